// Copyright (c) 2024, Jay Shah, Ganesh Bikshandi, Ying Zhang, Vijay Thakkar, Pradeep Ramani, Tri Dao.
// Splitting the different template instantiations to different files to speed up compilation.
// This file is auto-generated. See "generate_kernels.py"

#include "flash_fwd_launch_template.h"

#ifndef FLASHATTENTION_DISABLE_HDIM192
template void run_mha_fwd_<90, cutlass::float_e4m3_t, 192, 192, true, true, true, true>(Flash_fwd_params &params, cudaStream_t stream);
#endif


// ===== COMPILED SASS (sm_90a) =====

	.target	sm_90a

	.elftype	@"ET_EXEC"


//--------------------- .note.nv.tkinfo           --------------------------
	.section	.note.nv.tkinfo,"",@"SHT_NOTE"
	.sectionflags	@"SHF_NOTE_NV_TKINFO"
	.tkinfo
        /*0018*/ 	.word	0x00000002
        /*0030*/ 	.string	""
        /*0030*/ 	.string	"ptxas"
        /*0030*/ 	.string	"Cuda compilation tools, release 13.0, V13.0.88"
        /*0030*/ 	.string	"Build cuda_13.0.r13.0/compiler.36424714_0"
        /*0030*/ 	.string	"-arch sm_90a -m 64 "



//--------------------- .note.nv.cuinfo           --------------------------
	.section	.note.nv.cuinfo,"",@"SHT_NOTE"
	.sectionflags	@"SHF_NOTE_NV_CUINFO"
        /*0018*/ 	.short	0x0002
        /*001a*/ 	.short	0x005a
        /*001c*/ 	.short	0x0082
	.zero		2


//--------------------- .nv.info                  --------------------------
	.section	.nv.info,"",@"SHT_CUDA_INFO"
	.align	4


	//----- nvinfo : EIATTR_REGCOUNT
	.align		4
        /*0000*/ 	.byte	0x04, 0x2f
        /*0002*/ 	.short	(.L_26 - .L_25)
	.align		4
.L_25:
        /*0004*/ 	.word	index@(_ZN7cutlass13device_kernelIN5flash11enable_sm90INS1_16FlashAttnFwdSm90INS1_25CollectiveMainloopFwdSm90ILi2EN4cute5tupleIJNS5_1CILi1EEES8_S8_EEENS6_IJNS7_ILi128EEENS7_ILi160EEENS7_ILi192EEEEEELi192ENS_12float_e4m3_tEfNS_4arch4Sm90ELb1ELb0ELb1ELb1ELb1ELb1ELb0ELb1ELb1ELb1ELb1ELb0EEENS1_21CollectiveEpilogueFwdINS6_IJSA_SC_SB_EEES9_NS_10bfloat16_tESG_Li256ELb1ELb1ELb1ELb1EEENS1_36VarlenDynamicPersistentTileSchedulerILi128ELi160ELi256ELi128ELb1ELb1ELb1ELb1ELb1ELb1EEEEEEEEEvNT_6ParamsE)
        /*0008*/ 	.word	0x000000a8


	//----- nvinfo : EIATTR_FRAME_SIZE
	.align		4
.L_26:
        /*000c*/ 	.byte	0x04, 0x11
        /*000e*/ 	.short	(.L_28 - .L_27)
	.align		4
.L_27:
        /*0010*/ 	.word	index@(_ZN7cutlass13device_kernelIN5flash11enable_sm90INS1_16FlashAttnFwdSm90INS1_25CollectiveMainloopFwdSm90ILi2EN4cute5tupleIJNS5_1CILi1EEES8_S8_EEENS6_IJNS7_ILi128EEENS7_ILi160EEENS7_ILi192EEEEEELi192ENS_12float_e4m3_tEfNS_4arch4Sm90ELb1ELb0ELb1ELb1ELb1ELb1ELb0ELb1ELb1ELb1ELb1ELb0EEENS1_21CollectiveEpilogueFwdINS6_IJSA_SC_SB_EEES9_NS_10bfloat16_tESG_Li256ELb1ELb1ELb1ELb1EEENS1_36VarlenDynamicPersistentTileSchedulerILi128ELi160ELi256ELi128ELb1ELb1ELb1ELb1ELb1ELb1EEEEEEEEEvNT_6ParamsE)
        /*0014*/ 	.word	0x00000148


	//----- nvinfo : EIATTR_REGCOUNT
	.align		4
.L_28:
        /*0018*/ 	.byte	0x04, 0x2f
        /*001a*/ 	.short	(.L_30 - .L_29)
	.align		4
.L_29:
        /*001c*/ 	.word	index@(_ZN7cutlass13device_kernelIN5flash11enable_sm90INS1_16FlashAttnFwdSm90INS1_25CollectiveMainloopFwdSm90ILi2EN4cute5tupleIJNS5_1CILi1EEES8_S8_EEENS6_IJNS7_ILi128EEENS7_ILi160EEENS7_ILi192EEEEEELi192ENS_12float_e4m3_tEfNS_4arch4Sm90ELb1ELb0ELb1ELb1ELb1ELb0ELb0ELb1ELb1ELb1ELb1ELb0EEENS1_21CollectiveEpilogueFwdINS6_IJSA_SC_SB_EEES9_NS_10bfloat16_tESG_Li256ELb1ELb1ELb1ELb1EEENS1_36VarlenDynamicPersistentTileSchedulerILi128ELi160ELi256ELi128ELb1ELb1ELb1ELb1ELb1ELb1EEEEEEEEEvNT_6ParamsE)
        /*0020*/ 	.word	0x000000a8


	//----- nvinfo : EIATTR_FRAME_SIZE
	.align		4
.L_30:
        /*0024*/ 	.byte	0x04, 0x11
        /*0026*/ 	.short	(.L_32 - .L_31)
	.align		4
.L_31:
        /*0028*/ 	.word	index@(_ZN7cutlass13device_kernelIN5flash11enable_sm90INS1_16FlashAttnFwdSm90INS1_25CollectiveMainloopFwdSm90ILi2EN4cute5tupleIJNS5_1CILi1EEES8_S8_EEENS6_IJNS7_ILi128EEENS7_ILi160EEENS7_ILi192EEEEEELi192ENS_12float_e4m3_tEfNS_4arch4Sm90ELb1ELb0ELb1ELb1ELb1ELb0ELb0ELb1ELb1ELb1ELb1ELb0EEENS1_21CollectiveEpilogueFwdINS6_IJSA_SC_SB_EEES9_NS_10bfloat16_tESG_Li256ELb1ELb1ELb1ELb1EEENS1_36VarlenDynamicPersistentTileSchedulerILi128ELi160ELi256ELi128ELb1ELb1ELb1ELb1ELb1ELb1EEEEEEEEEvNT_6ParamsE)
        /*002c*/ 	.word	0x00000030


	//----- nvinfo : EIATTR_REGCOUNT
	.align		4
.L_32:
        /*0030*/ 	.byte	0x04, 0x2f
        /*0032*/ 	.short	(.L_34 - .L_33)
	.align		4
.L_33:
        /*0034*/ 	.word	index@(_ZN7cutlass13device_kernelIN5flash11enable_sm90INS1_16FlashAttnFwdSm90INS1_25CollectiveMainloopFwdSm90ILi2EN4cute5tupleIJNS5_1CILi1EEES8_S8_EEENS6_IJNS7_ILi128EEENS7_ILi160EEENS7_ILi192EEEEEELi192ENS_12float_e4m3_tEfNS_4arch4Sm90ELb1ELb0ELb1ELb0ELb1ELb0ELb0ELb1ELb1ELb1ELb1ELb0EEENS1_21CollectiveEpilogueFwdINS6_IJSA_SC_SB_EEES9_NS_10bfloat16_tESG_Li256ELb0ELb1ELb1ELb1EEENS1_19SingleTileSchedulerILb0ELb1ELb1ELi128EEEEEEEEEvNT_6ParamsE)
        /*0038*/ 	.word	0x000000a8


	//----- nvinfo : EIATTR_FRAME_SIZE
	.align		4
.L_34:
        /*003c*/ 	.byte	0x04, 0x11
        /*003e*/ 	.short	(.L_36 - .L_35)
	.align		4
.L_35:
        /*0040*/ 	.word	index@(_ZN7cutlass13device_kernelIN5flash11enable_sm90INS1_16FlashAttnFwdSm90INS1_25CollectiveMainloopFwdSm90ILi2EN4cute5tupleIJNS5_1CILi1EEES8_S8_EEENS6_IJNS7_ILi128EEENS7_ILi160EEENS7_ILi192EEEEEELi192ENS_12float_e4m3_tEfNS_4arch4Sm90ELb1ELb0ELb1ELb0ELb1ELb0ELb0ELb1ELb1ELb1ELb1ELb0EEENS1_21CollectiveEpilogueFwdINS6_IJSA_SC_SB_EEES9_NS_10bfloat16_tESG_Li256ELb0ELb1ELb1ELb1EEENS1_19SingleTileSchedulerILb0ELb1ELb1ELi128EEEEEEEEEvNT_6ParamsE)
        /*0044*/ 	.word	0x00000018


	//----- nvinfo : EIATTR_REGCOUNT
	.align		4
.L_36:
        /*0048*/ 	.byte	0x04, 0x2f
        /*004a*/ 	.short	(.L_38 - .L_37)
	.align		4
.L_37:
        /*004c*/ 	.word	index@(_ZN7cutlass13device_kernelIN5flash11enable_sm90INS1_16FlashAttnFwdSm90INS1_25CollectiveMainloopFwdSm90ILi2EN4cute5tupleIJNS5_1CILi1EEES8_S8_EEENS6_IJNS7_ILi128EEESA_NS7_ILi192EEEEEELi192ENS_12float_e4m3_tEfNS_4arch4Sm90ELb0ELb1ELb1ELb1ELb1ELb1ELb0ELb1ELb1ELb1ELb1ELb0EEENS1_21CollectiveEpilogueFwdINS6_IJSA_SB_SA_EEES9_NS_10bfloat16_tESF_Li256ELb1ELb1ELb1ELb1EEENS1_36VarlenDynamicPersistentTileSchedulerILi128ELi128ELi256ELi128ELb1ELb1ELb1ELb1ELb0ELb1EEEEEEEEEvNT_6ParamsE)
        /*0050*/ 	.word	0x000000a8


	//----- nvinfo : EIATTR_FRAME_SIZE
	.align		4
.L_38:
        /*0054*/ 	.byte	0x04, 0x11
        /*0056*/ 	.short	(.L_40 - .L_39)
	.align		4
.L_39:
        /*0058*/ 	.word	index@(_ZN7cutlass13device_kernelIN5flash11enable_sm90INS1_16FlashAttnFwdSm90INS1_25CollectiveMainloopFwdSm90ILi2EN4cute5tupleIJNS5_1CILi1EEES8_S8_EEENS6_IJNS7_ILi128EEESA_NS7_ILi192EEEEEELi192ENS_12float_e4m3_tEfNS_4arch4Sm90ELb0ELb1ELb1ELb1ELb1ELb1ELb0ELb1ELb1ELb1ELb1ELb0EEENS1_21CollectiveEpilogueFwdINS6_IJSA_SB_SA_EEES9_NS_10bfloat16_tESF_Li256ELb1ELb1ELb1ELb1EEENS1_36VarlenDynamicPersistentTileSchedulerILi128ELi128ELi256ELi128ELb1ELb1ELb1ELb1ELb0ELb1EEEEEEEEEvNT_6ParamsE)
        /*005c*/ 	.word	0x00000040


	//----- nvinfo : EIATTR_REGCOUNT
	.align		4
.L_40:
        /*0060*/ 	.byte	0x04, 0x2f
        /*0062*/ 	.short	(.L_42 - .L_41)
	.align		4
.L_41:
        /*0064*/ 	.word	index@(_ZN7cutlass13device_kernelIN5flash11enable_sm90INS1_16FlashAttnFwdSm90INS1_25CollectiveMainloopFwdSm90ILi2EN4cute5tupleIJNS5_1CILi1EEES8_S8_EEENS6_IJNS7_ILi128EEESA_NS7_ILi192EEEEEELi192ENS_12float_e4m3_tEfNS_4arch4Sm90ELb0ELb1ELb1ELb1ELb1ELb0ELb0ELb1ELb1ELb1ELb1ELb0EEENS1_21CollectiveEpilogueFwdINS6_IJSA_SB_SA_EEES9_NS_10bfloat16_tESF_Li256ELb1ELb1ELb1ELb1EEENS1_36VarlenDynamicPersistentTileSchedulerILi128ELi128ELi256ELi128ELb1ELb1ELb1ELb1ELb0ELb1EEEEEEEEEvNT_6ParamsE)
        /*0068*/ 	.word	0x000000a8


	//----- nvinfo : EIATTR_FRAME_SIZE
	.align		4
.L_42:
        /*006c*/ 	.byte	0x04, 0x11
        /*006e*/ 	.short	(.L_44 - .L_43)
	.align		4
.L_43:
        /*0070*/ 	.word	index@(_ZN7cutlass13device_kernelIN5flash11enable_sm90INS1_16FlashAttnFwdSm90INS1_25CollectiveMainloopFwdSm90ILi2EN4cute5tupleIJNS5_1CILi1EEES8_S8_EEENS6_IJNS7_ILi128EEESA_NS7_ILi192EEEEEELi192ENS_12float_e4m3_tEfNS_4arch4Sm90ELb0ELb1ELb1ELb1ELb1ELb0ELb0ELb1ELb1ELb1ELb1ELb0EEENS1_21CollectiveEpilogueFwdINS6_IJSA_SB_SA_EEES9_NS_10bfloat16_tESF_Li256ELb1ELb1ELb1ELb1EEENS1_36VarlenDynamicPersistentTileSchedulerILi128ELi128ELi256ELi128ELb1ELb1ELb1ELb1ELb0ELb1EEEEEEEEEvNT_6ParamsE)
        /*0074*/ 	.word	0x00000010


	//----- nvinfo : EIATTR_REGCOUNT
	.align		4
.L_44:
        /*0078*/ 	.byte	0x04, 0x2f
        /*007a*/ 	.short	(.L_46 - .L_45)
	.align		4
.L_45:
        /*007c*/ 	.word	index@(_ZN7cutlass13device_kernelIN5flash11enable_sm90INS1_16FlashAttnFwdSm90INS1_25CollectiveMainloopFwdSm90ILi2EN4cute5tupleIJNS5_1CILi1EEES8_S8_EEENS6_IJNS7_ILi128EEESA_NS7_ILi192EEEEEELi192ENS_12float_e4m3_tEfNS_4arch4Sm90ELb0ELb1ELb1ELb0ELb1ELb0ELb0ELb1ELb1ELb1ELb1ELb0EEENS1_21CollectiveEpilogueFwdINS6_IJSA_SB_SA_EEES9_NS_10bfloat16_tESF_Li256ELb0ELb1ELb1ELb1EEENS1_19SingleTileSchedulerILb0ELb1ELb1ELi128EEEEEEEEEvNT_6ParamsE)
        /*0080*/ 	.word	0x000000a8


	//----- nvinfo : EIATTR_FRAME_SIZE
	.align		4
.L_46:
        /*0084*/ 	.byte	0x04, 0x11
        /*0086*/ 	.short	(.L_48 - .L_47)
	.align		4
.L_47:
        /*0088*/ 	.word	index@(_ZN7cutlass13device_kernelIN5flash11enable_sm90INS1_16FlashAttnFwdSm90INS1_25CollectiveMainloopFwdSm90ILi2EN4cute5tupleIJNS5_1CILi1EEES8_S8_EEENS6_IJNS7_ILi128EEESA_NS7_ILi192EEEEEELi192ENS_12float_e4m3_tEfNS_4arch4Sm90ELb0ELb1ELb1ELb0ELb1ELb0ELb0ELb1ELb1ELb1ELb1ELb0EEENS1_21CollectiveEpilogueFwdINS6_IJSA_SB_SA_EEES9_NS_10bfloat16_tESF_Li256ELb0ELb1ELb1ELb1EEENS1_19SingleTileSchedulerILb0ELb1ELb1ELi128EEEEEEEEEvNT_6ParamsE)
        /*008c*/ 	.word	0x00000000


	//----- nvinfo : EIATTR_REGCOUNT
	.align		4
.L_48:
        /*0090*/ 	.byte	0x04, 0x2f
        /*0092*/ 	.short	(.L_50 - .L_49)
	.align		4
.L_49:
        /*0094*/ 	.word	index@(_ZN7cutlass13device_kernelIN5flash11enable_sm90INS1_16FlashAttnFwdSm90INS1_25CollectiveMainloopFwdSm90ILi2EN4cute5tupleIJNS5_1CILi1EEES8_S8_EEENS6_IJNS7_ILi128EEENS7_ILi160EEENS7_ILi192EEEEEELi192ENS_12float_e4m3_tEfNS_4arch4Sm90ELb0ELb0ELb1ELb1ELb1ELb1ELb0ELb1ELb1ELb1ELb1ELb0EEENS1_21CollectiveEpilogueFwdINS6_IJSA_SC_SB_EEES9_NS_10bfloat16_tESG_Li256ELb1ELb1ELb1ELb1EEENS1_36VarlenDynamicPersistentTileSchedulerILi128ELi160ELi256ELi128ELb1ELb1ELb1ELb0ELb1ELb1EEEEEEEEEvNT_6ParamsE)
        /*0098*/ 	.word	0x000000a8


	//----- nvinfo : EIATTR_FRAME_SIZE
	.align		4
.L_50:
        /*009c*/ 	.byte	0x04, 0x11
        /*009e*/ 	.short	(.L_52 - .L_51)
	.align		4
.L_51:
        /*00a0*/ 	.word	index@(_ZN7cutlass13device_kernelIN5flash11enable_sm90INS1_16FlashAttnFwdSm90INS1_25CollectiveMainloopFwdSm90ILi2EN4cute5tupleIJNS5_1CILi1EEES8_S8_EEENS6_IJNS7_ILi128EEENS7_ILi160EEENS7_ILi192EEEEEELi192ENS_12float_e4m3_tEfNS_4arch4Sm90ELb0ELb0ELb1ELb1ELb1ELb1ELb0ELb1ELb1ELb1ELb1ELb0EEENS1_21CollectiveEpilogueFwdINS6_IJSA_SC_SB_EEES9_NS_10bfloat16_tESG_Li256ELb1ELb1ELb1ELb1EEENS1_36VarlenDynamicPersistentTileSchedulerILi128ELi160ELi256ELi128ELb1ELb1ELb1ELb0ELb1ELb1EEEEEEEEEvNT_6ParamsE)
        /*00a4*/ 	.word	0x00000140


	//----- nvinfo : EIATTR_REGCOUNT
	.align		4
.L_52:
        /*00a8*/ 	.byte	0x04, 0x2f
        /*00aa*/ 	.short	(.L_54 - .L_53)
	.align		4
.L_53:
        /*00ac*/ 	.word	index@(_ZN7cutlass13device_kernelIN5flash11enable_sm90INS1_16FlashAttnFwdSm90INS1_25CollectiveMainloopFwdSm90ILi2EN4cute5tupleIJNS5_1CILi1EEES8_S8_EEENS6_IJNS7_ILi128EEENS7_ILi160EEENS7_ILi192EEEEEELi192ENS_12float_e4m3_tEfNS_4arch4Sm90ELb0ELb0ELb1ELb1ELb1ELb0ELb0ELb1ELb1ELb1ELb1ELb0EEENS1_21CollectiveEpilogueFwdINS6_IJSA_SC_SB_EEES9_NS_10bfloat16_tESG_Li256ELb1ELb1ELb1ELb1EEENS1_36VarlenDynamicPersistentTileSchedulerILi128ELi160ELi256ELi128ELb1ELb1ELb1ELb0ELb1ELb1EEEEEEEEEvNT_6ParamsE)
        /*00b0*/ 	.word	0x000000a8


	//----- nvinfo : EIATTR_FRAME_SIZE
	.align		4
.L_54:
        /*00b4*/ 	.byte	0x04, 0x11
        /*00b6*/ 	.short	(.L_56 - .L_55)
	.align		4
.L_55:
        /*00b8*/ 	.word	index@(_ZN7cutlass13device_kernelIN5flash11enable_sm90INS1_16FlashAttnFwdSm90INS1_25CollectiveMainloopFwdSm90ILi2EN4cute5tupleIJNS5_1CILi1EEES8_S8_EEENS6_IJNS7_ILi128EEENS7_ILi160EEENS7_ILi192EEEEEELi192ENS_12float_e4m3_tEfNS_4arch4Sm90ELb0ELb0ELb1ELb1ELb1ELb0ELb0ELb1ELb1ELb1ELb1ELb0EEENS1_21CollectiveEpilogueFwdINS6_IJSA_SC_SB_EEES9_NS_10bfloat16_tESG_Li256ELb1ELb1ELb1ELb1EEENS1_36VarlenDynamicPersistentTileSchedulerILi128ELi160ELi256ELi128ELb1ELb1ELb1ELb0ELb1ELb1EEEEEEEEEvNT_6ParamsE)
        /*00bc*/ 	.word	0x00000030


	//----- nvinfo : EIATTR_REGCOUNT
	.align		4
.L_56:
        /*00c0*/ 	.byte	0x04, 0x2f
        /*00c2*/ 	.short	(.L_58 - .L_57)
	.align		4
.L_57:
        /*00c4*/ 	.word	index@(_ZN7cutlass13device_kernelIN5flash11enable_sm90INS1_16FlashAttnFwdSm90INS1_25CollectiveMainloopFwdSm90ILi2EN4cute5tupleIJNS5_1CILi1EEES8_S8_EEENS6_IJNS7_ILi128EEENS7_ILi160EEENS7_ILi192EEEEEELi192ENS_12float_e4m3_tEfNS_4arch4Sm90ELb0ELb0ELb1ELb0ELb1ELb0ELb0ELb1ELb1ELb1ELb1ELb0EEENS1_21CollectiveEpilogueFwdINS6_IJSA_SC_SB_EEES9_NS_10bfloat16_tESG_Li256ELb0ELb1ELb1ELb1EEENS1_19SingleTileSchedulerILb0ELb1ELb1ELi128EEEEEEEEEvNT_6ParamsE)
        /*00c8*/ 	.word	0x000000a8


	//----- nvinfo : EIATTR_FRAME_SIZE
	.align		4
.L_58:
        /*00cc*/ 	.byte	0x04, 0x11
        /*00ce*/ 	.short	(.L_60 - .L_59)
	.align		4
.L_59:
        /*00d0*/ 	.word	index@(_ZN7cutlass13device_kernelIN5flash11enable_sm90INS1_16FlashAttnFwdSm90INS1_25CollectiveMainloopFwdSm90ILi2EN4cute5tupleIJNS5_1CILi1EEES8_S8_EEENS6_IJNS7_ILi128EEENS7_ILi160EEENS7_ILi192EEEEEELi192ENS_12float_e4m3_tEfNS_4arch4Sm90ELb0ELb0ELb1ELb0ELb1ELb0ELb0ELb1ELb1ELb1ELb1ELb0EEENS1_21CollectiveEpilogueFwdINS6_IJSA_SC_SB_EEES9_NS_10bfloat16_tESG_Li256ELb0ELb1ELb1ELb1EEENS1_19SingleTileSchedulerILb0ELb1ELb1ELi128EEEEEEEEEvNT_6ParamsE)
        /*00d4*/ 	.word	0x00000010


	//----- nvinfo : EIATTR_MIN_STACK_SIZE
	.align		4
.L_60:
        /*00d8*/ 	.byte	0x04, 0x12
        /*00da*/ 	.short	(.L_62 - .L_61)
	.align		4
.L_61:
        /*00dc*/ 	.word	index@(_ZN7cutlass13device_kernelIN5flash11enable_sm90INS1_16FlashAttnFwdSm90INS1_25CollectiveMainloopFwdSm90ILi2EN4cute5tupleIJNS5_1CILi1EEES8_S8_EEENS6_IJNS7_ILi128EEENS7_ILi160EEENS7_ILi192EEEEEELi192ENS_12float_e4m3_tEfNS_4arch4Sm90ELb0ELb0ELb1ELb0ELb1ELb0ELb0ELb1ELb1ELb1ELb1ELb0EEENS1_21CollectiveEpilogueFwdINS6_IJSA_SC_SB_EEES9_NS_10bfloat16_tESG_Li256ELb0ELb1ELb1ELb1EEENS1_19SingleTileSchedulerILb0ELb1ELb1ELi128EEEEEEEEEvNT_6ParamsE)
        /*00e0*/ 	.word	0x00000010


	//----- nvinfo : EIATTR_MIN_STACK_SIZE
	.align		4
.L_62:
        /*00e4*/ 	.byte	0x04, 0x12
        /*00e6*/ 	.short	(.L_64 - .L_63)
	.align		4
.L_63:
        /*00e8*/ 	.word	index@(_ZN7cutlass13device_kernelIN5flash11enable_sm90INS1_16FlashAttnFwdSm90INS1_25CollectiveMainloopFwdSm90ILi2EN4cute5tupleIJNS5_1CILi1EEES8_S8_EEENS6_IJNS7_ILi128EEENS7_ILi160EEENS7_ILi192EEEEEELi192ENS_12float_e4m3_tEfNS_4arch4Sm90ELb0ELb0ELb1ELb1ELb1ELb0ELb0ELb1ELb1ELb1ELb1ELb0EEENS1_21CollectiveEpilogueFwdINS6_IJSA_SC_SB_EEES9_NS_10bfloat16_tESG_Li256ELb1ELb1ELb1ELb1EEENS1_36VarlenDynamicPersistentTileSchedulerILi128ELi160ELi256ELi128ELb1ELb1ELb1ELb0ELb1ELb1EEEEEEEEEvNT_6ParamsE)
        /*00ec*/ 	.word	0x00000030


	//----- nvinfo : EIATTR_MIN_STACK_SIZE
	.align		4
.L_64:
        /*00f0*/ 	.byte	0x04, 0x12
        /*00f2*/ 	.short	(.L_66 - .L_65)
	.align		4
.L_65:
        /*00f4*/ 	.word	index@(_ZN7cutlass13device_kernelIN5flash11enable_sm90INS1_16FlashAttnFwdSm90INS1_25CollectiveMainloopFwdSm90ILi2EN4cute5tupleIJNS5_1CILi1EEES8_S8_EEENS6_IJNS7_ILi128EEENS7_ILi160EEENS7_ILi192EEEEEELi192ENS_12float_e4m3_tEfNS_4arch4Sm90ELb0ELb0ELb1ELb1ELb1ELb1ELb0ELb1ELb1ELb1ELb1ELb0EEENS1_21CollectiveEpilogueFwdINS6_IJSA_SC_SB_EEES9_NS_10bfloat16_tESG_Li256ELb1ELb1ELb1ELb1EEENS1_36VarlenDynamicPersistentTileSchedulerILi128ELi160ELi256ELi128ELb1ELb1ELb1ELb0ELb1ELb1EEEEEEEEEvNT_6ParamsE)
        /*00f8*/ 	.word	0x00000140


	//----- nvinfo : EIATTR_MIN_STACK_SIZE
	.align		4
.L_66:
        /*00fc*/ 	.byte	0x04, 0x12
        /*00fe*/ 	.short	(.L_68 - .L_67)
	.align		4
.L_67:
        /*0100*/ 	.word	index@(_ZN7cutlass13device_kernelIN5flash11enable_sm90INS1_16FlashAttnFwdSm90INS1_25CollectiveMainloopFwdSm90ILi2EN4cute5tupleIJNS5_1CILi1EEES8_S8_EEENS6_IJNS7_ILi128EEESA_NS7_ILi192EEEEEELi192ENS_12float_e4m3_tEfNS_4arch4Sm90ELb0ELb1ELb1ELb0ELb1ELb0ELb0ELb1ELb1ELb1ELb1ELb0EEENS1_21CollectiveEpilogueFwdINS6_IJSA_SB_SA_EEES9_NS_10bfloat16_tESF_Li256ELb0ELb1ELb1ELb1EEENS1_19SingleTileSchedulerILb0ELb1ELb1ELi128EEEEEEEEEvNT_6ParamsE)
        /*0104*/ 	.word	0x00000000


	//----- nvinfo : EIATTR_MIN_STACK_SIZE
	.align		4
.L_68:
        /*0108*/ 	.byte	0x04, 0x12
        /*010a*/ 	.short	(.L_70 - .L_69)
	.align		4
.L_69:
        /*010c*/ 	.word	index@(_ZN7cutlass13device_kernelIN5flash11enable_sm90INS1_16FlashAttnFwdSm90INS1_25CollectiveMainloopFwdSm90ILi2EN4cute5tupleIJNS5_1CILi1EEES8_S8_EEENS6_IJNS7_ILi128EEESA_NS7_ILi192EEEEEELi192ENS_12float_e4m3_tEfNS_4arch4Sm90ELb0ELb1ELb1ELb1ELb1ELb0ELb0ELb1ELb1ELb1ELb1ELb0EEENS1_21CollectiveEpilogueFwdINS6_IJSA_SB_SA_EEES9_NS_10bfloat16_tESF_Li256ELb1ELb1ELb1ELb1EEENS1_36VarlenDynamicPersistentTileSchedulerILi128ELi128ELi256ELi128ELb1ELb1ELb1ELb1ELb0ELb1EEEEEEEEEvNT_6ParamsE)
        /*0110*/ 	.word	0x00000010


	//----- nvinfo : EIATTR_MIN_STACK_SIZE
	.align		4
.L_70:
        /*0114*/ 	.byte	0x04, 0x12
        /*0116*/ 	.short	(.L_72 - .L_71)
	.align		4
.L_71:
        /*0118*/ 	.word	index@(_ZN7cutlass13device_kernelIN5flash11enable_sm90INS1_16FlashAttnFwdSm90INS1_25CollectiveMainloopFwdSm90ILi2EN4cute5tupleIJNS5_1CILi1EEES8_S8_EEENS6_IJNS7_ILi128EEESA_NS7_ILi192EEEEEELi192ENS_12float_e4m3_tEfNS_4arch4Sm90ELb0ELb1ELb1ELb1ELb1ELb1ELb0ELb1ELb1ELb1ELb1ELb0EEENS1_21CollectiveEpilogueFwdINS6_IJSA_SB_SA_EEES9_NS_10bfloat16_tESF_Li256ELb1ELb1ELb1ELb1EEENS1_36VarlenDynamicPersistentTileSchedulerILi128ELi128ELi256ELi128ELb1ELb1ELb1ELb1ELb0ELb1EEEEEEEEEvNT_6ParamsE)
        /*011c*/ 	.word	0x00000040


	//----- nvinfo : EIATTR_MIN_STACK_SIZE
	.align		4
.L_72:
        /*0120*/ 	.byte	0x04, 0x12
        /*0122*/ 	.short	(.L_74 - .L_73)
	.align		4
.L_73:
        /*0124*/ 	.word	index@(_ZN7cutlass13device_kernelIN5flash11enable_sm90INS1_16FlashAttnFwdSm90INS1_25CollectiveMainloopFwdSm90ILi2EN4cute5tupleIJNS5_1CILi1EEES8_S8_EEENS6_IJNS7_ILi128EEENS7_ILi160EEENS7_ILi192EEEEEELi192ENS_12float_e4m3_tEfNS_4arch4Sm90ELb1ELb0ELb1ELb0ELb1ELb0ELb0ELb1ELb1ELb1ELb1ELb0EEENS1_21CollectiveEpilogueFwdINS6_IJSA_SC_SB_EEES9_NS_10bfloat16_tESG_Li256ELb0ELb1ELb1ELb1EEENS1_19SingleTileSchedulerILb0ELb1ELb1ELi128EEEEEEEEEvNT_6ParamsE)
        /*0128*/ 	.word	0x00000018


	//----- nvinfo : EIATTR_MIN_STACK_SIZE
	.align		4
.L_74:
        /*012c*/ 	.byte	0x04, 0x12
        /*012e*/ 	.short	(.L_76 - .L_75)
	.align		4
.L_75:
        /*0130*/ 	.word	index@(_ZN7cutlass13device_kernelIN5flash11enable_sm90INS1_16FlashAttnFwdSm90INS1_25CollectiveMainloopFwdSm90ILi2EN4cute5tupleIJNS5_1CILi1EEES8_S8_EEENS6_IJNS7_ILi128EEENS7_ILi160EEENS7_ILi192EEEEEELi192ENS_12float_e4m3_tEfNS_4arch4Sm90ELb1ELb0ELb1ELb1ELb1ELb0ELb0ELb1ELb1ELb1ELb1ELb0EEENS1_21CollectiveEpilogueFwdINS6_IJSA_SC_SB_EEES9_NS_10bfloat16_tESG_Li256ELb1ELb1ELb1ELb1EEENS1_36VarlenDynamicPersistentTileSchedulerILi128ELi160ELi256ELi128ELb1ELb1ELb1ELb1ELb1ELb1EEEEEEEEEvNT_6ParamsE)
        /*0134*/ 	.word	0x00000030


	//----- nvinfo : EIATTR_MIN_STACK_SIZE
	.align		4
.L_76:
        /*0138*/ 	.byte	0x04, 0x12
        /*013a*/ 	.short	(.L_78 - .L_77)
	.align		4
.L_77:
        /*013c*/ 	.word	index@(_ZN7cutlass13device_kernelIN5flash11enable_sm90INS1_16FlashAttnFwdSm90INS1_25CollectiveMainloopFwdSm90ILi2EN4cute5tupleIJNS5_1CILi1EEES8_S8_EEENS6_IJNS7_ILi128EEENS7_ILi160EEENS7_ILi192EEEEEELi192ENS_12float_e4m3_tEfNS_4arch4Sm90ELb1ELb0ELb1ELb1ELb1ELb1ELb0ELb1ELb1ELb1ELb1ELb0EEENS1_21CollectiveEpilogueFwdINS6_IJSA_SC_SB_EEES9_NS_10bfloat16_tESG_Li256ELb1ELb1ELb1ELb1EEENS1_36VarlenDynamicPersistentTileSchedulerILi128ELi160ELi256ELi128ELb1ELb1ELb1ELb1ELb1ELb1EEEEEEEEEvNT_6ParamsE)
        /*0140*/ 	.word	0x00000148
.L_78:


//--------------------- .nv.compat                --------------------------
	.section	.nv.compat,"",@"SHT_CUDA_COMPAT_INFO"
	.align	4
        /*0000*/ 	.byte	0x02, 0x09, 0x01, 0x00, 0x02, 0x02, 0x04, 0x00, 0x02, 0x05, 0x05, 0x00, 0x03, 0x07, 0x01, 0x01
        /*0010*/ 	.byte	0x02, 0x03, 0x01, 0x00, 0x02, 0x06, 0x01, 0x00, 0x04, 0x0b, 0x08, 0x00, 0x00, 0x00, 0x00, 0x00
        /*0020*/ 	.byte	0x00, 0x00, 0x00, 0x00


//--------------------- .nv.info._ZN7cutlass13device_kernelIN5flash11enable_sm90INS1_16FlashAttnFwdSm90INS1_25CollectiveMainloopFwdSm90ILi2EN4cute5tupleIJNS5_1CILi1EEES8_S8_EEENS6_IJNS7_ILi128EEENS7_ILi160EEENS7_ILi192EEEEEELi192ENS_12float_e4m3_tEfNS_4arch4Sm90ELb0ELb0ELb1ELb0ELb1ELb0ELb0ELb1ELb1ELb1ELb1ELb0EEENS1_21CollectiveEpilogueFwdINS6_IJSA_SC_SB_EEES9_NS_10bfloat16_tESG_Li256ELb0ELb1ELb1ELb1EEENS1_19SingleTileSchedulerILb0ELb1ELb1ELi128EEEEEEEEEvNT_6ParamsE --------------------------
	.section	.nv.info._ZN7cutlass13device_kernelIN5flash11enable_sm90INS1_16FlashAttnFwdSm90INS1_25CollectiveMainloopFwdSm90ILi2EN4cute5tupleIJNS5_1CILi1EEES8_S8_EEENS6_IJNS7_ILi128EEENS7_ILi160EEENS7_ILi192EEEEEELi192ENS_12float_e4m3_tEfNS_4arch4Sm90ELb0ELb0ELb1ELb0ELb1ELb0ELb0ELb1ELb1ELb1ELb1ELb0EEENS1_21CollectiveEpilogueFwdINS6_IJSA_SC_SB_EEES9_NS_10bfloat16_tESG_Li256ELb0ELb1ELb1ELb1EEENS1_19SingleTileSchedulerILb0ELb1ELb1ELi128EEEEEEEEEvNT_6ParamsE,"",@"SHT_CUDA_INFO"
	.sectionflags	@""
	.align	4


	//----- nvinfo : EIATTR_CUDA_API_VERSION
	.align		4
        /*0000*/ 	.byte	0x04, 0x37
        /*0002*/ 	.short	(.L_80 - .L_79)
.L_79:
        /*0004*/ 	.word	0x00000082


	//----- nvinfo : EIATTR_KPARAM_INFO
	.align		4
.L_80:
        /*0008*/ 	.byte	0x04, 0x17
        /*000a*/ 	.short	(.L_82 - .L_81)
.L_81:
        /*000c*/ 	.word	0x00000000
        /*0010*/ 	.short	0x0000
        /*0012*/ 	.short	0x0070
        /*0014*/ 	.byte	0x00, 0xf0, 0x01, 0x28


	//----- nvinfo : EIATTR_SPARSE_MMA_MASK
	.align		4
.L_82:
        /*0018*/ 	.byte	0x03, 0x50
        /*001a*/ 	.short	0x0000


	//----- nvinfo : EIATTR_MAXREG_COUNT
	.align		4
        /*001c*/ 	.byte	0x03, 0x1b
        /*001e*/ 	.short	0x00a8


	//----- nvinfo : EIATTR_NUM_BARRIERS
	.align		4
        /*0020*/ 	.byte	0x02, 0x4c
        /*0022*/ 	.byte	0x10
	.zero		1


	//----- nvinfo : EIATTR_EXTERNS
	.align		4
        /*0024*/ 	.byte	0x04, 0x0f
        /*0026*/ 	.short	(.L_84 - .L_83)


	//   ....[0]....
	.align		4
.L_83:
        /*0028*/ 	.word	index@(__assertfail)


	//----- nvinfo : EIATTR_ANNOTATIONS
	.align		4
.L_84:
        /*002c*/ 	.byte	0x04, 0x55
        /*002e*/ 	.short	(.L_86 - .L_85)


	//   ....[0]....
.L_85:
        /*0030*/ 	.word	0x00000001
        /*0034*/ 	.byte	0x60, 0xdc, 0x00, 0x00, 0x01, 0x00, 0x00, 0x00, 0xe0, 0xdf, 0x00, 0x00, 0x01, 0x00, 0x00, 0x00
        /*0044*/ 	.byte	0xd0, 0xe0, 0x00, 0x00, 0x01, 0x00, 0x00, 0x00, 0x90, 0xf9, 0x00, 0x00, 0x01, 0x00, 0x00, 0x00
        /*0054*/ 	.byte	0x50, 0x09, 0x01, 0x00, 0x01, 0x00, 0x00, 0x00, 0xb0, 0x09, 0x01, 0x00, 0x01, 0x00, 0x00, 0x00
        /*0064*/ 	.byte	0x30, 0x12, 0x01, 0x00, 0x01, 0x00, 0x00, 0x00, 0x90, 0x12, 0x01, 0x00


	//----- nvinfo : EIATTR_MERCURY_ISA_VERSION
	.align		4
.L_86:
        /*0070*/ 	.byte	0x03, 0x5f
        /*0072*/ 	.short	0x0101


	//----- nvinfo : EIATTR_INT_WARP_WIDE_INSTR_OFFSETS
	.align		4
        /*0074*/ 	.byte	0x04, 0x31
        /*0076*/ 	.short	(.L_88 - .L_87)


	//   ....[0]....
.L_87:
        /*0078*/ 	.word	0x000000c0


	//   ....[1]....
        /*007c*/ 	.word	0x000000d0


	//   ....[2]....
        /*0080*/ 	.word	0x00000170


	//----- nvinfo : EIATTR_COOP_GROUP_MASK_REGIDS
	.align		4
.L_88:
        /*0084*/ 	.byte	0x04, 0x29
        /*0086*/ 	.short	(.L_90 - .L_89)


	//   ....[0]....
.L_89:
        /*0088*/ 	.word	0xffffffff


	//   ....[1]....
        /*008c*/ 	.word	0xffffffff


	//   ....[2]....
        /*0090*/ 	.word	0xffffffff


	//   ....[3]....
        /*0094*/ 	.word	0xffffffff


	//   ....[4]....
        /*0098*/ 	.word	0xffffffff


	//   ....[5]....
        /*009c*/ 	.word	0xffffffff


	//   ....[6]....
        /*00a0*/ 	.word	0xffffffff


	//   ....[7]....
        /*00a4*/ 	.word	0xffffffff


	//   ....[8]....
        /*00a8*/ 	.word	0xffffffff


	//   ....[9]....
        /*00ac*/ 	.word	0xffffffff


	//   ....[10]....
        /*00b0*/ 	.word	0xffffffff


	//   ....[11]....
        /*00b4*/ 	.word	0xffffffff


	//   ....[12]....
        /*00b8*/ 	.word	0xffffffff


	//   ....[13]....
        /*00bc*/ 	.word	0xffffffff


	//   ....[14]....
        /*00c0*/ 	.word	0xffffffff


	//   ....[15]....
        /*00c4*/ 	.word	0xffffffff


	//   ....[16]....
        /*00c8*/ 	.word	0xffffffff


	//   ....[17]....
        /*00cc*/ 	.word	0xffffffff


	//   ....[18]....
        /*00d0*/ 	.word	0xffffffff


	//   ....[19]....
        /*00d4*/ 	.word	0xffffffff


	//   ....[20]....
        /*00d8*/ 	.word	0xffffffff


	//   ....[21]....
        /*00dc*/ 	.word	0xffffffff


	//   ....[22]....
        /*00e0*/ 	.word	0xffffffff


	//   ....[23]....
        /*00e4*/ 	.word	0xffffffff


	//   ....[24]....
        /*00e8*/ 	.word	0xffffffff


	//   ....[25]....
        /*00ec*/ 	.word	0xffffffff


	//   ....[26]....
        /*00f0*/ 	.word	0xffffffff


	//   ....[27]....
        /*00f4*/ 	.word	0xffffffff


	//   ....[28]....
        /*00f8*/ 	.word	0xffffffff


	//   ....[29]....
        /*00fc*/ 	.word	0xffffffff


	//   ....[30]....
        /*0100*/ 	.word	0xffffffff


	//   ....[31]....
        /*0104*/ 	.word	0xffffffff


	//   ....[32]....
        /*0108*/ 	.word	0xffffffff


	//   ....[33]....
        /*010c*/ 	.word	0xffffffff


	//   ....[34]....
        /*0110*/ 	.word	0xffffffff


	//   ....[35]....
        /*0114*/ 	.word	0xffffffff


	//   ....[36]....
        /*0118*/ 	.word	0xffffffff


	//   ....[37]....
        /*011c*/ 	.word	0xffffffff


	//   ....[38]....
        /*0120*/ 	.word	0xffffffff


	//   ....[39]....
        /*0124*/ 	.word	0xffffffff


	//   ....[40]....
        /*0128*/ 	.word	0xffffffff


	//   ....[41]....
        /*012c*/ 	.word	0xffffffff


	//   ....[42]....
        /*0130*/ 	.word	0xffffffff


	//   ....[43]....
        /*0134*/ 	.word	0xffffffff


	//   ....[44]....
        /*0138*/ 	.word	0xffffffff


	//   ....[45]....
        /*013c*/ 	.word	0xffffffff


	//   ....[46]....
        /*0140*/ 	.word	0xffffffff


	//   ....[47]....
        /*0144*/ 	.word	0xffffffff


	//   ....[48]....
        /*0148*/ 	.word	0xffffffff


	//   ....[49]....
        /*014c*/ 	.word	0xffffffff


	//   ....[50]....
        /*0150*/ 	.word	0xffffffff


	//   ....[51]....
        /*0154*/ 	.word	0xffffffff


	//   ....[52]....
        /*0158*/ 	.word	0xffffffff


	//   ....[53]....
        /*015c*/ 	.word	0xffffffff


	//   ....[54]....
        /*0160*/ 	.word	0xffffffff


	//   ....[55]....
        /*0164*/ 	.word	0xffffffff


	//   ....[56]....
        /*0168*/ 	.word	0xffffffff


	//   ....[57]....
        /*016c*/ 	.word	0xffffffff


	//   ....[58]....
        /*0170*/ 	.word	0xffffffff


	//   ....[59]....
        /*0174*/ 	.word	0xffffffff


	//   ....[60]....
        /*0178*/ 	.word	0xffffffff


	//   ....[61]....
        /*017c*/ 	.word	0xffffffff


	//   ....[62]....
        /*0180*/ 	.word	0xffffffff


	//   ....[63]....
        /*0184*/ 	.word	0xffffffff


	//   ....[64]....
        /*0188*/ 	.word	0xffffffff


	//   ....[65]....
        /*018c*/ 	.word	0xffffffff


	//   ....[66]....
        /*0190*/ 	.word	0xffffffff


	//   ....[67]....
        /*0194*/ 	.word	0xffffffff


	//   ....[68]....
        /*0198*/ 	.word	0xffffffff


	//   ....[69]....
        /*019c*/ 	.word	0xffffffff


	//   ....[70]....
        /*01a0*/ 	.word	0xffffffff


	//   ....[71]....
        /*01a4*/ 	.word	0xffffffff


	//   ....[72]....
        /*01a8*/ 	.word	0xffffffff


	//   ....[73]....
        /*01ac*/ 	.word	0xffffffff


	//   ....[74]....
        /*01b0*/ 	.word	0xffffffff


	//   ....[75]....
        /*01b4*/ 	.word	0xffffffff


	//   ....[76]....
        /*01b8*/ 	.word	0xffffffff


	//   ....[77]....
        /*01bc*/ 	.word	0xffffffff


	//   ....[78]....
        /*01c0*/ 	.word	0xffffffff


	//   ....[79]....
        /*01c4*/ 	.word	0xffffffff


	//   ....[80]....
        /*01c8*/ 	.word	0xffffffff


	//   ....[81]....
        /*01cc*/ 	.word	0xffffffff


	//   ....[82]....
        /*01d0*/ 	.word	0xffffffff


	//   ....[83]....
        /*01d4*/ 	.word	0xffffffff


	//   ....[84]....
        /*01d8*/ 	.word	0xffffffff


	//   ....[85]....
        /*01dc*/ 	.word	0xffffffff


	//   ....[86]....
        /*01e0*/ 	.word	0xffffffff


	//   ....[87]....
        /*01e4*/ 	.word	0xffffffff


	//   ....[88]....
        /*01e8*/ 	.word	0xffffffff


	//   ....[89]....
        /*01ec*/ 	.word	0xffffffff


	//   ....[90]....
        /*01f0*/ 	.word	0xffffffff


	//   ....[91]....
        /*01f4*/ 	.word	0xffffffff


	//   ....[92]....
        /*01f8*/ 	.word	0xffffffff


	//   ....[93]....
        /*01fc*/ 	.word	0xffffffff


	//   ....[94]....
        /*0200*/ 	.word	0xffffffff


	//   ....[95]....
        /*0204*/ 	.word	0xffffffff


	//   ....[96]....
        /*0208*/ 	.word	0xffffffff


	//   ....[97]....
        /*020c*/ 	.word	0xffffffff


	//   ....[98]....
        /*0210*/ 	.word	0xffffffff


	//   ....[99]....
        /*0214*/ 	.word	0xffffffff


	//   ....[100]....
        /*0218*/ 	.word	0xffffffff


	//   ....[101]....
        /*021c*/ 	.word	0xffffffff


	//   ....[102]....
        /*0220*/ 	.word	0xffffffff


	//   ....[103]....
        /*0224*/ 	.word	0xffffffff


	//   ....[104]....
        /*0228*/ 	.word	0xffffffff


	//   ....[105]....
        /*022c*/ 	.word	0xffffffff


	//   ....[106]....
        /*0230*/ 	.word	0xffffffff


	//   ....[107]....
        /*0234*/ 	.word	0xffffffff


	//   ....[108]....
        /*0238*/ 	.word	0xffffffff


	//   ....[109]....
        /*023c*/ 	.word	0xffffffff


	//   ....[110]....
        /*0240*/ 	.word	0xffffffff


	//   ....[111]....
        /*0244*/ 	.word	0xffffffff


	//   ....[112]....
        /*0248*/ 	.word	0xffffffff


	//   ....[113]....
        /*024c*/ 	.word	0xffffffff


	//   ....[114]....
        /*0250*/ 	.word	0xffffffff


	//   ....[115]....
        /*0254*/ 	.word	0xffffffff


	//   ....[116]....
        /*0258*/ 	.word	0xffffffff


	//   ....[117]....
        /*025c*/ 	.word	0xffffffff


	//   ....[118]....
        /*0260*/ 	.word	0xffffffff


	//   ....[119]....
        /*0264*/ 	.word	0xffffffff


	//   ....[120]....
        /*0268*/ 	.word	0xffffffff


	//   ....[121]....
        /*026c*/ 	.word	0xffffffff


	//   ....[122]....
        /*0270*/ 	.word	0xffffffff


	//   ....[123]....
        /*0274*/ 	.word	0xffffffff


	//   ....[124]....
        /*0278*/ 	.word	0xffffffff


	//   ....[125]....
        /*027c*/ 	.word	0xffffffff


	//   ....[126]....
        /*0280*/ 	.word	0xffffffff


	//   ....[127]....
        /*0284*/ 	.word	0xffffffff


	//   ....[128]....
        /*0288*/ 	.word	0xffffffff


	//   ....[129]....
        /*028c*/ 	.word	0xffffffff


	//   ....[130]....
        /*0290*/ 	.word	0xffffffff


	//   ....[131]....
        /*0294*/ 	.word	0xffffffff


	//   ....[132]....
        /*0298*/ 	.word	0xffffffff


	//   ....[133]....
        /*029c*/ 	.word	0xffffffff


	//   ....[134]....
        /*02a0*/ 	.word	0xffffffff


	//   ....[135]....
        /*02a4*/ 	.word	0xffffffff


	//   ....[136]....
        /*02a8*/ 	.word	0xffffffff


	//   ....[137]....
        /*02ac*/ 	.word	0xffffffff


	//   ....[138]....
        /*02b0*/ 	.word	0xffffffff


	//   ....[139]....
        /*02b4*/ 	.word	0xffffffff


	//   ....[140]....
        /*02b8*/ 	.word	0xffffffff


	//   ....[141]....
        /*02bc*/ 	.word	0xffffffff


	//   ....[142]....
        /*02c0*/ 	.word	0xffffffff


	//   ....[143]....
        /*02c4*/ 	.word	0xffffffff


	//   ....[144]....
        /*02c8*/ 	.word	0xffffffff


	//   ....[145]....
        /*02cc*/ 	.word	0xffffffff


	//   ....[146]....
        /*02d0*/ 	.word	0xffffffff


	//   ....[147]....
        /*02d4*/ 	.word	0xffffffff


	//   ....[148]....
        /*02d8*/ 	.word	0xffffffff


	//   ....[149]....
        /*02dc*/ 	.word	0xffffffff


	//   ....[150]....
        /*02e0*/ 	.word	0xffffffff


	//   ....[151]....
        /*02e4*/ 	.word	0xffffffff


	//   ....[152]....
        /*02e8*/ 	.word	0xffffffff


	//   ....[153]....
        /*02ec*/ 	.word	0xffffffff


	//   ....[154]....
        /*02f0*/ 	.word	0xffffffff


	//   ....[155]....
        /*02f4*/ 	.word	0xffffffff


	//   ....[156]....
        /*02f8*/ 	.word	0xffffffff


	//   ....[157]....
        /*02fc*/ 	.word	0xffffffff


	//   ....[158]....
        /*0300*/ 	.word	0xffffffff


	//   ....[159]....
        /*0304*/ 	.word	0xffffffff


	//   ....[160]....
        /*0308*/ 	.word	0xffffffff


	//   ....[161]....
        /*030c*/ 	.word	0xffffffff


	//   ....[162]....
        /*0310*/ 	.word	0xffffffff


	//   ....[163]....
        /*0314*/ 	.word	0xffffffff


	//   ....[164]....
        /*0318*/ 	.word	0xffffffff


	//   ....[165]....
        /*031c*/ 	.word	0xffffffff


	//   ....[166]....
        /*0320*/ 	.word	0xffffffff


	//   ....[167]....
        /*0324*/ 	.word	0xffffffff


	//   ....[168]....
        /*0328*/ 	.word	0xffffffff


	//   ....[169]....
        /*032c*/ 	.word	0xffffffff


	//   ....[170]....
        /*0330*/ 	.word	0xffffffff


	//   ....[171]....
        /*0334*/ 	.word	0xffffffff


	//   ....[172]....
        /*0338*/ 	.word	0xffffffff


	//   ....[173]....
        /*033c*/ 	.word	0x0500000f


	//   ....[174]....
        /*0340*/ 	.word	0x0500000f


	//   ....[175]....
        /*0344*/ 	.word	0x0500000f


	//   ....[176]....
        /*0348*/ 	.word	0x0500000f


	//   ....[177]....
        /*034c*/ 	.word	0x0500000f


	//   ....[178]....
        /*0350*/ 	.word	0x0500000f


	//   ....[179]....
        /*0354*/ 	.word	0x0500000f


	//   ....[180]....
        /*0358*/ 	.word	0x0500000f


	//   ....[181]....
        /*035c*/ 	.word	0x0500000f


	//   ....[182]....
        /*0360*/ 	.word	0x0500000f


	//   ....[183]....
        /*0364*/ 	.word	0x0500000f


	//   ....[184]....
        /*0368*/ 	.word	0x0500000f


	//   ....[185]....
        /*036c*/ 	.word	0x0500000f


	//   ....[186]....
        /*0370*/ 	.word	0x0500000f


	//   ....[187]....
        /*0374*/ 	.word	0x0500000f


	//   ....[188]....
        /*0378*/ 	.word	0x0500000f


	//   ....[189]....
        /*037c*/ 	.word	0x0500000f


	//   ....[190]....
        /*0380*/ 	.word	0x0500000f


	//   ....[191]....
        /*0384*/ 	.word	0x0500000f


	//   ....[192]....
        /*0388*/ 	.word	0x0500000f


	//   ....[193]....
        /*038c*/ 	.word	0x0500000f


	//   ....[194]....
        /*0390*/ 	.word	0x0500000f


	//   ....[195]....
        /*0394*/ 	.word	0x0500000f


	//   ....[196]....
        /*0398*/ 	.word	0x0500000f


	//   ....[197]....
        /*039c*/ 	.word	0x0500000f


	//   ....[198]....
        /*03a0*/ 	.word	0x0500000f


	//   ....[199]....
        /*03a4*/ 	.word	0x0500000f


	//   ....[200]....
        /*03a8*/ 	.word	0x0500000f


	//   ....[201]....
        /*03ac*/ 	.word	0x0500000f


	//   ....[202]....
        /*03b0*/ 	.word	0x0500000f


	//   ....[203]....
        /*03b4*/ 	.word	0x0500000f


	//   ....[204]....
        /*03b8*/ 	.word	0x0500000f


	//   ....[205]....
        /*03bc*/ 	.word	0x0500000f


	//   ....[206]....
        /*03c0*/ 	.word	0x0500000f


	//   ....[207]....
        /*03c4*/ 	.word	0x0500000f


	//   ....[208]....
        /*03c8*/ 	.word	0x0500000f


	//   ....[209]....
        /*03cc*/ 	.word	0x0500000f


	//   ....[210]....
        /*03d0*/ 	.word	0x0500000f


	//   ....[211]....
        /*03d4*/ 	.word	0x0500000f


	//   ....[212]....
        /*03d8*/ 	.word	0x0500000f


	//   ....[213]....
        /*03dc*/ 	.word	0x0500000f


	//   ....[214]....
        /*03e0*/ 	.word	0x0500000f


	//   ....[215]....
        /*03e4*/ 	.word	0x0500000f


	//   ....[216]....
        /*03e8*/ 	.word	0x0500000f


	//   ....[217]....
        /*03ec*/ 	.word	0x0500000f


	//   ....[218]....
        /*03f0*/ 	.word	0x0500000f


	//   ....[219]....
        /*03f4*/ 	.word	0x0500000f


	//   ....[220]....
        /*03f8*/ 	.word	0x0500000f


	//   ....[221]....
        /*03fc*/ 	.word	0x0500000f


	//----- nvinfo : EIATTR_COOP_GROUP_INSTR_OFFSETS
	.align		4
.L_90:
        /*0400*/ 	.byte	0x04, 0x28
        /*0402*/ 	.short	(.L_92 - .L_91)


	//   ....[0]....
.L_91:
        /*0404*/ 	.word	0x00000080


	//   ....[1]....
        /*0408*/ 	.word	0x00000090


	//   ....[2]....
        /*040c*/ 	.word	0x000002d0


	//   ....[3]....
        /*0410*/ 	.word	0x00000430


	//   ....[4]....
        /*0414*/ 	.word	0x00000550


	//   ....[5]....
        /*0418*/ 	.word	0x000006b0


	//   ....[6]....
        /*041c*/ 	.word	0x000011f0


	//   ....[7]....
        /*0420*/ 	.word	0x00003ae0


	//   ....[8]....
        /*0424*/ 	.word	0x00003be0


	//   ....[9]....
        /*0428*/ 	.word	0x00004150


	//   ....[10]....
        /*042c*/ 	.word	0x00004210


	//   ....[11]....
        /*0430*/ 	.word	0x000077e0


	//   ....[12]....
        /*0434*/ 	.word	0x00007800


	//   ....[13]....
        /*0438*/ 	.word	0x00007820


	//   ....[14]....
        /*043c*/ 	.word	0x00007850


	//   ....[15]....
        /*0440*/ 	.word	0x00009580


	//   ....[16]....
        /*0444*/ 	.word	0x00009590


	//   ....[17]....
        /*0448*/ 	.word	0x000095c0


	//   ....[18]....
        /*044c*/ 	.word	0x000095d0


	//   ....[19]....
        /*0450*/ 	.word	0x0000a870


	//   ....[20]....
        /*0454*/ 	.word	0x0000a880


	//   ....[21]....
        /*0458*/ 	.word	0x0000a890


	//   ....[22]....
        /*045c*/ 	.word	0x0000a8a0


	//   ....[23]....
        /*0460*/ 	.word	0x0000a8b0


	//   ....[24]....
        /*0464*/ 	.word	0x0000a8c0


	//   ....[25]....
        /*0468*/ 	.word	0x0000a8d0


	//   ....[26]....
        /*046c*/ 	.word	0x0000a8e0


	//   ....[27]....
        /*0470*/ 	.word	0x0000a8f0


	//   ....[28]....
        /*0474*/ 	.word	0x0000a900


	//   ....[29]....
        /*0478*/ 	.word	0x0000a910


	//   ....[30]....
        /*047c*/ 	.word	0x0000a920


	//   ....[31]....
        /*0480*/ 	.word	0x0000a930


	//   ....[32]....
        /*0484*/ 	.word	0x0000a940


	//   ....[33]....
        /*0488*/ 	.word	0x0000a950


	//   ....[34]....
        /*048c*/ 	.word	0x0000a980


	//   ....[35]....
        /*0490*/ 	.word	0x0000a990


	//   ....[36]....
        /*0494*/ 	.word	0x0000a9a0


	//   ....[37]....
        /*0498*/ 	.word	0x0000a9b0


	//   ....[38]....
        /*049c*/ 	.word	0x0000a9c0


	//   ....[39]....
        /*04a0*/ 	.word	0x0000a9d0


	//   ....[40]....
        /*04a4*/ 	.word	0x0000a9f0


	//   ....[41]....
        /*04a8*/ 	.word	0x0000aa20


	//   ....[42]....
        /*04ac*/ 	.word	0x0000aa40


	//   ....[43]....
        /*04b0*/ 	.word	0x0000aa50


	//   ....[44]....
        /*04b4*/ 	.word	0x0000aa60


	//   ....[45]....
        /*04b8*/ 	.word	0x0000aa70


	//   ....[46]....
        /*04bc*/ 	.word	0x0000aa90


	//   ....[47]....
        /*04c0*/ 	.word	0x0000aaa0


	//   ....[48]....
        /*04c4*/ 	.word	0x0000aab0


	//   ....[49]....
        /*04c8*/ 	.word	0x0000aac0


	//   ....[50]....
        /*04cc*/ 	.word	0x0000aae0


	//   ....[51]....
        /*04d0*/ 	.word	0x0000aaf0


	//   ....[52]....
        /*04d4*/ 	.word	0x0000ab00


	//   ....[53]....
        /*04d8*/ 	.word	0x0000ab10


	//   ....[54]....
        /*04dc*/ 	.word	0x0000ab20


	//   ....[55]....
        /*04e0*/ 	.word	0x0000ab30


	//   ....[56]....
        /*04e4*/ 	.word	0x0000ab50


	//   ....[57]....
        /*04e8*/ 	.word	0x0000ab60


	//   ....[58]....
        /*04ec*/ 	.word	0x0000ab70


	//   ....[59]....
        /*04f0*/ 	.word	0x0000ab80


	//   ....[60]....
        /*04f4*/ 	.word	0x0000ab90


	//   ....[61]....
        /*04f8*/ 	.word	0x0000aba0


	//   ....[62]....
        /*04fc*/ 	.word	0x0000abb0


	//   ....[63]....
        /*0500*/ 	.word	0x0000abc0


	//   ....[64]....
        /*0504*/ 	.word	0x0000abd0


	//   ....[65]....
        /*0508*/ 	.word	0x0000abe0


	//   ....[66]....
        /*050c*/ 	.word	0x0000abf0


	//   ....[67]....
        /*0510*/ 	.word	0x0000ac00


	//   ....[68]....
        /*0514*/ 	.word	0x0000ac10


	//   ....[69]....
        /*0518*/ 	.word	0x0000ac20


	//   ....[70]....
        /*051c*/ 	.word	0x0000ac30


	//   ....[71]....
        /*0520*/ 	.word	0x0000ac40


	//   ....[72]....
        /*0524*/ 	.word	0x0000ac50


	//   ....[73]....
        /*0528*/ 	.word	0x0000ac60


	//   ....[74]....
        /*052c*/ 	.word	0x0000ac70


	//   ....[75]....
        /*0530*/ 	.word	0x0000ac80


	//   ....[76]....
        /*0534*/ 	.word	0x0000ac90


	//   ....[77]....
        /*0538*/ 	.word	0x0000aca0


	//   ....[78]....
        /*053c*/ 	.word	0x0000acb0


	//   ....[79]....
        /*0540*/ 	.word	0x0000acc0


	//   ....[80]....
        /*0544*/ 	.word	0x0000acd0


	//   ....[81]....
        /*0548*/ 	.word	0x0000ace0


	//   ....[82]....
        /*054c*/ 	.word	0x0000ad00


	//   ....[83]....
        /*0550*/ 	.word	0x0000ad30


	//   ....[84]....
        /*0554*/ 	.word	0x0000ad60


	//   ....[85]....
        /*0558*/ 	.word	0x0000ad90


	//   ....[86]....
        /*055c*/ 	.word	0x0000adc0


	//   ....[87]....
        /*0560*/ 	.word	0x0000adf0


	//   ....[88]....
        /*0564*/ 	.word	0x0000ae20


	//   ....[89]....
        /*0568*/ 	.word	0x0000ae50


	//   ....[90]....
        /*056c*/ 	.word	0x0000ae80


	//   ....[91]....
        /*0570*/ 	.word	0x0000aeb0


	//   ....[92]....
        /*0574*/ 	.word	0x0000aef0


	//   ....[93]....
        /*0578*/ 	.word	0x0000af20


	//   ....[94]....
        /*057c*/ 	.word	0x0000af40


	//   ....[95]....
        /*0580*/ 	.word	0x0000af60


	//   ....[96]....
        /*0584*/ 	.word	0x0000af80


	//   ....[97]....
        /*0588*/ 	.word	0x0000afb0


	//   ....[98]....
        /*058c*/ 	.word	0x0000afe0


	//   ....[99]....
        /*0590*/ 	.word	0x0000b020


	//   ....[100]....
        /*0594*/ 	.word	0x0000b060


	//   ....[101]....
        /*0598*/ 	.word	0x0000b0a0


	//   ....[102]....
        /*059c*/ 	.word	0x0000b0d0


	//   ....[103]....
        /*05a0*/ 	.word	0x0000b110


	//   ....[104]....
        /*05a4*/ 	.word	0x0000b140


	//   ....[105]....
        /*05a8*/ 	.word	0x0000b170


	//   ....[106]....
        /*05ac*/ 	.word	0x0000b190


	//   ....[107]....
        /*05b0*/ 	.word	0x0000b1c0


	//   ....[108]....
        /*05b4*/ 	.word	0x0000b1e0


	//   ....[109]....
        /*05b8*/ 	.word	0x0000b200


	//   ....[110]....
        /*05bc*/ 	.word	0x0000b210


	//   ....[111]....
        /*05c0*/ 	.word	0x0000b220


	//   ....[112]....
        /*05c4*/ 	.word	0x0000b230


	//   ....[113]....
        /*05c8*/ 	.word	0x0000b260


	//   ....[114]....
        /*05cc*/ 	.word	0x0000b280


	//   ....[115]....
        /*05d0*/ 	.word	0x0000b670


	//   ....[116]....
        /*05d4*/ 	.word	0x0000b6d0


	//   ....[117]....
        /*05d8*/ 	.word	0x0000b710


	//   ....[118]....
        /*05dc*/ 	.word	0x0000b750


	//   ....[119]....
        /*05e0*/ 	.word	0x0000b790


	//   ....[120]....
        /*05e4*/ 	.word	0x0000b7c0


	//   ....[121]....
        /*05e8*/ 	.word	0x0000c150


	//   ....[122]....
        /*05ec*/ 	.word	0x0000c180


	//   ....[123]....
        /*05f0*/ 	.word	0x0000cfd0


	//   ....[124]....
        /*05f4*/ 	.word	0x0000e560


	//   ....[125]....
        /*05f8*/ 	.word	0x0000e5a0


	//   ....[126]....
        /*05fc*/ 	.word	0x0000e5d0


	//   ....[127]....
        /*0600*/ 	.word	0x0000e5f0


	//   ....[128]....
        /*0604*/ 	.word	0x0000e6c0


	//   ....[129]....
        /*0608*/ 	.word	0x0000e6d0


	//   ....[130]....
        /*060c*/ 	.word	0x0000e760


	//   ....[131]....
        /*0610*/ 	.word	0x0000e770


	//   ....[132]....
        /*0614*/ 	.word	0x0000e780


	//   ....[133]....
        /*0618*/ 	.word	0x0000e810


	//   ....[134]....
        /*061c*/ 	.word	0x0000ec50


	//   ....[135]....
        /*0620*/ 	.word	0x0000ec80


	//   ....[136]....
        /*0624*/ 	.word	0x0000eca0


	//   ....[137]....
        /*0628*/ 	.word	0x0000ed00


	//   ....[138]....
        /*062c*/ 	.word	0x0000ed60


	//   ....[139]....
        /*0630*/ 	.word	0x0000ed90


	//   ....[140]....
        /*0634*/ 	.word	0x0000edb0


	//   ....[141]....
        /*0638*/ 	.word	0x0000ee20


	//   ....[142]....
        /*063c*/ 	.word	0x0000ee50


	//   ....[143]....
        /*0640*/ 	.word	0x0000eec0


	//   ....[144]....
        /*0644*/ 	.word	0x0000f4f0


	//   ....[145]....
        /*0648*/ 	.word	0x0000f520


	//   ....[146]....
        /*064c*/ 	.word	0x0000f550


	//   ....[147]....
        /*0650*/ 	.word	0x0000f5c0


	//   ....[148]....
        /*0654*/ 	.word	0x0000f610


	//   ....[149]....
        /*0658*/ 	.word	0x0000f640


	//   ....[150]....
        /*065c*/ 	.word	0x0000f670


	//   ....[151]....
        /*0660*/ 	.word	0x0000f6f0


	//   ....[152]....
        /*0664*/ 	.word	0x0000ff80


	//   ....[153]....
        /*0668*/ 	.word	0x0000ffa0


	//   ....[154]....
        /*066c*/ 	.word	0x0000ffb0


	//   ....[155]....
        /*0670*/ 	.word	0x0000ffc0


	//   ....[156]....
        /*0674*/ 	.word	0x0000ffd0


	//   ....[157]....
        /*0678*/ 	.word	0x00010030


	//   ....[158]....
        /*067c*/ 	.word	0x00010040


	//   ....[159]....
        /*0680*/ 	.word	0x00010050


	//   ....[160]....
        /*0684*/ 	.word	0x000100b0


	//   ....[161]....
        /*0688*/ 	.word	0x000100d0


	//   ....[162]....
        /*068c*/ 	.word	0x00010530


	//   ....[163]....
        /*0690*/ 	.word	0x00010550


	//   ....[164]....
        /*0694*/ 	.word	0x00010570


	//   ....[165]....
        /*0698*/ 	.word	0x00010590


	//   ....[166]....
        /*069c*/ 	.word	0x000105b0


	//   ....[167]....
        /*06a0*/ 	.word	0x00010600


	//   ....[168]....
        /*06a4*/ 	.word	0x00010620


	//   ....[169]....
        /*06a8*/ 	.word	0x00010630


	//   ....[170]....
        /*06ac*/ 	.word	0x00010680


	//   ....[171]....
        /*06b0*/ 	.word	0x000106e0


	//   ....[172]....
        /*06b4*/ 	.word	0x00011a90


	//   ....[173]....
        /*06b8*/ 	.word	0x00011f90


	//   ....[174]....
        /*06bc*/ 	.word	0x00012080


	//   ....[175]....
        /*06c0*/ 	.word	0x00012160


	//   ....[176]....
        /*06c4*/ 	.word	0x000121f0


	//   ....[177]....
        /*06c8*/ 	.word	0x000122f0


	//   ....[178]....
        /*06cc*/ 	.word	0x00012350


	//   ....[179]....
        /*06d0*/ 	.word	0x00012450


	//   ....[180]....
        /*06d4*/ 	.word	0x000124b0


	//   ....[181]....
        /*06d8*/ 	.word	0x00012580


	//   ....[182]....
        /*06dc*/ 	.word	0x00012640


	//   ....[183]....
        /*06e0*/ 	.word	0x00012710


	//   ....[184]....
        /*06e4*/ 	.word	0x00012890


	//   ....[185]....
        /*06e8*/ 	.word	0x00012930


	//   ....[186]....
        /*06ec*/ 	.word	0x00012a50


	//   ....[187]....
        /*06f0*/ 	.word	0x00012aa0


	//   ....[188]....
        /*06f4*/ 	.word	0x00012b80


	//   ....[189]....
        /*06f8*/ 	.word	0x00012c30


	//   ....[190]....
        /*06fc*/ 	.word	0x00012ca0


	//   ....[191]....
        /*0700*/ 	.word	0x00012d70


	//   ....[192]....
        /*0704*/ 	.word	0x00012de0


	//   ....[193]....
        /*0708*/ 	.word	0x00012eb0


	//   ....[194]....
        /*070c*/ 	.word	0x00012f50


	//   ....[195]....
        /*0710*/ 	.word	0x00012fa0


	//   ....[196]....
        /*0714*/ 	.word	0x00013060


	//   ....[197]....
        /*0718*/ 	.word	0x00013110


	//   ....[198]....
        /*071c*/ 	.word	0x00013170


	//   ....[199]....
        /*0720*/ 	.word	0x00013270


	//   ....[200]....
        /*0724*/ 	.word	0x000132f0


	//   ....[201]....
        /*0728*/ 	.word	0x000133b0


	//   ....[202]....
        /*072c*/ 	.word	0x000134f0


	//   ....[203]....
        /*0730*/ 	.word	0x00013590


	//   ....[204]....
        /*0734*/ 	.word	0x000135f0


	//   ....[205]....
        /*0738*/ 	.word	0x000136c0


	//   ....[206]....
        /*073c*/ 	.word	0x00013720


	//   ....[207]....
        /*0740*/ 	.word	0x000137f0


	//   ....[208]....
        /*0744*/ 	.word	0x00013850


	//   ....[209]....
        /*0748*/ 	.word	0x00013920


	//   ....[210]....
        /*074c*/ 	.word	0x00013980


	//   ....[211]....
        /*0750*/ 	.word	0x00013a50


	//   ....[212]....
        /*0754*/ 	.word	0x00013b30


	//   ....[213]....
        /*0758*/ 	.word	0x00013bd0


	//   ....[214]....
        /*075c*/ 	.word	0x00013c40


	//   ....[215]....
        /*0760*/ 	.word	0x00013d00


	//   ....[216]....
        /*0764*/ 	.word	0x00013d60


	//   ....[217]....
        /*0768*/ 	.word	0x00013e20


	//   ....[218]....
        /*076c*/ 	.word	0x00013e80


	//   ....[219]....
        /*0770*/ 	.word	0x00013f40


	//   ....[220]....
        /*0774*/ 	.word	0x00013fa0


	//   ....[221]....
        /*0778*/ 	.word	0x00014060


	//----- nvinfo : EIATTR_REG_RECONFIG
	.align		4
.L_92:
        /*077c*/ 	.byte	0x01, 0x54
	.zero		2


	//----- nvinfo : EIATTR_SYSCALL_OFFSETS
	.align		4
        /*0780*/ 	.byte	0x04, 0x46
        /*0782*/ 	.short	(.L_94 - .L_93)


	//   ....[0]....
.L_93:
        /*0784*/ 	.word	0x000013b0


	//   ....[1]....
        /*0788*/ 	.word	0x0000d720


	//   ....[2]....
        /*078c*/ 	.word	0x0000d860


	//   ....[3]....
        /*0790*/ 	.word	0x0000d9a0


	//   ....[4]....
        /*0794*/ 	.word	0x0000dac0


	//   ....[5]....
        /*0798*/ 	.word	0x0000f270


	//----- nvinfo : EIATTR_MBARRIER_INSTR_OFFSETS
	.align		4
.L_94:
        /*079c*/ 	.byte	0x04, 0x39
        /*079e*/ 	.short	(.L_96 - .L_95)


	//   ....[0]....
.L_95:
        /*07a0*/ 	.word	0x00000180
        /*07a4*/ 	.word	0x000000ff
        /*07a8*/ 	.word	0x00033400
        /*07ac*/ 	.short	0x0100
        /*07ae*/ 	.byte	0x08
	.zero		1


	//   ....[1]....
        /*07b0*/ 	.word	0x00000190
        /*07b4*/ 	.word	0x000000ff
        /*07b8*/ 	.word	0x00033420
        /*07bc*/ 	.short	0x0100
        /*07be*/ 	.byte	0x08
	.zero		1


	//   ....[2]....
        /*07c0*/ 	.word	0x00000280
        /*07c4*/ 	.word	0x000000ff
        /*07c8*/ 	.word	0x00033430
        /*07cc*/ 	.short	0x0100
        /*07ce*/ 	.byte	0x08
	.zero		1


	//   ....[3]....
        /*07d0*/ 	.word	0x00000290
        /*07d4*/ 	.word	0x000000ff
        /*07d8*/ 	.word	0x00033440
        /*07dc*/ 	.short	0x0100
        /*07de*/ 	.byte	0x08
	.zero		1


	//   ....[4]....
        /*07e0*/ 	.word	0x000002a0
        /*07e4*/ 	.word	0x000000ff
        /*07e8*/ 	.word	0x00033438
        /*07ec*/ 	.short	0x0100
        /*07ee*/ 	.byte	0x08
	.zero		1


	//   ....[5]....
        /*07f0*/ 	.word	0x000002b0
        /*07f4*/ 	.word	0x000000ff
        /*07f8*/ 	.word	0x00033448
        /*07fc*/ 	.short	0x0100
        /*07fe*/ 	.byte	0x08
	.zero		1


	//   ....[6]....
        /*0800*/ 	.word	0x000003e0
        /*0804*/ 	.word	0x000000ff
        /*0808*/ 	.word	0x00033450
        /*080c*/ 	.short	0x0100
        /*080e*/ 	.byte	0x08
	.zero		1


	//   ....[7]....
        /*0810*/ 	.word	0x000003f0
        /*0814*/ 	.word	0x000000ff
        /*0818*/ 	.word	0x00033460
        /*081c*/ 	.short	0x0100
        /*081e*/ 	.byte	0x08
	.zero		1


	//   ....[8]....
        /*0820*/ 	.word	0x00000400
        /*0824*/ 	.word	0x000000ff
        /*0828*/ 	.word	0x00033458
        /*082c*/ 	.short	0x0100
        /*082e*/ 	.byte	0x08
	.zero		1


	//   ....[9]....
        /*0830*/ 	.word	0x00000410
        /*0834*/ 	.word	0x000000ff
        /*0838*/ 	.word	0x00033468
        /*083c*/ 	.short	0x0100
        /*083e*/ 	.byte	0x08
	.zero		1


	//   ....[10]....
        /*0840*/ 	.word	0x00000500
        /*0844*/ 	.word	0x000000ff
        /*0848*/ 	.word	0x00033470
        /*084c*/ 	.short	0x0100
        /*084e*/ 	.byte	0x06
	.zero		1


	//   ....[11]....
        /*0850*/ 	.word	0x00000510
        /*0854*/ 	.word	0x000000ff
        /*0858*/ 	.word	0x00033480
        /*085c*/ 	.short	0x0100
        /*085e*/ 	.byte	0x06
	.zero		1


	//   ....[12]....
        /*0860*/ 	.word	0x00000520
        /*0864*/ 	.word	0x000000ff
        /*0868*/ 	.word	0x00033478
        /*086c*/ 	.short	0x0100
        /*086e*/ 	.byte	0x06
	.zero		1


	//   ....[13]....
        /*0870*/ 	.word	0x00000530
        /*0874*/ 	.word	0x000000ff
        /*0878*/ 	.word	0x00033488
        /*087c*/ 	.short	0x0100
        /*087e*/ 	.byte	0x06
	.zero		1


	//   ....[14]....
        /*0880*/ 	.word	0x00000660
        /*0884*/ 	.word	0x000000ff
        /*0888*/ 	.word	0x00033490
        /*088c*/ 	.short	0x0100
        /*088e*/ 	.byte	0x08
	.zero		1


	//   ....[15]....
        /*0890*/ 	.word	0x00000670
        /*0894*/ 	.word	0x000000ff
        /*0898*/ 	.word	0x000334a0
        /*089c*/ 	.short	0x0100
        /*089e*/ 	.byte	0x08
	.zero		1


	//   ....[16]....
        /*08a0*/ 	.word	0x00000680
        /*08a4*/ 	.word	0x000000ff
        /*08a8*/ 	.word	0x00033498
        /*08ac*/ 	.short	0x0100
        /*08ae*/ 	.byte	0x08
	.zero		1


	//   ....[17]....
        /*08b0*/ 	.word	0x00000690
        /*08b4*/ 	.word	0x000000ff
        /*08b8*/ 	.word	0x000334a8
        /*08bc*/ 	.short	0x0100
        /*08be*/ 	.byte	0x08
	.zero		1


	//   ....[18]....
        /*08c0*/ 	.word	0x000007d0
        /*08c4*/ 	.word	0x000000ff
        /*08c8*/ 	.word	0x000334b0
        /*08cc*/ 	.short	0x0100
        /*08ce*/ 	.byte	0x08
	.zero		1


	//   ....[19]....
        /*08d0*/ 	.word	0x000007e0
        /*08d4*/ 	.word	0x000000ff
        /*08d8*/ 	.word	0x000334c0
        /*08dc*/ 	.short	0x0100
        /*08de*/ 	.byte	0x08
	.zero		1


	//   ....[20]....
        /*08e0*/ 	.word	0x000007f0
        /*08e4*/ 	.word	0x000000ff
        /*08e8*/ 	.word	0x000334b8
        /*08ec*/ 	.short	0x0100
        /*08ee*/ 	.byte	0x08
	.zero		1


	//   ....[21]....
        /*08f0*/ 	.word	0x00000800
        /*08f4*/ 	.word	0x000000ff
        /*08f8*/ 	.word	0x000334c8
        /*08fc*/ 	.short	0x0100
        /*08fe*/ 	.byte	0x08
	.zero		1


	//   ....[22]....
        /*0900*/ 	.word	0x00001680
        /*0904*/ 	.word	0x000000ff
        /*0908*/ 	.word	0x00033400
        /*090c*/ 	.short	0x010a
        /*090e*/ 	.byte	0x24
	.zero		1


	//   ....[23]....
        /*0910*/ 	.word	0x00001710
        /*0914*/ 	.word	0x000000ff
        /*0918*/ 	.word	0x00033430
        /*091c*/ 	.short	0x010a
        /*091e*/ 	.byte	0x24
	.zero		1


	//   ....[24]....
        /*0920*/ 	.word	0x00001770
        /*0924*/ 	.word	0x000000ff
        /*0928*/ 	.word	0x00033430
        /*092c*/ 	.short	0x010a
        /*092e*/ 	.byte	0x24
	.zero		1


	//   ....[25]....
        /*0930*/ 	.word	0x00002f10
        /*0934*/ 	.word	0x000000ff
        /*0938*/ 	.word	0x00000000
        /*093c*/ 	.short	0x0101
        /*093e*/ 	.byte	0x04
	.zero		1


	//   ....[26]....
        /*0940*/ 	.word	0x00005910
        /*0944*/ 	.word	0x000000ff
        /*0948*/ 	.word	0x00033430
        /*094c*/ 	.short	0x010a
        /*094e*/ 	.byte	0x04
	.zero		1


	//   ....[27]....
        /*0950*/ 	.word	0x00005950
        /*0954*/ 	.word	0x000000ff
        /*0958*/ 	.word	0x00033430
        /*095c*/ 	.short	0x010a
        /*095e*/ 	.byte	0x04
	.zero		1


	//   ....[28]....
        /*0960*/ 	.word	0x00006620
        /*0964*/ 	.word	0x000000ff
        /*0968*/ 	.word	0x00033450
        /*096c*/ 	.short	0x010a
        /*096e*/ 	.byte	0x04
	.zero		1


	//   ....[29]....
        /*0970*/ 	.word	0x00006660
        /*0974*/ 	.word	0x000000ff
        /*0978*/ 	.word	0x00033450
        /*097c*/ 	.short	0x010a
        /*097e*/ 	.byte	0x04
	.zero		1


	//   ....[30]....
        /*0980*/ 	.word	0x00006fb0
        /*0984*/ 	.word	0x000000ff
        /*0988*/ 	.word	0x00000000
        /*098c*/ 	.short	0x0101
        /*098e*/ 	.byte	0x04
	.zero		1


	//   ....[31]....
        /*0990*/ 	.word	0x00008970
        /*0994*/ 	.word	0x000000ff
        /*0998*/ 	.word	0x00000000
        /*099c*/ 	.short	0x0101
        /*099e*/ 	.byte	0x04
	.zero		1


	//   ....[32]....
        /*09a0*/ 	.word	0x000091e0
        /*09a4*/ 	.word	0x000000ff
        /*09a8*/ 	.word	0x00033450
        /*09ac*/ 	.short	0x010a
        /*09ae*/ 	.byte	0x09
	.zero		1


	//   ....[33]....
        /*09b0*/ 	.word	0x00009220
        /*09b4*/ 	.word	0x000000ff
        /*09b8*/ 	.word	0x00033450
        /*09bc*/ 	.short	0x010a
        /*09be*/ 	.byte	0x09
	.zero		1


	//   ....[34]....
        /*09c0*/ 	.word	0x000098b0
        /*09c4*/ 	.word	0x000000ff
        /*09c8*/ 	.word	0x00000000
        /*09cc*/ 	.short	0x0101
        /*09ce*/ 	.byte	0x04
	.zero		1


	//   ....[35]....
        /*09d0*/ 	.word	0x0000b7e0
        /*09d4*/ 	.word	0x000000ff
        /*09d8*/ 	.word	0x00000000
        /*09dc*/ 	.short	0x0101
        /*09de*/ 	.byte	0x04
	.zero		1


	//   ....[36]....
        /*09e0*/ 	.word	0x0000e260
        /*09e4*/ 	.word	0x000000ff
        /*09e8*/ 	.word	0x00033480
        /*09ec*/ 	.short	0x010a
        /*09ee*/ 	.byte	0x2a
	.zero		1


	//   ....[37]....
        /*09f0*/ 	.word	0x0000e960
        /*09f4*/ 	.word	0x000000ff
        /*09f8*/ 	.word	0x00033470
        /*09fc*/ 	.short	0x0107
        /*09fe*/ 	.byte	0x2a
	.zero		1


	//   ....[38]....
        /*0a00*/ 	.word	0x0000e9f0
        /*0a04*/ 	.word	0x000000ff
        /*0a08*/ 	.word	0x00033470
        /*0a0c*/ 	.short	0x0101
        /*0a0e*/ 	.byte	0x2a
	.zero		1


	//   ....[39]....
        /*0a10*/ 	.word	0x0000ea20
        /*0a14*/ 	.word	0x000000ff
        /*0a18*/ 	.word	0x00033440
        /*0a1c*/ 	.short	0x010a
        /*0a1e*/ 	.byte	0x2a
	.zero		1


	//   ....[40]....
        /*0a20*/ 	.word	0x0000f010
        /*0a24*/ 	.word	0x000000ff
        /*0a28*/ 	.word	0x00033430
        /*0a2c*/ 	.short	0x0107
        /*0a2e*/ 	.byte	0x2a
	.zero		1


	//   ....[41]....
        /*0a30*/ 	.word	0x0000f0a0
        /*0a34*/ 	.word	0x000000ff
        /*0a38*/ 	.word	0x00033430
        /*0a3c*/ 	.short	0x0101
        /*0a3e*/ 	.byte	0x2a
	.zero		1


	//   ....[42]....
        /*0a40*/ 	.word	0x0000f800
        /*0a44*/ 	.word	0x000000ff
        /*0a48*/ 	.word	0x00033400
        /*0a4c*/ 	.short	0x0107
        /*0a4e*/ 	.byte	0x2a
	.zero		1


	//   ....[43]....
        /*0a50*/ 	.word	0x0000f860
        /*0a54*/ 	.word	0x000000ff
        /*0a58*/ 	.word	0x00033400
        /*0a5c*/ 	.short	0x0101
        /*0a5e*/ 	.byte	0x2a
	.zero		1


	//   ....[44]....
        /*0a60*/ 	.word	0x0000f870
        /*0a64*/ 	.word	0x000000ff
        /*0a68*/ 	.word	0x00033420
        /*0a6c*/ 	.short	0x010a
        /*0a6e*/ 	.byte	0x2a
	.zero		1


	//   ....[45]....
        /*0a70*/ 	.word	0x0000fc90
        /*0a74*/ 	.word	0x00000005
        /*0a78*/ 	.word	0x00033480
        /*0a7c*/ 	.short	0x010a
        /*0a7e*/ 	.byte	0x3f
	.zero		1


	//   ....[46]....
        /*0a80*/ 	.word	0x00010200
        /*0a84*/ 	.word	0x00000005
        /*0a88*/ 	.word	0x00033470
        /*0a8c*/ 	.short	0x0107
        /*0a8e*/ 	.byte	0x3f
	.zero		1


	//   ....[47]....
        /*0a90*/ 	.word	0x00010290
        /*0a94*/ 	.word	0x00000005
        /*0a98*/ 	.word	0x00033470
        /*0a9c*/ 	.short	0x0101
        /*0a9e*/ 	.byte	0x3f
	.zero		1


	//   ....[48]....
        /*0aa0*/ 	.word	0x000102c0
        /*0aa4*/ 	.word	0x00000005
        /*0aa8*/ 	.word	0x00033440
        /*0aac*/ 	.short	0x010a
        /*0aae*/ 	.byte	0x3f
	.zero		1


	//   ....[49]....
        /*0ab0*/ 	.word	0x000107c0
        /*0ab4*/ 	.word	0x00000005
        /*0ab8*/ 	.word	0x00033430
        /*0abc*/ 	.short	0x0107
        /*0abe*/ 	.byte	0x3f
	.zero		1


	//   ....[50]....
        /*0ac0*/ 	.word	0x00010860
        /*0ac4*/ 	.word	0x00000005
        /*0ac8*/ 	.word	0x00033430
        /*0acc*/ 	.short	0x0101
        /*0ace*/ 	.byte	0x3f
	.zero		1


	//   ....[51]....
        /*0ad0*/ 	.word	0x000108e0
        /*0ad4*/ 	.word	0x00000005
        /*0ad8*/ 	.word	0x00033470
        /*0adc*/ 	.short	0x010a
        /*0ade*/ 	.byte	0x3f
	.zero		1


	//   ....[52]....
        /*0ae0*/ 	.word	0x00010980
        /*0ae4*/ 	.word	0x00000005
        /*0ae8*/ 	.word	0x00033460
        /*0aec*/ 	.short	0x010a
        /*0aee*/ 	.byte	0x3f
	.zero		1


	//   ....[53]....
        /*0af0*/ 	.word	0x00011040
        /*0af4*/ 	.word	0x00000005
        /*0af8*/ 	.word	0x00033450
        /*0afc*/ 	.short	0x0101
        /*0afe*/ 	.byte	0x3f
	.zero		1


	//   ....[54]....
        /*0b00*/ 	.word	0x000110e0
        /*0b04*/ 	.word	0x00000005
        /*0b08*/ 	.word	0x00000000
        /*0b0c*/ 	.short	0x0101
        /*0b0e*/ 	.byte	0x3f
	.zero		1


	//   ....[55]....
        /*0b10*/ 	.word	0x000111b0
        /*0b14*/ 	.word	0x00000000
        /*0b18*/ 	.word	0x00033470
        /*0b1c*/ 	.short	0x010a
        /*0b1e*/ 	.byte	0x3f
	.zero		1


	//   ....[56]....
        /*0b20*/ 	.word	0x00011260
        /*0b24*/ 	.word	0x00000000
        /*0b28*/ 	.word	0x00033460
        /*0b2c*/ 	.short	0x010a
        /*0b2e*/ 	.byte	0x3f
	.zero		1


	//   ....[57]....
        /*0b30*/ 	.word	0x00011920
        /*0b34*/ 	.word	0x00000000
        /*0b38*/ 	.word	0x00033450
        /*0b3c*/ 	.short	0x0101
        /*0b3e*/ 	.byte	0x3f
	.zero		1


	//   ....[58]....
        /*0b40*/ 	.word	0x000119a0
        /*0b44*/ 	.word	0x00000000
        /*0b48*/ 	.word	0x00000000
        /*0b4c*/ 	.short	0x0101
        /*0b4e*/ 	.byte	0x3f
	.zero		1


	//   ....[59]....
        /*0b50*/ 	.word	0x00011a40
        /*0b54*/ 	.word	0x00000005
        /*0b58*/ 	.word	0x00033420
        /*0b5c*/ 	.short	0x010a
        /*0b5e*/ 	.byte	0x3f
	.zero		1


	//   ....[60]....
        /*0b60*/ 	.word	0x00011b60
        /*0b64*/ 	.word	0x00000004
        /*0b68*/ 	.word	0x00033440
        /*0b6c*/ 	.short	0x010a
        /*0b6e*/ 	.byte	0x3f
	.zero		1


	//   ....[61]....
        /*0b70*/ 	.word	0x00011c00
        /*0b74*/ 	.word	0x00000005
        /*0b78*/ 	.word	0x00033440
        /*0b7c*/ 	.short	0x010a
        /*0b7e*/ 	.byte	0x3f
	.zero		1


	//   ....[62]....
        /*0b80*/ 	.word	0x00011c40
        /*0b84*/ 	.word	0x00000004
        /*0b88*/ 	.word	0x00033460
        /*0b8c*/ 	.short	0x010a
        /*0b8e*/ 	.byte	0x3f
	.zero		1


	//   ....[63]....
        /*0b90*/ 	.word	0x00011c80
        /*0b94*/ 	.word	0x00000005
        /*0b98*/ 	.word	0x00033460
        /*0b9c*/ 	.short	0x010a
        /*0b9e*/ 	.byte	0x3f
	.zero		1


	//   ....[64]....
        /*0ba0*/ 	.word	0x00011cc0
        /*0ba4*/ 	.word	0x00000004
        /*0ba8*/ 	.word	0x00033480
        /*0bac*/ 	.short	0x010a
        /*0bae*/ 	.byte	0x3f
	.zero		1


	//   ....[65]....
        /*0bb0*/ 	.word	0x00011d00
        /*0bb4*/ 	.word	0x00000005
        /*0bb8*/ 	.word	0x00033480
        /*0bbc*/ 	.short	0x010a
        /*0bbe*/ 	.byte	0x3f
	.zero		1


	//   ....[66]....
        /*0bc0*/ 	.word	0x00011d70
        /*0bc4*/ 	.word	0x00000003
        /*0bc8*/ 	.word	0x00033400
        /*0bcc*/ 	.short	0x010a
        /*0bce*/ 	.byte	0x3f
	.zero		1


	//   ....[67]....
        /*0bd0*/ 	.word	0x00011dd0
        /*0bd4*/ 	.word	0x00000003
        /*0bd8*/ 	.word	0x00033430
        /*0bdc*/ 	.short	0x010a
        /*0bde*/ 	.byte	0x3f
	.zero		1


	//   ....[68]....
        /*0be0*/ 	.word	0x00011e30
        /*0be4*/ 	.word	0x00000009
        /*0be8*/ 	.word	0x00033430
        /*0bec*/ 	.short	0x010a
        /*0bee*/ 	.byte	0x3f
	.zero		1


	//   ....[69]....
        /*0bf0*/ 	.word	0x00011e90
        /*0bf4*/ 	.word	0x0000000a
        /*0bf8*/ 	.word	0x00033450
        /*0bfc*/ 	.short	0x010a
        /*0bfe*/ 	.byte	0x3f
	.zero		1


	//   ....[70]....
        /*0c00*/ 	.word	0x00011ef0
        /*0c04*/ 	.word	0x00000003
        /*0c08*/ 	.word	0x00033450
        /*0c0c*/ 	.short	0x010a
        /*0c0e*/ 	.byte	0x3f
	.zero		1


	//   ....[71]....
        /*0c10*/ 	.word	0x00011fd0
        /*0c14*/ 	.word	0x00000003
        /*0c18*/ 	.word	0x00033480
        /*0c1c*/ 	.short	0x010a
        /*0c1e*/ 	.byte	0x3f
	.zero		1


	//   ....[72]....
        /*0c20*/ 	.word	0x000127e0
        /*0c24*/ 	.word	0x00000003
        /*0c28*/ 	.word	0x00033440
        /*0c2c*/ 	.short	0x010a
        /*0c2e*/ 	.byte	0x3f
	.zero		1


	//   ....[73]....
        /*0c30*/ 	.word	0x000133f0
        /*0c34*/ 	.word	0x00000003
        /*0c38*/ 	.word	0x00033420
        /*0c3c*/ 	.short	0x010a
        /*0c3e*/ 	.byte	0x3f
	.zero		1


	//   ....[74]....
        /*0c40*/ 	.word	0x00013440
        /*0c44*/ 	.word	0x00000005
        /*0c48*/ 	.word	0x00033480
        /*0c4c*/ 	.short	0x010a
        /*0c4e*/ 	.byte	0x3f
	.zero		1


	//   ....[75]....
        /*0c50*/ 	.word	0x00013a80
        /*0c54*/ 	.word	0x00000005
        /*0c58*/ 	.word	0x00033440
        /*0c5c*/ 	.short	0x010a
        /*0c5e*/ 	.byte	0x3f
	.zero		1


	//   ....[76]....
        /*0c60*/ 	.word	0x00014090
        /*0c64*/ 	.word	0x00000005
        /*0c68*/ 	.word	0x00033470
        /*0c6c*/ 	.short	0x010a
        /*0c6e*/ 	.byte	0x3f
	.zero		1


	//   ....[77]....
        /*0c70*/ 	.word	0x000140e0
        /*0c74*/ 	.word	0x00000005
        /*0c78*/ 	.word	0x00033460
        /*0c7c*/ 	.short	0x010a
        /*0c7e*/ 	.byte	0x3f
	.zero		1


	//   ....[78]....
        /*0c80*/ 	.word	0x00014130
        /*0c84*/ 	.word	0x00000000
        /*0c88*/ 	.word	0x00033470
        /*0c8c*/ 	.short	0x010a
        /*0c8e*/ 	.byte	0x3f
	.zero		1


	//   ....[79]....
        /*0c90*/ 	.word	0x00014180
        /*0c94*/ 	.word	0x00000000
        /*0c98*/ 	.word	0x00033460
        /*0c9c*/ 	.short	0x010a
        /*0c9e*/ 	.byte	0x3f
	.zero		1


	//   ....[80]....
        /*0ca0*/ 	.word	0x000141d0
        /*0ca4*/ 	.word	0x00000005
        /*0ca8*/ 	.word	0x00033420
        /*0cac*/ 	.short	0x010a
        /*0cae*/ 	.byte	0x3f
	.zero		1


	//   ....[81]....
        /*0cb0*/ 	.word	0x00014220
        /*0cb4*/ 	.word	0x00000004
        /*0cb8*/ 	.word	0x00033440
        /*0cbc*/ 	.short	0x010a
        /*0cbe*/ 	.byte	0x3f
	.zero		1


	//   ....[82]....
        /*0cc0*/ 	.word	0x00014270
        /*0cc4*/ 	.word	0x00000005
        /*0cc8*/ 	.word	0x00033440
        /*0ccc*/ 	.short	0x010a
        /*0cce*/ 	.byte	0x3f
	.zero		1


	//   ....[83]....
        /*0cd0*/ 	.word	0x000142c0
        /*0cd4*/ 	.word	0x00000004
        /*0cd8*/ 	.word	0x00033460
        /*0cdc*/ 	.short	0x010a
        /*0cde*/ 	.byte	0x3f
	.zero		1


	//   ....[84]....
        /*0ce0*/ 	.word	0x00014310
        /*0ce4*/ 	.word	0x00000005
        /*0ce8*/ 	.word	0x00033460
        /*0cec*/ 	.short	0x010a
        /*0cee*/ 	.byte	0x3f
	.zero		1


	//   ....[85]....
        /*0cf0*/ 	.word	0x00014360
        /*0cf4*/ 	.word	0x00000004
        /*0cf8*/ 	.word	0x00033480
        /*0cfc*/ 	.short	0x010a
        /*0cfe*/ 	.byte	0x3f
	.zero		1


	//----- nvinfo : EIATTR_NUM_MBARRIERS
	.align		4
.L_96:
        /*0d00*/ 	.byte	0x03, 0x38
        /*0d02*/ 	.short	0x0016


	//----- nvinfo : EIATTR_EXIT_INSTR_OFFSETS
	.align		4
        /*0d04*/ 	.byte	0x04, 0x1c
        /*0d06*/ 	.short	(.L_98 - .L_97)


	//   ....[0]....
.L_97:
        /*0d08*/ 	.word	0x00011d50


	//----- nvinfo : EIATTR_MAX_THREADS
	.align		4
.L_98:
        /*0d0c*/ 	.byte	0x04, 0x05
        /*0d0e*/ 	.short	(.L_100 - .L_99)
.L_99:
        /*0d10*/ 	.word	0x00000180
        /*0d14*/ 	.word	0x00000001
        /*0d18*/ 	.word	0x00000001


	//----- nvinfo : EIATTR_CRS_STACK_SIZE
	.align		4
.L_100:
        /*0d1c*/ 	.byte	0x04, 0x1e
        /*0d1e*/ 	.short	(.L_102 - .L_101)
.L_101:
        /*0d20*/ 	.word	0x00000000


	//----- nvinfo : EIATTR_CBANK_PARAM_SIZE
	.align		4
.L_102:
        /*0d24*/ 	.byte	0x03, 0x19
        /*0d26*/ 	.short	0x0a70


	//----- nvinfo : EIATTR_PARAM_CBANK
	.align		4
        /*0d28*/ 	.byte	0x04, 0x0a
        /*0d2a*/ 	.short	(.L_104 - .L_103)
	.align		4
.L_103:
        /*0d2c*/ 	.word	index@(.nv.constant0._ZN7cutlass13device_kernelIN5flash11enable_sm90INS1_16FlashAttnFwdSm90INS1_25CollectiveMainloopFwdSm90ILi2EN4cute5tupleIJNS5_1CILi1EEES8_S8_EEENS6_IJNS7_ILi128EEENS7_ILi160EEENS7_ILi192EEEEEELi192ENS_12float_e4m3_tEfNS_4arch4Sm90ELb0ELb0ELb1ELb0ELb1ELb0ELb0ELb1ELb1ELb1ELb1ELb0EEENS1_21CollectiveEpilogueFwdINS6_IJSA_SC_SB_EEES9_NS_10bfloat16_tESG_Li256ELb0ELb1ELb1ELb1EEENS1_19SingleTileSchedulerILb0ELb1ELb1ELi128EEEEEEEEEvNT_6ParamsE)
        /*0d30*/ 	.short	0x0210
        /*0d32*/ 	.short	0x0a70


	//----- nvinfo : EIATTR_SW_WAR
	.align		4
.L_104:
        /*0d34*/ 	.byte	0x04, 0x36
        /*0d36*/ 	.short	(.L_106 - .L_105)
.L_105:
        /*0d38*/ 	.word	0x00000008
.L_106:


//--------------------- .nv.info._ZN7cutlass13device_kernelIN5flash11enable_sm90INS1_16FlashAttnFwdSm90INS1_25CollectiveMainloopFwdSm90ILi2EN4cute5tupleIJNS5_1CILi1EEES8_S8_EEENS6_IJNS7_ILi128EEENS7_ILi160EEENS7_ILi192EEEEEELi192ENS_12float_e4m3_tEfNS_4arch4Sm90ELb0ELb0ELb1ELb1ELb1ELb0ELb0ELb1ELb1ELb1ELb1ELb0EEENS1_21CollectiveEpilogueFwdINS6_IJSA_SC_SB_EEES9_NS_10bfloat16_tESG_Li256ELb1ELb1ELb1ELb1EEENS1_36VarlenDynamicPersistentTileSchedulerILi128ELi160ELi256ELi128ELb1ELb1ELb1ELb0ELb1ELb1EEEEEEEEEvNT_6ParamsE --------------------------
	.section	.nv.info._ZN7cutlass13device_kernelIN5flash11enable_sm90INS1_16FlashAttnFwdSm90INS1_25CollectiveMainloopFwdSm90ILi2EN4cute5tupleIJNS5_1CILi1EEES8_S8_EEENS6_IJNS7_ILi128EEENS7_ILi160EEENS7_ILi192EEEEEELi192ENS_12float_e4m3_tEfNS_4arch4Sm90ELb0ELb0ELb1ELb1ELb1ELb0ELb0ELb1ELb1ELb1ELb1ELb0EEENS1_21CollectiveEpilogueFwdINS6_IJSA_SC_SB_EEES9_NS_10bfloat16_tESG_Li256ELb1ELb1ELb1ELb1EEENS1_36VarlenDynamicPersistentTileSchedulerILi128ELi160ELi256ELi128ELb1ELb1ELb1ELb0ELb1ELb1EEEEEEEEEvNT_6ParamsE,"",@"SHT_CUDA_INFO"
	.sectionflags	@""
	.align	4


	//----- nvinfo : EIATTR_CUDA_API_VERSION
	.align		4
        /*0000*/ 	.byte	0x04, 0x37
        /*0002*/ 	.short	(.L_108 - .L_107)
.L_107:
        /*0004*/ 	.word	0x00000082


	//----- nvinfo : EIATTR_KPARAM_INFO
	.align		4
.L_108:
        /*0008*/ 	.byte	0x04, 0x17
        /*000a*/ 	.short	(.L_110 - .L_109)
.L_109:
        /*000c*/ 	.word	0x00000000
        /*0010*/ 	.short	0x0000
        /*0012*/ 	.short	0x0070
        /*0014*/ 	.byte	0x00, 0xf0, 0x01, 0x2a


	//----- nvinfo : EIATTR_SPARSE_MMA_MASK
	.align		4
.L_110:
        /*0018*/ 	.byte	0x03, 0x50
        /*001a*/ 	.short	0x0000


	//----- nvinfo : EIATTR_MAXREG_COUNT
	.align		4
        /*001c*/ 	.byte	0x03, 0x1b
        /*001e*/ 	.short	0x00a8


	//----- nvinfo : EIATTR_NUM_BARRIERS
	.align		4
        /*0020*/ 	.byte	0x02, 0x4c
        /*0022*/ 	.byte	0x10
	.zero		1


	//----- nvinfo : EIATTR_EXTERNS
	.align		4
        /*0024*/ 	.byte	0x04, 0x0f
        /*0026*/ 	.short	(.L_112 - .L_111)


	//   ....[0]....
	.align		4
.L_111:
        /*0028*/ 	.word	index@(__assertfail)


	//----- nvinfo : EIATTR_ANNOTATIONS
	.align		4
.L_112:
        /*002c*/ 	.byte	0x04, 0x55
        /*002e*/ 	.short	(.L_114 - .L_113)


	//   ....[0]....
.L_113:
        /*0030*/ 	.word	0x00000001
        /*0034*/ 	.byte	0x20, 0x0c, 0x00, 0x00, 0x01, 0x00, 0x00, 0x00, 0x10, 0x0d, 0x00, 0x00, 0x01, 0x00, 0x00, 0x00
        /* <DEDUP_REMOVED lines=23> */
        /*01b4*/ 	.byte	0x30, 0x62, 0x01, 0x00


	//----- nvinfo : EIATTR_MERCURY_ISA_VERSION
	.align		4
.L_114:
        /*01b8*/ 	.byte	0x03, 0x5f
        /*01ba*/ 	.short	0x0101


	//----- nvinfo : EIATTR_UNUSED_LOAD_BYTE_OFFSET
	.align		4
        /*01bc*/ 	.byte	0x04, 0x44
        /*01be*/ 	.short	(.L_116 - .L_115)


	//   ....[0]....
.L_115:
        /*01c0*/ 	.word	0x00000980
        /*01c4*/ 	.word	0x0000fff0


	//   ....[1]....
        /*01c8*/ 	.word	0x0000a530
        /*01cc*/ 	.word	0x0000fff0


	//----- nvinfo : EIATTR_INT_WARP_WIDE_INSTR_OFFSETS
	.align		4
.L_116:
        /*01d0*/ 	.byte	0x04, 0x31
        /*01d2*/ 	.short	(.L_118 - .L_117)


	//   ....[0]....
.L_117:
        /*01d4*/ 	.word	0x000000c0


	//   ....[1]....
        /*01d8*/ 	.word	0x000000d0


	//   ....[2]....
        /*01dc*/ 	.word	0x00000170


	//   ....[3]....
        /*01e0*/ 	.word	0x00010d10


	//   ....[4]....
        /*01e4*/ 	.word	0x00010da0


	//   ....[5]....
        /*01e8*/ 	.word	0x00014c60


	//   ....[6]....
        /*01ec*/ 	.word	0x00014cf0


	//----- nvinfo : EIATTR_COOP_GROUP_MASK_REGIDS
	.align		4
.L_118:
        /*01f0*/ 	.byte	0x04, 0x29
        /*01f2*/ 	.short	(.L_120 - .L_119)


	//   ....[0]....
.L_119:
        /*01f4*/ 	.word	0xffffffff


	//   ....[1]....
        /*01f8*/ 	.word	0xffffffff


	//   ....[2]....
        /*01fc*/ 	.word	0xffffffff


	//   ....[3]....
        /*0200*/ 	.word	0xffffffff


	//   ....[4]....
        /*0204*/ 	.word	0xffffffff


	//   ....[5]....
        /*0208*/ 	.word	0xffffffff


	//   ....[6]....
        /*020c*/ 	.word	0xffffffff


	//   ....[7]....
        /*0210*/ 	.word	0xffffffff


	//   ....[8]....
        /*0214*/ 	.word	0xffffffff


	//   ....[9]....
        /*0218*/ 	.word	0xffffffff


	//   ....[10]....
        /*021c*/ 	.word	0xffffffff


	//   ....[11]....
        /*0220*/ 	.word	0xffffffff


	//   ....[12]....
        /*0224*/ 	.word	0xffffffff


	//   ....[13]....
        /*0228*/ 	.word	0xffffffff


	//   ....[14]....
        /*022c*/ 	.word	0xffffffff


	//   ....[15]....
        /*0230*/ 	.word	0xffffffff


	//   ....[16]....
        /*0234*/ 	.word	0xffffffff


	//   ....[17]....
        /*0238*/ 	.word	0xffffffff


	//   ....[18]....
        /*023c*/ 	.word	0xffffffff


	//   ....[19]....
        /*0240*/ 	.word	0xffffffff


	//   ....[20]....
        /*0244*/ 	.word	0xffffffff


	//   ....[21]....
        /*0248*/ 	.word	0xffffffff


	//   ....[22]....
        /*024c*/ 	.word	0xffffffff


	//   ....[23]....
        /*0250*/ 	.word	0xffffffff


	//   ....[24]....
        /*0254*/ 	.word	0xffffffff


	//   ....[25]....
        /*0258*/ 	.word	0xffffffff


	//   ....[26]....
        /*025c*/ 	.word	0xffffffff


	//   ....[27]....
        /*0260*/ 	.word	0xffffffff


	//   ....[28]....
        /*0264*/ 	.word	0xffffffff


	//   ....[29]....
        /*0268*/ 	.word	0xffffffff


	//   ....[30]....
        /*026c*/ 	.word	0xffffffff


	//   ....[31]....
        /*0270*/ 	.word	0xffffffff


	//   ....[32]....
        /*0274*/ 	.word	0xffffffff


	//   ....[33]....
        /*0278*/ 	.word	0xffffffff


	//   ....[34]....
        /*027c*/ 	.word	0xffffffff


	//   ....[35]....
        /*0280*/ 	.word	0xffffffff


	//   ....[36]....
        /*0284*/ 	.word	0xffffffff


	//   ....[37]....
        /*0288*/ 	.word	0xffffffff


	//   ....[38]....
        /*028c*/ 	.word	0xffffffff


	//   ....[39]....
        /*0290*/ 	.word	0xffffffff


	//   ....[40]....
        /*0294*/ 	.word	0xffffffff


	//   ....[41]....
        /*0298*/ 	.word	0xffffffff


	//   ....[42]....
        /*029c*/ 	.word	0xffffffff


	//   ....[43]....
        /*02a0*/ 	.word	0xffffffff


	//   ....[44]....
        /*02a4*/ 	.word	0xffffffff


	//   ....[45]....
        /*02a8*/ 	.word	0xffffffff


	//   ....[46]....
        /*02ac*/ 	.word	0xffffffff


	//   ....[47]....
        /*02b0*/ 	.word	0xffffffff


	//   ....[48]....
        /*02b4*/ 	.word	0xffffffff


	//   ....[49]....
        /*02b8*/ 	.word	0xffffffff


	//   ....[50]....
        /*02bc*/ 	.word	0xffffffff


	//   ....[51]....
        /*02c0*/ 	.word	0xffffffff


	//   ....[52]....
        /*02c4*/ 	.word	0xffffffff


	//   ....[53]....
        /*02c8*/ 	.word	0xffffffff


	//   ....[54]....
        /*02cc*/ 	.word	0xffffffff


	//   ....[55]....
        /*02d0*/ 	.word	0xffffffff


	//   ....[56]....
        /*02d4*/ 	.word	0xffffffff


	//   ....[57]....
        /*02d8*/ 	.word	0xffffffff


	//   ....[58]....
        /*02dc*/ 	.word	0xffffffff


	//   ....[59]....
        /*02e0*/ 	.word	0xffffffff


	//   ....[60]....
        /*02e4*/ 	.word	0xffffffff


	//   ....[61]....
        /*02e8*/ 	.word	0xffffffff


	//   ....[62]....
        /*02ec*/ 	.word	0xffffffff


	//   ....[63]....
        /*02f0*/ 	.word	0xffffffff


	//   ....[64]....
        /*02f4*/ 	.word	0xffffffff


	//   ....[65]....
        /*02f8*/ 	.word	0xffffffff


	//   ....[66]....
        /*02fc*/ 	.word	0xffffffff


	//   ....[67]....
        /*0300*/ 	.word	0xffffffff


	//   ....[68]....
        /*0304*/ 	.word	0xffffffff


	//   ....[69]....
        /*0308*/ 	.word	0xffffffff


	//   ....[70]....
        /*030c*/ 	.word	0xffffffff


	//   ....[71]....
        /*0310*/ 	.word	0xffffffff


	//   ....[72]....
        /*0314*/ 	.word	0xffffffff


	//   ....[73]....
        /*0318*/ 	.word	0xffffffff


	//   ....[74]....
        /*031c*/ 	.word	0xffffffff


	//   ....[75]....
        /*0320*/ 	.word	0xffffffff


	//   ....[76]....
        /*0324*/ 	.word	0xffffffff


	//   ....[77]....
        /*0328*/ 	.word	0xffffffff


	//   ....[78]....
        /*032c*/ 	.word	0xffffffff


	//   ....[79]....
        /*0330*/ 	.word	0xffffffff


	//   ....[80]....
        /*0334*/ 	.word	0xffffffff


	//   ....[81]....
        /*0338*/ 	.word	0xffffffff


	//   ....[82]....
        /*033c*/ 	.word	0xffffffff


	//   ....[83]....
        /*0340*/ 	.word	0xffffffff


	//   ....[84]....
        /*0344*/ 	.word	0xffffffff


	//   ....[85]....
        /*0348*/ 	.word	0xffffffff


	//   ....[86]....
        /*034c*/ 	.word	0xffffffff


	//   ....[87]....
        /*0350*/ 	.word	0xffffffff


	//   ....[88]....
        /*0354*/ 	.word	0xffffffff


	//   ....[89]....
        /*0358*/ 	.word	0xffffffff


	//   ....[90]....
        /*035c*/ 	.word	0xffffffff


	//   ....[91]....
        /*0360*/ 	.word	0xffffffff


	//   ....[92]....
        /*0364*/ 	.word	0xffffffff


	//   ....[93]....
        /*0368*/ 	.word	0xffffffff


	//   ....[94]....
        /*036c*/ 	.word	0xffffffff


	//   ....[95]....
        /*0370*/ 	.word	0xffffffff


	//   ....[96]....
        /*0374*/ 	.word	0xffffffff


	//   ....[97]....
        /*0378*/ 	.word	0xffffffff


	//   ....[98]....
        /*037c*/ 	.word	0xffffffff


	//   ....[99]....
        /*0380*/ 	.word	0xffffffff


	//   ....[100]....
        /*0384*/ 	.word	0xffffffff


	//   ....[101]....
        /*0388*/ 	.word	0xffffffff


	//   ....[102]....
        /*038c*/ 	.word	0xffffffff


	//   ....[103]....
        /*0390*/ 	.word	0xffffffff


	//   ....[104]....
        /*0394*/ 	.word	0xffffffff


	//   ....[105]....
        /*0398*/ 	.word	0xffffffff


	//   ....[106]....
        /*039c*/ 	.word	0xffffffff


	//   ....[107]....
        /*03a0*/ 	.word	0xffffffff


	//   ....[108]....
        /*03a4*/ 	.word	0xffffffff


	//   ....[109]....
        /*03a8*/ 	.word	0xffffffff


	//   ....[110]....
        /*03ac*/ 	.word	0xffffffff


	//   ....[111]....
        /*03b0*/ 	.word	0xffffffff


	//   ....[112]....
        /*03b4*/ 	.word	0xffffffff


	//   ....[113]....
        /*03b8*/ 	.word	0xffffffff


	//   ....[114]....
        /*03bc*/ 	.word	0xffffffff


	//   ....[115]....
        /*03c0*/ 	.word	0xffffffff


	//   ....[116]....
        /*03c4*/ 	.word	0xffffffff


	//   ....[117]....
        /*03c8*/ 	.word	0xffffffff


	//   ....[118]....
        /*03cc*/ 	.word	0xffffffff


	//   ....[119]....
        /*03d0*/ 	.word	0xffffffff


	//   ....[120]....
        /*03d4*/ 	.word	0xffffffff


	//   ....[121]....
        /*03d8*/ 	.word	0xffffffff


	//   ....[122]....
        /*03dc*/ 	.word	0xffffffff


	//   ....[123]....
        /*03e0*/ 	.word	0xffffffff


	//   ....[124]....
        /*03e4*/ 	.word	0xffffffff


	//   ....[125]....
        /*03e8*/ 	.word	0xffffffff


	//   ....[126]....
        /*03ec*/ 	.word	0xffffffff


	//   ....[127]....
        /*03f0*/ 	.word	0xffffffff


	//   ....[128]....
        /*03f4*/ 	.word	0xffffffff


	//   ....[129]....
        /*03f8*/ 	.word	0xffffffff


	//   ....[130]....
        /*03fc*/ 	.word	0xffffffff


	//   ....[131]....
        /*0400*/ 	.word	0xffffffff


	//   ....[132]....
        /*0404*/ 	.word	0xffffffff


	//   ....[133]....
        /*0408*/ 	.word	0xffffffff


	//   ....[134]....
        /*040c*/ 	.word	0xffffffff


	//   ....[135]....
        /*0410*/ 	.word	0xffffffff


	//   ....[136]....
        /*0414*/ 	.word	0xffffffff


	//   ....[137]....
        /*0418*/ 	.word	0xffffffff


	//   ....[138]....
        /*041c*/ 	.word	0xffffffff


	//   ....[139]....
        /*0420*/ 	.word	0xffffffff


	//   ....[140]....
        /*0424*/ 	.word	0xffffffff


	//   ....[141]....
        /*0428*/ 	.word	0xffffffff


	//   ....[142]....
        /*042c*/ 	.word	0xffffffff


	//   ....[143]....
        /*0430*/ 	.word	0xffffffff


	//   ....[144]....
        /*0434*/ 	.word	0xffffffff


	//   ....[145]....
        /*0438*/ 	.word	0xffffffff


	//   ....[146]....
        /*043c*/ 	.word	0xffffffff


	//   ....[147]....
        /*0440*/ 	.word	0xffffffff


	//   ....[148]....
        /*0444*/ 	.word	0xffffffff


	//   ....[149]....
        /*0448*/ 	.word	0xffffffff


	//   ....[150]....
        /*044c*/ 	.word	0xffffffff


	//   ....[151]....
        /*0450*/ 	.word	0xffffffff


	//   ....[152]....
        /*0454*/ 	.word	0xffffffff


	//   ....[153]....
        /*0458*/ 	.word	0xffffffff


	//   ....[154]....
        /*045c*/ 	.word	0xffffffff


	//   ....[155]....
        /*0460*/ 	.word	0xffffffff


	//   ....[156]....
        /*0464*/ 	.word	0xffffffff


	//   ....[157]....
        /*0468*/ 	.word	0xffffffff


	//   ....[158]....
        /*046c*/ 	.word	0xffffffff


	//   ....[159]....
        /*0470*/ 	.word	0xffffffff


	//   ....[160]....
        /*0474*/ 	.word	0xffffffff


	//   ....[161]....
        /*0478*/ 	.word	0xffffffff


	//   ....[162]....
        /*047c*/ 	.word	0xffffffff


	//   ....[163]....
        /*0480*/ 	.word	0xffffffff


	//   ....[164]....
        /*0484*/ 	.word	0xffffffff


	//   ....[165]....
        /*0488*/ 	.word	0xffffffff


	//   ....[166]....
        /*048c*/ 	.word	0xffffffff


	//   ....[167]....
        /*0490*/ 	.word	0xffffffff


	//   ....[168]....
        /*0494*/ 	.word	0xffffffff


	//   ....[169]....
        /*0498*/ 	.word	0xffffffff


	//   ....[170]....
        /*049c*/ 	.word	0xffffffff


	//   ....[171]....
        /*04a0*/ 	.word	0xffffffff


	//   ....[172]....
        /*04a4*/ 	.word	0xffffffff


	//   ....[173]....
        /*04a8*/ 	.word	0xffffffff


	//   ....[174]....
        /*04ac*/ 	.word	0xffffffff


	//   ....[175]....
        /*04b0*/ 	.word	0xffffffff


	//   ....[176]....
        /*04b4*/ 	.word	0xffffffff


	//   ....[177]....
        /*04b8*/ 	.word	0xffffffff


	//   ....[178]....
        /*04bc*/ 	.word	0xffffffff


	//   ....[179]....
        /*04c0*/ 	.word	0xffffffff


	//   ....[180]....
        /*04c4*/ 	.word	0xffffffff


	//   ....[181]....
        /*04c8*/ 	.word	0xffffffff


	//   ....[182]....
        /*04cc*/ 	.word	0xffffffff


	//   ....[183]....
        /*04d0*/ 	.word	0xffffffff


	//   ....[184]....
        /*04d4*/ 	.word	0xffffffff


	//   ....[185]....
        /*04d8*/ 	.word	0xffffffff


	//   ....[186]....
        /*04dc*/ 	.word	0xffffffff


	//   ....[187]....
        /*04e0*/ 	.word	0xffffffff


	//   ....[188]....
        /*04e4*/ 	.word	0xffffffff


	//   ....[189]....
        /*04e8*/ 	.word	0xffffffff


	//   ....[190]....
        /*04ec*/ 	.word	0xffffffff


	//   ....[191]....
        /*04f0*/ 	.word	0xffffffff


	//   ....[192]....
        /*04f4*/ 	.word	0xffffffff


	//   ....[193]....
        /*04f8*/ 	.word	0xffffffff


	//   ....[194]....
        /*04fc*/ 	.word	0xffffffff


	//   ....[195]....
        /*0500*/ 	.word	0xffffffff


	//   ....[196]....
        /*0504*/ 	.word	0xffffffff


	//   ....[197]....
        /*0508*/ 	.word	0xffffffff


	//   ....[198]....
        /*050c*/ 	.word	0xffffffff


	//   ....[199]....
        /*0510*/ 	.word	0xffffffff


	//   ....[200]....
        /*0514*/ 	.word	0xffffffff


	//   ....[201]....
        /*0518*/ 	.word	0xffffffff


	//   ....[202]....
        /*051c*/ 	.word	0xffffffff


	//   ....[203]....
        /*0520*/ 	.word	0xffffffff


	//   ....[204]....
        /*0524*/ 	.word	0xffffffff


	//   ....[205]....
        /*0528*/ 	.word	0xffffffff


	//   ....[206]....
        /*052c*/ 	.word	0xffffffff


	//   ....[207]....
        /*0530*/ 	.word	0xffffffff


	//   ....[208]....
        /*0534*/ 	.word	0xffffffff


	//   ....[209]....
        /*0538*/ 	.word	0xffffffff


	//   ....[210]....
        /*053c*/ 	.word	0xffffffff


	//   ....[211]....
        /*0540*/ 	.word	0xffffffff


	//   ....[212]....
        /*0544*/ 	.word	0xffffffff


	//   ....[213]....
        /*0548*/ 	.word	0xffffffff


	//   ....[214]....
        /*054c*/ 	.word	0xffffffff


	//   ....[215]....
        /*0550*/ 	.word	0xffffffff


	//   ....[216]....
        /*0554*/ 	.word	0xffffffff


	//   ....[217]....
        /*0558*/ 	.word	0xffffffff


	//   ....[218]....
        /*055c*/ 	.word	0xffffffff


	//   ....[219]....
        /*0560*/ 	.word	0xffffffff


	//   ....[220]....
        /*0564*/ 	.word	0xffffffff


	//   ....[221]....
        /*0568*/ 	.word	0xffffffff


	//   ....[222]....
        /*056c*/ 	.word	0xffffffff


	//   ....[223]....
        /*0570*/ 	.word	0x0500000f


	//   ....[224]....
        /*0574*/ 	.word	0x0500000f


	//   ....[225]....
        /*0578*/ 	.word	0x0500000f


	//   ....[226]....
        /*057c*/ 	.word	0x0500000f


	//   ....[227]....
        /*0580*/ 	.word	0x0500000f


	//   ....[228]....
        /*0584*/ 	.word	0x0500000f


	//   ....[229]....
        /*0588*/ 	.word	0x0500000f


	//   ....[230]....
        /*058c*/ 	.word	0x0500000f


	//   ....[231]....
        /*0590*/ 	.word	0x0500000f


	//   ....[232]....
        /*0594*/ 	.word	0x0500000f


	//   ....[233]....
        /*0598*/ 	.word	0x0500000f


	//   ....[234]....
        /*059c*/ 	.word	0x0500000f


	//   ....[235]....
        /*05a0*/ 	.word	0x0500000f


	//   ....[236]....
        /*05a4*/ 	.word	0x0500000f


	//   ....[237]....
        /*05a8*/ 	.word	0x0500000f


	//   ....[238]....
        /*05ac*/ 	.word	0x0500000f


	//   ....[239]....
        /*05b0*/ 	.word	0x0500000f


	//   ....[240]....
        /*05b4*/ 	.word	0x0500000f


	//   ....[241]....
        /*05b8*/ 	.word	0x0500000f


	//   ....[242]....
        /*05bc*/ 	.word	0x0500000f


	//   ....[243]....
        /*05c0*/ 	.word	0x0500000f


	//   ....[244]....
        /*05c4*/ 	.word	0x0500000f


	//   ....[245]....
        /*05c8*/ 	.word	0x0500000f


	//   ....[246]....
        /*05cc*/ 	.word	0x0500000f


	//   ....[247]....
        /*05d0*/ 	.word	0x0500000f


	//   ....[248]....
        /*05d4*/ 	.word	0x0500000f


	//   ....[249]....
        /*05d8*/ 	.word	0x0500000f


	//   ....[250]....
        /*05dc*/ 	.word	0x0500000f


	//   ....[251]....
        /*05e0*/ 	.word	0x0500000f


	//   ....[252]....
        /*05e4*/ 	.word	0x0500000f


	//   ....[253]....
        /*05e8*/ 	.word	0x0500000f


	//   ....[254]....
        /*05ec*/ 	.word	0x0500000f


	//   ....[255]....
        /*05f0*/ 	.word	0x0500000f


	//   ....[0]....
        /*05f4*/ 	.word	0x0500000f


	//   ....[1]....
        /*05f8*/ 	.word	0x0500000f


	//   ....[2]....
        /*05fc*/ 	.word	0x0500000f


	//   ....[3]....
        /*0600*/ 	.word	0x0500000f


	//   ....[4]....
        /*0604*/ 	.word	0x0500000f


	//   ....[5]....
        /*0608*/ 	.word	0x0500000f


	//   ....[6]....
        /*060c*/ 	.word	0x0500000f


	//   ....[7]....
        /*0610*/ 	.word	0x0500000f


	//   ....[8]....
        /*0614*/ 	.word	0x0500000f


	//   ....[9]....
        /*0618*/ 	.word	0x0500000f


	//   ....[10]....
        /*061c*/ 	.word	0x0500000f


	//   ....[11]....
        /*0620*/ 	.word	0x0500000f


	//   ....[12]....
        /*0624*/ 	.word	0x0500000f


	//   ....[13]....
        /*0628*/ 	.word	0x0500000f


	//   ....[14]....
        /*062c*/ 	.word	0x0500000f


	//   ....[15]....
        /*0630*/ 	.word	0x0500000f


	//   ....[16]....
        /*0634*/ 	.word	0x0500000f


	//----- nvinfo : EIATTR_COOP_GROUP_INSTR_OFFSETS
	.align		4
.L_120:
        /*0638*/ 	.byte	0x04, 0x28
        /*063a*/ 	.short	(.L_122 - .L_121)


	//   ....[0]....
.L_121:
        /*063c*/ 	.word	0x00000080


	//   ....[1]....
        /*0640*/ 	.word	0x00000090


	//   ....[2]....
        /*0644*/ 	.word	0x000002d0


	//   ....[3]....
        /*0648*/ 	.word	0x00000430


	//   ....[4]....
        /*064c*/ 	.word	0x00000550


	//   ....[5]....
        /*0650*/ 	.word	0x000006b0


	//   ....[6]....
        /*0654*/ 	.word	0x00001a20


	//   ....[7]....
        /*0658*/ 	.word	0x00004120


	//   ....[8]....
        /*065c*/ 	.word	0x000041c0


	//   ....[9]....
        /*0660*/ 	.word	0x00004860


	//   ....[10]....
        /*0664*/ 	.word	0x000048c0


	//   ....[11]....
        /*0668*/ 	.word	0x00007ea0


	//   ....[12]....
        /*066c*/ 	.word	0x00007ec0


	//   ....[13]....
        /*0670*/ 	.word	0x00007ee0


	//   ....[14]....
        /*0674*/ 	.word	0x00007f10


	//   ....[15]....
        /*0678*/ 	.word	0x00009b70


	//   ....[16]....
        /*067c*/ 	.word	0x00009b80


	//   ....[17]....
        /*0680*/ 	.word	0x00009c00


	//   ....[18]....
        /*0684*/ 	.word	0x00009c10


	//   ....[19]....
        /*0688*/ 	.word	0x0000b0a0


	//   ....[20]....
        /*068c*/ 	.word	0x0000b0c0


	//   ....[21]....
        /*0690*/ 	.word	0x0000b0f0


	//   ....[22]....
        /*0694*/ 	.word	0x0000b110


	//   ....[23]....
        /*0698*/ 	.word	0x0000b130


	//   ....[24]....
        /*069c*/ 	.word	0x0000b150


	//   ....[25]....
        /*06a0*/ 	.word	0x0000b180


	//   ....[26]....
        /*06a4*/ 	.word	0x0000b1a0


	//   ....[27]....
        /*06a8*/ 	.word	0x0000b1b0


	//   ....[28]....
        /*06ac*/ 	.word	0x0000b1c0


	//   ....[29]....
        /*06b0*/ 	.word	0x0000b1d0


	//   ....[30]....
        /*06b4*/ 	.word	0x0000b1e0


	//   ....[31]....
        /*06b8*/ 	.word	0x0000b1f0


	//   ....[32]....
        /*06bc*/ 	.word	0x0000b200


	//   ....[33]....
        /*06c0*/ 	.word	0x0000b210


	//   ....[34]....
        /*06c4*/ 	.word	0x0000b220


	//   ....[35]....
        /*06c8*/ 	.word	0x0000b230


	//   ....[36]....
        /*06cc*/ 	.word	0x0000b240


	//   ....[37]....
        /*06d0*/ 	.word	0x0000b250


	//   ....[38]....
        /*06d4*/ 	.word	0x0000b260


	//   ....[39]....
        /*06d8*/ 	.word	0x0000b270


	//   ....[40]....
        /*06dc*/ 	.word	0x0000b280


	//   ....[41]....
        /*06e0*/ 	.word	0x0000b290


	//   ....[42]....
        /*06e4*/ 	.word	0x0000b2a0


	//   ....[43]....
        /*06e8*/ 	.word	0x0000b2b0


	//   ....[44]....
        /*06ec*/ 	.word	0x0000b2c0


	//   ....[45]....
        /*06f0*/ 	.word	0x0000b2d0


	//   ....[46]....
        /*06f4*/ 	.word	0x0000b2e0


	//   ....[47]....
        /*06f8*/ 	.word	0x0000b2f0


	//   ....[48]....
        /*06fc*/ 	.word	0x0000b300


	//   ....[49]....
        /*0700*/ 	.word	0x0000b310


	//   ....[50]....
        /*0704*/ 	.word	0x0000b320


	//   ....[51]....
        /*0708*/ 	.word	0x0000b330


	//   ....[52]....
        /*070c*/ 	.word	0x0000b340


	//   ....[53]....
        /*0710*/ 	.word	0x0000b350


	//   ....[54]....
        /*0714*/ 	.word	0x0000b360


	//   ....[55]....
        /*0718*/ 	.word	0x0000b370


	//   ....[56]....
        /*071c*/ 	.word	0x0000b380


	//   ....[57]....
        /*0720*/ 	.word	0x0000b390


	//   ....[58]....
        /*0724*/ 	.word	0x0000b3a0


	//   ....[59]....
        /*0728*/ 	.word	0x0000b3b0


	//   ....[60]....
        /*072c*/ 	.word	0x0000b3c0


	//   ....[61]....
        /*0730*/ 	.word	0x0000b3d0


	//   ....[62]....
        /*0734*/ 	.word	0x0000b3e0


	//   ....[63]....
        /*0738*/ 	.word	0x0000b3f0


	//   ....[64]....
        /*073c*/ 	.word	0x0000b400


	//   ....[65]....
        /*0740*/ 	.word	0x0000b410


	//   ....[66]....
        /*0744*/ 	.word	0x0000b420


	//   ....[67]....
        /*0748*/ 	.word	0x0000b430


	//   ....[68]....
        /*074c*/ 	.word	0x0000b440


	//   ....[69]....
        /*0750*/ 	.word	0x0000b450


	//   ....[70]....
        /*0754*/ 	.word	0x0000b460


	//   ....[71]....
        /*0758*/ 	.word	0x0000b470


	//   ....[72]....
        /*075c*/ 	.word	0x0000b480


	//   ....[73]....
        /*0760*/ 	.word	0x0000b490


	//   ....[74]....
        /*0764*/ 	.word	0x0000b4a0


	//   ....[75]....
        /*0768*/ 	.word	0x0000b4b0


	//   ....[76]....
        /*076c*/ 	.word	0x0000b4c0


	//   ....[77]....
        /*0770*/ 	.word	0x0000b4d0


	//   ....[78]....
        /*0774*/ 	.word	0x0000b4e0


	//   ....[79]....
        /*0778*/ 	.word	0x0000b4f0


	//   ....[80]....
        /*077c*/ 	.word	0x0000b500


	//   ....[81]....
        /*0780*/ 	.word	0x0000b510


	//   ....[82]....
        /*0784*/ 	.word	0x0000b520


	//   ....[83]....
        /*0788*/ 	.word	0x0000b530


	//   ....[84]....
        /*078c*/ 	.word	0x0000b540


	//   ....[85]....
        /*0790*/ 	.word	0x0000b550


	//   ....[86]....
        /*0794*/ 	.word	0x0000b560


	//   ....[87]....
        /*0798*/ 	.word	0x0000b570


	//   ....[88]....
        /*079c*/ 	.word	0x0000b580


	//   ....[89]....
        /*07a0*/ 	.word	0x0000b590


	//   ....[90]....
        /*07a4*/ 	.word	0x0000b5a0


	//   ....[91]....
        /*07a8*/ 	.word	0x0000b5b0


	//   ....[92]....
        /*07ac*/ 	.word	0x0000b5c0


	//   ....[93]....
        /*07b0*/ 	.word	0x0000b5d0


	//   ....[94]....
        /*07b4*/ 	.word	0x0000b5e0


	//   ....[95]....
        /*07b8*/ 	.word	0x0000b5f0


	//   ....[96]....
        /*07bc*/ 	.word	0x0000b600


	//   ....[97]....
        /*07c0*/ 	.word	0x0000b610


	//   ....[98]....
        /*07c4*/ 	.word	0x0000b620


	//   ....[99]....
        /*07c8*/ 	.word	0x0000b630


	//   ....[100]....
        /*07cc*/ 	.word	0x0000b640


	//   ....[101]....
        /*07d0*/ 	.word	0x0000b650


	//   ....[102]....
        /*07d4*/ 	.word	0x0000b660


	//   ....[103]....
        /*07d8*/ 	.word	0x0000b670


	//   ....[104]....
        /*07dc*/ 	.word	0x0000b680


	//   ....[105]....
        /*07e0*/ 	.word	0x0000b690


	//   ....[106]....
        /*07e4*/ 	.word	0x0000b6a0


	//   ....[107]....
        /*07e8*/ 	.word	0x0000b6b0


	//   ....[108]....
        /*07ec*/ 	.word	0x0000b6c0


	//   ....[109]....
        /*07f0*/ 	.word	0x0000b6d0


	//   ....[110]....
        /*07f4*/ 	.word	0x0000b6e0


	//   ....[111]....
        /*07f8*/ 	.word	0x0000b6f0


	//   ....[112]....
        /*07fc*/ 	.word	0x0000b700


	//   ....[113]....
        /*0800*/ 	.word	0x0000b710


	//   ....[114]....
        /*0804*/ 	.word	0x0000b720


	//   ....[115]....
        /*0808*/ 	.word	0x0000c620


	//   ....[116]....
        /*080c*/ 	.word	0x0000c640


	//   ....[117]....
        /*0810*/ 	.word	0x0000c650


	//   ....[118]....
        /*0814*/ 	.word	0x0000c660


	//   ....[119]....
        /*0818*/ 	.word	0x0000cf50


	//   ....[120]....
        /*081c*/ 	.word	0x0000cf70


	//   ....[121]....
        /*0820*/ 	.word	0x0000d0b0


	//   ....[122]....
        /*0824*/ 	.word	0x0000d0d0


	//   ....[123]....
        /*0828*/ 	.word	0x0000d1d0


	//   ....[124]....
        /*082c*/ 	.word	0x0000d1f0


	//   ....[125]....
        /*0830*/ 	.word	0x0000d300


	//   ....[126]....
        /*0834*/ 	.word	0x0000d320


	//   ....[127]....
        /*0838*/ 	.word	0x0000d7a0


	//   ....[128]....
        /*083c*/ 	.word	0x0000d7b0


	//   ....[129]....
        /*0840*/ 	.word	0x0000df70


	//   ....[130]....
        /*0844*/ 	.word	0x0000df80


	//   ....[131]....
        /*0848*/ 	.word	0x0000f080


	//   ....[132]....
        /*084c*/ 	.word	0x0000f0b0


	//   ....[133]....
        /*0850*/ 	.word	0x0000f1d0


	//   ....[134]....
        /*0854*/ 	.word	0x0000f1f0


	//   ....[135]....
        /*0858*/ 	.word	0x0000f2f0


	//   ....[136]....
        /*085c*/ 	.word	0x0000f310


	//   ....[137]....
        /*0860*/ 	.word	0x0000f420


	//   ....[138]....
        /*0864*/ 	.word	0x0000f440


	//   ....[139]....
        /*0868*/ 	.word	0x0000f5d0


	//   ....[140]....
        /*086c*/ 	.word	0x0000f7f0


	//   ....[141]....
        /*0870*/ 	.word	0x0000f820


	//   ....[142]....
        /*0874*/ 	.word	0x0000f850


	//   ....[143]....
        /*0878*/ 	.word	0x0000f880


	//   ....[144]....
        /*087c*/ 	.word	0x0000f8b0


	//   ....[145]....
        /*0880*/ 	.word	0x0000f8f0


	//   ....[146]....
        /*0884*/ 	.word	0x0000fa70


	//   ....[147]....
        /*0888*/ 	.word	0x0000faa0


	//   ....[148]....
        /*088c*/ 	.word	0x0000fad0


	//   ....[149]....
        /*0890*/ 	.word	0x0000fb00


	//   ....[150]....
        /*0894*/ 	.word	0x0000fb30


	//   ....[151]....
        /*0898*/ 	.word	0x0000fb60


	//   ....[152]....
        /*089c*/ 	.word	0x0000fbf0


	//   ....[153]....
        /*08a0*/ 	.word	0x0000fc40


	//   ....[154]....
        /*08a4*/ 	.word	0x0000fc50


	//   ....[155]....
        /*08a8*/ 	.word	0x0000fcf0


	//   ....[156]....
        /*08ac*/ 	.word	0x00011c60


	//   ....[157]....
        /*08b0*/ 	.word	0x00011c90


	//   ....[158]....
        /*08b4*/ 	.word	0x00011cc0


	//   ....[159]....
        /*08b8*/ 	.word	0x00011dd0


	//   ....[160]....
        /*08bc*/ 	.word	0x00011de0


	//   ....[161]....
        /*08c0*/ 	.word	0x00011e70


	//   ....[162]....
        /*08c4*/ 	.word	0x00011e80


	//   ....[163]....
        /*08c8*/ 	.word	0x00011e90


	//   ....[164]....
        /*08cc*/ 	.word	0x00011f20


	//   ....[165]....
        /*08d0*/ 	.word	0x00011fc0


	//   ....[166]....
        /*08d4*/ 	.word	0x000123a0


	//   ....[167]....
        /*08d8*/ 	.word	0x000123e0


	//   ....[168]....
        /*08dc*/ 	.word	0x00012410


	//   ....[169]....
        /*08e0*/ 	.word	0x00012430


	//   ....[170]....
        /*08e4*/ 	.word	0x00012500


	//   ....[171]....
        /*08e8*/ 	.word	0x00012510


	//   ....[172]....
        /*08ec*/ 	.word	0x000125a0


	//   ....[173]....
        /*08f0*/ 	.word	0x000125b0


	//   ....[174]....
        /*08f4*/ 	.word	0x000125c0


	//   ....[175]....
        /*08f8*/ 	.word	0x00012690


	//   ....[176]....
        /*08fc*/ 	.word	0x00012e60


	//   ....[177]....
        /*0900*/ 	.word	0x00012e90


	//   ....[178]....
        /*0904*/ 	.word	0x00012ef0


	//   ....[179]....
        /*0908*/ 	.word	0x00012f40


	//   ....[180]....
        /*090c*/ 	.word	0x00012f90


	//   ....[181]....
        /*0910*/ 	.word	0x00012ff0


	//   ....[182]....
        /*0914*/ 	.word	0x00013010


	//   ....[183]....
        /*0918*/ 	.word	0x00013050


	//   ....[184]....
        /*091c*/ 	.word	0x00013a20


	//   ....[185]....
        /*0920*/ 	.word	0x00013a30


	//   ....[186]....
        /*0924*/ 	.word	0x00013a40


	//   ....[187]....
        /*0928*/ 	.word	0x00013a80


	//   ....[188]....
        /*092c*/ 	.word	0x00013ac0


	//   ....[189]....
        /*0930*/ 	.word	0x00013ad0


	//   ....[190]....
        /*0934*/ 	.word	0x00013b30


	//   ....[191]....
        /*0938*/ 	.word	0x00013b60


	//   ....[192]....
        /*093c*/ 	.word	0x00013ba0


	//   ....[193]....
        /*0940*/ 	.word	0x00013c00


	//   ....[194]....
        /*0944*/ 	.word	0x00014020


	//   ....[195]....
        /*0948*/ 	.word	0x00014030


	//   ....[196]....
        /*094c*/ 	.word	0x00014040


	//   ....[197]....
        /*0950*/ 	.word	0x00014050


	//   ....[198]....
        /*0954*/ 	.word	0x00014060


	//   ....[199]....
        /*0958*/ 	.word	0x000140c0


	//   ....[200]....
        /*095c*/ 	.word	0x000140d0


	//   ....[201]....
        /*0960*/ 	.word	0x00014130


	//   ....[202]....
        /*0964*/ 	.word	0x00014160


	//   ....[203]....
        /*0968*/ 	.word	0x000141a0


	//   ....[204]....
        /*096c*/ 	.word	0x000157d0


	//   ....[205]....
        /*0970*/ 	.word	0x00015820


	//   ....[206]....
        /*0974*/ 	.word	0x00015850


	//   ....[207]....
        /*0978*/ 	.word	0x00015880


	//   ....[208]....
        /*097c*/ 	.word	0x000158b0


	//   ....[209]....
        /*0980*/ 	.word	0x000158c0


	//   ....[210]....
        /*0984*/ 	.word	0x000158f0


	//   ....[211]....
        /*0988*/ 	.word	0x00015940


	//   ....[212]....
        /*098c*/ 	.word	0x00015aa0


	//   ....[213]....
        /*0990*/ 	.word	0x00015ad0


	//   ....[214]....
        /*0994*/ 	.word	0x00015b00


	//   ....[215]....
        /*0998*/ 	.word	0x00015b30


	//   ....[216]....
        /*099c*/ 	.word	0x00015b60


	//   ....[217]....
        /*09a0*/ 	.word	0x00015ba0


	//   ....[218]....
        /*09a4*/ 	.word	0x00015c20


	//   ....[219]....
        /*09a8*/ 	.word	0x00015c70


	//   ....[220]....
        /*09ac*/ 	.word	0x00015c80


	//   ....[221]....
        /*09b0*/ 	.word	0x00015d10


	//   ....[222]....
        /*09b4*/ 	.word	0x00016350


	//   ....[223]....
        /*09b8*/ 	.word	0x000168a0


	//   ....[224]....
        /*09bc*/ 	.word	0x00016980


	//   ....[225]....
        /*09c0*/ 	.word	0x00016a50


	//   ....[226]....
        /*09c4*/ 	.word	0x00016bd0


	//   ....[227]....
        /*09c8*/ 	.word	0x00016c60


	//   ....[228]....
        /*09cc*/ 	.word	0x00016cc0


	//   ....[229]....
        /*09d0*/ 	.word	0x00016dc0


	//   ....[230]....
        /*09d4*/ 	.word	0x00016e20


	//   ....[231]....
        /*09d8*/ 	.word	0x00016ef0


	//   ....[232]....
        /*09dc*/ 	.word	0x00016fb0


	//   ....[233]....
        /*09e0*/ 	.word	0x00017080


	//   ....[234]....
        /*09e4*/ 	.word	0x00017200


	//   ....[235]....
        /*09e8*/ 	.word	0x000172c0


	//   ....[236]....
        /*09ec*/ 	.word	0x00017410


	//   ....[237]....
        /*09f0*/ 	.word	0x00017460


	//   ....[238]....
        /*09f4*/ 	.word	0x00017560


	//   ....[239]....
        /*09f8*/ 	.word	0x00017610


	//   ....[240]....
        /*09fc*/ 	.word	0x00017670


	//   ....[241]....
        /*0a00*/ 	.word	0x00017710


	//   ....[242]....
        /*0a04*/ 	.word	0x000177e0


	//   ....[243]....
        /*0a08*/ 	.word	0x000178b0


	//   ....[244]....
        /*0a0c*/ 	.word	0x00017950


	//   ....[245]....
        /*0a10*/ 	.word	0x000179c0


	//   ....[246]....
        /*0a14*/ 	.word	0x00017a40


	//   ....[247]....
        /*0a18*/ 	.word	0x00017b00


	//   ....[248]....
        /*0a1c*/ 	.word	0x00017b80


	//   ....[249]....
        /*0a20*/ 	.word	0x00017c60


	//   ....[250]....
        /*0a24*/ 	.word	0x00017ce0


	//   ....[251]....
        /*0a28*/ 	.word	0x00017da0


	//   ....[252]....
        /*0a2c*/ 	.word	0x00017ed0


	//   ....[253]....
        /*0a30*/ 	.word	0x00017f60


	//   ....[254]....
        /*0a34*/ 	.word	0x00017fc0


	//   ....[255]....
        /*0a38*/ 	.word	0x000180a0


	//   ....[0]....
        /*0a3c*/ 	.word	0x00018100


	//   ....[1]....
        /*0a40*/ 	.word	0x000181d0


	//   ....[2]....
        /*0a44*/ 	.word	0x00018230


	//   ....[3]....
        /*0a48*/ 	.word	0x00018300


	//   ....[4]....
        /*0a4c*/ 	.word	0x00018360


	//   ....[5]....
        /*0a50*/ 	.word	0x00018430


	//   ....[6]....
        /*0a54*/ 	.word	0x00018520


	//   ....[7]....
        /*0a58*/ 	.word	0x000185b0


	//   ....[8]....
        /*0a5c*/ 	.word	0x00018610


	//   ....[9]....
        /*0a60*/ 	.word	0x000186e0


	//   ....[10]....
        /*0a64*/ 	.word	0x00018740


	//   ....[11]....
        /*0a68*/ 	.word	0x00018810


	//   ....[12]....
        /*0a6c*/ 	.word	0x00018870


	//   ....[13]....
        /*0a70*/ 	.word	0x00018940


	//   ....[14]....
        /*0a74*/ 	.word	0x000189a0


	//   ....[15]....
        /*0a78*/ 	.word	0x00018a70


	//   ....[16]....
        /*0a7c*/ 	.word	0x00018cc0


	//----- nvinfo : EIATTR_REG_RECONFIG
	.align		4
.L_122:
        /*0a80*/ 	.byte	0x01, 0x54
	.zero		2


	//----- nvinfo : EIATTR_SYSCALL_OFFSETS
	.align		4
        /*0a84*/ 	.byte	0x04, 0x46
        /*0a86*/ 	.short	(.L_124 - .L_123)


	//   ....[0]....
.L_123:
        /*0a88*/ 	.word	0x00001ba0


	//   ....[1]....
        /*0a8c*/ 	.word	0x00010f10


	//   ....[2]....
        /*0a90*/ 	.word	0x00011080


	//   ....[3]....
        /*0a94*/ 	.word	0x000111d0


	//   ....[4]....
        /*0a98*/ 	.word	0x00011310


	//   ....[5]....
        /*0a9c*/ 	.word	0x00012ab0


	//----- nvinfo : EIATTR_MBARRIER_INSTR_OFFSETS
	.align		4
.L_124:
        /*0aa0*/ 	.byte	0x04, 0x39
        /*0aa2*/ 	.short	(.L_126 - .L_125)


	//   ....[0]....
.L_125:
        /*0aa4*/ 	.word	0x00000180
        /*0aa8*/ 	.word	0x000000ff
        /*0aac*/ 	.word	0x00033400
        /*0ab0*/ 	.short	0x0100
        /*0ab2*/ 	.byte	0x08
	.zero		1


	//   ....[1]....
        /*0ab4*/ 	.word	0x00000190
        /*0ab8*/ 	.word	0x000000ff
        /*0abc*/ 	.word	0x00033420
        /*0ac0*/ 	.short	0x0100
        /*0ac2*/ 	.byte	0x08
	.zero		1


	//   ....[2]....
        /*0ac4*/ 	.word	0x00000280
        /*0ac8*/ 	.word	0x000000ff
        /*0acc*/ 	.word	0x00033430
        /*0ad0*/ 	.short	0x0100
        /*0ad2*/ 	.byte	0x08
	.zero		1


	//   ....[3]....
        /*0ad4*/ 	.word	0x00000290
        /*0ad8*/ 	.word	0x000000ff
        /*0adc*/ 	.word	0x00033440
        /*0ae0*/ 	.short	0x0100
        /*0ae2*/ 	.byte	0x08
	.zero		1


	//   ....[4]....
        /*0ae4*/ 	.word	0x000002a0
        /*0ae8*/ 	.word	0x000000ff
        /*0aec*/ 	.word	0x00033438
        /*0af0*/ 	.short	0x0100
        /*0af2*/ 	.byte	0x08
	.zero		1


	//   ....[5]....
        /*0af4*/ 	.word	0x000002b0
        /*0af8*/ 	.word	0x000000ff
        /*0afc*/ 	.word	0x00033448
        /*0b00*/ 	.short	0x0100
        /*0b02*/ 	.byte	0x08
	.zero		1


	//   ....[6]....
        /*0b04*/ 	.word	0x000003e0
        /*0b08*/ 	.word	0x000000ff
        /*0b0c*/ 	.word	0x00033450
        /*0b10*/ 	.short	0x0100
        /*0b12*/ 	.byte	0x08
	.zero		1


	//   ....[7]....
        /*0b14*/ 	.word	0x000003f0
        /*0b18*/ 	.word	0x000000ff
        /*0b1c*/ 	.word	0x00033460
        /*0b20*/ 	.short	0x0100
        /*0b22*/ 	.byte	0x08
	.zero		1


	//   ....[8]....
        /*0b24*/ 	.word	0x00000400
        /*0b28*/ 	.word	0x000000ff
        /*0b2c*/ 	.word	0x00033458
        /*0b30*/ 	.short	0x0100
        /*0b32*/ 	.byte	0x08
	.zero		1


	//   ....[9]....
        /*0b34*/ 	.word	0x00000410
        /*0b38*/ 	.word	0x000000ff
        /*0b3c*/ 	.word	0x00033468
        /*0b40*/ 	.short	0x0100
        /*0b42*/ 	.byte	0x08
	.zero		1


	//   ....[10]....
        /*0b44*/ 	.word	0x00000500
        /*0b48*/ 	.word	0x000000ff
        /*0b4c*/ 	.word	0x00033470
        /*0b50*/ 	.short	0x0100
        /*0b52*/ 	.byte	0x06
	.zero		1


	//   ....[11]....
        /*0b54*/ 	.word	0x00000510
        /*0b58*/ 	.word	0x000000ff
        /*0b5c*/ 	.word	0x00033480
        /*0b60*/ 	.short	0x0100
        /*0b62*/ 	.byte	0x06
	.zero		1


	//   ....[12]....
        /*0b64*/ 	.word	0x00000520
        /*0b68*/ 	.word	0x000000ff
        /*0b6c*/ 	.word	0x00033478
        /*0b70*/ 	.short	0x0100
        /*0b72*/ 	.byte	0x06
	.zero		1


	//   ....[13]....
        /*0b74*/ 	.word	0x00000530
        /*0b78*/ 	.word	0x000000ff
        /*0b7c*/ 	.word	0x00033488
        /*0b80*/ 	.short	0x0100
        /*0b82*/ 	.byte	0x06
	.zero		1


	//   ....[14]....
        /*0b84*/ 	.word	0x00000660
        /*0b88*/ 	.word	0x000000ff
        /*0b8c*/ 	.word	0x00033490
        /*0b90*/ 	.short	0x0100
        /*0b92*/ 	.byte	0x08
	.zero		1


	//   ....[15]....
        /*0b94*/ 	.word	0x00000670
        /*0b98*/ 	.word	0x000000ff
        /*0b9c*/ 	.word	0x000334a0
        /*0ba0*/ 	.short	0x0100
        /*0ba2*/ 	.byte	0x08
	.zero		1


	//   ....[16]....
        /*0ba4*/ 	.word	0x00000680
        /*0ba8*/ 	.word	0x000000ff
        /*0bac*/ 	.word	0x00033498
        /*0bb0*/ 	.short	0x0100
        /*0bb2*/ 	.byte	0x08
	.zero		1


	//   ....[17]....
        /*0bb4*/ 	.word	0x00000690
        /*0bb8*/ 	.word	0x000000ff
        /*0bbc*/ 	.word	0x000334a8
        /*0bc0*/ 	.short	0x0100
        /*0bc2*/ 	.byte	0x08
	.zero		1


	//   ....[18]....
        /*0bc4*/ 	.word	0x000007e0
        /*0bc8*/ 	.word	0x000000ff
        /*0bcc*/ 	.word	0x000334b0
        /*0bd0*/ 	.short	0x0100
        /*0bd2*/ 	.byte	0x08
	.zero		1


	//   ....[19]....
        /*0bd4*/ 	.word	0x000007f0
        /*0bd8*/ 	.word	0x000000ff
        /*0bdc*/ 	.word	0x000334c0
        /*0be0*/ 	.short	0x0100
        /*0be2*/ 	.byte	0x08
	.zero		1


	//   ....[20]....
        /*0be4*/ 	.word	0x00000800
        /*0be8*/ 	.word	0x000000ff
        /*0bec*/ 	.word	0x000334b8
        /*0bf0*/ 	.short	0x0100
        /*0bf2*/ 	.byte	0x08
	.zero		1


	//   ....[21]....
        /*0bf4*/ 	.word	0x00000810
        /*0bf8*/ 	.word	0x000000ff
        /*0bfc*/ 	.word	0x000334c8
        /*0c00*/ 	.short	0x0100
        /*0c02*/ 	.byte	0x08
	.zero		1


	//   ....[22]....
        /*0c04*/ 	.word	0x00001df0
        /*0c08*/ 	.word	0x000000ff
        /*0c0c*/ 	.word	0x00033400
        /*0c10*/ 	.short	0x010a
        /*0c12*/ 	.byte	0x31
	.zero		1


	//   ....[23]....
        /*0c14*/ 	.word	0x00001eb0
        /*0c18*/ 	.word	0x00000003
        /*0c1c*/ 	.word	0x00033430
        /*0c20*/ 	.short	0x010a
        /*0c22*/ 	.byte	0x3f
	.zero		1


	//   ....[24]....
        /*0c24*/ 	.word	0x00001f00
        /*0c28*/ 	.word	0x00000003
        /*0c2c*/ 	.word	0x00033430
        /*0c30*/ 	.short	0x010a
        /*0c32*/ 	.byte	0x3f
	.zero		1


	//   ....[25]....
        /*0c34*/ 	.word	0x000034e0
        /*0c38*/ 	.word	0x000000ff
        /*0c3c*/ 	.word	0x00000000
        /*0c40*/ 	.short	0x0101
        /*0c42*/ 	.byte	0x07
	.zero		1


	//   ....[26]....
        /*0c44*/ 	.word	0x00005fd0
        /*0c48*/ 	.word	0x000000ff
        /*0c4c*/ 	.word	0x00033430
        /*0c50*/ 	.short	0x010a
        /*0c52*/ 	.byte	0x06
	.zero		1


	//   ....[27]....
        /*0c54*/ 	.word	0x00006010
        /*0c58*/ 	.word	0x000000ff
        /*0c5c*/ 	.word	0x00033430
        /*0c60*/ 	.short	0x010a
        /*0c62*/ 	.byte	0x06
	.zero		1


	//   ....[28]....
        /*0c64*/ 	.word	0x00006c90
        /*0c68*/ 	.word	0x000000ff
        /*0c6c*/ 	.word	0x00033450
        /*0c70*/ 	.short	0x010a
        /*0c72*/ 	.byte	0x06
	.zero		1


	//   ....[29]....
        /*0c74*/ 	.word	0x00006cd0
        /*0c78*/ 	.word	0x000000ff
        /*0c7c*/ 	.word	0x00033450
        /*0c80*/ 	.short	0x010a
        /*0c82*/ 	.byte	0x06
	.zero		1


	//   ....[30]....
        /*0c84*/ 	.word	0x00007660
        /*0c88*/ 	.word	0x000000ff
        /*0c8c*/ 	.word	0x00000000
        /*0c90*/ 	.short	0x0101
        /*0c92*/ 	.byte	0x07
	.zero		1


	//   ....[31]....
        /*0c94*/ 	.word	0x00009030
        /*0c98*/ 	.word	0x000000ff
        /*0c9c*/ 	.word	0x00000000
        /*0ca0*/ 	.short	0x0101
        /*0ca2*/ 	.byte	0x07
	.zero		1


	//   ....[32]....
        /*0ca4*/ 	.word	0x000098c0
        /*0ca8*/ 	.word	0x000000ff
        /*0cac*/ 	.word	0x00033450
        /*0cb0*/ 	.short	0x010a
        /*0cb2*/ 	.byte	0x05
	.zero		1


	//   ....[33]....
        /*0cb4*/ 	.word	0x00009900
        /*0cb8*/ 	.word	0x000000ff
        /*0cbc*/ 	.word	0x00033450
        /*0cc0*/ 	.short	0x010a
        /*0cc2*/ 	.byte	0x05
	.zero		1


	//   ....[34]....
        /*0cc4*/ 	.word	0x0000a1f0
        /*0cc8*/ 	.word	0x000000ff
        /*0ccc*/ 	.word	0x00000000
        /*0cd0*/ 	.short	0x0101
        /*0cd2*/ 	.byte	0x04
	.zero		1


	//   ....[35]....
        /*0cd4*/ 	.word	0x0000cf40
        /*0cd8*/ 	.word	0x000000ff
        /*0cdc*/ 	.word	0x00000000
        /*0ce0*/ 	.short	0x0101
        /*0ce2*/ 	.byte	0x08
	.zero		1


	//   ....[36]....
        /*0ce4*/ 	.word	0x0000d5c0
        /*0ce8*/ 	.word	0x000000ff
        /*0cec*/ 	.word	0x00000000
        /*0cf0*/ 	.short	0x0101
        /*0cf2*/ 	.byte	0x08
	.zero		1


	//   ....[37]....
        /*0cf4*/ 	.word	0x00011980
        /*0cf8*/ 	.word	0x00000004
        /*0cfc*/ 	.word	0x00033480
        /*0d00*/ 	.short	0x010a
        /*0d02*/ 	.byte	0x3f
	.zero		1


	//   ....[38]....
        /*0d04*/ 	.word	0x00012090
        /*0d08*/ 	.word	0x00000004
        /*0d0c*/ 	.word	0x00033470
        /*0d10*/ 	.short	0x0107
        /*0d12*/ 	.byte	0x3f
	.zero		1


	//   ....[39]....
        /*0d14*/ 	.word	0x00012150
        /*0d18*/ 	.word	0x00000004
        /*0d1c*/ 	.word	0x00033470
        /*0d20*/ 	.short	0x0101
        /*0d22*/ 	.byte	0x3f
	.zero		1


	//   ....[40]....
        /*0d24*/ 	.word	0x00012180
        /*0d28*/ 	.word	0x00000004
        /*0d2c*/ 	.word	0x00033440
        /*0d30*/ 	.short	0x010a
        /*0d32*/ 	.byte	0x3f
	.zero		1


	//   ....[41]....
        /*0d34*/ 	.word	0x000127f0
        /*0d38*/ 	.word	0x00000004
        /*0d3c*/ 	.word	0x00033430
        /*0d40*/ 	.short	0x0107
        /*0d42*/ 	.byte	0x3f
	.zero		1


	//   ....[42]....
        /*0d44*/ 	.word	0x000128c0
        /*0d48*/ 	.word	0x00000004
        /*0d4c*/ 	.word	0x00033430
        /*0d50*/ 	.short	0x0101
        /*0d52*/ 	.byte	0x3f
	.zero		1


	//   ....[43]....
        /*0d54*/ 	.word	0x00013160
        /*0d58*/ 	.word	0x00000010
        /*0d5c*/ 	.word	0x00033400
        /*0d60*/ 	.short	0x0107
        /*0d62*/ 	.byte	0x3f
	.zero		1


	//   ....[44]....
        /*0d64*/ 	.word	0x00013260
        /*0d68*/ 	.word	0x00000010
        /*0d6c*/ 	.word	0x00033400
        /*0d70*/ 	.short	0x0101
        /*0d72*/ 	.byte	0x3f
	.zero		1


	//   ....[45]....
        /*0d74*/ 	.word	0x00013280
        /*0d78*/ 	.word	0x00000010
        /*0d7c*/ 	.word	0x00033420
        /*0d80*/ 	.short	0x010a
        /*0d82*/ 	.byte	0x3f
	.zero		1


	//   ....[46]....
        /*0d84*/ 	.word	0x00013770
        /*0d88*/ 	.word	0x00000004
        /*0d8c*/ 	.word	0x00033480
        /*0d90*/ 	.short	0x010a
        /*0d92*/ 	.byte	0x3f
	.zero		1


	//   ....[47]....
        /*0d94*/ 	.word	0x00013ca0
        /*0d98*/ 	.word	0x00000004
        /*0d9c*/ 	.word	0x00033470
        /*0da0*/ 	.short	0x0107
        /*0da2*/ 	.byte	0x3f
	.zero		1


	//   ....[48]....
        /*0da4*/ 	.word	0x00013d60
        /*0da8*/ 	.word	0x00000004
        /*0dac*/ 	.word	0x00033470
        /*0db0*/ 	.short	0x0101
        /*0db2*/ 	.byte	0x3f
	.zero		1


	//   ....[49]....
        /*0db4*/ 	.word	0x00013d90
        /*0db8*/ 	.word	0x00000004
        /*0dbc*/ 	.word	0x00033440
        /*0dc0*/ 	.short	0x010a
        /*0dc2*/ 	.byte	0x3f
	.zero		1


	//   ....[50]....
        /*0dc4*/ 	.word	0x00014290
        /*0dc8*/ 	.word	0x00000004
        /*0dcc*/ 	.word	0x00033430
        /*0dd0*/ 	.short	0x0107
        /*0dd2*/ 	.byte	0x3f
	.zero		1


	//   ....[51]....
        /*0dd4*/ 	.word	0x00014360
        /*0dd8*/ 	.word	0x00000004
        /*0ddc*/ 	.word	0x00033430
        /*0de0*/ 	.short	0x0101
        /*0de2*/ 	.byte	0x3f
	.zero		1


	//   ....[52]....
        /*0de4*/ 	.word	0x000143e0
        /*0de8*/ 	.word	0x00000000
        /*0dec*/ 	.word	0x00033470
        /*0df0*/ 	.short	0x010a
        /*0df2*/ 	.byte	0x3f
	.zero		1


	//   ....[53]....
        /*0df4*/ 	.word	0x00014470
        /*0df8*/ 	.word	0x00000000
        /*0dfc*/ 	.word	0x00033460
        /*0e00*/ 	.short	0x010a
        /*0e02*/ 	.byte	0x3f
	.zero		1


	//   ....[54]....
        /*0e04*/ 	.word	0x00014b40
        /*0e08*/ 	.word	0x00000000
        /*0e0c*/ 	.word	0x00033450
        /*0e10*/ 	.short	0x0101
        /*0e12*/ 	.byte	0x3f
	.zero		1


	//   ....[55]....
        /*0e14*/ 	.word	0x00014bc0
        /*0e18*/ 	.word	0x00000000
        /*0e1c*/ 	.word	0x00000000
        /*0e20*/ 	.short	0x0101
        /*0e22*/ 	.byte	0x3f
	.zero		1


	//   ....[56]....
        /*0e24*/ 	.word	0x00014d90
        /*0e28*/ 	.word	0x00000003
        /*0e2c*/ 	.word	0x00033470
        /*0e30*/ 	.short	0x010a
        /*0e32*/ 	.byte	0x3f
	.zero		1


	//   ....[57]....
        /*0e34*/ 	.word	0x00014e10
        /*0e38*/ 	.word	0x00000003
        /*0e3c*/ 	.word	0x00033460
        /*0e40*/ 	.short	0x010a
        /*0e42*/ 	.byte	0x3f
	.zero		1


	//   ....[58]....
        /*0e44*/ 	.word	0x000154f0
        /*0e48*/ 	.word	0x00000003
        /*0e4c*/ 	.word	0x00033450
        /*0e50*/ 	.short	0x0101
        /*0e52*/ 	.byte	0x3f
	.zero		1


	//   ....[59]....
        /*0e54*/ 	.word	0x00015570
        /*0e58*/ 	.word	0x00000000
        /*0e5c*/ 	.word	0x00000000
        /*0e60*/ 	.short	0x0101
        /*0e62*/ 	.byte	0x3f
	.zero		1


	//   ....[60]....
        /*0e64*/ 	.word	0x000162d0
        /*0e68*/ 	.word	0x00000004
        /*0e6c*/ 	.word	0x00033420
        /*0e70*/ 	.short	0x010a
        /*0e72*/ 	.byte	0x3f
	.zero		1


	//   ....[61]....
        /*0e74*/ 	.word	0x00016450
        /*0e78*/ 	.word	0x00000005
        /*0e7c*/ 	.word	0x00033440
        /*0e80*/ 	.short	0x010a
        /*0e82*/ 	.byte	0x3f
	.zero		1


	//   ....[62]....
        /*0e84*/ 	.word	0x000164f0
        /*0e88*/ 	.word	0x0000001b
        /*0e8c*/ 	.word	0x00033440
        /*0e90*/ 	.short	0x010a
        /*0e92*/ 	.byte	0x3f
	.zero		1


	//   ....[63]....
        /*0e94*/ 	.word	0x00016530
        /*0e98*/ 	.word	0x00000005
        /*0e9c*/ 	.word	0x00033460
        /*0ea0*/ 	.short	0x010a
        /*0ea2*/ 	.byte	0x3f
	.zero		1


	//   ....[64]....
        /*0ea4*/ 	.word	0x00016570
        /*0ea8*/ 	.word	0x0000001b
        /*0eac*/ 	.word	0x00033460
        /*0eb0*/ 	.short	0x010a
        /*0eb2*/ 	.byte	0x3f
	.zero		1


	//   ....[65]....
        /*0eb4*/ 	.word	0x000165b0
        /*0eb8*/ 	.word	0x00000005
        /*0ebc*/ 	.word	0x00033480
        /*0ec0*/ 	.short	0x010a
        /*0ec2*/ 	.byte	0x3f
	.zero		1


	//   ....[66]....
        /*0ec4*/ 	.word	0x000165f0
        /*0ec8*/ 	.word	0x0000001b
        /*0ecc*/ 	.word	0x00033480
        /*0ed0*/ 	.short	0x010a
        /*0ed2*/ 	.byte	0x3f
	.zero		1


	//   ....[67]....
        /*0ed4*/ 	.word	0x00016660
        /*0ed8*/ 	.word	0x00000003
        /*0edc*/ 	.word	0x00033400
        /*0ee0*/ 	.short	0x010a
        /*0ee2*/ 	.byte	0x3f
	.zero		1


	//   ....[68]....
        /*0ee4*/ 	.word	0x000166b0
        /*0ee8*/ 	.word	0x00000003
        /*0eec*/ 	.word	0x00033430
        /*0ef0*/ 	.short	0x010a
        /*0ef2*/ 	.byte	0x3f
	.zero		1


	//   ....[69]....
        /*0ef4*/ 	.word	0x00016710
        /*0ef8*/ 	.word	0x00000008
        /*0efc*/ 	.word	0x00033430
        /*0f00*/ 	.short	0x010a
        /*0f02*/ 	.byte	0x3f
	.zero		1


	//   ....[70]....
        /*0f04*/ 	.word	0x00016770
        /*0f08*/ 	.word	0x00000008
        /*0f0c*/ 	.word	0x00033450
        /*0f10*/ 	.short	0x010a
        /*0f12*/ 	.byte	0x3f
	.zero		1


	//   ....[71]....
        /*0f14*/ 	.word	0x000167d0
        /*0f18*/ 	.word	0x00000005
        /*0f1c*/ 	.word	0x00033450
        /*0f20*/ 	.short	0x010a
        /*0f22*/ 	.byte	0x3f
	.zero		1


	//   ....[72]....
        /*0f24*/ 	.word	0x000168d0
        /*0f28*/ 	.word	0x00000004
        /*0f2c*/ 	.word	0x00033480
        /*0f30*/ 	.short	0x010a
        /*0f32*/ 	.byte	0x3f
	.zero		1


	//   ....[73]....
        /*0f34*/ 	.word	0x00017150
        /*0f38*/ 	.word	0x00000004
        /*0f3c*/ 	.word	0x00033440
        /*0f40*/ 	.short	0x010a
        /*0f42*/ 	.byte	0x3f
	.zero		1


	//   ....[74]....
        /*0f44*/ 	.word	0x00017dd0
        /*0f48*/ 	.word	0x00000010
        /*0f4c*/ 	.word	0x00033420
        /*0f50*/ 	.short	0x010a
        /*0f52*/ 	.byte	0x3f
	.zero		1


	//   ....[75]....
        /*0f54*/ 	.word	0x00017e20
        /*0f58*/ 	.word	0x00000004
        /*0f5c*/ 	.word	0x00033480
        /*0f60*/ 	.short	0x010a
        /*0f62*/ 	.byte	0x3f
	.zero		1


	//   ....[76]....
        /*0f64*/ 	.word	0x00018470
        /*0f68*/ 	.word	0x00000004
        /*0f6c*/ 	.word	0x00033440
        /*0f70*/ 	.short	0x010a
        /*0f72*/ 	.byte	0x3f
	.zero		1


	//   ....[77]....
        /*0f74*/ 	.word	0x00018aa0
        /*0f78*/ 	.word	0x00000000
        /*0f7c*/ 	.word	0x00033470
        /*0f80*/ 	.short	0x010a
        /*0f82*/ 	.byte	0x3f
	.zero		1


	//   ....[78]....
        /*0f84*/ 	.word	0x00018af0
        /*0f88*/ 	.word	0x00000000
        /*0f8c*/ 	.word	0x00033460
        /*0f90*/ 	.short	0x010a
        /*0f92*/ 	.byte	0x3f
	.zero		1


	//   ....[79]....
        /*0f94*/ 	.word	0x00018b40
        /*0f98*/ 	.word	0x00000003
        /*0f9c*/ 	.word	0x00033470
        /*0fa0*/ 	.short	0x010a
        /*0fa2*/ 	.byte	0x3f
	.zero		1


	//   ....[80]....
        /*0fa4*/ 	.word	0x00018b90
        /*0fa8*/ 	.word	0x00000003
        /*0fac*/ 	.word	0x00033460
        /*0fb0*/ 	.short	0x010a
        /*0fb2*/ 	.byte	0x3f
	.zero		1


	//   ....[81]....
        /*0fb4*/ 	.word	0x00018be0
        /*0fb8*/ 	.word	0x00000004
        /*0fbc*/ 	.word	0x00033420
        /*0fc0*/ 	.short	0x010a
        /*0fc2*/ 	.byte	0x3f
	.zero		1


	//   ....[82]....
        /*0fc4*/ 	.word	0x00018d80
        /*0fc8*/ 	.word	0x00000005
        /*0fcc*/ 	.word	0x00033440
        /*0fd0*/ 	.short	0x010a
        /*0fd2*/ 	.byte	0x3f
	.zero		1


	//   ....[83]....
        /*0fd4*/ 	.word	0x00018dd0
        /*0fd8*/ 	.word	0x0000001b
        /*0fdc*/ 	.word	0x00033440
        /*0fe0*/ 	.short	0x010a
        /*0fe2*/ 	.byte	0x3f
	.zero		1


	//   ....[84]....
        /*0fe4*/ 	.word	0x00018e20
        /*0fe8*/ 	.word	0x00000005
        /*0fec*/ 	.word	0x00033460
        /*0ff0*/ 	.short	0x010a
        /*0ff2*/ 	.byte	0x3f
	.zero		1


	//   ....[85]....
        /*0ff4*/ 	.word	0x00018e70
        /*0ff8*/ 	.word	0x0000001b
        /*0ffc*/ 	.word	0x00033460
        /*1000*/ 	.short	0x010a
        /*1002*/ 	.byte	0x3f
	.zero		1


	//   ....[86]....
        /*1004*/ 	.word	0x00018ec0
        /*1008*/ 	.word	0x00000005
        /*100c*/ 	.word	0x00033480
        /*1010*/ 	.short	0x010a
        /*1012*/ 	.byte	0x3f
	.zero		1


	//----- nvinfo : EIATTR_NUM_MBARRIERS
	.align		4
.L_126:
        /*1014*/ 	.byte	0x03, 0x38
        /*1016*/ 	.short	0x0016


	//----- nvinfo : EIATTR_EXIT_INSTR_OFFSETS
	.align		4
        /*1018*/ 	.byte	0x04, 0x1c
        /*101a*/ 	.short	(.L_128 - .L_127)


	//   ....[0]....
.L_127:
        /*101c*/ 	.word	0x000009c0


	//   ....[1]....
        /*1020*/ 	.word	0x0000f580


	//   ....[2]....
        /*1024*/ 	.word	0x00016640


	//----- nvinfo : EIATTR_MAX_THREADS
	.align		4
.L_128:
        /*1028*/ 	.byte	0x04, 0x05
        /*102a*/ 	.short	(.L_130 - .L_129)
.L_129:
        /*102c*/ 	.word	0x00000180
        /*1030*/ 	.word	0x00000001
        /*1034*/ 	.word	0x00000001


	//----- nvinfo : EIATTR_CRS_STACK_SIZE
	.align		4
.L_130:
        /*1038*/ 	.byte	0x04, 0x1e
        /*103a*/ 	.short	(.L_132 - .L_131)
.L_131:
        /*103c*/ 	.word	0x00000000


	//----- nvinfo : EIATTR_CBANK_PARAM_SIZE
	.align		4
.L_132:
        /*1040*/ 	.byte	0x03, 0x19
        /*1042*/ 	.short	0x0af0


	//----- nvinfo : EIATTR_PARAM_CBANK
	.align		4
        /*1044*/ 	.byte	0x04, 0x0a
        /*1046*/ 	.short	(.L_134 - .L_133)
	.align		4
.L_133:
        /*1048*/ 	.word	index@(.nv.constant0._ZN7cutlass13device_kernelIN5flash11enable_sm90INS1_16FlashAttnFwdSm90INS1_25CollectiveMainloopFwdSm90ILi2EN4cute5tupleIJNS5_1CILi1EEES8_S8_EEENS6_IJNS7_ILi128EEENS7_ILi160EEENS7_ILi192EEEEEELi192ENS_12float_e4m3_tEfNS_4arch4Sm90ELb0ELb0ELb1ELb1ELb1ELb0ELb0ELb1ELb1ELb1ELb1ELb0EEENS1_21CollectiveEpilogueFwdINS6_IJSA_SC_SB_EEES9_NS_10bfloat16_tESG_Li256ELb1ELb1ELb1ELb1EEENS1_36VarlenDynamicPersistentTileSchedulerILi128ELi160ELi256ELi128ELb1ELb1ELb1ELb0ELb1ELb1EEEEEEEEEvNT_6ParamsE)
        /*104c*/ 	.short	0x0210
        /*104e*/ 	.short	0x0af0


	//----- nvinfo : EIATTR_SW_WAR
	.align		4
.L_134:
        /*1050*/ 	.byte	0x04, 0x36
        /*1052*/ 	.short	(.L_136 - .L_135)
.L_135:
        /*1054*/ 	.word	0x00000008
.L_136:


//--------------------- .nv.info._ZN7cutlass13device_kernelIN5flash11enable_sm90INS1_16FlashAttnFwdSm90INS1_25CollectiveMainloopFwdSm90ILi2EN4cute5tupleIJNS5_1CILi1EEES8_S8_EEENS6_IJNS7_ILi128EEENS7_ILi160EEENS7_ILi192EEEEEELi192ENS_12float_e4m3_tEfNS_4arch4Sm90ELb0ELb0ELb1ELb1ELb1ELb1ELb0ELb1ELb1ELb1ELb1ELb0EEENS1_21CollectiveEpilogueFwdINS6_IJSA_SC_SB_EEES9_NS_10bfloat16_tESG_Li256ELb1ELb1ELb1ELb1EEENS1_36VarlenDynamicPersistentTileSchedulerILi128ELi160ELi256ELi128ELb1ELb1ELb1ELb0ELb1ELb1EEEEEEEEEvNT_6ParamsE --------------------------
	.section	.nv.info._ZN7cutlass13device_kernelIN5flash11enable_sm90INS1_16FlashAttnFwdSm90INS1_25CollectiveMainloopFwdSm90ILi2EN4cute5tupleIJNS5_1CILi1EEES8_S8_EEENS6_IJNS7_ILi128EEENS7_ILi160EEENS7_ILi192EEEEEELi192ENS_12float_e4m3_tEfNS_4arch4Sm90ELb0ELb0ELb1ELb1ELb1ELb1ELb0ELb1ELb1ELb1ELb1ELb0EEENS1_21CollectiveEpilogueFwdINS6_IJSA_SC_SB_EEES9_NS_10bfloat16_tESG_Li256ELb1ELb1ELb1ELb1EEENS1_36VarlenDynamicPersistentTileSchedulerILi128ELi160ELi256ELi128ELb1ELb1ELb1ELb0ELb1ELb1EEEEEEEEEvNT_6ParamsE,"",@"SHT_CUDA_INFO"
	.sectionflags	@""
	.align	4


	//----- nvinfo : EIATTR_CUDA_API_VERSION
	.align		4
        /*0000*/ 	.byte	0x04, 0x37
        /*0002*/ 	.short	(.L_138 - .L_137)
.L_137:
        /*0004*/ 	.word	0x00000082


	//----- nvinfo : EIATTR_KPARAM_INFO
	.align		4
.L_138:
        /*0008*/ 	.byte	0x04, 0x17
        /*000a*/ 	.short	(.L_140 - .L_139)
.L_139:
        /*000c*/ 	.word	0x00000000
        /*0010*/ 	.short	0x0000
        /*0012*/ 	.short	0x0070
        /*0014*/ 	.byte	0x00, 0xf0, 0x01, 0x2a


	//----- nvinfo : EIATTR_SPARSE_MMA_MASK
	.align		4
.L_140:
        /*0018*/ 	.byte	0x03, 0x50
        /*001a*/ 	.short	0x0000


	//----- nvinfo : EIATTR_MAXREG_COUNT
	.align		4
        /*001c*/ 	.byte	0x03, 0x1b
        /*001e*/ 	.short	0x00a8


	//----- nvinfo : EIATTR_NUM_BARRIERS
	.align		4
        /*0020*/ 	.byte	0x02, 0x4c
        /*0022*/ 	.byte	0x10
	.zero		1


	//----- nvinfo : EIATTR_EXTERNS
	.align		4
        /*0024*/ 	.byte	0x04, 0x0f
        /*0026*/ 	.short	(.L_142 - .L_141)


	//   ....[0]....
	.align		4
.L_141:
        /*0028*/ 	.word	index@(__assertfail)


	//----- nvinfo : EIATTR_ANNOTATIONS
	.align		4
.L_142:
        /*002c*/ 	.byte	0x04, 0x55
        /*002e*/ 	.short	(.L_144 - .L_143)


	//   ....[0]....
.L_143:
        /* <DEDUP_REMOVED lines=172> */
        /*0ae4*/ 	.byte	0x70, 0x50, 0x03, 0x00, 0x01, 0x00, 0x00, 0x00, 0x90, 0x50, 0x03, 0x00


	//----- nvinfo : EIATTR_MERCURY_ISA_VERSION
	.align		4
.L_144:
        /*0af0*/ 	.byte	0x03, 0x5f
        /*0af2*/ 	.short	0x0101


	//----- nvinfo : EIATTR_UNUSED_LOAD_BYTE_OFFSET
	.align		4
        /*0af4*/ 	.byte	0x04, 0x44
        /*0af6*/ 	.short	(.L_146 - .L_145)


	//   ....[0]....
.L_145:
        /*0af8*/ 	.word	0x00000a90
        /*0afc*/ 	.word	0x0000fff0


	//   ....[1]....
        /*0b00*/ 	.word	0x00021b90
        /*0b04*/ 	.word	0x0000fff0


	//----- nvinfo : EIATTR_INT_WARP_WIDE_INSTR_OFFSETS
	.align		4
.L_146:
        /*0b08*/ 	.byte	0x04, 0x31
        /*0b0a*/ 	.short	(.L_148 - .L_147)


	//   ....[0]....
.L_147:
        /*0b0c*/ 	.word	0x00000130


	//   ....[1]....
        /*0b10*/ 	.word	0x00000170


	//   ....[2]....
        /*0b14*/ 	.word	0x000001e0


	//   ....[3]....
        /*0b18*/ 	.word	0x0002a590


	//   ....[4]....
        /*0b1c*/ 	.word	0x0002a620


	//   ....[5]....
        /*0b20*/ 	.word	0x0002e500


	//   ....[6]....
        /*0b24*/ 	.word	0x0002e590


	//----- nvinfo : EIATTR_COOP_GROUP_MASK_REGIDS
	.align		4
.L_148:
        /*0b28*/ 	.byte	0x04, 0x29
        /*0b2a*/ 	.short	(.L_150 - .L_149)


	//   ....[0]....
.L_149:
        /*0b2c*/ 	.word	0xffffffff


	//   ....[1]....
        /*0b30*/ 	.word	0xffffffff


	//   ....[2]....
        /*0b34*/ 	.word	0xffffffff


	//   ....[3]....
        /*0b38*/ 	.word	0xffffffff


	//   ....[4]....
        /*0b3c*/ 	.word	0xffffffff


	//   ....[5]....
        /*0b40*/ 	.word	0xffffffff


	//   ....[6]....
        /*0b44*/ 	.word	0xffffffff


	//   ....[7]....
        /*0b48*/ 	.word	0xffffffff


	//   ....[8]....
        /*0b4c*/ 	.word	0xffffffff


	//   ....[9]....
        /*0b50*/ 	.word	0xffffffff


	//   ....[10]....
        /*0b54*/ 	.word	0xffffffff


	//   ....[11]....
        /*0b58*/ 	.word	0xffffffff


	//   ....[12]....
        /*0b5c*/ 	.word	0xffffffff


	//   ....[13]....
        /*0b60*/ 	.word	0xffffffff


	//   ....[14]....
        /*0b64*/ 	.word	0xffffffff


	//   ....[15]....
        /*0b68*/ 	.word	0xffffffff


	//   ....[16]....
        /*0b6c*/ 	.word	0xffffffff


	//   ....[17]....
        /*0b70*/ 	.word	0xffffffff


	//   ....[18]....
        /*0b74*/ 	.word	0xffffffff


	//   ....[19]....
        /*0b78*/ 	.word	0xffffffff


	//   ....[20]....
        /*0b7c*/ 	.word	0xffffffff


	//   ....[21]....
        /*0b80*/ 	.word	0xffffffff


	//   ....[22]....
        /*0b84*/ 	.word	0xffffffff


	//   ....[23]....
        /*0b88*/ 	.word	0xffffffff


	//   ....[24]....
        /*0b8c*/ 	.word	0xffffffff


	//   ....[25]....
        /*0b90*/ 	.word	0xffffffff


	//   ....[26]....
        /*0b94*/ 	.word	0xffffffff


	//   ....[27]....
        /*0b98*/ 	.word	0xffffffff


	//   ....[28]....
        /*0b9c*/ 	.word	0xffffffff


	//   ....[29]....
        /*0ba0*/ 	.word	0xffffffff


	//   ....[30]....
        /*0ba4*/ 	.word	0xffffffff


	//   ....[31]....
        /*0ba8*/ 	.word	0xffffffff


	//   ....[32]....
        /*0bac*/ 	.word	0xffffffff


	//   ....[33]....
        /*0bb0*/ 	.word	0xffffffff


	//   ....[34]....
        /*0bb4*/ 	.word	0xffffffff


	//   ....[35]....
        /*0bb8*/ 	.word	0xffffffff


	//   ....[36]....
        /*0bbc*/ 	.word	0xffffffff


	//   ....[37]....
        /*0bc0*/ 	.word	0xffffffff


	//   ....[38]....
        /*0bc4*/ 	.word	0xffffffff


	//   ....[39]....
        /*0bc8*/ 	.word	0xffffffff


	//   ....[40]....
        /*0bcc*/ 	.word	0xffffffff


	//   ....[41]....
        /*0bd0*/ 	.word	0xffffffff


	//   ....[42]....
        /*0bd4*/ 	.word	0xffffffff


	//   ....[43]....
        /*0bd8*/ 	.word	0xffffffff


	//   ....[44]....
        /*0bdc*/ 	.word	0xffffffff


	//   ....[45]....
        /*0be0*/ 	.word	0xffffffff


	//   ....[46]....
        /*0be4*/ 	.word	0xffffffff


	//   ....[47]....
        /*0be8*/ 	.word	0xffffffff


	//   ....[48]....
        /*0bec*/ 	.word	0xffffffff


	//   ....[49]....
        /*0bf0*/ 	.word	0xffffffff


	//   ....[50]....
        /*0bf4*/ 	.word	0xffffffff


	//   ....[51]....
        /*0bf8*/ 	.word	0xffffffff


	//   ....[52]....
        /*0bfc*/ 	.word	0xffffffff


	//   ....[53]....
        /*0c00*/ 	.word	0xffffffff


	//   ....[54]....
        /*0c04*/ 	.word	0xffffffff


	//   ....[55]....
        /*0c08*/ 	.word	0xffffffff


	//   ....[56]....
        /*0c0c*/ 	.word	0xffffffff


	//   ....[57]....
        /*0c10*/ 	.word	0xffffffff


	//   ....[58]....
        /*0c14*/ 	.word	0xffffffff


	//   ....[59]....
        /*0c18*/ 	.word	0xffffffff


	//   ....[60]....
        /*0c1c*/ 	.word	0xffffffff


	//   ....[61]....
        /*0c20*/ 	.word	0xffffffff


	//   ....[62]....
        /*0c24*/ 	.word	0xffffffff


	//   ....[63]....
        /*0c28*/ 	.word	0xffffffff


	//   ....[64]....
        /*0c2c*/ 	.word	0xffffffff


	//   ....[65]....
        /*0c30*/ 	.word	0xffffffff


	//   ....[66]....
        /*0c34*/ 	.word	0xffffffff


	//   ....[67]....
        /*0c38*/ 	.word	0xffffffff


	//   ....[68]....
        /*0c3c*/ 	.word	0xffffffff


	//   ....[69]....
        /*0c40*/ 	.word	0xffffffff


	//   ....[70]....
        /*0c44*/ 	.word	0xffffffff


	//   ....[71]....
        /*0c48*/ 	.word	0xffffffff


	//   ....[72]....
        /*0c4c*/ 	.word	0xffffffff


	//   ....[73]....
        /*0c50*/ 	.word	0xffffffff


	//   ....[74]....
        /*0c54*/ 	.word	0xffffffff


	//   ....[75]....
        /*0c58*/ 	.word	0xffffffff


	//   ....[76]....
        /*0c5c*/ 	.word	0xffffffff


	//   ....[77]....
        /*0c60*/ 	.word	0xffffffff


	//   ....[78]....
        /*0c64*/ 	.word	0xffffffff


	//   ....[79]....
        /*0c68*/ 	.word	0xffffffff


	//   ....[80]....
        /*0c6c*/ 	.word	0xffffffff


	//   ....[81]....
        /*0c70*/ 	.word	0xffffffff


	//   ....[82]....
        /*0c74*/ 	.word	0xffffffff


	//   ....[83]....
        /*0c78*/ 	.word	0xffffffff


	//   ....[84]....
        /*0c7c*/ 	.word	0xffffffff


	//   ....[85]....
        /*0c80*/ 	.word	0xffffffff


	//   ....[86]....
        /*0c84*/ 	.word	0xffffffff


	//   ....[87]....
        /*0c88*/ 	.word	0xffffffff


	//   ....[88]....
        /*0c8c*/ 	.word	0xffffffff


	//   ....[89]....
        /*0c90*/ 	.word	0xffffffff


	//   ....[90]....
        /*0c94*/ 	.word	0xffffffff


	//   ....[91]....
        /*0c98*/ 	.word	0xffffffff


	//   ....[92]....
        /*0c9c*/ 	.word	0xffffffff


	//   ....[93]....
        /*0ca0*/ 	.word	0xffffffff


	//   ....[94]....
        /*0ca4*/ 	.word	0xffffffff


	//   ....[95]....
        /*0ca8*/ 	.word	0xffffffff


	//   ....[96]....
        /*0cac*/ 	.word	0xffffffff


	//   ....[97]....
        /*0cb0*/ 	.word	0xffffffff


	//   ....[98]....
        /*0cb4*/ 	.word	0xffffffff


	//   ....[99]....
        /*0cb8*/ 	.word	0xffffffff


	//   ....[100]....
        /*0cbc*/ 	.word	0xffffffff


	//   ....[101]....
        /*0cc0*/ 	.word	0xffffffff


	//   ....[102]....
        /*0cc4*/ 	.word	0xffffffff


	//   ....[103]....
        /*0cc8*/ 	.word	0xffffffff


	//   ....[104]....
        /*0ccc*/ 	.word	0xffffffff


	//   ....[105]....
        /*0cd0*/ 	.word	0xffffffff


	//   ....[106]....
        /*0cd4*/ 	.word	0xffffffff


	//   ....[107]....
        /*0cd8*/ 	.word	0xffffffff


	//   ....[108]....
        /*0cdc*/ 	.word	0xffffffff


	//   ....[109]....
        /*0ce0*/ 	.word	0xffffffff


	//   ....[110]....
        /*0ce4*/ 	.word	0xffffffff


	//   ....[111]....
        /*0ce8*/ 	.word	0xffffffff


	//   ....[112]....
        /*0cec*/ 	.word	0xffffffff


	//   ....[113]....
        /*0cf0*/ 	.word	0xffffffff


	//   ....[114]....
        /*0cf4*/ 	.word	0xffffffff


	//   ....[115]....
        /*0cf8*/ 	.word	0xffffffff


	//   ....[116]....
        /*0cfc*/ 	.word	0xffffffff


	//   ....[117]....
        /*0d00*/ 	.word	0xffffffff


	//   ....[118]....
        /*0d04*/ 	.word	0xffffffff


	//   ....[119]....
        /*0d08*/ 	.word	0xffffffff


	//   ....[120]....
        /*0d0c*/ 	.word	0xffffffff


	//   ....[121]....
        /*0d10*/ 	.word	0xffffffff


	//   ....[122]....
        /*0d14*/ 	.word	0xffffffff


	//   ....[123]....
        /*0d18*/ 	.word	0xffffffff


	//   ....[124]....
        /*0d1c*/ 	.word	0xffffffff


	//   ....[125]....
        /*0d20*/ 	.word	0xffffffff


	//   ....[126]....
        /*0d24*/ 	.word	0xffffffff


	//   ....[127]....
        /*0d28*/ 	.word	0xffffffff


	//   ....[128]....
        /*0d2c*/ 	.word	0xffffffff


	//   ....[129]....
        /*0d30*/ 	.word	0xffffffff


	//   ....[130]....
        /*0d34*/ 	.word	0xffffffff


	//   ....[131]....
        /*0d38*/ 	.word	0xffffffff


	//   ....[132]....
        /*0d3c*/ 	.word	0xffffffff


	//   ....[133]....
        /*0d40*/ 	.word	0xffffffff


	//   ....[134]....
        /*0d44*/ 	.word	0xffffffff


	//   ....[135]....
        /*0d48*/ 	.word	0xffffffff


	//   ....[136]....
        /*0d4c*/ 	.word	0xffffffff


	//   ....[137]....
        /*0d50*/ 	.word	0xffffffff


	//   ....[138]....
        /*0d54*/ 	.word	0xffffffff


	//   ....[139]....
        /*0d58*/ 	.word	0xffffffff


	//   ....[140]....
        /*0d5c*/ 	.word	0xffffffff


	//   ....[141]....
        /*0d60*/ 	.word	0xffffffff


	//   ....[142]....
        /*0d64*/ 	.word	0xffffffff


	//   ....[143]....
        /*0d68*/ 	.word	0xffffffff


	//   ....[144]....
        /*0d6c*/ 	.word	0xffffffff


	//   ....[145]....
        /*0d70*/ 	.word	0xffffffff


	//   ....[146]....
        /*0d74*/ 	.word	0xffffffff


	//   ....[147]....
        /*0d78*/ 	.word	0xffffffff


	//   ....[148]....
        /*0d7c*/ 	.word	0xffffffff


	//   ....[149]....
        /*0d80*/ 	.word	0xffffffff


	//   ....[150]....
        /*0d84*/ 	.word	0xffffffff


	//   ....[151]....
        /*0d88*/ 	.word	0xffffffff


	//   ....[152]....
        /*0d8c*/ 	.word	0xffffffff


	//   ....[153]....
        /*0d90*/ 	.word	0xffffffff


	//   ....[154]....
        /*0d94*/ 	.word	0xffffffff


	//   ....[155]....
        /*0d98*/ 	.word	0xffffffff


	//   ....[156]....
        /*0d9c*/ 	.word	0xffffffff


	//   ....[157]....
        /*0da0*/ 	.word	0xffffffff


	//   ....[158]....
        /*0da4*/ 	.word	0xffffffff


	//   ....[159]....
        /*0da8*/ 	.word	0xffffffff


	//   ....[160]....
        /*0dac*/ 	.word	0xffffffff


	//   ....[161]....
        /*0db0*/ 	.word	0xffffffff


	//   ....[162]....
        /*0db4*/ 	.word	0xffffffff


	//   ....[163]....
        /*0db8*/ 	.word	0xffffffff


	//   ....[164]....
        /*0dbc*/ 	.word	0xffffffff


	//   ....[165]....
        /*0dc0*/ 	.word	0xffffffff


	//   ....[166]....
        /*0dc4*/ 	.word	0xffffffff


	//   ....[167]....
        /*0dc8*/ 	.word	0xffffffff


	//   ....[168]....
        /*0dcc*/ 	.word	0xffffffff


	//   ....[169]....
        /*0dd0*/ 	.word	0xffffffff


	//   ....[170]....
        /*0dd4*/ 	.word	0xffffffff


	//   ....[171]....
        /*0dd8*/ 	.word	0xffffffff


	//   ....[172]....
        /*0ddc*/ 	.word	0xffffffff


	//   ....[173]....
        /*0de0*/ 	.word	0xffffffff


	//   ....[174]....
        /*0de4*/ 	.word	0xffffffff


	//   ....[175]....
        /*0de8*/ 	.word	0xffffffff


	//   ....[176]....
        /*0dec*/ 	.word	0xffffffff


	//   ....[177]....
        /*0df0*/ 	.word	0xffffffff


	//   ....[178]....
        /*0df4*/ 	.word	0xffffffff


	//   ....[179]....
        /*0df8*/ 	.word	0xffffffff


	//   ....[180]....
        /*0dfc*/ 	.word	0xffffffff


	//   ....[181]....
        /*0e00*/ 	.word	0xffffffff


	//   ....[182]....
        /*0e04*/ 	.word	0xffffffff


	//   ....[183]....
        /*0e08*/ 	.word	0xffffffff


	//   ....[184]....
        /*0e0c*/ 	.word	0xffffffff


	//   ....[185]....
        /*0e10*/ 	.word	0xffffffff


	//   ....[186]....
        /*0e14*/ 	.word	0xffffffff


	//   ....[187]....
        /*0e18*/ 	.word	0xffffffff


	//   ....[188]....
        /*0e1c*/ 	.word	0xffffffff


	//   ....[189]....
        /*0e20*/ 	.word	0xffffffff


	//   ....[190]....
        /*0e24*/ 	.word	0xffffffff


	//   ....[191]....
        /*0e28*/ 	.word	0xffffffff


	//   ....[192]....
        /*0e2c*/ 	.word	0xffffffff


	//   ....[193]....
        /*0e30*/ 	.word	0xffffffff


	//   ....[194]....
        /*0e34*/ 	.word	0xffffffff


	//   ....[195]....
        /*0e38*/ 	.word	0xffffffff


	//   ....[196]....
        /*0e3c*/ 	.word	0xffffffff


	//   ....[197]....
        /*0e40*/ 	.word	0xffffffff


	//   ....[198]....
        /*0e44*/ 	.word	0xffffffff


	//   ....[199]....
        /*0e48*/ 	.word	0xffffffff


	//   ....[200]....
        /*0e4c*/ 	.word	0xffffffff


	//   ....[201]....
        /*0e50*/ 	.word	0xffffffff


	//   ....[202]....
        /*0e54*/ 	.word	0xffffffff


	//   ....[203]....
        /*0e58*/ 	.word	0xffffffff


	//   ....[204]....
        /*0e5c*/ 	.word	0xffffffff


	//   ....[205]....
        /*0e60*/ 	.word	0xffffffff


	//   ....[206]....
        /*0e64*/ 	.word	0xffffffff


	//   ....[207]....
        /*0e68*/ 	.word	0xffffffff


	//   ....[208]....
        /*0e6c*/ 	.word	0xffffffff


	//   ....[209]....
        /*0e70*/ 	.word	0xffffffff


	//   ....[210]....
        /*0e74*/ 	.word	0xffffffff


	//   ....[211]....
        /*0e78*/ 	.word	0xffffffff


	//   ....[212]....
        /*0e7c*/ 	.word	0xffffffff


	//   ....[213]....
        /*0e80*/ 	.word	0xffffffff


	//   ....[214]....
        /*0e84*/ 	.word	0xffffffff


	//   ....[215]....
        /*0e88*/ 	.word	0xffffffff


	//   ....[216]....
        /*0e8c*/ 	.word	0xffffffff


	//   ....[217]....
        /*0e90*/ 	.word	0xffffffff


	//   ....[218]....
        /*0e94*/ 	.word	0xffffffff


	//   ....[219]....
        /*0e98*/ 	.word	0xffffffff


	//   ....[220]....
        /*0e9c*/ 	.word	0xffffffff


	//   ....[221]....
        /*0ea0*/ 	.word	0xffffffff


	//   ....[222]....
        /*0ea4*/ 	.word	0xffffffff


	//   ....[223]....
        /*0ea8*/ 	.word	0xffffffff


	//   ....[224]....
        /*0eac*/ 	.word	0xffffffff


	//   ....[225]....
        /*0eb0*/ 	.word	0xffffffff


	//   ....[226]....
        /*0eb4*/ 	.word	0xffffffff


	//   ....[227]....
        /*0eb8*/ 	.word	0xffffffff


	//   ....[228]....
        /*0ebc*/ 	.word	0xffffffff


	//   ....[229]....
        /*0ec0*/ 	.word	0xffffffff


	//   ....[230]....
        /*0ec4*/ 	.word	0xffffffff


	//   ....[231]....
        /*0ec8*/ 	.word	0xffffffff


	//   ....[232]....
        /*0ecc*/ 	.word	0xffffffff


	//   ....[233]....
        /*0ed0*/ 	.word	0xffffffff


	//   ....[234]....
        /*0ed4*/ 	.word	0xffffffff


	//   ....[235]....
        /*0ed8*/ 	.word	0xffffffff


	//   ....[236]....
        /*0edc*/ 	.word	0xffffffff


	//   ....[237]....
        /*0ee0*/ 	.word	0xffffffff


	//   ....[238]....
        /*0ee4*/ 	.word	0xffffffff


	//   ....[239]....
        /*0ee8*/ 	.word	0xffffffff


	//   ....[240]....
        /*0eec*/ 	.word	0xffffffff


	//   ....[241]....
        /*0ef0*/ 	.word	0xffffffff


	//   ....[242]....
        /*0ef4*/ 	.word	0xffffffff


	//   ....[243]....
        /*0ef8*/ 	.word	0xffffffff


	//   ....[244]....
        /*0efc*/ 	.word	0xffffffff


	//   ....[245]....
        /*0f00*/ 	.word	0xffffffff


	//   ....[246]....
        /*0f04*/ 	.word	0xffffffff


	//   ....[247]....
        /*0f08*/ 	.word	0xffffffff


	//   ....[248]....
        /*0f0c*/ 	.word	0xffffffff


	//   ....[249]....
        /*0f10*/ 	.word	0x0500000f


	//   ....[250]....
        /*0f14*/ 	.word	0x0500000f


	//   ....[251]....
        /*0f18*/ 	.word	0x0500000f


	//   ....[252]....
        /*0f1c*/ 	.word	0x0500000f


	//   ....[253]....
        /*0f20*/ 	.word	0x0500000f


	//   ....[254]....
        /*0f24*/ 	.word	0x0500000f


	//   ....[255]....
        /*0f28*/ 	.word	0x0500000f


	//   ....[0]....
        /*0f2c*/ 	.word	0x0500000f


	//   ....[1]....
        /*0f30*/ 	.word	0x0500000f


	//   ....[2]....
        /*0f34*/ 	.word	0x0500000f


	//   ....[3]....
        /*0f38*/ 	.word	0x0500000f


	//   ....[4]....
        /*0f3c*/ 	.word	0x0500000f


	//   ....[5]....
        /*0f40*/ 	.word	0x0500000f


	//   ....[6]....
        /*0f44*/ 	.word	0x0500000f


	//   ....[7]....
        /*0f48*/ 	.word	0x0500000f


	//   ....[8]....
        /*0f4c*/ 	.word	0x0500000f


	//   ....[9]....
        /*0f50*/ 	.word	0x0500000f


	//   ....[10]....
        /*0f54*/ 	.word	0x0500000f


	//   ....[11]....
        /*0f58*/ 	.word	0x0500000f


	//   ....[12]....
        /*0f5c*/ 	.word	0x0500000f


	//   ....[13]....
        /*0f60*/ 	.word	0x0500000f


	//   ....[14]....
        /*0f64*/ 	.word	0x0500000f


	//   ....[15]....
        /*0f68*/ 	.word	0x0500000f


	//   ....[16]....
        /*0f6c*/ 	.word	0x0500000f


	//   ....[17]....
        /*0f70*/ 	.word	0x0500000f


	//   ....[18]....
        /*0f74*/ 	.word	0x0500000f


	//   ....[19]....
        /*0f78*/ 	.word	0x0500000f


	//   ....[20]....
        /*0f7c*/ 	.word	0x0500000f


	//   ....[21]....
        /*0f80*/ 	.word	0x0500000f


	//   ....[22]....
        /*0f84*/ 	.word	0x0500000f


	//   ....[23]....
        /*0f88*/ 	.word	0x0500000f


	//   ....[24]....
        /*0f8c*/ 	.word	0x0500000f


	//   ....[25]....
        /*0f90*/ 	.word	0x0500000f


	//   ....[26]....
        /*0f94*/ 	.word	0x0500000f


	//   ....[27]....
        /*0f98*/ 	.word	0x0500000f


	//   ....[28]....
        /*0f9c*/ 	.word	0x0500000f


	//   ....[29]....
        /*0fa0*/ 	.word	0x0500000f


	//   ....[30]....
        /*0fa4*/ 	.word	0x0500000f


	//   ....[31]....
        /*0fa8*/ 	.word	0x0500000f


	//   ....[32]....
        /*0fac*/ 	.word	0x0500000f


	//   ....[33]....
        /*0fb0*/ 	.word	0x0500000f


	//   ....[34]....
        /*0fb4*/ 	.word	0x0500000f


	//   ....[35]....
        /*0fb8*/ 	.word	0x0500000f


	//   ....[36]....
        /*0fbc*/ 	.word	0x0500000f


	//   ....[37]....
        /*0fc0*/ 	.word	0x0500000f


	//   ....[38]....
        /*0fc4*/ 	.word	0x0500000f


	//   ....[39]....
        /*0fc8*/ 	.word	0x0500000f


	//   ....[40]....
        /*0fcc*/ 	.word	0x0500000f


	//   ....[41]....
        /*0fd0*/ 	.word	0x0500000f


	//   ....[42]....
        /*0fd4*/ 	.word	0x0500000f


	//   ....[43]....
        /*0fd8*/ 	.word	0x0500000f


	//   ....[44]....
        /*0fdc*/ 	.word	0x0500000f


	//   ....[45]....
        /*0fe0*/ 	.word	0x0500000f


	//   ....[46]....
        /*0fe4*/ 	.word	0x0500000f


	//   ....[47]....
        /*0fe8*/ 	.word	0x0500000f


	//   ....[48]....
        /*0fec*/ 	.word	0x0500000f


	//   ....[49]....
        /*0ff0*/ 	.word	0x0500000f


	//   ....[50]....
        /*0ff4*/ 	.word	0x0500000f


	//   ....[51]....
        /*0ff8*/ 	.word	0x0500000f


	//   ....[52]....
        /*0ffc*/ 	.word	0x0500000f


	//   ....[53]....
        /*1000*/ 	.word	0x0500000f


	//   ....[54]....
        /*1004*/ 	.word	0x0500000f


	//   ....[55]....
        /*1008*/ 	.word	0x0500000f


	//   ....[56]....
        /*100c*/ 	.word	0x0500000f


	//   ....[57]....
        /*1010*/ 	.word	0x0500000f


	//   ....[58]....
        /*1014*/ 	.word	0x0500000f


	//   ....[59]....
        /*1018*/ 	.word	0x0500000f


	//   ....[60]....
        /*101c*/ 	.word	0x0500000f


	//   ....[61]....
        /*1020*/ 	.word	0x0500000f


	//   ....[62]....
        /*1024*/ 	.word	0x0500000f


	//   ....[63]....
        /*1028*/ 	.word	0x0500000f


	//   ....[64]....
        /*102c*/ 	.word	0x0500000f


	//   ....[65]....
        /*1030*/ 	.word	0x0500000f


	//   ....[66]....
        /*1034*/ 	.word	0x0500000f


	//   ....[67]....
        /*1038*/ 	.word	0x0500000f


	//   ....[68]....
        /*103c*/ 	.word	0x0500000f


	//   ....[69]....
        /*1040*/ 	.word	0x0500000f


	//   ....[70]....
        /*1044*/ 	.word	0x0500000f


	//   ....[71]....
        /*1048*/ 	.word	0x0500000f


	//   ....[72]....
        /*104c*/ 	.word	0x0500000f


	//   ....[73]....
        /*1050*/ 	.word	0x0500000f


	//   ....[74]....
        /*1054*/ 	.word	0x0500000f


	//   ....[75]....
        /*1058*/ 	.word	0x0500000f


	//   ....[76]....
        /*105c*/ 	.word	0x0500000f


	//   ....[77]....
        /*1060*/ 	.word	0x0500000f


	//   ....[78]....
        /*1064*/ 	.word	0x0500000f


	//   ....[79]....
        /*1068*/ 	.word	0x0500000f


	//   ....[80]....
        /*106c*/ 	.word	0x0500000f


	//   ....[81]....
        /*1070*/ 	.word	0x0500000f


	//   ....[82]....
        /*1074*/ 	.word	0x0500000f


	//   ....[83]....
        /*1078*/ 	.word	0x0500000f


	//   ....[84]....
        /*107c*/ 	.word	0x0500000f


	//   ....[85]....
        /*1080*/ 	.word	0x0500000f


	//   ....[86]....
        /*1084*/ 	.word	0x0500000f


	//   ....[87]....
        /*1088*/ 	.word	0x0500000f


	//   ....[88]....
        /*108c*/ 	.word	0x0500000f


	//   ....[89]....
        /*1090*/ 	.word	0x0500000f


	//   ....[90]....
        /*1094*/ 	.word	0x0500000f


	//   ....[91]....
        /*1098*/ 	.word	0x0500000f


	//   ....[92]....
        /*109c*/ 	.word	0x0500000f


	//   ....[93]....
        /*10a0*/ 	.word	0x0500000f


	//   ....[94]....
        /*10a4*/ 	.word	0x0500000f


	//   ....[95]....
        /*10a8*/ 	.word	0x0500000f


	//   ....[96]....
        /*10ac*/ 	.word	0x0500000f


	//   ....[97]....
        /*10b0*/ 	.word	0x0500000f


	//   ....[98]....
        /*10b4*/ 	.word	0x0500000f


	//   ....[99]....
        /*10b8*/ 	.word	0x0500000f


	//   ....[100]....
        /*10bc*/ 	.word	0x0500000f


	//   ....[101]....
        /*10c0*/ 	.word	0x0500000f


	//   ....[102]....
        /*10c4*/ 	.word	0x0500000f


	//   ....[103]....
        /*10c8*/ 	.word	0x0500000f


	//   ....[104]....
        /*10cc*/ 	.word	0x0500000f


	//   ....[105]....
        /*10d0*/ 	.word	0x0500000f


	//   ....[106]....
        /*10d4*/ 	.word	0x0500000f


	//   ....[107]....
        /*10d8*/ 	.word	0x0500000f


	//   ....[108]....
        /*10dc*/ 	.word	0x0500000f


	//   ....[109]....
        /*10e0*/ 	.word	0x0500000f


	//   ....[110]....
        /*10e4*/ 	.word	0x0500000f


	//   ....[111]....
        /*10e8*/ 	.word	0x0500000f


	//   ....[112]....
        /*10ec*/ 	.word	0x0500000f


	//   ....[113]....
        /*10f0*/ 	.word	0x0500000f


	//   ....[114]....
        /*10f4*/ 	.word	0x0500000f


	//   ....[115]....
        /*10f8*/ 	.word	0x0500000f


	//   ....[116]....
        /*10fc*/ 	.word	0x0500000f


	//   ....[117]....
        /*1100*/ 	.word	0x0500000f


	//   ....[118]....
        /*1104*/ 	.word	0x0500000f


	//   ....[119]....
        /*1108*/ 	.word	0x0500000f


	//   ....[120]....
        /*110c*/ 	.word	0x0500000f


	//   ....[121]....
        /*1110*/ 	.word	0x0500000f


	//   ....[122]....
        /*1114*/ 	.word	0x0500000f


	//   ....[123]....
        /*1118*/ 	.word	0x0500000f


	//   ....[124]....
        /*111c*/ 	.word	0x0500000f


	//   ....[125]....
        /*1120*/ 	.word	0x0500000f


	//   ....[126]....
        /*1124*/ 	.word	0x0500000f


	//   ....[127]....
        /*1128*/ 	.word	0x0500000f


	//   ....[128]....
        /*112c*/ 	.word	0x0500000f


	//   ....[129]....
        /*1130*/ 	.word	0x0500000f


	//   ....[130]....
        /*1134*/ 	.word	0x0500000f


	//   ....[131]....
        /*1138*/ 	.word	0x0500000f


	//   ....[132]....
        /*113c*/ 	.word	0x0500000f


	//   ....[133]....
        /*1140*/ 	.word	0x0500000f


	//   ....[134]....
        /*1144*/ 	.word	0x0500000f


	//   ....[135]....
        /*1148*/ 	.word	0x0500000f


	//   ....[136]....
        /*114c*/ 	.word	0x0500000f


	//   ....[137]....
        /*1150*/ 	.word	0x0500000f


	//   ....[138]....
        /*1154*/ 	.word	0x0500000f


	//   ....[139]....
        /*1158*/ 	.word	0x0500000f


	//   ....[140]....
        /*115c*/ 	.word	0x0500000f


	//   ....[141]....
        /*1160*/ 	.word	0x0500000f


	//   ....[142]....
        /*1164*/ 	.word	0x0500000f


	//   ....[143]....
        /*1168*/ 	.word	0x0500000f


	//   ....[144]....
        /*116c*/ 	.word	0x0500000f


	//   ....[145]....
        /*1170*/ 	.word	0x0500000f


	//   ....[146]....
        /*1174*/ 	.word	0x0500000f


	//   ....[147]....
        /*1178*/ 	.word	0x0500000f


	//   ....[148]....
        /*117c*/ 	.word	0x0500000f


	//   ....[149]....
        /*1180*/ 	.word	0x0500000f


	//   ....[150]....
        /*1184*/ 	.word	0x0500000f


	//   ....[151]....
        /*1188*/ 	.word	0x0500000f


	//   ....[152]....
        /*118c*/ 	.word	0x0500000f


	//   ....[153]....
        /*1190*/ 	.word	0x0500000f


	//   ....[154]....
        /*1194*/ 	.word	0x0500000f


	//   ....[155]....
        /*1198*/ 	.word	0x0500000f


	//   ....[156]....
        /*119c*/ 	.word	0x0500000f


	//   ....[157]....
        /*11a0*/ 	.word	0x0500000f


	//   ....[158]....
        /*11a4*/ 	.word	0x0500000f


	//   ....[159]....
        /*11a8*/ 	.word	0x0500000f


	//   ....[160]....
        /*11ac*/ 	.word	0x0500000f


	//   ....[161]....
        /*11b0*/ 	.word	0x0500000f


	//   ....[162]....
        /*11b4*/ 	.word	0x0500000f


	//   ....[163]....
        /*11b8*/ 	.word	0x0500000f


	//   ....[164]....
        /*11bc*/ 	.word	0x0500000f


	//   ....[165]....
        /*11c0*/ 	.word	0x0500000f


	//   ....[166]....
        /*11c4*/ 	.word	0x0500000f


	//   ....[167]....
        /*11c8*/ 	.word	0x0500000f


	//   ....[168]....
        /*11cc*/ 	.word	0x0500000f


	//   ....[169]....
        /*11d0*/ 	.word	0x0500000f


	//   ....[170]....
        /*11d4*/ 	.word	0x0500000f


	//   ....[171]....
        /*11d8*/ 	.word	0x0500000f


	//   ....[172]....
        /*11dc*/ 	.word	0x0500000f


	//   ....[173]....
        /*11e0*/ 	.word	0x0500000f


	//   ....[174]....
        /*11e4*/ 	.word	0x0500000f


	//   ....[175]....
        /*11e8*/ 	.word	0x0500000f


	//   ....[176]....
        /*11ec*/ 	.word	0x0500000f


	//   ....[177]....
        /*11f0*/ 	.word	0x0500000f


	//   ....[178]....
        /*11f4*/ 	.word	0x0500000f


	//   ....[179]....
        /*11f8*/ 	.word	0x0500000f


	//   ....[180]....
        /*11fc*/ 	.word	0x0500000f


	//   ....[181]....
        /*1200*/ 	.word	0x0500000f


	//   ....[182]....
        /*1204*/ 	.word	0x0500000f


	//   ....[183]....
        /*1208*/ 	.word	0x0500000f


	//   ....[184]....
        /*120c*/ 	.word	0x0500000f


	//   ....[185]....
        /*1210*/ 	.word	0x0500000f


	//   ....[186]....
        /*1214*/ 	.word	0x0500000f


	//   ....[187]....
        /*1218*/ 	.word	0x0500000f


	//   ....[188]....
        /*121c*/ 	.word	0x0500000f


	//   ....[189]....
        /*1220*/ 	.word	0x0500000f


	//   ....[190]....
        /*1224*/ 	.word	0x0500000f


	//   ....[191]....
        /*1228*/ 	.word	0x0500000f


	//   ....[192]....
        /*122c*/ 	.word	0x0500000f


	//   ....[193]....
        /*1230*/ 	.word	0x0500000f


	//   ....[194]....
        /*1234*/ 	.word	0x0500000f


	//   ....[195]....
        /*1238*/ 	.word	0x0500000f


	//   ....[196]....
        /*123c*/ 	.word	0x0500000f


	//   ....[197]....
        /*1240*/ 	.word	0x0500000f


	//   ....[198]....
        /*1244*/ 	.word	0x0500000f


	//----- nvinfo : EIATTR_COOP_GROUP_INSTR_OFFSETS
	.align		4
.L_150:
        /*1248*/ 	.byte	0x04, 0x28
        /*124a*/ 	.short	(.L_152 - .L_151)


	//   ....[0]....
.L_151:
        /*124c*/ 	.word	0x00000070


	//   ....[1]....
        /*1250*/ 	.word	0x00000140


	//   ....[2]....
        /*1254*/ 	.word	0x00000190


	//   ....[3]....
        /*1258*/ 	.word	0x000003c0


	//   ....[4]....
        /*125c*/ 	.word	0x00000520


	//   ....[5]....
        /*1260*/ 	.word	0x00000640


	//   ....[6]....
        /*1264*/ 	.word	0x000007a0


	//   ....[7]....
        /*1268*/ 	.word	0x00003ec0


	//   ....[8]....
        /*126c*/ 	.word	0x00003ed0


	//   ....[9]....
        /*1270*/ 	.word	0x00006bb0


	//   ....[10]....
        /*1274*/ 	.word	0x00006bc0


	//   ....[11]....
        /*1278*/ 	.word	0x0000a090


	//   ....[12]....
        /*127c*/ 	.word	0x0000a0a0


	//   ....[13]....
        /*1280*/ 	.word	0x0000d000


	//   ....[14]....
        /*1284*/ 	.word	0x0000d010


	//   ....[15]....
        /*1288*/ 	.word	0x000100d0


	//   ....[16]....
        /*128c*/ 	.word	0x000100e0


	//   ....[17]....
        /*1290*/ 	.word	0x00010360


	//   ....[18]....
        /*1294*/ 	.word	0x00010370


	//   ....[19]....
        /*1298*/ 	.word	0x00010850


	//   ....[20]....
        /*129c*/ 	.word	0x000108b0


	//   ....[21]....
        /*12a0*/ 	.word	0x00010b10


	//   ....[22]....
        /*12a4*/ 	.word	0x00010b30


	//   ....[23]....
        /*12a8*/ 	.word	0x000115b0


	//   ....[24]....
        /*12ac*/ 	.word	0x00011d90


	//   ....[25]....
        /*12b0*/ 	.word	0x00011da0


	//   ....[26]....
        /*12b4*/ 	.word	0x00011db0


	//   ....[27]....
        /*12b8*/ 	.word	0x00011dc0


	//   ....[28]....
        /*12bc*/ 	.word	0x00015380


	//   ....[29]....
        /*12c0*/ 	.word	0x00015390


	//   ....[30]....
        /*12c4*/ 	.word	0x000153a0


	//   ....[31]....
        /*12c8*/ 	.word	0x000153b0


	//   ....[32]....
        /*12cc*/ 	.word	0x0001ae80


	//   ....[33]....
        /*12d0*/ 	.word	0x0001aea0


	//   ....[34]....
        /*12d4*/ 	.word	0x0001b3b0


	//   ....[35]....
        /*12d8*/ 	.word	0x0001b3d0


	//   ....[36]....
        /*12dc*/ 	.word	0x0001ef10


	//   ....[37]....
        /*12e0*/ 	.word	0x0001ef60


	//   ....[38]....
        /*12e4*/ 	.word	0x0001f340


	//   ....[39]....
        /*12e8*/ 	.word	0x0001f360


	//   ....[40]....
        /*12ec*/ 	.word	0x00021180


	//   ....[41]....
        /*12f0*/ 	.word	0x000211e0


	//   ....[42]....
        /*12f4*/ 	.word	0x00021200


	//   ....[43]....
        /*12f8*/ 	.word	0x00021220


	//   ....[44]....
        /*12fc*/ 	.word	0x000221d0


	//   ....[45]....
        /*1300*/ 	.word	0x00022200


	//   ....[46]....
        /*1304*/ 	.word	0x00022250


	//   ....[47]....
        /*1308*/ 	.word	0x00022280


	//   ....[48]....
        /*130c*/ 	.word	0x000222b0


	//   ....[49]....
        /*1310*/ 	.word	0x000222e0


	//   ....[50]....
        /*1314*/ 	.word	0x00022310


	//   ....[51]....
        /*1318*/ 	.word	0x00022350


	//   ....[52]....
        /*131c*/ 	.word	0x00022380


	//   ....[53]....
        /*1320*/ 	.word	0x000223b0


	//   ....[54]....
        /*1324*/ 	.word	0x000223e0


	//   ....[55]....
        /*1328*/ 	.word	0x00022410


	//   ....[56]....
        /*132c*/ 	.word	0x00022440


	//   ....[57]....
        /*1330*/ 	.word	0x00022470


	//   ....[58]....
        /*1334*/ 	.word	0x000224a0


	//   ....[59]....
        /*1338*/ 	.word	0x000224d0


	//   ....[60]....
        /*133c*/ 	.word	0x00022500


	//   ....[61]....
        /*1340*/ 	.word	0x00022530


	//   ....[62]....
        /*1344*/ 	.word	0x00022560


	//   ....[63]....
        /*1348*/ 	.word	0x00022590


	//   ....[64]....
        /*134c*/ 	.word	0x000225c0


	//   ....[65]....
        /*1350*/ 	.word	0x000225f0


	//   ....[66]....
        /*1354*/ 	.word	0x00022620


	//   ....[67]....
        /*1358*/ 	.word	0x00022650


	//   ....[68]....
        /*135c*/ 	.word	0x00022680


	//   ....[69]....
        /*1360*/ 	.word	0x000226b0


	//   ....[70]....
        /*1364*/ 	.word	0x000226e0


	//   ....[71]....
        /*1368*/ 	.word	0x00022710


	//   ....[72]....
        /*136c*/ 	.word	0x00022740


	//   ....[73]....
        /*1370*/ 	.word	0x00022770


	//   ....[74]....
        /*1374*/ 	.word	0x000227a0


	//   ....[75]....
        /*1378*/ 	.word	0x000227d0


	//   ....[76]....
        /*137c*/ 	.word	0x00022800


	//   ....[77]....
        /*1380*/ 	.word	0x00022830


	//   ....[78]....
        /*1384*/ 	.word	0x00022860


	//   ....[79]....
        /*1388*/ 	.word	0x00022890


	//   ....[80]....
        /*138c*/ 	.word	0x000228c0


	//   ....[81]....
        /*1390*/ 	.word	0x000228f0


	//   ....[82]....
        /*1394*/ 	.word	0x00022920


	//   ....[83]....
        /*1398*/ 	.word	0x00022950


	//   ....[84]....
        /*139c*/ 	.word	0x00022980


	//   ....[85]....
        /*13a0*/ 	.word	0x000229b0


	//   ....[86]....
        /*13a4*/ 	.word	0x000229e0


	//   ....[87]....
        /*13a8*/ 	.word	0x00022a10


	//   ....[88]....
        /*13ac*/ 	.word	0x00022a40


	//   ....[89]....
        /*13b0*/ 	.word	0x00022a70


	//   ....[90]....
        /*13b4*/ 	.word	0x00022aa0


	//   ....[91]....
        /*13b8*/ 	.word	0x00022ad0


	//   ....[92]....
        /*13bc*/ 	.word	0x00022b00


	//   ....[93]....
        /*13c0*/ 	.word	0x00022b30


	//   ....[94]....
        /*13c4*/ 	.word	0x00022b60


	//   ....[95]....
        /*13c8*/ 	.word	0x00022b90


	//   ....[96]....
        /*13cc*/ 	.word	0x00022bc0


	//   ....[97]....
        /*13d0*/ 	.word	0x00022bf0


	//   ....[98]....
        /*13d4*/ 	.word	0x00022c20


	//   ....[99]....
        /*13d8*/ 	.word	0x00022c50


	//   ....[100]....
        /*13dc*/ 	.word	0x00022c80


	//   ....[101]....
        /*13e0*/ 	.word	0x00022cb0


	//   ....[102]....
        /*13e4*/ 	.word	0x00022ce0


	//   ....[103]....
        /*13e8*/ 	.word	0x00022d10


	//   ....[104]....
        /*13ec*/ 	.word	0x00022d40


	//   ....[105]....
        /*13f0*/ 	.word	0x00022d70


	//   ....[106]....
        /*13f4*/ 	.word	0x00022da0


	//   ....[107]....
        /*13f8*/ 	.word	0x00022dd0


	//   ....[108]....
        /*13fc*/ 	.word	0x00022e00


	//   ....[109]....
        /*1400*/ 	.word	0x00022e30


	//   ....[110]....
        /*1404*/ 	.word	0x00022e60


	//   ....[111]....
        /*1408*/ 	.word	0x00022e90


	//   ....[112]....
        /*140c*/ 	.word	0x00022ec0


	//   ....[113]....
        /*1410*/ 	.word	0x00022ef0


	//   ....[114]....
        /*1414*/ 	.word	0x00022f20


	//   ....[115]....
        /*1418*/ 	.word	0x00022f40


	//   ....[116]....
        /*141c*/ 	.word	0x00022f50


	//   ....[117]....
        /*1420*/ 	.word	0x00022f60


	//   ....[118]....
        /*1424*/ 	.word	0x00022f70


	//   ....[119]....
        /*1428*/ 	.word	0x00022f80


	//   ....[120]....
        /*142c*/ 	.word	0x00022f90


	//   ....[121]....
        /*1430*/ 	.word	0x00022fa0


	//   ....[122]....
        /*1434*/ 	.word	0x00022fb0


	//   ....[123]....
        /*1438*/ 	.word	0x00022fc0


	//   ....[124]....
        /*143c*/ 	.word	0x00022fd0


	//   ....[125]....
        /*1440*/ 	.word	0x00022fe0


	//   ....[126]....
        /*1444*/ 	.word	0x00022ff0


	//   ....[127]....
        /*1448*/ 	.word	0x00023020


	//   ....[128]....
        /*144c*/ 	.word	0x00023050


	//   ....[129]....
        /*1450*/ 	.word	0x00023060


	//   ....[130]....
        /*1454*/ 	.word	0x00023090


	//   ....[131]....
        /*1458*/ 	.word	0x000230c0


	//   ....[132]....
        /*145c*/ 	.word	0x000230d0


	//   ....[133]....
        /*1460*/ 	.word	0x00023100


	//   ....[134]....
        /*1464*/ 	.word	0x00023130


	//   ....[135]....
        /*1468*/ 	.word	0x00023160


	//   ....[136]....
        /*146c*/ 	.word	0x00023190


	//   ....[137]....
        /*1470*/ 	.word	0x000231c0


	//   ....[138]....
        /*1474*/ 	.word	0x000231f0


	//   ....[139]....
        /*1478*/ 	.word	0x00023220


	//   ....[140]....
        /*147c*/ 	.word	0x00023c20


	//   ....[141]....
        /*1480*/ 	.word	0x00023c40


	//   ....[142]....
        /*1484*/ 	.word	0x00023c50


	//   ....[143]....
        /*1488*/ 	.word	0x00023c60


	//   ....[144]....
        /*148c*/ 	.word	0x00024510


	//   ....[145]....
        /*1490*/ 	.word	0x00024520


	//   ....[146]....
        /*1494*/ 	.word	0x000246d0


	//   ....[147]....
        /*1498*/ 	.word	0x000246e0


	//   ....[148]....
        /*149c*/ 	.word	0x00024830


	//   ....[149]....
        /*14a0*/ 	.word	0x00024840


	//   ....[150]....
        /*14a4*/ 	.word	0x00024990


	//   ....[151]....
        /*14a8*/ 	.word	0x000249a0


	//   ....[152]....
        /*14ac*/ 	.word	0x00024d90


	//   ....[153]....
        /*14b0*/ 	.word	0x00024da0


	//   ....[154]....
        /*14b4*/ 	.word	0x000259f0


	//   ....[155]....
        /*14b8*/ 	.word	0x00025a00


	//   ....[156]....
        /*14bc*/ 	.word	0x00027180


	//   ....[157]....
        /*14c0*/ 	.word	0x00027190


	//   ....[158]....
        /*14c4*/ 	.word	0x000272f0


	//   ....[159]....
        /*14c8*/ 	.word	0x00027300


	//   ....[160]....
        /*14cc*/ 	.word	0x00027450


	//   ....[161]....
        /*14d0*/ 	.word	0x00027460


	//   ....[162]....
        /*14d4*/ 	.word	0x000275b0


	//   ....[163]....
        /*14d8*/ 	.word	0x000275c0


	//   ....[164]....
        /*14dc*/ 	.word	0x00027760


	//   ....[165]....
        /*14e0*/ 	.word	0x00027970


	//   ....[166]....
        /*14e4*/ 	.word	0x000279a0


	//   ....[167]....
        /*14e8*/ 	.word	0x000279d0


	//   ....[168]....
        /*14ec*/ 	.word	0x00027a00


	//   ....[169]....
        /*14f0*/ 	.word	0x00027a30


	//   ....[170]....
        /*14f4*/ 	.word	0x00027a60


	//   ....[171]....
        /*14f8*/ 	.word	0x00027bf0


	//   ....[172]....
        /*14fc*/ 	.word	0x00027c20


	//   ....[173]....
        /*1500*/ 	.word	0x00027c50


	//   ....[174]....
        /*1504*/ 	.word	0x00027c80


	//   ....[175]....
        /*1508*/ 	.word	0x00027cb0


	//   ....[176]....
        /*150c*/ 	.word	0x00027ce0


	//   ....[177]....
        /*1510*/ 	.word	0x00027d70


	//   ....[178]....
        /*1514*/ 	.word	0x00027da0


	//   ....[179]....
        /*1518*/ 	.word	0x00027db0


	//   ....[180]....
        /*151c*/ 	.word	0x00027e40


	//   ....[181]....
        /*1520*/ 	.word	0x00028f20


	//   ....[182]....
        /*1524*/ 	.word	0x0002b4e0


	//   ....[183]....
        /*1528*/ 	.word	0x0002b520


	//   ....[184]....
        /*152c*/ 	.word	0x0002b640


	//   ....[185]....
        /*1530*/ 	.word	0x0002b650


	//   ....[186]....
        /*1534*/ 	.word	0x0002b6e0


	//   ....[187]....
        /*1538*/ 	.word	0x0002b6f0


	//   ....[188]....
        /*153c*/ 	.word	0x0002b700


	//   ....[189]....
        /*1540*/ 	.word	0x0002b790


	//   ....[190]....
        /*1544*/ 	.word	0x0002b830


	//   ....[191]....
        /*1548*/ 	.word	0x0002b840


	//   ....[192]....
        /*154c*/ 	.word	0x0002bc70


	//   ....[193]....
        /*1550*/ 	.word	0x0002bcb0


	//   ....[194]....
        /*1554*/ 	.word	0x0002bce0


	//   ....[195]....
        /*1558*/ 	.word	0x0002bdd0


	//   ....[196]....
        /*155c*/ 	.word	0x0002bde0


	//   ....[197]....
        /*1560*/ 	.word	0x0002be70


	//   ....[198]....
        /*1564*/ 	.word	0x0002be80


	//   ....[199]....
        /*1568*/ 	.word	0x0002be90


	//   ....[200]....
        /*156c*/ 	.word	0x0002bea0


	//   ....[201]....
        /*1570*/ 	.word	0x0002bf80


	//   ....[202]....
        /*1574*/ 	.word	0x0002c710


	//   ....[203]....
        /*1578*/ 	.word	0x0002c740


	//   ....[204]....
        /*157c*/ 	.word	0x0002c760


	//   ....[205]....
        /*1580*/ 	.word	0x0002c7f0


	//   ....[206]....
        /*1584*/ 	.word	0x0002c810


	//   ....[207]....
        /*1588*/ 	.word	0x0002c8a0


	//   ....[208]....
        /*158c*/ 	.word	0x0002c8c0


	//   ....[209]....
        /*1590*/ 	.word	0x0002c8d0


	//   ....[210]....
        /*1594*/ 	.word	0x0002d2c0


	//   ....[211]....
        /*1598*/ 	.word	0x0002d2d0


	//   ....[212]....
        /*159c*/ 	.word	0x0002d2e0


	//   ....[213]....
        /*15a0*/ 	.word	0x0002d320


	//   ....[214]....
        /*15a4*/ 	.word	0x0002d360


	//   ....[215]....
        /*15a8*/ 	.word	0x0002d370


	//   ....[216]....
        /*15ac*/ 	.word	0x0002d3d0


	//   ....[217]....
        /*15b0*/ 	.word	0x0002d400


	//   ....[218]....
        /*15b4*/ 	.word	0x0002d440


	//   ....[219]....
        /*15b8*/ 	.word	0x0002d4a0


	//   ....[220]....
        /*15bc*/ 	.word	0x0002d8b0


	//   ....[221]....
        /*15c0*/ 	.word	0x0002d8c0


	//   ....[222]....
        /*15c4*/ 	.word	0x0002d8d0


	//   ....[223]....
        /*15c8*/ 	.word	0x0002d8e0


	//   ....[224]....
        /*15cc*/ 	.word	0x0002d8f0


	//   ....[225]....
        /*15d0*/ 	.word	0x0002d950


	//   ....[226]....
        /*15d4*/ 	.word	0x0002d960


	//   ....[227]....
        /*15d8*/ 	.word	0x0002d9c0


	//   ....[228]....
        /*15dc*/ 	.word	0x0002d9f0


	//   ....[229]....
        /*15e0*/ 	.word	0x0002da30


	//   ....[230]....
        /*15e4*/ 	.word	0x0002f040


	//   ....[231]....
        /*15e8*/ 	.word	0x0002f070


	//   ....[232]....
        /*15ec*/ 	.word	0x0002f0d0


	//   ....[233]....
        /*15f0*/ 	.word	0x0002f100


	//   ....[234]....
        /*15f4*/ 	.word	0x0002f130


	//   ....[235]....
        /*15f8*/ 	.word	0x0002f160


	//   ....[236]....
        /*15fc*/ 	.word	0x0002f190


	//   ....[237]....
        /*1600*/ 	.word	0x0002f1c0


	//   ....[238]....
        /*1604*/ 	.word	0x0002f360


	//   ....[239]....
        /*1608*/ 	.word	0x0002f390


	//   ....[240]....
        /*160c*/ 	.word	0x0002f3c0


	//   ....[241]....
        /*1610*/ 	.word	0x0002f3f0


	//   ....[242]....
        /*1614*/ 	.word	0x0002f420


	//   ....[243]....
        /*1618*/ 	.word	0x0002f450


	//   ....[244]....
        /*161c*/ 	.word	0x0002f510


	//   ....[245]....
        /*1620*/ 	.word	0x0002f530


	//   ....[246]....
        /*1624*/ 	.word	0x0002f540


	//   ....[247]....
        /*1628*/ 	.word	0x0002f5a0


	//   ....[248]....
        /*162c*/ 	.word	0x0002fbe0


	//   ....[249]....
        /*1630*/ 	.word	0x0002ff80


	//   ....[250]....
        /*1634*/ 	.word	0x00030010


	//   ....[251]....
        /*1638*/ 	.word	0x000300b0


	//   ....[252]....
        /*163c*/ 	.word	0x00030140


	//   ....[253]....
        /*1640*/ 	.word	0x00030230


	//   ....[254]....
        /*1644*/ 	.word	0x000302c0


	//   ....[255]....
        /*1648*/ 	.word	0x00030360


	//   ....[0]....
        /*164c*/ 	.word	0x000303f0


	//   ....[1]....
        /*1650*/ 	.word	0x000304e0


	//   ....[2]....
        /*1654*/ 	.word	0x00030570


	//   ....[3]....
        /*1658*/ 	.word	0x00030610


	//   ....[4]....
        /*165c*/ 	.word	0x000306a0


	//   ....[5]....
        /*1660*/ 	.word	0x00030780


	//   ....[6]....
        /*1664*/ 	.word	0x00030830


	//   ....[7]....
        /*1668*/ 	.word	0x000308c0


	//   ....[8]....
        /*166c*/ 	.word	0x00030910


	//   ....[9]....
        /*1670*/ 	.word	0x00030960


	//   ....[10]....
        /*1674*/ 	.word	0x00030a50


	//   ....[11]....
        /*1678*/ 	.word	0x00030ae0


	//   ....[12]....
        /*167c*/ 	.word	0x00030b30


	//   ....[13]....
        /*1680*/ 	.word	0x00030b80


	//   ....[14]....
        /*1684*/ 	.word	0x00030f10


	//   ....[15]....
        /*1688*/ 	.word	0x00031020


	//   ....[16]....
        /*168c*/ 	.word	0x00031150


	//   ....[17]....
        /*1690*/ 	.word	0x00031270


	//   ....[18]....
        /*1694*/ 	.word	0x000313a0


	//   ....[19]....
        /*1698*/ 	.word	0x000314b0


	//   ....[20]....
        /*169c*/ 	.word	0x00031580


	//   ....[21]....
        /*16a0*/ 	.word	0x000315d0


	//   ....[22]....
        /*16a4*/ 	.word	0x00031650


	//   ....[23]....
        /*16a8*/ 	.word	0x000316c0


	//   ....[24]....
        /*16ac*/ 	.word	0x00031720


	//   ....[25]....
        /*16b0*/ 	.word	0x00031770


	//   ....[26]....
        /*16b4*/ 	.word	0x000317d0


	//   ....[27]....
        /*16b8*/ 	.word	0x00031820


	//   ....[28]....
        /*16bc*/ 	.word	0x00031880


	//   ....[29]....
        /*16c0*/ 	.word	0x000318d0


	//   ....[30]....
        /*16c4*/ 	.word	0x00031950


	//   ....[31]....
        /*16c8*/ 	.word	0x000319c0


	//   ....[32]....
        /*16cc*/ 	.word	0x00031a20


	//   ....[33]....
        /*16d0*/ 	.word	0x00031a90


	//   ....[34]....
        /*16d4*/ 	.word	0x00031af0


	//   ....[35]....
        /*16d8*/ 	.word	0x00031b80


	//   ....[36]....
        /*16dc*/ 	.word	0x00031be0


	//   ....[37]....
        /*16e0*/ 	.word	0x00031c30


	//   ....[38]....
        /*16e4*/ 	.word	0x00031c90


	//   ....[39]....
        /*16e8*/ 	.word	0x00031d20


	//   ....[40]....
        /*16ec*/ 	.word	0x00031d80


	//   ....[41]....
        /*16f0*/ 	.word	0x00031dd0


	//   ....[42]....
        /*16f4*/ 	.word	0x00031e30


	//   ....[43]....
        /*16f8*/ 	.word	0x00031ec0


	//   ....[44]....
        /*16fc*/ 	.word	0x00031f20


	//   ....[45]....
        /*1700*/ 	.word	0x00031f70


	//   ....[46]....
        /*1704*/ 	.word	0x00031fd0


	//   ....[47]....
        /*1708*/ 	.word	0x00032060


	//   ....[48]....
        /*170c*/ 	.word	0x000320c0


	//   ....[49]....
        /*1710*/ 	.word	0x00032110


	//   ....[50]....
        /*1714*/ 	.word	0x00032170


	//   ....[51]....
        /*1718*/ 	.word	0x00032200


	//   ....[52]....
        /*171c*/ 	.word	0x00032260


	//   ....[53]....
        /*1720*/ 	.word	0x000322b0


	//   ....[54]....
        /*1724*/ 	.word	0x00032310


	//   ....[55]....
        /*1728*/ 	.word	0x000323a0


	//   ....[56]....
        /*172c*/ 	.word	0x00032400


	//   ....[57]....
        /*1730*/ 	.word	0x00032450


	//   ....[58]....
        /*1734*/ 	.word	0x000324b0


	//   ....[59]....
        /*1738*/ 	.word	0x00032540


	//   ....[60]....
        /*173c*/ 	.word	0x000325a0


	//   ....[61]....
        /*1740*/ 	.word	0x000325f0


	//   ....[62]....
        /*1744*/ 	.word	0x00032650


	//   ....[63]....
        /*1748*/ 	.word	0x000326e0


	//   ....[64]....
        /*174c*/ 	.word	0x00032740


	//   ....[65]....
        /*1750*/ 	.word	0x00032790


	//   ....[66]....
        /*1754*/ 	.word	0x000327f0


	//   ....[67]....
        /*1758*/ 	.word	0x00032880


	//   ....[68]....
        /*175c*/ 	.word	0x000328e0


	//   ....[69]....
        /*1760*/ 	.word	0x00032930


	//   ....[70]....
        /*1764*/ 	.word	0x00032990


	//   ....[71]....
        /*1768*/ 	.word	0x00032a20


	//   ....[72]....
        /*176c*/ 	.word	0x00032a80


	//   ....[73]....
        /*1770*/ 	.word	0x00032ad0


	//   ....[74]....
        /*1774*/ 	.word	0x00032b30


	//   ....[75]....
        /*1778*/ 	.word	0x00032bc0


	//   ....[76]....
        /*177c*/ 	.word	0x00032c20


	//   ....[77]....
        /*1780*/ 	.word	0x00032c70


	//   ....[78]....
        /*1784*/ 	.word	0x00032cd0


	//   ....[79]....
        /*1788*/ 	.word	0x00032d60


	//   ....[80]....
        /*178c*/ 	.word	0x00032dc0


	//   ....[81]....
        /*1790*/ 	.word	0x00032e10


	//   ....[82]....
        /*1794*/ 	.word	0x00032e90


	//   ....[83]....
        /*1798*/ 	.word	0x00032ee0


	//   ....[84]....
        /*179c*/ 	.word	0x00032f40


	//   ....[85]....
        /*17a0*/ 	.word	0x00032f90


	//   ....[86]....
        /*17a4*/ 	.word	0x00032ff0


	//   ....[87]....
        /*17a8*/ 	.word	0x00033060


	//   ....[88]....
        /*17ac*/ 	.word	0x000330c0


	//   ....[89]....
        /*17b0*/ 	.word	0x00033110


	//   ....[90]....
        /*17b4*/ 	.word	0x00033190


	//   ....[91]....
        /*17b8*/ 	.word	0x00033200


	//   ....[92]....
        /*17bc*/ 	.word	0x00033260


	//   ....[93]....
        /*17c0*/ 	.word	0x000332b0


	//   ....[94]....
        /*17c4*/ 	.word	0x00033330


	//   ....[95]....
        /*17c8*/ 	.word	0x000333a0


	//   ....[96]....
        /*17cc*/ 	.word	0x00033400


	//   ....[97]....
        /*17d0*/ 	.word	0x00033450


	//   ....[98]....
        /*17d4*/ 	.word	0x000334d0


	//   ....[99]....
        /*17d8*/ 	.word	0x00033540


	//   ....[100]....
        /*17dc*/ 	.word	0x000335a0


	//   ....[101]....
        /*17e0*/ 	.word	0x000335f0


	//   ....[102]....
        /*17e4*/ 	.word	0x00033670


	//   ....[103]....
        /*17e8*/ 	.word	0x000336e0


	//   ....[104]....
        /*17ec*/ 	.word	0x00033740


	//   ....[105]....
        /*17f0*/ 	.word	0x00033790


	//   ....[106]....
        /*17f4*/ 	.word	0x00033860


	//   ....[107]....
        /*17f8*/ 	.word	0x000338e0


	//   ....[108]....
        /*17fc*/ 	.word	0x00033980


	//   ....[109]....
        /*1800*/ 	.word	0x000339d0


	//   ....[110]....
        /*1804*/ 	.word	0x00033a60


	//   ....[111]....
        /*1808*/ 	.word	0x00033ab0


	//   ....[112]....
        /*180c*/ 	.word	0x00033b40


	//   ....[113]....
        /*1810*/ 	.word	0x00033bd0


	//   ....[114]....
        /*1814*/ 	.word	0x00033c60


	//   ....[115]....
        /*1818*/ 	.word	0x00033cf0


	//   ....[116]....
        /*181c*/ 	.word	0x00033d80


	//   ....[117]....
        /*1820*/ 	.word	0x00033e10


	//   ....[118]....
        /*1824*/ 	.word	0x00033e90


	//   ....[119]....
        /*1828*/ 	.word	0x00033ee0


	//   ....[120]....
        /*182c*/ 	.word	0x00033f80


	//   ....[121]....
        /*1830*/ 	.word	0x00034010


	//   ....[122]....
        /*1834*/ 	.word	0x00034090


	//   ....[123]....
        /*1838*/ 	.word	0x000340e0


	//   ....[124]....
        /*183c*/ 	.word	0x00034170


	//   ....[125]....
        /*1840*/ 	.word	0x00034200


	//   ....[126]....
        /*1844*/ 	.word	0x00034290


	//   ....[127]....
        /*1848*/ 	.word	0x00034320


	//   ....[128]....
        /*184c*/ 	.word	0x000343b0


	//   ....[129]....
        /*1850*/ 	.word	0x00034440


	//   ....[130]....
        /*1854*/ 	.word	0x00034500


	//   ....[131]....
        /*1858*/ 	.word	0x000347d0


	//   ....[132]....
        /*185c*/ 	.word	0x000348d0


	//   ....[133]....
        /*1860*/ 	.word	0x00034970


	//   ....[134]....
        /*1864*/ 	.word	0x00034af0


	//   ....[135]....
        /*1868*/ 	.word	0x00034b80


	//   ....[136]....
        /*186c*/ 	.word	0x00034be0


	//   ....[137]....
        /*1870*/ 	.word	0x00034ce0


	//   ....[138]....
        /*1874*/ 	.word	0x00034d40


	//   ....[139]....
        /*1878*/ 	.word	0x00034e20


	//   ....[140]....
        /*187c*/ 	.word	0x00034f10


	//   ....[141]....
        /*1880*/ 	.word	0x00034fe0


	//   ....[142]....
        /*1884*/ 	.word	0x00035150


	//   ....[143]....
        /*1888*/ 	.word	0x00035210


	//   ....[144]....
        /*188c*/ 	.word	0x00035360


	//   ....[145]....
        /*1890*/ 	.word	0x000353b0


	//   ....[146]....
        /*1894*/ 	.word	0x000354b0


	//   ....[147]....
        /*1898*/ 	.word	0x00035560


	//   ....[148]....
        /*189c*/ 	.word	0x000355c0


	//   ....[149]....
        /*18a0*/ 	.word	0x00035660


	//   ....[150]....
        /*18a4*/ 	.word	0x00035720


	//   ....[151]....
        /*18a8*/ 	.word	0x000357f0


	//   ....[152]....
        /*18ac*/ 	.word	0x000358a0


	//   ....[153]....
        /*18b0*/ 	.word	0x00035900


	//   ....[154]....
        /*18b4*/ 	.word	0x00035960


	//   ....[155]....
        /*18b8*/ 	.word	0x00035a60


	//   ....[156]....
        /*18bc*/ 	.word	0x00035ac0


	//   ....[157]....
        /*18c0*/ 	.word	0x00035bc0


	//   ....[158]....
        /*18c4*/ 	.word	0x00035c20


	//   ....[159]....
        /*18c8*/ 	.word	0x00035d00


	//   ....[160]....
        /*18cc*/ 	.word	0x00035e30


	//   ....[161]....
        /*18d0*/ 	.word	0x00035ec0


	//   ....[162]....
        /*18d4*/ 	.word	0x00035f20


	//   ....[163]....
        /*18d8*/ 	.word	0x00036000


	//   ....[164]....
        /*18dc*/ 	.word	0x00036060


	//   ....[165]....
        /*18e0*/ 	.word	0x00036130


	//   ....[166]....
        /*18e4*/ 	.word	0x00036190


	//   ....[167]....
        /*18e8*/ 	.word	0x00036260


	//   ....[168]....
        /*18ec*/ 	.word	0x000362c0


	//   ....[169]....
        /*18f0*/ 	.word	0x00036390


	//   ....[170]....
        /*18f4*/ 	.word	0x00036480


	//   ....[171]....
        /*18f8*/ 	.word	0x00036510


	//   ....[172]....
        /*18fc*/ 	.word	0x00036570


	//   ....[173]....
        /*1900*/ 	.word	0x00036640


	//   ....[174]....
        /*1904*/ 	.word	0x000366a0


	//   ....[175]....
        /*1908*/ 	.word	0x00036770


	//   ....[176]....
        /*190c*/ 	.word	0x000367d0


	//   ....[177]....
        /*1910*/ 	.word	0x000368a0


	//   ....[178]....
        /*1914*/ 	.word	0x00036900


	//   ....[179]....
        /*1918*/ 	.word	0x000369d0


	//   ....[180]....
        /*191c*/ 	.word	0x00036ba0


	//   ....[181]....
        /*1920*/ 	.word	0x00036c40


	//   ....[182]....
        /*1924*/ 	.word	0x00036dc0


	//   ....[183]....
        /*1928*/ 	.word	0x00036e30


	//   ....[184]....
        /*192c*/ 	.word	0x00036ea0


	//   ....[185]....
        /*1930*/ 	.word	0x00036f10


	//   ....[186]....
        /*1934*/ 	.word	0x00036f80


	//   ....[187]....
        /*1938*/ 	.word	0x00037000


	//   ....[188]....
        /*193c*/ 	.word	0x00037080


	//   ....[189]....
        /*1940*/ 	.word	0x00037110


	//   ....[190]....
        /*1944*/ 	.word	0x00037180


	//   ....[191]....
        /*1948*/ 	.word	0x000371f0


	//   ....[192]....
        /*194c*/ 	.word	0x00037260


	//   ....[193]....
        /*1950*/ 	.word	0x000372e0


	//   ....[194]....
        /*1954*/ 	.word	0x00037350


	//   ....[195]....
        /*1958*/ 	.word	0x000373f0


	//   ....[196]....
        /*195c*/ 	.word	0x00037440


	//   ....[197]....
        /*1960*/ 	.word	0x000374d0


	//   ....[198]....
        /*1964*/ 	.word	0x00037600


	//----- nvinfo : EIATTR_REG_RECONFIG
	.align		4
.L_152:
        /*1968*/ 	.byte	0x01, 0x54
	.zero		2


	//----- nvinfo : EIATTR_SYSCALL_OFFSETS
	.align		4
        /*196c*/ 	.byte	0x04, 0x46
        /*196e*/ 	.short	(.L_154 - .L_153)


	//   ....[0]....
.L_153:
        /*1970*/ 	.word	0x00002440


	//   ....[1]....
        /*1974*/ 	.word	0x00002590


	//   ....[2]....
        /*1978*/ 	.word	0x00011760


	//   ....[3]....
        /*197c*/ 	.word	0x00011cc0


	//   ....[4]....
        /*1980*/ 	.word	0x0002a780


	//   ....[5]....
        /*1984*/ 	.word	0x0002a910


	//   ....[6]....
        /*1988*/ 	.word	0x0002aa60


	//   ....[7]....
        /*198c*/ 	.word	0x0002aba0


	//   ....[8]....
        /*1990*/ 	.word	0x0002c3a0


	//----- nvinfo : EIATTR_MBARRIER_INSTR_OFFSETS
	.align		4
.L_154:
        /*1994*/ 	.byte	0x04, 0x39
        /*1996*/ 	.short	(.L_156 - .L_155)


	//   ....[0]....
.L_155:
        /*1998*/ 	.word	0x00000270
        /*199c*/ 	.word	0x000000ff
        /*19a0*/ 	.word	0x00033400
        /*19a4*/ 	.short	0x0100
        /*19a6*/ 	.byte	0x08
	.zero		1


	//   ....[1]....
        /*19a8*/ 	.word	0x00000280
        /*19ac*/ 	.word	0x000000ff
        /*19b0*/ 	.word	0x00033420
        /*19b4*/ 	.short	0x0100
        /*19b6*/ 	.byte	0x08
	.zero		1


	//   ....[2]....
        /*19b8*/ 	.word	0x00000370
        /*19bc*/ 	.word	0x000000ff
        /*19c0*/ 	.word	0x00033430
        /*19c4*/ 	.short	0x0100
        /*19c6*/ 	.byte	0x08
	.zero		1


	//   ....[3]....
        /*19c8*/ 	.word	0x00000380
        /*19cc*/ 	.word	0x000000ff
        /*19d0*/ 	.word	0x00033440
        /*19d4*/ 	.short	0x0100
        /*19d6*/ 	.byte	0x08
	.zero		1


	//   ....[4]....
        /*19d8*/ 	.word	0x00000390
        /*19dc*/ 	.word	0x000000ff
        /*19e0*/ 	.word	0x00033438
        /*19e4*/ 	.short	0x0100
        /*19e6*/ 	.byte	0x08
	.zero		1


	//   ....[5]....
        /*19e8*/ 	.word	0x000003a0
        /*19ec*/ 	.word	0x000000ff
        /*19f0*/ 	.word	0x00033448
        /*19f4*/ 	.short	0x0100
        /*19f6*/ 	.byte	0x08
	.zero		1


	//   ....[6]....
        /*19f8*/ 	.word	0x000004d0
        /*19fc*/ 	.word	0x000000ff
        /*1a00*/ 	.word	0x00033450
        /*1a04*/ 	.short	0x0100
        /*1a06*/ 	.byte	0x08
	.zero		1


	//   ....[7]....
        /*1a08*/ 	.word	0x000004e0
        /*1a0c*/ 	.word	0x000000ff
        /*1a10*/ 	.word	0x00033460
        /*1a14*/ 	.short	0x0100
        /*1a16*/ 	.byte	0x08
	.zero		1


	//   ....[8]....
        /*1a18*/ 	.word	0x000004f0
        /*1a1c*/ 	.word	0x000000ff
        /*1a20*/ 	.word	0x00033458
        /*1a24*/ 	.short	0x0100
        /*1a26*/ 	.byte	0x08
	.zero		1


	//   ....[9]....
        /*1a28*/ 	.word	0x00000500
        /*1a2c*/ 	.word	0x000000ff
        /*1a30*/ 	.word	0x00033468
        /*1a34*/ 	.short	0x0100
        /*1a36*/ 	.byte	0x08
	.zero		1


	//   ....[10]....
        /*1a38*/ 	.word	0x000005f0
        /*1a3c*/ 	.word	0x000000ff
        /*1a40*/ 	.word	0x00033470
        /*1a44*/ 	.short	0x0100
        /*1a46*/ 	.byte	0x06
	.zero		1


	//   ....[11]....
        /*1a48*/ 	.word	0x00000600
        /*1a4c*/ 	.word	0x000000ff
        /*1a50*/ 	.word	0x00033480
        /*1a54*/ 	.short	0x0100
        /*1a56*/ 	.byte	0x06
	.zero		1


	//   ....[12]....
        /*1a58*/ 	.word	0x00000610
        /*1a5c*/ 	.word	0x000000ff
        /*1a60*/ 	.word	0x00033478
        /*1a64*/ 	.short	0x0100
        /*1a66*/ 	.byte	0x06
	.zero		1


	//   ....[13]....
        /*1a68*/ 	.word	0x00000620
        /*1a6c*/ 	.word	0x000000ff
        /*1a70*/ 	.word	0x00033488
        /*1a74*/ 	.short	0x0100
        /*1a76*/ 	.byte	0x06
	.zero		1


	//   ....[14]....
        /*1a78*/ 	.word	0x00000750
        /*1a7c*/ 	.word	0x000000ff
        /*1a80*/ 	.word	0x00033490
        /*1a84*/ 	.short	0x0100
        /*1a86*/ 	.byte	0x08
	.zero		1


	//   ....[15]....
        /*1a88*/ 	.word	0x00000760
        /*1a8c*/ 	.word	0x000000ff
        /*1a90*/ 	.word	0x000334a0
        /*1a94*/ 	.short	0x0100
        /*1a96*/ 	.byte	0x08
	.zero		1


	//   ....[16]....
        /*1a98*/ 	.word	0x00000770
        /*1a9c*/ 	.word	0x000000ff
        /*1aa0*/ 	.word	0x00033498
        /*1aa4*/ 	.short	0x0100
        /*1aa6*/ 	.byte	0x08
	.zero		1


	//   ....[17]....
        /*1aa8*/ 	.word	0x00000780
        /*1aac*/ 	.word	0x000000ff
        /*1ab0*/ 	.word	0x000334a8
        /*1ab4*/ 	.short	0x0100
        /*1ab6*/ 	.byte	0x08
	.zero		1


	//   ....[18]....
        /*1ab8*/ 	.word	0x000008c0
        /*1abc*/ 	.word	0x000000ff
        /*1ac0*/ 	.word	0x000334b0
        /*1ac4*/ 	.short	0x0100
        /*1ac6*/ 	.byte	0x08
	.zero		1


	//   ....[19]....
        /*1ac8*/ 	.word	0x000008d0
        /*1acc*/ 	.word	0x000000ff
        /*1ad0*/ 	.word	0x000334c0
        /*1ad4*/ 	.short	0x0100
        /*1ad6*/ 	.byte	0x08
	.zero		1


	//   ....[20]....
        /*1ad8*/ 	.word	0x000008e0
        /*1adc*/ 	.word	0x000000ff
        /*1ae0*/ 	.word	0x000334b8
        /*1ae4*/ 	.short	0x0100
        /*1ae6*/ 	.byte	0x08
	.zero		1


	//   ....[21]....
        /*1ae8*/ 	.word	0x000008f0
        /*1aec*/ 	.word	0x000000ff
        /*1af0*/ 	.word	0x000334c8
        /*1af4*/ 	.short	0x0100
        /*1af6*/ 	.byte	0x08
	.zero		1


	//   ....[22]....
        /*1af8*/ 	.word	0x00003e70
        /*1afc*/ 	.word	0x0000005d
        /*1b00*/ 	.word	0x00033490
        /*1b04*/ 	.short	0x010a
        /*1b06*/ 	.byte	0x3f
	.zero		1


	//   ....[23]....
        /*1b08*/ 	.word	0x0000a020
        /*1b0c*/ 	.word	0x0000005d
        /*1b10*/ 	.word	0x00033490
        /*1b14*/ 	.short	0x010a
        /*1b16*/ 	.byte	0x3f
	.zero		1


	//   ....[24]....
        /*1b18*/ 	.word	0x0000fee0
        /*1b1c*/ 	.word	0x0000005d
        /*1b20*/ 	.word	0x00033490
        /*1b24*/ 	.short	0x010a
        /*1b26*/ 	.byte	0x3f
	.zero		1


	//   ....[25]....
        /*1b28*/ 	.word	0x000106a0
        /*1b2c*/ 	.word	0x0000000b
        /*1b30*/ 	.word	0x00000000
        /*1b34*/ 	.short	0x0101
        /*1b36*/ 	.byte	0x3f
	.zero		1


	//   ....[26]....
        /*1b38*/ 	.word	0x000106e0
        /*1b3c*/ 	.word	0x0000005d
        /*1b40*/ 	.word	0x000334b0
        /*1b44*/ 	.short	0x010a
        /*1b46*/ 	.byte	0x3f
	.zero		1


	//   ....[27]....
        /*1b48*/ 	.word	0x00010e40
        /*1b4c*/ 	.word	0x0000005d
        /*1b50*/ 	.word	0x00000000
        /*1b54*/ 	.short	0x0101
        /*1b56*/ 	.byte	0x3f
	.zero		1


	//   ....[28]....
        /*1b58*/ 	.word	0x00011a20
        /*1b5c*/ 	.word	0x00000012
        /*1b60*/ 	.word	0x00033400
        /*1b64*/ 	.short	0x010a
        /*1b66*/ 	.byte	0x3f
	.zero		1


	//   ....[29]....
        /*1b68*/ 	.word	0x00011a70
        /*1b6c*/ 	.word	0x00000012
        /*1b70*/ 	.word	0x00033400
        /*1b74*/ 	.short	0x010a
        /*1b76*/ 	.byte	0x3f
	.zero		1


	//   ....[30]....
        /*1b78*/ 	.word	0x000123a0
        /*1b7c*/ 	.word	0x00000012
        /*1b80*/ 	.word	0x00033400
        /*1b84*/ 	.short	0x010a
        /*1b86*/ 	.byte	0x3f
	.zero		1


	//   ....[31]....
        /*1b88*/ 	.word	0x000157d0
        /*1b8c*/ 	.word	0x00000012
        /*1b90*/ 	.word	0x00033400
        /*1b94*/ 	.short	0x010a
        /*1b96*/ 	.byte	0x3f
	.zero		1


	//   ....[32]....
        /*1b98*/ 	.word	0x00018950
        /*1b9c*/ 	.word	0x00000000
        /*1ba0*/ 	.word	0x00033430
        /*1ba4*/ 	.short	0x010a
        /*1ba6*/ 	.byte	0x3f
	.zero		1


	//   ....[33]....
        /*1ba8*/ 	.word	0x000189a0
        /*1bac*/ 	.word	0x00000000
        /*1bb0*/ 	.word	0x00033430
        /*1bb4*/ 	.short	0x010a
        /*1bb6*/ 	.byte	0x3f
	.zero		1


	//   ....[34]....
        /*1bb8*/ 	.word	0x0001b980
        /*1bbc*/ 	.word	0x00000000
        /*1bc0*/ 	.word	0x00000000
        /*1bc4*/ 	.short	0x0101
        /*1bc6*/ 	.byte	0x3f
	.zero		1


	//   ....[35]....
        /*1bc8*/ 	.word	0x0001cec0
        /*1bcc*/ 	.word	0x00000005
        /*1bd0*/ 	.word	0x00033430
        /*1bd4*/ 	.short	0x010a
        /*1bd6*/ 	.byte	0x3f
	.zero		1


	//   ....[36]....
        /*1bd8*/ 	.word	0x0001cf10
        /*1bdc*/ 	.word	0x00000005
        /*1be0*/ 	.word	0x00033430
        /*1be4*/ 	.short	0x010a
        /*1be6*/ 	.byte	0x3f
	.zero		1


	//   ....[37]....
        /*1be8*/ 	.word	0x0001e020
        /*1bec*/ 	.word	0x00000004
        /*1bf0*/ 	.word	0x00033450
        /*1bf4*/ 	.short	0x010a
        /*1bf6*/ 	.byte	0x3f
	.zero		1


	//   ....[38]....
        /*1bf8*/ 	.word	0x0001e060
        /*1bfc*/ 	.word	0x00000004
        /*1c00*/ 	.word	0x00033450
        /*1c04*/ 	.short	0x010a
        /*1c06*/ 	.byte	0x3f
	.zero		1


	//   ....[39]....
        /*1c08*/ 	.word	0x0001eb30
        /*1c0c*/ 	.word	0x000000bf
        /*1c10*/ 	.word	0x00000000
        /*1c14*/ 	.short	0x0101
        /*1c16*/ 	.byte	0x3f
	.zero		1


	//   ....[40]....
        /*1c18*/ 	.word	0x00020610
        /*1c1c*/ 	.word	0x00000000
        /*1c20*/ 	.word	0x00000000
        /*1c24*/ 	.short	0x0101
        /*1c26*/ 	.byte	0x3f
	.zero		1


	//   ....[41]....
        /*1c28*/ 	.word	0x00020e10
        /*1c2c*/ 	.word	0x00000008
        /*1c30*/ 	.word	0x00033450
        /*1c34*/ 	.short	0x010a
        /*1c36*/ 	.byte	0x3f
	.zero		1


	//   ....[42]....
        /*1c38*/ 	.word	0x00020e90
        /*1c3c*/ 	.word	0x00000008
        /*1c40*/ 	.word	0x00033450
        /*1c44*/ 	.short	0x010a
        /*1c46*/ 	.byte	0x3f
	.zero		1


	//   ....[43]....
        /*1c48*/ 	.word	0x00021780
        /*1c4c*/ 	.word	0x00000003
        /*1c50*/ 	.word	0x00000000
        /*1c54*/ 	.short	0x0101
        /*1c56*/ 	.byte	0x3f
	.zero		1


	//   ....[44]....
        /*1c58*/ 	.word	0x00024440
        /*1c5c*/ 	.word	0x00000000
        /*1c60*/ 	.word	0x00000000
        /*1c64*/ 	.short	0x0101
        /*1c66*/ 	.byte	0x3f
	.zero		1


	//   ....[45]....
        /*1c68*/ 	.word	0x00024ce0
        /*1c6c*/ 	.word	0x00000024
        /*1c70*/ 	.word	0x00000000
        /*1c74*/ 	.short	0x0101
        /*1c76*/ 	.byte	0x3f
	.zero		1


	//   ....[46]....
        /*1c78*/ 	.word	0x00029000
        /*1c7c*/ 	.word	0x00000016
        /*1c80*/ 	.word	0x00033420
        /*1c84*/ 	.short	0x010a
        /*1c86*/ 	.byte	0x3f
	.zero		1


	//   ....[47]....
        /*1c88*/ 	.word	0x00029090
        /*1c8c*/ 	.word	0x0000000b
        /*1c90*/ 	.word	0x000334a0
        /*1c94*/ 	.short	0x010a
        /*1c96*/ 	.byte	0x3f
	.zero		1


	//   ....[48]....
        /*1c98*/ 	.word	0x000294e0
        /*1c9c*/ 	.word	0x0000000b
        /*1ca0*/ 	.word	0x000334c0
        /*1ca4*/ 	.short	0x010a
        /*1ca6*/ 	.byte	0x3f
	.zero		1


	//   ....[49]....
        /*1ca8*/ 	.word	0x000299f0
        /*1cac*/ 	.word	0x0000000a
        /*1cb0*/ 	.word	0x000334a0
        /*1cb4*/ 	.short	0x010a
        /*1cb6*/ 	.byte	0x3f
	.zero		1


	//   ....[50]....
        /*1cb8*/ 	.word	0x00029e30
        /*1cbc*/ 	.word	0x0000000a
        /*1cc0*/ 	.word	0x000334c0
        /*1cc4*/ 	.short	0x010a
        /*1cc6*/ 	.byte	0x3f
	.zero		1


	//   ....[51]....
        /*1cc8*/ 	.word	0x0002b1d0
        /*1ccc*/ 	.word	0x00000000
        /*1cd0*/ 	.word	0x00033480
        /*1cd4*/ 	.short	0x010a
        /*1cd6*/ 	.byte	0x3f
	.zero		1


	//   ....[52]....
        /*1cd8*/ 	.word	0x0002b940
        /*1cdc*/ 	.word	0x00000000
        /*1ce0*/ 	.word	0x00033470
        /*1ce4*/ 	.short	0x0107
        /*1ce6*/ 	.byte	0x3f
	.zero		1


	//   ....[53]....
        /*1ce8*/ 	.word	0x0002ba00
        /*1cec*/ 	.word	0x00000000
        /*1cf0*/ 	.word	0x00033470
        /*1cf4*/ 	.short	0x0101
        /*1cf6*/ 	.byte	0x3f
	.zero		1


	//   ....[54]....
        /*1cf8*/ 	.word	0x0002ba50
        /*1cfc*/ 	.word	0x00000000
        /*1d00*/ 	.word	0x00033440
        /*1d04*/ 	.short	0x010a
        /*1d06*/ 	.byte	0x3f
	.zero		1


	//   ....[55]....
        /*1d08*/ 	.word	0x0002c0b0
        /*1d0c*/ 	.word	0x00000000
        /*1d10*/ 	.word	0x00033430
        /*1d14*/ 	.short	0x0107
        /*1d16*/ 	.byte	0x3f
	.zero		1


	//   ....[56]....
        /*1d18*/ 	.word	0x0002c190
        /*1d1c*/ 	.word	0x00000000
        /*1d20*/ 	.word	0x00033430
        /*1d24*/ 	.short	0x0101
        /*1d26*/ 	.byte	0x3f
	.zero		1


	//   ....[57]....
        /*1d28*/ 	.word	0x0002ca10
        /*1d2c*/ 	.word	0x00000016
        /*1d30*/ 	.word	0x00033400
        /*1d34*/ 	.short	0x0107
        /*1d36*/ 	.byte	0x3f
	.zero		1


	//   ....[58]....
        /*1d38*/ 	.word	0x0002cb10
        /*1d3c*/ 	.word	0x00000016
        /*1d40*/ 	.word	0x00033400
        /*1d44*/ 	.short	0x0101
        /*1d46*/ 	.byte	0x3f
	.zero		1


	//   ....[59]....
        /*1d48*/ 	.word	0x0002cb40
        /*1d4c*/ 	.word	0x00000016
        /*1d50*/ 	.word	0x00033420
        /*1d54*/ 	.short	0x010a
        /*1d56*/ 	.byte	0x3f
	.zero		1


	//   ....[60]....
        /*1d58*/ 	.word	0x0002d010
        /*1d5c*/ 	.word	0x00000004
        /*1d60*/ 	.word	0x00033480
        /*1d64*/ 	.short	0x010a
        /*1d66*/ 	.byte	0x3f
	.zero		1


	//   ....[61]....
        /*1d68*/ 	.word	0x0002d540
        /*1d6c*/ 	.word	0x00000004
        /*1d70*/ 	.word	0x00033470
        /*1d74*/ 	.short	0x0107
        /*1d76*/ 	.byte	0x3f
	.zero		1


	//   ....[62]....
        /*1d78*/ 	.word	0x0002d600
        /*1d7c*/ 	.word	0x00000004
        /*1d80*/ 	.word	0x00033470
        /*1d84*/ 	.short	0x0101
        /*1d86*/ 	.byte	0x3f
	.zero		1


	//   ....[63]....
        /*1d88*/ 	.word	0x0002d630
        /*1d8c*/ 	.word	0x00000004
        /*1d90*/ 	.word	0x00033440
        /*1d94*/ 	.short	0x010a
        /*1d96*/ 	.byte	0x3f
	.zero		1


	//   ....[64]....
        /*1d98*/ 	.word	0x0002db20
        /*1d9c*/ 	.word	0x00000004
        /*1da0*/ 	.word	0x00033430
        /*1da4*/ 	.short	0x0107
        /*1da6*/ 	.byte	0x3f
	.zero		1


	//   ....[65]....
        /*1da8*/ 	.word	0x0002dbf0
        /*1dac*/ 	.word	0x00000004
        /*1db0*/ 	.word	0x00033430
        /*1db4*/ 	.short	0x0101
        /*1db6*/ 	.byte	0x3f
	.zero		1


	//   ....[66]....
        /*1db8*/ 	.word	0x0002dc70
        /*1dbc*/ 	.word	0x00000000
        /*1dc0*/ 	.word	0x00033470
        /*1dc4*/ 	.short	0x010a
        /*1dc6*/ 	.byte	0x3f
	.zero		1


	//   ....[67]....
        /*1dc8*/ 	.word	0x0002dd00
        /*1dcc*/ 	.word	0x00000000
        /*1dd0*/ 	.word	0x00033460
        /*1dd4*/ 	.short	0x010a
        /*1dd6*/ 	.byte	0x3f
	.zero		1


	//   ....[68]....
        /*1dd8*/ 	.word	0x0002e3d0
        /*1ddc*/ 	.word	0x00000000
        /*1de0*/ 	.word	0x00033450
        /*1de4*/ 	.short	0x0101
        /*1de6*/ 	.byte	0x3f
	.zero		1


	//   ....[69]....
        /*1de8*/ 	.word	0x0002e460
        /*1dec*/ 	.word	0x00000000
        /*1df0*/ 	.word	0x00000000
        /*1df4*/ 	.short	0x0101
        /*1df6*/ 	.byte	0x3f
	.zero		1


	//   ....[70]....
        /*1df8*/ 	.word	0x0002e620
        /*1dfc*/ 	.word	0x00000003
        /*1e00*/ 	.word	0x00033470
        /*1e04*/ 	.short	0x010a
        /*1e06*/ 	.byte	0x3f
	.zero		1


	//   ....[71]....
        /*1e08*/ 	.word	0x0002e6a0
        /*1e0c*/ 	.word	0x00000003
        /*1e10*/ 	.word	0x00033460
        /*1e14*/ 	.short	0x010a
        /*1e16*/ 	.byte	0x3f
	.zero		1


	//   ....[72]....
        /*1e18*/ 	.word	0x0002ed80
        /*1e1c*/ 	.word	0x00000003
        /*1e20*/ 	.word	0x00033450
        /*1e24*/ 	.short	0x0101
        /*1e26*/ 	.byte	0x3f
	.zero		1


	//   ....[73]....
        /*1e28*/ 	.word	0x0002ee30
        /*1e2c*/ 	.word	0x00000003
        /*1e30*/ 	.word	0x00000000
        /*1e34*/ 	.short	0x0101
        /*1e36*/ 	.byte	0x3f
	.zero		1


	//   ....[74]....
        /*1e38*/ 	.word	0x0002fb60
        /*1e3c*/ 	.word	0x00000005
        /*1e40*/ 	.word	0x00033420
        /*1e44*/ 	.short	0x010a
        /*1e46*/ 	.byte	0x3f
	.zero		1


	//   ....[75]....
        /*1e48*/ 	.word	0x0002fcd0
        /*1e4c*/ 	.word	0x00000003
        /*1e50*/ 	.word	0x00033440
        /*1e54*/ 	.short	0x010a
        /*1e56*/ 	.byte	0x3f
	.zero		1


	//   ....[76]....
        /*1e58*/ 	.word	0x0002fd70
        /*1e5c*/ 	.word	0x0000001d
        /*1e60*/ 	.word	0x00033440
        /*1e64*/ 	.short	0x010a
        /*1e66*/ 	.byte	0x3f
	.zero		1


	//   ....[77]....
        /*1e68*/ 	.word	0x0002fdb0
        /*1e6c*/ 	.word	0x00000003
        /*1e70*/ 	.word	0x00033460
        /*1e74*/ 	.short	0x010a
        /*1e76*/ 	.byte	0x3f
	.zero		1


	//   ....[78]....
        /*1e78*/ 	.word	0x0002fdf0
        /*1e7c*/ 	.word	0x0000001d
        /*1e80*/ 	.word	0x00033460
        /*1e84*/ 	.short	0x010a
        /*1e86*/ 	.byte	0x3f
	.zero		1


	//   ....[79]....
        /*1e88*/ 	.word	0x0002fe30
        /*1e8c*/ 	.word	0x00000003
        /*1e90*/ 	.word	0x00033480
        /*1e94*/ 	.short	0x010a
        /*1e96*/ 	.byte	0x3f
	.zero		1


	//   ....[80]....
        /*1e98*/ 	.word	0x0002fe70
        /*1e9c*/ 	.word	0x0000001d
        /*1ea0*/ 	.word	0x00033480
        /*1ea4*/ 	.short	0x010a
        /*1ea6*/ 	.byte	0x3f
	.zero		1


	//   ....[81]....
        /*1ea8*/ 	.word	0x0002fed0
        /*1eac*/ 	.word	0x0000005d
        /*1eb0*/ 	.word	0x00033490
        /*1eb4*/ 	.short	0x010a
        /*1eb6*/ 	.byte	0x3f
	.zero		1


	//   ....[82]....
        /*1eb8*/ 	.word	0x00030180
        /*1ebc*/ 	.word	0x0000005d
        /*1ec0*/ 	.word	0x00033490
        /*1ec4*/ 	.short	0x010a
        /*1ec6*/ 	.byte	0x3f
	.zero		1


	//   ....[83]....
        /*1ec8*/ 	.word	0x00030430
        /*1ecc*/ 	.word	0x0000005d
        /*1ed0*/ 	.word	0x00033490
        /*1ed4*/ 	.short	0x010a
        /*1ed6*/ 	.byte	0x3f
	.zero		1


	//   ....[84]....
        /*1ed8*/ 	.word	0x000306e0
        /*1edc*/ 	.word	0x0000005d
        /*1ee0*/ 	.word	0x000334b0
        /*1ee4*/ 	.short	0x010a
        /*1ee6*/ 	.byte	0x3f
	.zero		1


	//   ....[85]....
        /*1ee8*/ 	.word	0x000309a0
        /*1eec*/ 	.word	0x00000012
        /*1ef0*/ 	.word	0x00033400
        /*1ef4*/ 	.short	0x010a
        /*1ef6*/ 	.byte	0x3f
	.zero		1


	//   ....[86]....
        /*1ef8*/ 	.word	0x00030bc0
        /*1efc*/ 	.word	0x00000012
        /*1f00*/ 	.word	0x00033400
        /*1f04*/ 	.short	0x010a
        /*1f06*/ 	.byte	0x3f
	.zero		1


	//   ....[87]....
        /*1f08*/ 	.word	0x00030c10
        /*1f0c*/ 	.word	0x00000000
        /*1f10*/ 	.word	0x00033430
        /*1f14*/ 	.short	0x010a
        /*1f16*/ 	.byte	0x3f
	.zero		1


	//   ....[88]....
        /*1f18*/ 	.word	0x00030c60
        /*1f1c*/ 	.word	0x00000005
        /*1f20*/ 	.word	0x00033430
        /*1f24*/ 	.short	0x010a
        /*1f26*/ 	.byte	0x3f
	.zero		1


	//   ....[89]....
        /*1f28*/ 	.word	0x00030cb0
        /*1f2c*/ 	.word	0x00000004
        /*1f30*/ 	.word	0x00033450
        /*1f34*/ 	.short	0x010a
        /*1f36*/ 	.byte	0x3f
	.zero		1


	//   ....[90]....
        /*1f38*/ 	.word	0x00030d00
        /*1f3c*/ 	.word	0x00000008
        /*1f40*/ 	.word	0x00033450
        /*1f44*/ 	.short	0x010a
        /*1f46*/ 	.byte	0x3f
	.zero		1


	//   ....[91]....
        /*1f48*/ 	.word	0x000345c0
        /*1f4c*/ 	.word	0x00000016
        /*1f50*/ 	.word	0x00033420
        /*1f54*/ 	.short	0x010a
        /*1f56*/ 	.byte	0x3f
	.zero		1


	//   ....[92]....
        /*1f58*/ 	.word	0x00034610
        /*1f5c*/ 	.word	0x0000000b
        /*1f60*/ 	.word	0x000334a0
        /*1f64*/ 	.short	0x010a
        /*1f66*/ 	.byte	0x3f
	.zero		1


	//   ....[93]....
        /*1f68*/ 	.word	0x00034660
        /*1f6c*/ 	.word	0x0000000b
        /*1f70*/ 	.word	0x000334c0
        /*1f74*/ 	.short	0x010a
        /*1f76*/ 	.byte	0x3f
	.zero		1


	//   ....[94]....
        /*1f78*/ 	.word	0x000346b0
        /*1f7c*/ 	.word	0x0000000a
        /*1f80*/ 	.word	0x000334a0
        /*1f84*/ 	.short	0x010a
        /*1f86*/ 	.byte	0x3f
	.zero		1


	//   ....[95]....
        /*1f88*/ 	.word	0x00034700
        /*1f8c*/ 	.word	0x0000000a
        /*1f90*/ 	.word	0x000334c0
        /*1f94*/ 	.short	0x010a
        /*1f96*/ 	.byte	0x3f
	.zero		1


	//   ....[96]....
        /*1f98*/ 	.word	0x00034820
        /*1f9c*/ 	.word	0x00000000
        /*1fa0*/ 	.word	0x00033480
        /*1fa4*/ 	.short	0x010a
        /*1fa6*/ 	.byte	0x3f
	.zero		1


	//   ....[97]....
        /*1fa8*/ 	.word	0x000350a0
        /*1fac*/ 	.word	0x00000000
        /*1fb0*/ 	.word	0x00033440
        /*1fb4*/ 	.short	0x010a
        /*1fb6*/ 	.byte	0x3f
	.zero		1


	//   ....[98]....
        /*1fb8*/ 	.word	0x00035d30
        /*1fbc*/ 	.word	0x00000016
        /*1fc0*/ 	.word	0x00033420
        /*1fc4*/ 	.short	0x010a
        /*1fc6*/ 	.byte	0x3f
	.zero		1


	//   ....[99]....
        /*1fc8*/ 	.word	0x00035d80
        /*1fcc*/ 	.word	0x00000004
        /*1fd0*/ 	.word	0x00033480
        /*1fd4*/ 	.short	0x010a
        /*1fd6*/ 	.byte	0x3f
	.zero		1


	//   ....[100]....
        /*1fd8*/ 	.word	0x000363d0
        /*1fdc*/ 	.word	0x00000004
        /*1fe0*/ 	.word	0x00033440
        /*1fe4*/ 	.short	0x010a
        /*1fe6*/ 	.byte	0x3f
	.zero		1


	//   ....[101]....
        /*1fe8*/ 	.word	0x00036a00
        /*1fec*/ 	.word	0x00000000
        /*1ff0*/ 	.word	0x00033470
        /*1ff4*/ 	.short	0x010a
        /*1ff6*/ 	.byte	0x3f
	.zero		1


	//   ....[102]....
        /*1ff8*/ 	.word	0x00036a50
        /*1ffc*/ 	.word	0x00000000
        /*2000*/ 	.word	0x00033460
        /*2004*/ 	.short	0x010a
        /*2006*/ 	.byte	0x3f
	.zero		1


	//   ....[103]....
        /*2008*/ 	.word	0x00036aa0
        /*200c*/ 	.word	0x00000003
        /*2010*/ 	.word	0x00033470
        /*2014*/ 	.short	0x010a
        /*2016*/ 	.byte	0x3f
	.zero		1


	//   ....[104]....
        /*2018*/ 	.word	0x00036af0
        /*201c*/ 	.word	0x00000003
        /*2020*/ 	.word	0x00033460
        /*2024*/ 	.short	0x010a
        /*2026*/ 	.byte	0x3f
	.zero		1


	//   ....[105]....
        /*2028*/ 	.word	0x00037520
        /*202c*/ 	.word	0x00000005
        /*2030*/ 	.word	0x00033420
        /*2034*/ 	.short	0x010a
        /*2036*/ 	.byte	0x3f
	.zero		1


	//   ....[106]....
        /*2038*/ 	.word	0x000376c0
        /*203c*/ 	.word	0x00000003
        /*2040*/ 	.word	0x00033440
        /*2044*/ 	.short	0x010a
        /*2046*/ 	.byte	0x3f
	.zero		1


	//   ....[107]....
        /*2048*/ 	.word	0x00037710
        /*204c*/ 	.word	0x0000001d
        /*2050*/ 	.word	0x00033440
        /*2054*/ 	.short	0x010a
        /*2056*/ 	.byte	0x3f
	.zero		1


	//   ....[108]....
        /*2058*/ 	.word	0x00037760
        /*205c*/ 	.word	0x00000003
        /*2060*/ 	.word	0x00033460
        /*2064*/ 	.short	0x010a
        /*2066*/ 	.byte	0x3f
	.zero		1


	//   ....[109]....
        /*2068*/ 	.word	0x000377b0
        /*206c*/ 	.word	0x0000001d
        /*2070*/ 	.word	0x00033460
        /*2074*/ 	.short	0x010a
        /*2076*/ 	.byte	0x3f
	.zero		1


	//   ....[110]....
        /*2078*/ 	.word	0x00037800
        /*207c*/ 	.word	0x00000003
        /*2080*/ 	.word	0x00033480
        /*2084*/ 	.short	0x010a
        /*2086*/ 	.byte	0x3f
	.zero		1


	//----- nvinfo : EIATTR_NUM_MBARRIERS
	.align		4
.L_156:
        /*2088*/ 	.byte	0x03, 0x38
        /*208a*/ 	.short	0x0016


	//----- nvinfo : EIATTR_EXIT_INSTR_OFFSETS
	.align		4
        /*208c*/ 	.byte	0x04, 0x1c
        /*208e*/ 	.short	(.L_158 - .L_157)


	//   ....[0]....
.L_157:
        /*2090*/ 	.word	0x0002fec0


	//----- nvinfo : EIATTR_MAX_THREADS
	.align		4
.L_158:
        /*2094*/ 	.byte	0x04, 0x05
        /*2096*/ 	.short	(.L_160 - .L_159)
.L_159:
        /*2098*/ 	.word	0x00000180
        /*209c*/ 	.word	0x00000001
        /*20a0*/ 	.word	0x00000001


	//----- nvinfo : EIATTR_CRS_STACK_SIZE
	.align		4
.L_160:
        /*20a4*/ 	.byte	0x04, 0x1e
        /*20a6*/ 	.short	(.L_162 - .L_161)
.L_161:
        /*20a8*/ 	.word	0x00000000


	//----- nvinfo : EIATTR_CBANK_PARAM_SIZE
	.align		4
.L_162:
        /*20ac*/ 	.byte	0x03, 0x19
        /*20ae*/ 	.short	0x0af0


	//----- nvinfo : EIATTR_PARAM_CBANK
	.align		4
        /*20b0*/ 	.byte	0x04, 0x0a
        /*20b2*/ 	.short	(.L_164 - .L_163)
	.align		4
.L_163:
        /*20b4*/ 	.word	index@(.nv.constant0._ZN7cutlass13device_kernelIN5flash11enable_sm90INS1_16FlashAttnFwdSm90INS1_25CollectiveMainloopFwdSm90ILi2EN4cute5tupleIJNS5_1CILi1EEES8_S8_EEENS6_IJNS7_ILi128EEENS7_ILi160EEENS7_ILi192EEEEEELi192ENS_12float_e4m3_tEfNS_4arch4Sm90ELb0ELb0ELb1ELb1ELb1ELb1ELb0ELb1ELb1ELb1ELb1ELb0EEENS1_21CollectiveEpilogueFwdINS6_IJSA_SC_SB_EEES9_NS_10bfloat16_tESG_Li256ELb1ELb1ELb1ELb1EEENS1_36VarlenDynamicPersistentTileSchedulerILi128ELi160ELi256ELi128ELb1ELb1ELb1ELb0ELb1ELb1EEEEEEEEEvNT_6ParamsE)
        /*20b8*/ 	.short	0x0210
        /*20ba*/ 	.short	0x0af0


	//----- nvinfo : EIATTR_SW_WAR
	.align		4
.L_164:
        /*20bc*/ 	.byte	0x04, 0x36
        /*20be*/ 	.short	(.L_166 - .L_165)
.L_165:
        /*20c0*/ 	.word	0x00000008
.L_166:


//--------------------- .nv.info._ZN7cutlass13device_kernelIN5flash11enable_sm90INS1_16FlashAttnFwdSm90INS1_25CollectiveMainloopFwdSm90ILi2EN4cute5tupleIJNS5_1CILi1EEES8_S8_EEENS6_IJNS7_ILi128EEESA_NS7_ILi192EEEEEELi192ENS_12float_e4m3_tEfNS_4arch4Sm90ELb0ELb1ELb1ELb0ELb1ELb0ELb0ELb1ELb1ELb1ELb1ELb0EEENS1_21CollectiveEpilogueFwdINS6_IJSA_SB_SA_EEES9_NS_10bfloat16_tESF_Li256ELb0ELb1ELb1ELb1EEENS1_19SingleTileSchedulerILb0ELb1ELb1ELi128EEEEEEEEEvNT_6ParamsE --------------------------
	.section	.nv.info._ZN7cutlass13device_kernelIN5flash11enable_sm90INS1_16FlashAttnFwdSm90INS1_25CollectiveMainloopFwdSm90ILi2EN4cute5tupleIJNS5_1CILi1EEES8_S8_EEENS6_IJNS7_ILi128EEESA_NS7_ILi192EEEEEELi192ENS_12float_e4m3_tEfNS_4arch4Sm90ELb0ELb1ELb1ELb0ELb1ELb0ELb0ELb1ELb1ELb1ELb1ELb0EEENS1_21CollectiveEpilogueFwdINS6_IJSA_SB_SA_EEES9_NS_10bfloat16_tESF_Li256ELb0ELb1ELb1ELb1EEENS1_19SingleTileSchedulerILb0ELb1ELb1ELi128EEEEEEEEEvNT_6ParamsE,"",@"SHT_CUDA_INFO"
	.sectionflags	@""
	.align	4


	//----- nvinfo : EIATTR_CUDA_API_VERSION
	.align		4
        /*0000*/ 	.byte	0x04, 0x37
        /*0002*/ 	.short	(.L_168 - .L_167)
.L_167:
        /*0004*/ 	.word	0x00000082


	//----- nvinfo : EIATTR_KPARAM_INFO
	.align		4
.L_168:
        /*0008*/ 	.byte	0x04, 0x17
        /*000a*/ 	.short	(.L_170 - .L_169)
.L_169:
        /*000c*/ 	.word	0x00000000
        /*0010*/ 	.short	0x0000
        /*0012*/ 	.short	0x0070
        /*0014*/ 	.byte	0x00, 0xf0, 0x01, 0x28


	//----- nvinfo : EIATTR_SPARSE_MMA_MASK
	.align		4
.L_170:
        /*0018*/ 	.byte	0x03, 0x50
        /*001a*/ 	.short	0x0000


	//----- nvinfo : EIATTR_MAXREG_COUNT
	.align		4
        /*001c*/ 	.byte	0x03, 0x1b
        /*001e*/ 	.short	0x00a8


	//----- nvinfo : EIATTR_NUM_BARRIERS
	.align		4
        /*0020*/ 	.byte	0x02, 0x4c
        /*0022*/ 	.byte	0x10
	.zero		1


	//----- nvinfo : EIATTR_EXTERNS
	.align		4
        /*0024*/ 	.byte	0x04, 0x0f
        /*0026*/ 	.short	(.L_172 - .L_171)


	//   ....[0]....
	.align		4
.L_171:
        /*0028*/ 	.word	index@(__assertfail)


	//----- nvinfo : EIATTR_MERCURY_ISA_VERSION
	.align		4
.L_172:
        /*002c*/ 	.byte	0x03, 0x5f
        /*002e*/ 	.short	0x0101


	//----- nvinfo : EIATTR_INT_WARP_WIDE_INSTR_OFFSETS
	.align		4
        /*0030*/ 	.byte	0x04, 0x31
        /*0032*/ 	.short	(.L_174 - .L_173)


	//   ....[0]....
.L_173:
        /*0034*/ 	.word	0x000000b0


	//   ....[1]....
        /*0038*/ 	.word	0x000000c0


	//   ....[2]....
        /*003c*/ 	.word	0x00000160


	//----- nvinfo : EIATTR_COOP_GROUP_MASK_REGIDS
	.align		4
.L_174:
        /*0040*/ 	.byte	0x04, 0x29
        /*0042*/ 	.short	(.L_176 - .L_175)


	//   ....[0]....
.L_175:
        /*0044*/ 	.word	0xffffffff


	//   ....[1]....
        /*0048*/ 	.word	0xffffffff


	//   ....[2]....
        /*004c*/ 	.word	0xffffffff


	//   ....[3]....
        /*0050*/ 	.word	0xffffffff


	//   ....[4]....
        /*0054*/ 	.word	0xffffffff


	//   ....[5]....
        /*0058*/ 	.word	0xffffffff


	//   ....[6]....
        /*005c*/ 	.word	0xffffffff


	//   ....[7]....
        /*0060*/ 	.word	0xffffffff


	//   ....[8]....
        /*0064*/ 	.word	0xffffffff


	//   ....[9]....
        /*0068*/ 	.word	0xffffffff


	//   ....[10]....
        /*006c*/ 	.word	0xffffffff


	//   ....[11]....
        /*0070*/ 	.word	0xffffffff


	//   ....[12]....
        /*0074*/ 	.word	0xffffffff


	//   ....[13]....
        /*0078*/ 	.word	0xffffffff


	//   ....[14]....
        /*007c*/ 	.word	0xffffffff


	//   ....[15]....
        /*0080*/ 	.word	0xffffffff


	//   ....[16]....
        /*0084*/ 	.word	0xffffffff


	//   ....[17]....
        /*0088*/ 	.word	0xffffffff


	//   ....[18]....
        /*008c*/ 	.word	0xffffffff


	//   ....[19]....
        /*0090*/ 	.word	0xffffffff


	//   ....[20]....
        /*0094*/ 	.word	0xffffffff


	//   ....[21]....
        /*0098*/ 	.word	0xffffffff


	//   ....[22]....
        /*009c*/ 	.word	0xffffffff


	//   ....[23]....
        /*00a0*/ 	.word	0xffffffff


	//   ....[24]....
        /*00a4*/ 	.word	0xffffffff


	//   ....[25]....
        /*00a8*/ 	.word	0xffffffff


	//   ....[26]....
        /*00ac*/ 	.word	0xffffffff


	//   ....[27]....
        /*00b0*/ 	.word	0xffffffff


	//   ....[28]....
        /*00b4*/ 	.word	0xffffffff


	//   ....[29]....
        /*00b8*/ 	.word	0xffffffff


	//   ....[30]....
        /*00bc*/ 	.word	0xffffffff


	//   ....[31]....
        /*00c0*/ 	.word	0xffffffff


	//   ....[32]....
        /*00c4*/ 	.word	0xffffffff


	//   ....[33]....
        /*00c8*/ 	.word	0xffffffff


	//   ....[34]....
        /*00cc*/ 	.word	0xffffffff


	//   ....[35]....
        /*00d0*/ 	.word	0xffffffff


	//   ....[36]....
        /*00d4*/ 	.word	0xffffffff


	//   ....[37]....
        /*00d8*/ 	.word	0xffffffff


	//   ....[38]....
        /*00dc*/ 	.word	0xffffffff


	//   ....[39]....
        /*00e0*/ 	.word	0xffffffff


	//   ....[40]....
        /*00e4*/ 	.word	0xffffffff


	//   ....[41]....
        /*00e8*/ 	.word	0xffffffff


	//   ....[42]....
        /*00ec*/ 	.word	0xffffffff


	//   ....[43]....
        /*00f0*/ 	.word	0xffffffff


	//   ....[44]....
        /*00f4*/ 	.word	0xffffffff


	//   ....[45]....
        /*00f8*/ 	.word	0xffffffff


	//   ....[46]....
        /*00fc*/ 	.word	0xffffffff


	//   ....[47]....
        /*0100*/ 	.word	0xffffffff


	//   ....[48]....
        /*0104*/ 	.word	0xffffffff


	//   ....[49]....
        /*0108*/ 	.word	0xffffffff


	//   ....[50]....
        /*010c*/ 	.word	0xffffffff


	//   ....[51]....
        /*0110*/ 	.word	0xffffffff


	//   ....[52]....
        /*0114*/ 	.word	0xffffffff


	//   ....[53]....
        /*0118*/ 	.word	0xffffffff


	//   ....[54]....
        /*011c*/ 	.word	0xffffffff


	//   ....[55]....
        /*0120*/ 	.word	0xffffffff


	//   ....[56]....
        /*0124*/ 	.word	0xffffffff


	//   ....[57]....
        /*0128*/ 	.word	0xffffffff


	//   ....[58]....
        /*012c*/ 	.word	0xffffffff


	//   ....[59]....
        /*0130*/ 	.word	0xffffffff


	//   ....[60]....
        /*0134*/ 	.word	0xffffffff


	//   ....[61]....
        /*0138*/ 	.word	0xffffffff


	//   ....[62]....
        /*013c*/ 	.word	0xffffffff


	//   ....[63]....
        /*0140*/ 	.word	0xffffffff


	//   ....[64]....
        /*0144*/ 	.word	0xffffffff


	//   ....[65]....
        /*0148*/ 	.word	0xffffffff


	//   ....[66]....
        /*014c*/ 	.word	0xffffffff


	//   ....[67]....
        /*0150*/ 	.word	0xffffffff


	//   ....[68]....
        /*0154*/ 	.word	0xffffffff


	//   ....[69]....
        /*0158*/ 	.word	0xffffffff


	//   ....[70]....
        /*015c*/ 	.word	0xffffffff


	//   ....[71]....
        /*0160*/ 	.word	0xffffffff


	//   ....[72]....
        /*0164*/ 	.word	0xffffffff


	//   ....[73]....
        /*0168*/ 	.word	0xffffffff


	//   ....[74]....
        /*016c*/ 	.word	0xffffffff


	//   ....[75]....
        /*0170*/ 	.word	0xffffffff


	//   ....[76]....
        /*0174*/ 	.word	0xffffffff


	//   ....[77]....
        /*0178*/ 	.word	0xffffffff


	//   ....[78]....
        /*017c*/ 	.word	0xffffffff


	//   ....[79]....
        /*0180*/ 	.word	0xffffffff


	//   ....[80]....
        /*0184*/ 	.word	0xffffffff


	//   ....[81]....
        /*0188*/ 	.word	0xffffffff


	//   ....[82]....
        /*018c*/ 	.word	0xffffffff


	//   ....[83]....
        /*0190*/ 	.word	0xffffffff


	//   ....[84]....
        /*0194*/ 	.word	0xffffffff


	//   ....[85]....
        /*0198*/ 	.word	0xffffffff


	//   ....[86]....
        /*019c*/ 	.word	0xffffffff


	//   ....[87]....
        /*01a0*/ 	.word	0xffffffff


	//   ....[88]....
        /*01a4*/ 	.word	0xffffffff


	//   ....[89]....
        /*01a8*/ 	.word	0xffffffff


	//   ....[90]....
        /*01ac*/ 	.word	0xffffffff


	//   ....[91]....
        /*01b0*/ 	.word	0xffffffff


	//   ....[92]....
        /*01b4*/ 	.word	0xffffffff


	//   ....[93]....
        /*01b8*/ 	.word	0xffffffff


	//   ....[94]....
        /*01bc*/ 	.word	0xffffffff


	//   ....[95]....
        /*01c0*/ 	.word	0xffffffff


	//   ....[96]....
        /*01c4*/ 	.word	0xffffffff


	//   ....[97]....
        /*01c8*/ 	.word	0xffffffff


	//   ....[98]....
        /*01cc*/ 	.word	0xffffffff


	//   ....[99]....
        /*01d0*/ 	.word	0xffffffff


	//   ....[100]....
        /*01d4*/ 	.word	0xffffffff


	//   ....[101]....
        /*01d8*/ 	.word	0xffffffff


	//   ....[102]....
        /*01dc*/ 	.word	0xffffffff


	//   ....[103]....
        /*01e0*/ 	.word	0xffffffff


	//   ....[104]....
        /*01e4*/ 	.word	0xffffffff


	//   ....[105]....
        /*01e8*/ 	.word	0xffffffff


	//   ....[106]....
        /*01ec*/ 	.word	0xffffffff


	//   ....[107]....
        /*01f0*/ 	.word	0xffffffff


	//   ....[108]....
        /*01f4*/ 	.word	0xffffffff


	//   ....[109]....
        /*01f8*/ 	.word	0xffffffff


	//   ....[110]....
        /*01fc*/ 	.word	0xffffffff


	//   ....[111]....
        /*0200*/ 	.word	0xffffffff


	//   ....[112]....
        /*0204*/ 	.word	0xffffffff


	//   ....[113]....
        /*0208*/ 	.word	0xffffffff


	//   ....[114]....
        /*020c*/ 	.word	0xffffffff


	//   ....[115]....
        /*0210*/ 	.word	0xffffffff


	//   ....[116]....
        /*0214*/ 	.word	0xffffffff


	//   ....[117]....
        /*0218*/ 	.word	0xffffffff


	//   ....[118]....
        /*021c*/ 	.word	0xffffffff


	//   ....[119]....
        /*0220*/ 	.word	0xffffffff


	//   ....[120]....
        /*0224*/ 	.word	0xffffffff


	//   ....[121]....
        /*0228*/ 	.word	0xffffffff


	//   ....[122]....
        /*022c*/ 	.word	0xffffffff


	//   ....[123]....
        /*0230*/ 	.word	0xffffffff


	//   ....[124]....
        /*0234*/ 	.word	0xffffffff


	//   ....[125]....
        /*0238*/ 	.word	0xffffffff


	//   ....[126]....
        /*023c*/ 	.word	0xffffffff


	//   ....[127]....
        /*0240*/ 	.word	0xffffffff


	//   ....[128]....
        /*0244*/ 	.word	0xffffffff


	//   ....[129]....
        /*0248*/ 	.word	0xffffffff


	//   ....[130]....
        /*024c*/ 	.word	0xffffffff


	//   ....[131]....
        /*0250*/ 	.word	0xffffffff


	//   ....[132]....
        /*0254*/ 	.word	0xffffffff


	//   ....[133]....
        /*0258*/ 	.word	0xffffffff


	//   ....[134]....
        /*025c*/ 	.word	0xffffffff


	//   ....[135]....
        /*0260*/ 	.word	0xffffffff


	//   ....[136]....
        /*0264*/ 	.word	0xffffffff


	//   ....[137]....
        /*0268*/ 	.word	0xffffffff


	//   ....[138]....
        /*026c*/ 	.word	0xffffffff


	//   ....[139]....
        /*0270*/ 	.word	0xffffffff


	//   ....[140]....
        /*0274*/ 	.word	0xffffffff


	//   ....[141]....
        /*0278*/ 	.word	0xffffffff


	//   ....[142]....
        /*027c*/ 	.word	0xffffffff


	//   ....[143]....
        /*0280*/ 	.word	0xffffffff


	//   ....[144]....
        /*0284*/ 	.word	0xffffffff


	//   ....[145]....
        /*0288*/ 	.word	0xffffffff


	//   ....[146]....
        /*028c*/ 	.word	0xffffffff


	//   ....[147]....
        /*0290*/ 	.word	0xffffffff


	//   ....[148]....
        /*0294*/ 	.word	0xffffffff


	//   ....[149]....
        /*0298*/ 	.word	0xffffffff


	//   ....[150]....
        /*029c*/ 	.word	0xffffffff


	//   ....[151]....
        /*02a0*/ 	.word	0xffffffff


	//   ....[152]....
        /*02a4*/ 	.word	0xffffffff


	//   ....[153]....
        /*02a8*/ 	.word	0xffffffff


	//   ....[154]....
        /*02ac*/ 	.word	0xffffffff


	//   ....[155]....
        /*02b0*/ 	.word	0xffffffff


	//   ....[156]....
        /*02b4*/ 	.word	0xffffffff


	//   ....[157]....
        /*02b8*/ 	.word	0xffffffff


	//   ....[158]....
        /*02bc*/ 	.word	0xffffffff


	//   ....[159]....
        /*02c0*/ 	.word	0xffffffff


	//   ....[160]....
        /*02c4*/ 	.word	0xffffffff


	//   ....[161]....
        /*02c8*/ 	.word	0xffffffff


	//   ....[162]....
        /*02cc*/ 	.word	0xffffffff


	//   ....[163]....
        /*02d0*/ 	.word	0xffffffff


	//   ....[164]....
        /*02d4*/ 	.word	0xffffffff


	//   ....[165]....
        /*02d8*/ 	.word	0xffffffff


	//   ....[166]....
        /*02dc*/ 	.word	0xffffffff


	//   ....[167]....
        /*02e0*/ 	.word	0xffffffff


	//   ....[168]....
        /*02e4*/ 	.word	0xffffffff


	//   ....[169]....
        /*02e8*/ 	.word	0xffffffff


	//   ....[170]....
        /*02ec*/ 	.word	0xffffffff


	//   ....[171]....
        /*02f0*/ 	.word	0xffffffff


	//   ....[172]....
        /*02f4*/ 	.word	0xffffffff


	//   ....[173]....
        /*02f8*/ 	.word	0xffffffff


	//   ....[174]....
        /*02fc*/ 	.word	0xffffffff


	//   ....[175]....
        /*0300*/ 	.word	0xffffffff


	//   ....[176]....
        /*0304*/ 	.word	0xffffffff


	//   ....[177]....
        /*0308*/ 	.word	0xffffffff


	//   ....[178]....
        /*030c*/ 	.word	0xffffffff


	//   ....[179]....
        /*0310*/ 	.word	0x0500000f


	//   ....[180]....
        /*0314*/ 	.word	0x0500000f


	//   ....[181]....
        /*0318*/ 	.word	0x0500000f


	//   ....[182]....
        /*031c*/ 	.word	0x0500000f


	//   ....[183]....
        /*0320*/ 	.word	0x0500000f


	//   ....[184]....
        /*0324*/ 	.word	0x0500000f


	//   ....[185]....
        /*0328*/ 	.word	0x0500000f


	//   ....[186]....
        /*032c*/ 	.word	0x0500000f


	//   ....[187]....
        /*0330*/ 	.word	0x0500000f


	//   ....[188]....
        /*0334*/ 	.word	0x0500000f


	//   ....[189]....
        /*0338*/ 	.word	0x0500000f


	//   ....[190]....
        /*033c*/ 	.word	0x0500000f


	//   ....[191]....
        /*0340*/ 	.word	0x0500000f


	//   ....[192]....
        /*0344*/ 	.word	0x0500000f


	//   ....[193]....
        /*0348*/ 	.word	0x0500000f


	//   ....[194]....
        /*034c*/ 	.word	0x0500000f


	//   ....[195]....
        /*0350*/ 	.word	0x0500000f


	//   ....[196]....
        /*0354*/ 	.word	0x0500000f


	//   ....[197]....
        /*0358*/ 	.word	0x0500000f


	//   ....[198]....
        /*035c*/ 	.word	0x0500000f


	//   ....[199]....
        /*0360*/ 	.word	0x0500000f


	//   ....[200]....
        /*0364*/ 	.word	0x0500000f


	//   ....[201]....
        /*0368*/ 	.word	0x0500000f


	//   ....[202]....
        /*036c*/ 	.word	0x0500000f


	//   ....[203]....
        /*0370*/ 	.word	0x0500000f


	//   ....[204]....
        /*0374*/ 	.word	0x0500000f


	//   ....[205]....
        /*0378*/ 	.word	0x0500000f


	//   ....[206]....
        /*037c*/ 	.word	0x0500000f


	//   ....[207]....
        /*0380*/ 	.word	0x0500000f


	//   ....[208]....
        /*0384*/ 	.word	0x0500000f


	//   ....[209]....
        /*0388*/ 	.word	0x0500000f


	//   ....[210]....
        /*038c*/ 	.word	0x0500000f


	//   ....[211]....
        /*0390*/ 	.word	0x0500000f


	//   ....[212]....
        /*0394*/ 	.word	0x0500000f


	//   ....[213]....
        /*0398*/ 	.word	0x0500000f


	//   ....[214]....
        /*039c*/ 	.word	0x0500000f


	//   ....[215]....
        /*03a0*/ 	.word	0x0500000f


	//   ....[216]....
        /*03a4*/ 	.word	0x0500000f


	//   ....[217]....
        /*03a8*/ 	.word	0x0500000f


	//   ....[218]....
        /*03ac*/ 	.word	0x0500000f


	//   ....[219]....
        /*03b0*/ 	.word	0x0500000f


	//----- nvinfo : EIATTR_COOP_GROUP_INSTR_OFFSETS
	.align		4
.L_176:
        /*03b4*/ 	.byte	0x04, 0x28
        /*03b6*/ 	.short	(.L_178 - .L_177)


	//   ....[0]....
.L_177:
        /*03b8*/ 	.word	0x00000070


	//   ....[1]....
        /*03bc*/ 	.word	0x00000080


	//   ....[2]....
        /*03c0*/ 	.word	0x000002c0


	//   ....[3]....
        /*03c4*/ 	.word	0x00000420


	//   ....[4]....
        /*03c8*/ 	.word	0x00000540


	//   ....[5]....
        /*03cc*/ 	.word	0x000006a0


	//   ....[6]....
        /*03d0*/ 	.word	0x000016a0


	//   ....[7]....
        /*03d4*/ 	.word	0x00002350


	//   ....[8]....
        /*03d8*/ 	.word	0x00002f70


	//   ....[9]....
        /*03dc*/ 	.word	0x00003f50


	//   ....[10]....
        /*03e0*/ 	.word	0x00004040


	//   ....[11]....
        /*03e4*/ 	.word	0x000047e0


	//   ....[12]....
        /*03e8*/ 	.word	0x00004870


	//   ....[13]....
        /*03ec*/ 	.word	0x000063c0


	//   ....[14]....
        /*03f0*/ 	.word	0x00006d20


	//   ....[15]....
        /*03f4*/ 	.word	0x00007880


	//   ....[16]....
        /*03f8*/ 	.word	0x000078c0


	//   ....[17]....
        /*03fc*/ 	.word	0x000082e0


	//   ....[18]....
        /*0400*/ 	.word	0x00008360


	//   ....[19]....
        /*0404*/ 	.word	0x0000aac0


	//   ....[20]....
        /*0408*/ 	.word	0x0000aae0


	//   ....[21]....
        /*040c*/ 	.word	0x0000ab10


	//   ....[22]....
        /*0410*/ 	.word	0x0000ab20


	//   ....[23]....
        /*0414*/ 	.word	0x0000c8f0


	//   ....[24]....
        /*0418*/ 	.word	0x0000d230


	//   ....[25]....
        /*041c*/ 	.word	0x0000de30


	//   ....[26]....
        /*0420*/ 	.word	0x0000def0


	//   ....[27]....
        /*0424*/ 	.word	0x0000e7a0


	//   ....[28]....
        /*0428*/ 	.word	0x0000e830


	//   ....[29]....
        /*042c*/ 	.word	0x0000fdf0


	//   ....[30]....
        /*0430*/ 	.word	0x0000fe00


	//   ....[31]....
        /*0434*/ 	.word	0x0000fe30


	//   ....[32]....
        /*0438*/ 	.word	0x0000fe40


	//   ....[33]....
        /*043c*/ 	.word	0x000110e0


	//   ....[34]....
        /*0440*/ 	.word	0x000110f0


	//   ....[35]....
        /*0444*/ 	.word	0x00011100


	//   ....[36]....
        /*0448*/ 	.word	0x00011110


	//   ....[37]....
        /*044c*/ 	.word	0x00011120


	//   ....[38]....
        /*0450*/ 	.word	0x00011130


	//   ....[39]....
        /*0454*/ 	.word	0x00011140


	//   ....[40]....
        /*0458*/ 	.word	0x00011150


	//   ....[41]....
        /*045c*/ 	.word	0x00011160


	//   ....[42]....
        /*0460*/ 	.word	0x00011170


	//   ....[43]....
        /*0464*/ 	.word	0x00011180


	//   ....[44]....
        /*0468*/ 	.word	0x00011190


	//   ....[45]....
        /*046c*/ 	.word	0x000111a0


	//   ....[46]....
        /*0470*/ 	.word	0x000111b0


	//   ....[47]....
        /*0474*/ 	.word	0x000111e0


	//   ....[48]....
        /*0478*/ 	.word	0x000111f0


	//   ....[49]....
        /*047c*/ 	.word	0x00011200


	//   ....[50]....
        /*0480*/ 	.word	0x00011210


	//   ....[51]....
        /*0484*/ 	.word	0x00011220


	//   ....[52]....
        /*0488*/ 	.word	0x00011230


	//   ....[53]....
        /*048c*/ 	.word	0x00011240


	//   ....[54]....
        /*0490*/ 	.word	0x00011260


	//   ....[55]....
        /*0494*/ 	.word	0x00011290


	//   ....[56]....
        /*0498*/ 	.word	0x000112b0


	//   ....[57]....
        /*049c*/ 	.word	0x000112c0


	//   ....[58]....
        /*04a0*/ 	.word	0x000112d0


	//   ....[59]....
        /*04a4*/ 	.word	0x000112e0


	//   ....[60]....
        /*04a8*/ 	.word	0x00011300


	//   ....[61]....
        /*04ac*/ 	.word	0x00011310


	//   ....[62]....
        /*04b0*/ 	.word	0x00011320


	//   ....[63]....
        /*04b4*/ 	.word	0x00011330


	//   ....[64]....
        /*04b8*/ 	.word	0x00011340


	//   ....[65]....
        /*04bc*/ 	.word	0x00011350


	//   ....[66]....
        /*04c0*/ 	.word	0x00011360


	//   ....[67]....
        /*04c4*/ 	.word	0x00011370


	//   ....[68]....
        /*04c8*/ 	.word	0x00011380


	//   ....[69]....
        /*04cc*/ 	.word	0x00011390


	//   ....[70]....
        /*04d0*/ 	.word	0x000113a0


	//   ....[71]....
        /*04d4*/ 	.word	0x000113b0


	//   ....[72]....
        /*04d8*/ 	.word	0x000113c0


	//   ....[73]....
        /*04dc*/ 	.word	0x000113d0


	//   ....[74]....
        /*04e0*/ 	.word	0x000113e0


	//   ....[75]....
        /*04e4*/ 	.word	0x000113f0


	//   ....[76]....
        /*04e8*/ 	.word	0x00011400


	//   ....[77]....
        /*04ec*/ 	.word	0x00011410


	//   ....[78]....
        /*04f0*/ 	.word	0x00011420


	//   ....[79]....
        /*04f4*/ 	.word	0x00011430


	//   ....[80]....
        /*04f8*/ 	.word	0x00011440


	//   ....[81]....
        /*04fc*/ 	.word	0x00011450


	//   ....[82]....
        /*0500*/ 	.word	0x00011460


	//   ....[83]....
        /*0504*/ 	.word	0x00011470


	//   ....[84]....
        /*0508*/ 	.word	0x00011480


	//   ....[85]....
        /*050c*/ 	.word	0x00011490


	//   ....[86]....
        /*0510*/ 	.word	0x000114a0


	//   ....[87]....
        /*0514*/ 	.word	0x000114b0


	//   ....[88]....
        /*0518*/ 	.word	0x000114c0


	//   ....[89]....
        /*051c*/ 	.word	0x000114d0


	//   ....[90]....
        /*0520*/ 	.word	0x000114e0


	//   ....[91]....
        /*0524*/ 	.word	0x000114f0


	//   ....[92]....
        /*0528*/ 	.word	0x00011500


	//   ....[93]....
        /*052c*/ 	.word	0x00011510


	//   ....[94]....
        /*0530*/ 	.word	0x00011520


	//   ....[95]....
        /*0534*/ 	.word	0x00011530


	//   ....[96]....
        /*0538*/ 	.word	0x00011540


	//   ....[97]....
        /*053c*/ 	.word	0x00011550


	//   ....[98]....
        /*0540*/ 	.word	0x00011580


	//   ....[99]....
        /*0544*/ 	.word	0x000115b0


	//   ....[100]....
        /*0548*/ 	.word	0x000115e0


	//   ....[101]....
        /*054c*/ 	.word	0x00011610


	//   ....[102]....
        /*0550*/ 	.word	0x00011640


	//   ....[103]....
        /*0554*/ 	.word	0x00011670


	//   ....[104]....
        /*0558*/ 	.word	0x000116a0


	//   ....[105]....
        /*055c*/ 	.word	0x000116d0


	//   ....[106]....
        /*0560*/ 	.word	0x00011700


	//   ....[107]....
        /*0564*/ 	.word	0x00011730


	//   ....[108]....
        /*0568*/ 	.word	0x00011760


	//   ....[109]....
        /*056c*/ 	.word	0x00011780


	//   ....[110]....
        /*0570*/ 	.word	0x000117b0


	//   ....[111]....
        /*0574*/ 	.word	0x000117e0


	//   ....[112]....
        /*0578*/ 	.word	0x00011810


	//   ....[113]....
        /*057c*/ 	.word	0x00011840


	//   ....[114]....
        /*0580*/ 	.word	0x00011870


	//   ....[115]....
        /*0584*/ 	.word	0x000118a0


	//   ....[116]....
        /*0588*/ 	.word	0x000118d0


	//   ....[117]....
        /*058c*/ 	.word	0x00011910


	//   ....[118]....
        /*0590*/ 	.word	0x00011950


	//   ....[119]....
        /*0594*/ 	.word	0x00011990


	//   ....[120]....
        /*0598*/ 	.word	0x000119c0


	//   ....[121]....
        /*059c*/ 	.word	0x00011a00


	//   ....[122]....
        /*05a0*/ 	.word	0x00011a40


	//   ....[123]....
        /*05a4*/ 	.word	0x00011a70


	//   ....[124]....
        /*05a8*/ 	.word	0x00011aa0


	//   ....[125]....
        /*05ac*/ 	.word	0x00011ad0


	//   ....[126]....
        /*05b0*/ 	.word	0x00011af0


	//   ....[127]....
        /*05b4*/ 	.word	0x00011b00


	//   ....[128]....
        /*05b8*/ 	.word	0x00011b10


	//   ....[129]....
        /*05bc*/ 	.word	0x00011f20


	//   ....[130]....
        /*05c0*/ 	.word	0x00011f60


	//   ....[131]....
        /*05c4*/ 	.word	0x00011fa0


	//   ....[132]....
        /*05c8*/ 	.word	0x00011fd0


	//   ....[133]....
        /*05cc*/ 	.word	0x00012010


	//   ....[134]....
        /*05d0*/ 	.word	0x00012040


	//   ....[135]....
        /*05d4*/ 	.word	0x000129c0


	//   ....[136]....
        /*05d8*/ 	.word	0x000129f0


	//   ....[137]....
        /*05dc*/ 	.word	0x00013840


	//   ....[138]....
        /*05e0*/ 	.word	0x00014f70


	//   ....[139]....
        /*05e4*/ 	.word	0x00014fb0


	//   ....[140]....
        /*05e8*/ 	.word	0x00015020


	//   ....[141]....
        /*05ec*/ 	.word	0x000150a0


	//   ....[142]....
        /*05f0*/ 	.word	0x000150c0


	//   ....[143]....
        /*05f4*/ 	.word	0x00015140


	//   ....[144]....
        /*05f8*/ 	.word	0x00015160


	//   ....[145]....
        /*05fc*/ 	.word	0x00015170


	//   ....[146]....
        /*0600*/ 	.word	0x000154f0


	//   ....[147]....
        /*0604*/ 	.word	0x00015510


	//   ....[148]....
        /*0608*/ 	.word	0x00015520


	//   ....[149]....
        /*060c*/ 	.word	0x00015560


	//   ....[150]....
        /*0610*/ 	.word	0x000155d0


	//   ....[151]....
        /*0614*/ 	.word	0x000155f0


	//   ....[152]....
        /*0618*/ 	.word	0x00015670


	//   ....[153]....
        /*061c*/ 	.word	0x000156b0


	//   ....[154]....
        /*0620*/ 	.word	0x00015c60


	//   ....[155]....
        /*0624*/ 	.word	0x00015c90


	//   ....[156]....
        /*0628*/ 	.word	0x00015cb0


	//   ....[157]....
        /*062c*/ 	.word	0x00015d10


	//   ....[158]....
        /*0630*/ 	.word	0x00015da0


	//   ....[159]....
        /*0634*/ 	.word	0x00015dc0


	//   ....[160]....
        /*0638*/ 	.word	0x00015e40


	//   ....[161]....
        /*063c*/ 	.word	0x00015e60


	//   ....[162]....
        /*0640*/ 	.word	0x000164f0


	//   ....[163]....
        /*0644*/ 	.word	0x00016510


	//   ....[164]....
        /*0648*/ 	.word	0x00016520


	//   ....[165]....
        /*064c*/ 	.word	0x00016540


	//   ....[166]....
        /*0650*/ 	.word	0x00016560


	//   ....[167]....
        /*0654*/ 	.word	0x000165b0


	//   ....[168]....
        /*0658*/ 	.word	0x000165d0


	//   ....[169]....
        /*065c*/ 	.word	0x00016610


	//   ....[170]....
        /*0660*/ 	.word	0x00016950


	//   ....[171]....
        /*0664*/ 	.word	0x00016970


	//   ....[172]....
        /*0668*/ 	.word	0x00016990


	//   ....[173]....
        /*066c*/ 	.word	0x000169b0


	//   ....[174]....
        /*0670*/ 	.word	0x000169d0


	//   ....[175]....
        /*0674*/ 	.word	0x00016a20


	//   ....[176]....
        /*0678*/ 	.word	0x00016a40


	//   ....[177]....
        /*067c*/ 	.word	0x00016a80


	//   ....[178]....
        /*0680*/ 	.word	0x00017b60


	//   ....[179]....
        /*0684*/ 	.word	0x000181e0


	//   ....[180]....
        /*0688*/ 	.word	0x000182d0


	//   ....[181]....
        /*068c*/ 	.word	0x000183c0


	//   ....[182]....
        /*0690*/ 	.word	0x00018420


	//   ....[183]....
        /*0694*/ 	.word	0x00018510


	//   ....[184]....
        /*0698*/ 	.word	0x00018570


	//   ....[185]....
        /*069c*/ 	.word	0x00018660


	//   ....[186]....
        /*06a0*/ 	.word	0x000186c0


	//   ....[187]....
        /*06a4*/ 	.word	0x00018780


	//   ....[188]....
        /*06a8*/ 	.word	0x00018900


	//   ....[189]....
        /*06ac*/ 	.word	0x00018990


	//   ....[190]....
        /*06b0*/ 	.word	0x00018a60


	//   ....[191]....
        /*06b4*/ 	.word	0x00018b10


	//   ....[192]....
        /*06b8*/ 	.word	0x00018b80


	//   ....[193]....
        /*06bc*/ 	.word	0x00018c50


	//   ....[194]....
        /*06c0*/ 	.word	0x00018cc0


	//   ....[195]....
        /*06c4*/ 	.word	0x00018d90


	//   ....[196]....
        /*06c8*/ 	.word	0x00018e10


	//   ....[197]....
        /*06cc*/ 	.word	0x00018e60


	//   ....[198]....
        /*06d0*/ 	.word	0x00018f30


	//   ....[199]....
        /*06d4*/ 	.word	0x00018ff0


	//   ....[200]....
        /*06d8*/ 	.word	0x00019060


	//   ....[201]....
        /*06dc*/ 	.word	0x00019150


	//   ....[202]....
        /*06e0*/ 	.word	0x000191c0


	//   ....[203]....
        /*06e4*/ 	.word	0x00019290


	//   ....[204]....
        /*06e8*/ 	.word	0x000193d0


	//   ....[205]....
        /*06ec*/ 	.word	0x00019470


	//   ....[206]....
        /*06f0*/ 	.word	0x000194d0


	//   ....[207]....
        /*06f4*/ 	.word	0x00019590


	//   ....[208]....
        /*06f8*/ 	.word	0x000195f0


	//   ....[209]....
        /*06fc*/ 	.word	0x000196c0


	//   ....[210]....
        /*0700*/ 	.word	0x00019720


	//   ....[211]....
        /*0704*/ 	.word	0x000197f0


	//   ....[212]....
        /*0708*/ 	.word	0x000198d0


	//   ....[213]....
        /*070c*/ 	.word	0x00019970


	//   ....[214]....
        /*0710*/ 	.word	0x000199e0


	//   ....[215]....
        /*0714*/ 	.word	0x00019aa0


	//   ....[216]....
        /*0718*/ 	.word	0x00019b00


	//   ....[217]....
        /*071c*/ 	.word	0x00019bc0


	//   ....[218]....
        /*0720*/ 	.word	0x00019c20


	//   ....[219]....
        /*0724*/ 	.word	0x00019cf0


	//----- nvinfo : EIATTR_REG_RECONFIG
	.align		4
.L_178:
        /*0728*/ 	.byte	0x01, 0x54
	.zero		2


	//----- nvinfo : EIATTR_SYSCALL_OFFSETS
	.align		4
        /*072c*/ 	.byte	0x04, 0x46
        /*072e*/ 	.short	(.L_180 - .L_179)


	//   ....[0]....
.L_179:
        /*0730*/ 	.word	0x00001860


	//   ....[1]....
        /*0734*/ 	.word	0x00014410


	//   ....[2]....
        /*0738*/ 	.word	0x00014550


	//   ....[3]....
        /*073c*/ 	.word	0x00014690


	//   ....[4]....
        /*0740*/ 	.word	0x000147b0


	//   ....[5]....
        /*0744*/ 	.word	0x000159b0


	//----- nvinfo : EIATTR_MBARRIER_INSTR_OFFSETS
	.align		4
.L_180:
        /*0748*/ 	.byte	0x04, 0x39
        /*074a*/ 	.short	(.L_182 - .L_181)


	//   ....[0]....
.L_181:
        /*074c*/ 	.word	0x00000170
        /*0750*/ 	.word	0x000000ff
        /*0754*/ 	.word	0x0002a800
        /*0758*/ 	.short	0x0100
        /*075a*/ 	.byte	0x08
	.zero		1


	//   ....[1]....
        /*075c*/ 	.word	0x00000180
        /*0760*/ 	.word	0x000000ff
        /*0764*/ 	.word	0x0002a820
        /*0768*/ 	.short	0x0100
        /*076a*/ 	.byte	0x08
	.zero		1


	//   ....[2]....
        /*076c*/ 	.word	0x00000270
        /*0770*/ 	.word	0x000000ff
        /*0774*/ 	.word	0x0002a830
        /*0778*/ 	.short	0x0100
        /*077a*/ 	.byte	0x08
	.zero		1


	//   ....[3]....
        /*077c*/ 	.word	0x00000280
        /*0780*/ 	.word	0x000000ff
        /*0784*/ 	.word	0x0002a840
        /*0788*/ 	.short	0x0100
        /*078a*/ 	.byte	0x08
	.zero		1


	//   ....[4]....
        /*078c*/ 	.word	0x00000290
        /*0790*/ 	.word	0x000000ff
        /*0794*/ 	.word	0x0002a838
        /*0798*/ 	.short	0x0100
        /*079a*/ 	.byte	0x08
	.zero		1


	//   ....[5]....
        /*079c*/ 	.word	0x000002a0
        /*07a0*/ 	.word	0x000000ff
        /*07a4*/ 	.word	0x0002a848
        /*07a8*/ 	.short	0x0100
        /*07aa*/ 	.byte	0x08
	.zero		1


	//   ....[6]....
        /*07ac*/ 	.word	0x000003d0
        /*07b0*/ 	.word	0x000000ff
        /*07b4*/ 	.word	0x0002a850
        /*07b8*/ 	.short	0x0100
        /*07ba*/ 	.byte	0x08
	.zero		1


	//   ....[7]....
        /*07bc*/ 	.word	0x000003e0
        /*07c0*/ 	.word	0x000000ff
        /*07c4*/ 	.word	0x0002a860
        /*07c8*/ 	.short	0x0100
        /*07ca*/ 	.byte	0x08
	.zero		1


	//   ....[8]....
        /*07cc*/ 	.word	0x000003f0
        /*07d0*/ 	.word	0x000000ff
        /*07d4*/ 	.word	0x0002a858
        /*07d8*/ 	.short	0x0100
        /*07da*/ 	.byte	0x08
	.zero		1


	//   ....[9]....
        /*07dc*/ 	.word	0x00000400
        /*07e0*/ 	.word	0x000000ff
        /*07e4*/ 	.word	0x0002a868
        /*07e8*/ 	.short	0x0100
        /*07ea*/ 	.byte	0x08
	.zero		1


	//   ....[10]....
        /*07ec*/ 	.word	0x000004f0
        /*07f0*/ 	.word	0x000000ff
        /*07f4*/ 	.word	0x0002a870
        /*07f8*/ 	.short	0x0100
        /*07fa*/ 	.byte	0x06
	.zero		1


	//   ....[11]....
        /*07fc*/ 	.word	0x00000500
        /*0800*/ 	.word	0x000000ff
        /*0804*/ 	.word	0x0002a880
        /*0808*/ 	.short	0x0100
        /*080a*/ 	.byte	0x06
	.zero		1


	//   ....[12]....
        /*080c*/ 	.word	0x00000510
        /*0810*/ 	.word	0x000000ff
        /*0814*/ 	.word	0x0002a878
        /*0818*/ 	.short	0x0100
        /*081a*/ 	.byte	0x06
	.zero		1


	//   ....[13]....
        /*081c*/ 	.word	0x00000520
        /*0820*/ 	.word	0x000000ff
        /*0824*/ 	.word	0x0002a888
        /*0828*/ 	.short	0x0100
        /*082a*/ 	.byte	0x06
	.zero		1


	//   ....[14]....
        /*082c*/ 	.word	0x00000650
        /*0830*/ 	.word	0x000000ff
        /*0834*/ 	.word	0x0002a890
        /*0838*/ 	.short	0x0100
        /*083a*/ 	.byte	0x08
	.zero		1


	//   ....[15]....
        /*083c*/ 	.word	0x00000660
        /*0840*/ 	.word	0x000000ff
        /*0844*/ 	.word	0x0002a8a0
        /*0848*/ 	.short	0x0100
        /*084a*/ 	.byte	0x08
	.zero		1


	//   ....[16]....
        /*084c*/ 	.word	0x00000670
        /*0850*/ 	.word	0x000000ff
        /*0854*/ 	.word	0x0002a898
        /*0858*/ 	.short	0x0100
        /*085a*/ 	.byte	0x08
	.zero		1


	//   ....[17]....
        /*085c*/ 	.word	0x00000680
        /*0860*/ 	.word	0x000000ff
        /*0864*/ 	.word	0x0002a8a8
        /*0868*/ 	.short	0x0100
        /*086a*/ 	.byte	0x08
	.zero		1


	//   ....[18]....
        /*086c*/ 	.word	0x000007c0
        /*0870*/ 	.word	0x000000ff
        /*0874*/ 	.word	0x0002a8b0
        /*0878*/ 	.short	0x0100
        /*087a*/ 	.byte	0x08
	.zero		1


	//   ....[19]....
        /*087c*/ 	.word	0x000007d0
        /*0880*/ 	.word	0x000000ff
        /*0884*/ 	.word	0x0002a8c0
        /*0888*/ 	.short	0x0100
        /*088a*/ 	.byte	0x08
	.zero		1


	//   ....[20]....
        /*088c*/ 	.word	0x000007e0
        /*0890*/ 	.word	0x000000ff
        /*0894*/ 	.word	0x0002a8b8
        /*0898*/ 	.short	0x0100
        /*089a*/ 	.byte	0x08
	.zero		1


	//   ....[21]....
        /*089c*/ 	.word	0x000007f0
        /*08a0*/ 	.word	0x000000ff
        /*08a4*/ 	.word	0x0002a8c8
        /*08a8*/ 	.short	0x0100
        /*08aa*/ 	.byte	0x08
	.zero		1


	//   ....[22]....
        /*08ac*/ 	.word	0x00001b30
        /*08b0*/ 	.word	0x000000ff
        /*08b4*/ 	.word	0x0002a800
        /*08b8*/ 	.short	0x010a
        /*08ba*/ 	.byte	0x24
	.zero		1


	//   ....[23]....
        /*08bc*/ 	.word	0x00001bc0
        /*08c0*/ 	.word	0x000000ff
        /*08c4*/ 	.word	0x0002a830
        /*08c8*/ 	.short	0x010a
        /*08ca*/ 	.byte	0x24
	.zero		1


	//   ....[24]....
        /*08cc*/ 	.word	0x00001c20
        /*08d0*/ 	.word	0x000000ff
        /*08d4*/ 	.word	0x0002a830
        /*08d8*/ 	.short	0x010a
        /*08da*/ 	.byte	0x24
	.zero		1


	//   ....[25]....
        /*08dc*/ 	.word	0x00002650
        /*08e0*/ 	.word	0x000000ff
        /*08e4*/ 	.word	0x00000000
        /*08e8*/ 	.short	0x0101
        /*08ea*/ 	.byte	0x06
	.zero		1


	//   ....[26]....
        /*08ec*/ 	.word	0x00005cb0
        /*08f0*/ 	.word	0x000000ff
        /*08f4*/ 	.word	0x0002a830
        /*08f8*/ 	.short	0x010a
        /*08fa*/ 	.byte	0x06
	.zero		1


	//   ....[27]....
        /*08fc*/ 	.word	0x00005cf0
        /*0900*/ 	.word	0x000000ff
        /*0904*/ 	.word	0x0002a830
        /*0908*/ 	.short	0x010a
        /*090a*/ 	.byte	0x06
	.zero		1


	//   ....[28]....
        /*090c*/ 	.word	0x00005fc0
        /*0910*/ 	.word	0x000000ff
        /*0914*/ 	.word	0x0002a850
        /*0918*/ 	.short	0x010a
        /*091a*/ 	.byte	0x06
	.zero		1


	//   ....[29]....
        /*091c*/ 	.word	0x00006000
        /*0920*/ 	.word	0x000000ff
        /*0924*/ 	.word	0x0002a850
        /*0928*/ 	.short	0x010a
        /*092a*/ 	.byte	0x06
	.zero		1


	//   ....[30]....
        /*092c*/ 	.word	0x00006770
        /*0930*/ 	.word	0x000000ff
        /*0934*/ 	.word	0x00000000
        /*0938*/ 	.short	0x0101
        /*093a*/ 	.byte	0x06
	.zero		1


	//   ....[31]....
        /*093c*/ 	.word	0x00008dc0
        /*0940*/ 	.word	0x000000ff
        /*0944*/ 	.word	0x00000000
        /*0948*/ 	.short	0x0101
        /*094a*/ 	.byte	0x0a
	.zero		1


	//   ....[32]....
        /*094c*/ 	.word	0x00009920
        /*0950*/ 	.word	0x000000ff
        /*0954*/ 	.word	0x0002a830
        /*0958*/ 	.short	0x010a
        /*095a*/ 	.byte	0x06
	.zero		1


	//   ....[33]....
        /*095c*/ 	.word	0x00009960
        /*0960*/ 	.word	0x000000ff
        /*0964*/ 	.word	0x0002a830
        /*0968*/ 	.short	0x010a
        /*096a*/ 	.byte	0x06
	.zero		1


	//   ....[34]....
        /*096c*/ 	.word	0x00009c30
        /*0970*/ 	.word	0x000000ff
        /*0974*/ 	.word	0x0002a850
        /*0978*/ 	.short	0x010a
        /*097a*/ 	.byte	0x06
	.zero		1


	//   ....[35]....
        /*097c*/ 	.word	0x00009c70
        /*0980*/ 	.word	0x000000ff
        /*0984*/ 	.word	0x0002a850
        /*0988*/ 	.short	0x010a
        /*098a*/ 	.byte	0x06
	.zero		1


	//   ....[36]....
        /*098c*/ 	.word	0x0000a390
        /*0990*/ 	.word	0x000000ff
        /*0994*/ 	.word	0x00000000
        /*0998*/ 	.short	0x0101
        /*099a*/ 	.byte	0x07
	.zero		1


	//   ....[37]....
        /*099c*/ 	.word	0x0000b910
        /*09a0*/ 	.word	0x000000ff
        /*09a4*/ 	.word	0x00000000
        /*09a8*/ 	.short	0x0101
        /*09aa*/ 	.byte	0x07
	.zero		1


	//   ....[38]....
        /*09ac*/ 	.word	0x0000c230
        /*09b0*/ 	.word	0x000000ff
        /*09b4*/ 	.word	0x0002a830
        /*09b8*/ 	.short	0x010a
        /*09ba*/ 	.byte	0x06
	.zero		1


	//   ....[39]....
        /*09bc*/ 	.word	0x0000c270
        /*09c0*/ 	.word	0x000000ff
        /*09c4*/ 	.word	0x0002a830
        /*09c8*/ 	.short	0x010a
        /*09ca*/ 	.byte	0x06
	.zero		1


	//   ....[40]....
        /*09cc*/ 	.word	0x0000c500
        /*09d0*/ 	.word	0x000000ff
        /*09d4*/ 	.word	0x0002a850
        /*09d8*/ 	.short	0x010a
        /*09da*/ 	.byte	0x06
	.zero		1


	//   ....[41]....
        /*09dc*/ 	.word	0x0000c540
        /*09e0*/ 	.word	0x000000ff
        /*09e4*/ 	.word	0x0002a850
        /*09e8*/ 	.short	0x010a
        /*09ea*/ 	.byte	0x06
	.zero		1


	//   ....[42]....
        /*09ec*/ 	.word	0x0000cc90
        /*09f0*/ 	.word	0x000000ff
        /*09f4*/ 	.word	0x00000000
        /*09f8*/ 	.short	0x0101
        /*09fa*/ 	.byte	0x06
	.zero		1


	//   ....[43]....
        /*09fc*/ 	.word	0x0000f2d0
        /*0a00*/ 	.word	0x000000ff
        /*0a04*/ 	.word	0x00000000
        /*0a08*/ 	.short	0x0101
        /*0a0a*/ 	.byte	0x07
	.zero		1


	//   ....[44]....
        /*0a0c*/ 	.word	0x0000fac0
        /*0a10*/ 	.word	0x000000ff
        /*0a14*/ 	.word	0x0002a850
        /*0a18*/ 	.short	0x010a
        /*0a1a*/ 	.byte	0x0b
	.zero		1


	//   ....[45]....
        /*0a1c*/ 	.word	0x0000fb00
        /*0a20*/ 	.word	0x000000ff
        /*0a24*/ 	.word	0x0002a850
        /*0a28*/ 	.short	0x010a
        /*0a2a*/ 	.byte	0x0b
	.zero		1


	//   ....[46]....
        /*0a2c*/ 	.word	0x00010120
        /*0a30*/ 	.word	0x000000ff
        /*0a34*/ 	.word	0x00000000
        /*0a38*/ 	.short	0x0101
        /*0a3a*/ 	.byte	0x04
	.zero		1


	//   ....[47]....
        /*0a3c*/ 	.word	0x00012050
        /*0a40*/ 	.word	0x000000ff
        /*0a44*/ 	.word	0x00000000
        /*0a48*/ 	.short	0x0101
        /*0a4a*/ 	.byte	0x04
	.zero		1


	//   ....[48]....
        /*0a4c*/ 	.word	0x00014d40
        /*0a50*/ 	.word	0x000000ff
        /*0a54*/ 	.word	0x0002a880
        /*0a58*/ 	.short	0x010a
        /*0a5a*/ 	.byte	0x30
	.zero		1


	//   ....[49]....
        /*0a5c*/ 	.word	0x000152b0
        /*0a60*/ 	.word	0x000000ff
        /*0a64*/ 	.word	0x0002a870
        /*0a68*/ 	.short	0x0107
        /*0a6a*/ 	.byte	0x30
	.zero		1


	//   ....[50]....
        /*0a6c*/ 	.word	0x00015320
        /*0a70*/ 	.word	0x000000ff
        /*0a74*/ 	.word	0x0002a870
        /*0a78*/ 	.short	0x0101
        /*0a7a*/ 	.byte	0x30
	.zero		1


	//   ....[51]....
        /*0a7c*/ 	.word	0x00015350
        /*0a80*/ 	.word	0x000000ff
        /*0a84*/ 	.word	0x0002a840
        /*0a88*/ 	.short	0x010a
        /*0a8a*/ 	.byte	0x30
	.zero		1


	//   ....[52]....
        /*0a8c*/ 	.word	0x00015760
        /*0a90*/ 	.word	0x000000ff
        /*0a94*/ 	.word	0x0002a830
        /*0a98*/ 	.short	0x0107
        /*0a9a*/ 	.byte	0x30
	.zero		1


	//   ....[53]....
        /*0a9c*/ 	.word	0x000157d0
        /*0aa0*/ 	.word	0x000000ff
        /*0aa4*/ 	.word	0x0002a830
        /*0aa8*/ 	.short	0x0101
        /*0aaa*/ 	.byte	0x30
	.zero		1


	//   ....[54]....
        /*0aac*/ 	.word	0x00015f70
        /*0ab0*/ 	.word	0x000000ff
        /*0ab4*/ 	.word	0x0002a800
        /*0ab8*/ 	.short	0x0107
        /*0aba*/ 	.byte	0x30
	.zero		1


	//   ....[55]....
        /*0abc*/ 	.word	0x00015fd0
        /*0ac0*/ 	.word	0x000000ff
        /*0ac4*/ 	.word	0x0002a800
        /*0ac8*/ 	.short	0x0101
        /*0aca*/ 	.byte	0x30
	.zero		1


	//   ....[56]....
        /*0acc*/ 	.word	0x00016000
        /*0ad0*/ 	.word	0x000000ff
        /*0ad4*/ 	.word	0x0002a820
        /*0ad8*/ 	.short	0x010a
        /*0ada*/ 	.byte	0x30
	.zero		1


	//   ....[57]....
        /*0adc*/ 	.word	0x00016300
        /*0ae0*/ 	.word	0x00000006
        /*0ae4*/ 	.word	0x0002a880
        /*0ae8*/ 	.short	0x010a
        /*0aea*/ 	.byte	0x3f
	.zero		1


	//   ....[58]....
        /*0aec*/ 	.word	0x00016700
        /*0af0*/ 	.word	0x00000006
        /*0af4*/ 	.word	0x0002a870
        /*0af8*/ 	.short	0x0107
        /*0afa*/ 	.byte	0x3f
	.zero		1


	//   ....[59]....
        /*0afc*/ 	.word	0x00016770
        /*0b00*/ 	.word	0x00000006
        /*0b04*/ 	.word	0x0002a870
        /*0b08*/ 	.short	0x0101
        /*0b0a*/ 	.byte	0x3f
	.zero		1


	//   ....[60]....
        /*0b0c*/ 	.word	0x000167a0
        /*0b10*/ 	.word	0x00000006
        /*0b14*/ 	.word	0x0002a840
        /*0b18*/ 	.short	0x010a
        /*0b1a*/ 	.byte	0x3f
	.zero		1


	//   ....[61]....
        /*0b1c*/ 	.word	0x00016b70
        /*0b20*/ 	.word	0x00000006
        /*0b24*/ 	.word	0x0002a830
        /*0b28*/ 	.short	0x0107
        /*0b2a*/ 	.byte	0x3f
	.zero		1


	//   ....[62]....
        /*0b2c*/ 	.word	0x00016bf0
        /*0b30*/ 	.word	0x00000006
        /*0b34*/ 	.word	0x0002a830
        /*0b38*/ 	.short	0x0101
        /*0b3a*/ 	.byte	0x3f
	.zero		1


	//   ....[63]....
        /*0b3c*/ 	.word	0x00016c70
        /*0b40*/ 	.word	0x00000002
        /*0b44*/ 	.word	0x0002a870
        /*0b48*/ 	.short	0x010a
        /*0b4a*/ 	.byte	0x3f
	.zero		1


	//   ....[64]....
        /*0b4c*/ 	.word	0x00016ce0
        /*0b50*/ 	.word	0x00000002
        /*0b54*/ 	.word	0x0002a860
        /*0b58*/ 	.short	0x010a
        /*0b5a*/ 	.byte	0x3f
	.zero		1


	//   ....[65]....
        /*0b5c*/ 	.word	0x00017270
        /*0b60*/ 	.word	0x00000002
        /*0b64*/ 	.word	0x0002a850
        /*0b68*/ 	.short	0x0101
        /*0b6a*/ 	.byte	0x3f
	.zero		1


	//   ....[66]....
        /*0b6c*/ 	.word	0x00017310
        /*0b70*/ 	.word	0x00000002
        /*0b74*/ 	.word	0x00000000
        /*0b78*/ 	.short	0x0101
        /*0b7a*/ 	.byte	0x3f
	.zero		1


	//   ....[67]....
        /*0b7c*/ 	.word	0x000173e0
        /*0b80*/ 	.word	0x00000002
        /*0b84*/ 	.word	0x0002a870
        /*0b88*/ 	.short	0x010a
        /*0b8a*/ 	.byte	0x3f
	.zero		1


	//   ....[68]....
        /*0b8c*/ 	.word	0x00017460
        /*0b90*/ 	.word	0x00000002
        /*0b94*/ 	.word	0x0002a860
        /*0b98*/ 	.short	0x010a
        /*0b9a*/ 	.byte	0x3f
	.zero		1


	//   ....[69]....
        /*0b9c*/ 	.word	0x000179f0
        /*0ba0*/ 	.word	0x00000002
        /*0ba4*/ 	.word	0x0002a850
        /*0ba8*/ 	.short	0x0101
        /*0baa*/ 	.byte	0x3f
	.zero		1


	//   ....[70]....
        /*0bac*/ 	.word	0x00017a70
        /*0bb0*/ 	.word	0x00000002
        /*0bb4*/ 	.word	0x00000000
        /*0bb8*/ 	.short	0x0101
        /*0bba*/ 	.byte	0x3f
	.zero		1


	//   ....[71]....
        /*0bbc*/ 	.word	0x00017b10
        /*0bc0*/ 	.word	0x00000006
        /*0bc4*/ 	.word	0x0002a820
        /*0bc8*/ 	.short	0x010a
        /*0bca*/ 	.byte	0x3f
	.zero		1


	//   ....[72]....
        /*0bcc*/ 	.word	0x00017c30
        /*0bd0*/ 	.word	0x00000005
        /*0bd4*/ 	.word	0x0002a840
        /*0bd8*/ 	.short	0x010a
        /*0bda*/ 	.byte	0x3f
	.zero		1


	//   ....[73]....
        /*0bdc*/ 	.word	0x00017cd0
        /*0be0*/ 	.word	0x00000003
        /*0be4*/ 	.word	0x0002a840
        /*0be8*/ 	.short	0x010a
        /*0bea*/ 	.byte	0x3f
	.zero		1


	//   ....[74]....
        /*0bec*/ 	.word	0x00017d10
        /*0bf0*/ 	.word	0x00000005
        /*0bf4*/ 	.word	0x0002a860
        /*0bf8*/ 	.short	0x010a
        /*0bfa*/ 	.byte	0x3f
	.zero		1


	//   ....[75]....
        /*0bfc*/ 	.word	0x00017d50
        /*0c00*/ 	.word	0x00000003
        /*0c04*/ 	.word	0x0002a860
        /*0c08*/ 	.short	0x010a
        /*0c0a*/ 	.byte	0x3f
	.zero		1


	//   ....[76]....
        /*0c0c*/ 	.word	0x00017d90
        /*0c10*/ 	.word	0x00000005
        /*0c14*/ 	.word	0x0002a880
        /*0c18*/ 	.short	0x010a
        /*0c1a*/ 	.byte	0x3f
	.zero		1


	//   ....[77]....
        /*0c1c*/ 	.word	0x00017dd0
        /*0c20*/ 	.word	0x00000003
        /*0c24*/ 	.word	0x0002a880
        /*0c28*/ 	.short	0x010a
        /*0c2a*/ 	.byte	0x3f
	.zero		1


	//   ....[78]....
        /*0c2c*/ 	.word	0x00017e40
        /*0c30*/ 	.word	0x00000003
        /*0c34*/ 	.word	0x0002a800
        /*0c38*/ 	.short	0x010a
        /*0c3a*/ 	.byte	0x3f
	.zero		1


	//   ....[79]....
        /*0c3c*/ 	.word	0x00017ea0
        /*0c40*/ 	.word	0x00000003
        /*0c44*/ 	.word	0x0002a830
        /*0c48*/ 	.short	0x010a
        /*0c4a*/ 	.byte	0x3f
	.zero		1


	//   ....[80]....
        /*0c4c*/ 	.word	0x00017f00
        /*0c50*/ 	.word	0x0000000c
        /*0c54*/ 	.word	0x0002a830
        /*0c58*/ 	.short	0x010a
        /*0c5a*/ 	.byte	0x3f
	.zero		1


	//   ....[81]....
        /*0c5c*/ 	.word	0x00017f60
        /*0c60*/ 	.word	0x0000000c
        /*0c64*/ 	.word	0x0002a850
        /*0c68*/ 	.short	0x010a
        /*0c6a*/ 	.byte	0x3f
	.zero		1


	//   ....[82]....
        /*0c6c*/ 	.word	0x00017fc0
        /*0c70*/ 	.word	0x0000000c
        /*0c74*/ 	.word	0x0002a830
        /*0c78*/ 	.short	0x010a
        /*0c7a*/ 	.byte	0x3f
	.zero		1


	//   ....[83]....
        /*0c7c*/ 	.word	0x00018020
        /*0c80*/ 	.word	0x0000000c
        /*0c84*/ 	.word	0x0002a850
        /*0c88*/ 	.short	0x010a
        /*0c8a*/ 	.byte	0x3f
	.zero		1


	//   ....[84]....
        /*0c8c*/ 	.word	0x00018080
        /*0c90*/ 	.word	0x0000000d
        /*0c94*/ 	.word	0x0002a830
        /*0c98*/ 	.short	0x010a
        /*0c9a*/ 	.byte	0x3f
	.zero		1


	//   ....[85]....
        /*0c9c*/ 	.word	0x000180e0
        /*0ca0*/ 	.word	0x0000000d
        /*0ca4*/ 	.word	0x0002a850
        /*0ca8*/ 	.short	0x010a
        /*0caa*/ 	.byte	0x3f
	.zero		1


	//   ....[86]....
        /*0cac*/ 	.word	0x00018140
        /*0cb0*/ 	.word	0x00000005
        /*0cb4*/ 	.word	0x0002a850
        /*0cb8*/ 	.short	0x010a
        /*0cba*/ 	.byte	0x3f
	.zero		1


	//   ....[87]....
        /*0cbc*/ 	.word	0x00018220
        /*0cc0*/ 	.word	0x00000003
        /*0cc4*/ 	.word	0x0002a880
        /*0cc8*/ 	.short	0x010a
        /*0cca*/ 	.byte	0x3f
	.zero		1


	//   ....[88]....
        /*0ccc*/ 	.word	0x00018850
        /*0cd0*/ 	.word	0x00000003
        /*0cd4*/ 	.word	0x0002a840
        /*0cd8*/ 	.short	0x010a
        /*0cda*/ 	.byte	0x3f
	.zero		1


	//   ....[89]....
        /*0cdc*/ 	.word	0x000192d0
        /*0ce0*/ 	.word	0x00000003
        /*0ce4*/ 	.word	0x0002a820
        /*0ce8*/ 	.short	0x010a
        /*0cea*/ 	.byte	0x3f
	.zero		1


	//   ....[90]....
        /*0cec*/ 	.word	0x00019320
        /*0cf0*/ 	.word	0x00000006
        /*0cf4*/ 	.word	0x0002a880
        /*0cf8*/ 	.short	0x010a
        /*0cfa*/ 	.byte	0x3f
	.zero		1


	//   ....[91]....
        /*0cfc*/ 	.word	0x00019820
        /*0d00*/ 	.word	0x00000006
        /*0d04*/ 	.word	0x0002a840
        /*0d08*/ 	.short	0x010a
        /*0d0a*/ 	.byte	0x3f
	.zero		1


	//   ....[92]....
        /*0d0c*/ 	.word	0x00019d20
        /*0d10*/ 	.word	0x00000002
        /*0d14*/ 	.word	0x0002a870
        /*0d18*/ 	.short	0x010a
        /*0d1a*/ 	.byte	0x3f
	.zero		1


	//   ....[93]....
        /*0d1c*/ 	.word	0x00019d70
        /*0d20*/ 	.word	0x00000002
        /*0d24*/ 	.word	0x0002a860
        /*0d28*/ 	.short	0x010a
        /*0d2a*/ 	.byte	0x3f
	.zero		1


	//   ....[94]....
        /*0d2c*/ 	.word	0x00019dc0
        /*0d30*/ 	.word	0x00000002
        /*0d34*/ 	.word	0x0002a870
        /*0d38*/ 	.short	0x010a
        /*0d3a*/ 	.byte	0x3f
	.zero		1


	//   ....[95]....
        /*0d3c*/ 	.word	0x00019e10
        /*0d40*/ 	.word	0x00000002
        /*0d44*/ 	.word	0x0002a860
        /*0d48*/ 	.short	0x010a
        /*0d4a*/ 	.byte	0x3f
	.zero		1


	//   ....[96]....
        /*0d4c*/ 	.word	0x00019e60
        /*0d50*/ 	.word	0x00000006
        /*0d54*/ 	.word	0x0002a820
        /*0d58*/ 	.short	0x010a
        /*0d5a*/ 	.byte	0x3f
	.zero		1


	//   ....[97]....
        /*0d5c*/ 	.word	0x00019eb0
        /*0d60*/ 	.word	0x00000005
        /*0d64*/ 	.word	0x0002a840
        /*0d68*/ 	.short	0x010a
        /*0d6a*/ 	.byte	0x3f
	.zero		1


	//   ....[98]....
        /*0d6c*/ 	.word	0x00019f00
        /*0d70*/ 	.word	0x00000003
        /*0d74*/ 	.word	0x0002a840
        /*0d78*/ 	.short	0x010a
        /*0d7a*/ 	.byte	0x3f
	.zero		1


	//   ....[99]....
        /*0d7c*/ 	.word	0x00019f50
        /*0d80*/ 	.word	0x00000005
        /*0d84*/ 	.word	0x0002a860
        /*0d88*/ 	.short	0x010a
        /*0d8a*/ 	.byte	0x3f
	.zero		1


	//   ....[100]....
        /*0d8c*/ 	.word	0x00019fa0
        /*0d90*/ 	.word	0x00000003
        /*0d94*/ 	.word	0x0002a860
        /*0d98*/ 	.short	0x010a
        /*0d9a*/ 	.byte	0x3f
	.zero		1


	//   ....[101]....
        /*0d9c*/ 	.word	0x00019ff0
        /*0da0*/ 	.word	0x00000005
        /*0da4*/ 	.word	0x0002a880
        /*0da8*/ 	.short	0x010a
        /*0daa*/ 	.byte	0x3f
	.zero		1


	//----- nvinfo : EIATTR_NUM_MBARRIERS
	.align		4
.L_182:
        /*0dac*/ 	.byte	0x03, 0x38
        /*0dae*/ 	.short	0x0016


	//----- nvinfo : EIATTR_EXIT_INSTR_OFFSETS
	.align		4
        /*0db0*/ 	.byte	0x04, 0x1c
        /*0db2*/ 	.short	(.L_184 - .L_183)


	//   ....[0]....
.L_183:
        /*0db4*/ 	.word	0x00017e20


	//----- nvinfo : EIATTR_MAX_THREADS
	.align		4
.L_184:
        /*0db8*/ 	.byte	0x04, 0x05
        /*0dba*/ 	.short	(.L_186 - .L_185)
.L_185:
        /*0dbc*/ 	.word	0x00000180
        /*0dc0*/ 	.word	0x00000001
        /*0dc4*/ 	.word	0x00000001


	//----- nvinfo : EIATTR_CRS_STACK_SIZE
	.align		4
.L_186:
        /*0dc8*/ 	.byte	0x04, 0x1e
        /*0dca*/ 	.short	(.L_188 - .L_187)
.L_187:
        /*0dcc*/ 	.word	0x00000000


	//----- nvinfo : EIATTR_CBANK_PARAM_SIZE
	.align		4
.L_188:
        /*0dd0*/ 	.byte	0x03, 0x19
        /*0dd2*/ 	.short	0x0a70


	//----- nvinfo : EIATTR_PARAM_CBANK
	.align		4
        /*0dd4*/ 	.byte	0x04, 0x0a
        /*0dd6*/ 	.short	(.L_190 - .L_189)
	.align		4
.L_189:
        /*0dd8*/ 	.word	index@(.nv.constant0._ZN7cutlass13device_kernelIN5flash11enable_sm90INS1_16FlashAttnFwdSm90INS1_25CollectiveMainloopFwdSm90ILi2EN4cute5tupleIJNS5_1CILi1EEES8_S8_EEENS6_IJNS7_ILi128EEESA_NS7_ILi192EEEEEELi192ENS_12float_e4m3_tEfNS_4arch4Sm90ELb0ELb1ELb1ELb0ELb1ELb0ELb0ELb1ELb1ELb1ELb1ELb0EEENS1_21CollectiveEpilogueFwdINS6_IJSA_SB_SA_EEES9_NS_10bfloat16_tESF_Li256ELb0ELb1ELb1ELb1EEENS1_19SingleTileSchedulerILb0ELb1ELb1ELi128EEEEEEEEEvNT_6ParamsE)
        /*0ddc*/ 	.short	0x0210
        /*0dde*/ 	.short	0x0a70


	//----- nvinfo : EIATTR_SW_WAR
	.align		4
.L_190:
        /*0de0*/ 	.byte	0x04, 0x36
        /*0de2*/ 	.short	(.L_192 - .L_191)
.L_191:
        /*0de4*/ 	.word	0x00000008
.L_192:


//--------------------- .nv.info._ZN7cutlass13device_kernelIN5flash11enable_sm90INS1_16FlashAttnFwdSm90INS1_25CollectiveMainloopFwdSm90ILi2EN4cute5tupleIJNS5_1CILi1EEES8_S8_EEENS6_IJNS7_ILi128EEESA_NS7_ILi192EEEEEELi192ENS_12float_e4m3_tEfNS_4arch4Sm90ELb0ELb1ELb1ELb1ELb1ELb0ELb0ELb1ELb1ELb1ELb1ELb0EEENS1_21CollectiveEpilogueFwdINS6_IJSA_SB_SA_EEES9_NS_10bfloat16_tESF_Li256ELb1ELb1ELb1ELb1EEENS1_36VarlenDynamicPersistentTileSchedulerILi128ELi128ELi256ELi128ELb1ELb1ELb1ELb1ELb0ELb1EEEEEEEEEvNT_6ParamsE --------------------------
	.section	.nv.info._ZN7cutlass13device_kernelIN5flash11enable_sm90INS1_16FlashAttnFwdSm90INS1_25CollectiveMainloopFwdSm90ILi2EN4cute5tupleIJNS5_1CILi1EEES8_S8_EEENS6_IJNS7_ILi128EEESA_NS7_ILi192EEEEEELi192ENS_12float_e4m3_tEfNS_4arch4Sm90ELb0ELb1ELb1ELb1ELb1ELb0ELb0ELb1ELb1ELb1ELb1ELb0EEENS1_21CollectiveEpilogueFwdINS6_IJSA_SB_SA_EEES9_NS_10bfloat16_tESF_Li256ELb1ELb1ELb1ELb1EEENS1_36VarlenDynamicPersistentTileSchedulerILi128ELi128ELi256ELi128ELb1ELb1ELb1ELb1ELb0ELb1EEEEEEEEEvNT_6ParamsE,"",@"SHT_CUDA_INFO"
	.sectionflags	@""
	.align	4


	//----- nvinfo : EIATTR_CUDA_API_VERSION
	.align		4
        /*0000*/ 	.byte	0x04, 0x37
        /*0002*/ 	.short	(.L_194 - .L_193)
.L_193:
        /*0004*/ 	.word	0x00000082


	//----- nvinfo : EIATTR_KPARAM_INFO
	.align		4
.L_194:
        /*0008*/ 	.byte	0x04, 0x17
        /*000a*/ 	.short	(.L_196 - .L_195)
.L_195:
        /*000c*/ 	.word	0x00000000
        /*0010*/ 	.short	0x0000
        /*0012*/ 	.short	0x0070
        /*0014*/ 	.byte	0x00, 0xf0, 0x01, 0x2a


	//----- nvinfo : EIATTR_SPARSE_MMA_MASK
	.align		4
.L_196:
        /*0018*/ 	.byte	0x03, 0x50
        /*001a*/ 	.short	0x0000


	//----- nvinfo : EIATTR_MAXREG_COUNT
	.align		4
        /*001c*/ 	.byte	0x03, 0x1b
        /*001e*/ 	.short	0x00a8


	//----- nvinfo : EIATTR_NUM_BARRIERS
	.align		4
        /*0020*/ 	.byte	0x02, 0x4c
        /*0022*/ 	.byte	0x10
	.zero		1


	//----- nvinfo : EIATTR_EXTERNS
	.align		4
        /*0024*/ 	.byte	0x04, 0x0f
        /*0026*/ 	.short	(.L_198 - .L_197)


	//   ....[0]....
	.align		4
.L_197:
        /*0028*/ 	.word	index@(__assertfail)


	//----- nvinfo : EIATTR_ANNOTATIONS
	.align		4
.L_198:
        /*002c*/ 	.byte	0x04, 0x55
        /*002e*/ 	.short	(.L_200 - .L_199)


	//   ....[0]....
.L_199:
        /*0030*/ 	.word	0x00000001
        /*0034*/ 	.byte	0xb0, 0x0c, 0x00, 0x00, 0x01, 0x00, 0x00, 0x00, 0xf0, 0x0c, 0x00, 0x00, 0x01, 0x00, 0x00, 0x00
        /*0044*/ 	.byte	0x90, 0x10, 0x01, 0x00, 0x01, 0x00, 0x00, 0x00, 0xe0, 0x2f, 0x01, 0x00, 0x01, 0x00, 0x00, 0x00
        /*0054*/ 	.byte	0x10, 0x6d, 0x01, 0x00, 0x01, 0x00, 0x00, 0x00, 0xb0, 0x6d, 0x01, 0x00, 0x01, 0x00, 0x00, 0x00
        /*0064*/ 	.byte	0x50, 0x9c, 0x01, 0x00, 0x01, 0x00, 0x00, 0x00, 0x70, 0x9c, 0x01, 0x00, 0x01, 0x00, 0x00, 0x00
        /*0074*/ 	.byte	0x40, 0xc9, 0x01, 0x00


	//----- nvinfo : EIATTR_MERCURY_ISA_VERSION
	.align		4
.L_200:
        /*0078*/ 	.byte	0x03, 0x5f
        /*007a*/ 	.short	0x0101


	//----- nvinfo : EIATTR_UNUSED_LOAD_BYTE_OFFSET
	.align		4
        /*007c*/ 	.byte	0x04, 0x44
        /*007e*/ 	.short	(.L_202 - .L_201)


	//   ....[0]....
.L_201:
        /*0080*/ 	.word	0x00000980
        /*0084*/ 	.word	0x0000fff0


	//   ....[1]....
        /*0088*/ 	.word	0x00010f60
        /*008c*/ 	.word	0x0000fff0


	//----- nvinfo : EIATTR_INT_WARP_WIDE_INSTR_OFFSETS
	.align		4
.L_202:
        /*0090*/ 	.byte	0x04, 0x31
        /*0092*/ 	.short	(.L_204 - .L_203)


	//   ....[0]....
.L_203:
        /*0094*/ 	.word	0x000000c0


	//   ....[1]....
        /*0098*/ 	.word	0x000000d0


	//   ....[2]....
        /*009c*/ 	.word	0x00000170


	//   ....[3]....
        /*00a0*/ 	.word	0x00017d90


	//   ....[4]....
        /*00a4*/ 	.word	0x00017e20


	//   ....[5]....
        /*00a8*/ 	.word	0x0001b150


	//   ....[6]....
        /*00ac*/ 	.word	0x0001b1e0


	//----- nvinfo : EIATTR_COOP_GROUP_MASK_REGIDS
	.align		4
.L_204:
        /*00b0*/ 	.byte	0x04, 0x29
        /*00b2*/ 	.short	(.L_206 - .L_205)


	//   ....[0]....
.L_205:
        /*00b4*/ 	.word	0xffffffff


	//   ....[1]....
        /*00b8*/ 	.word	0xffffffff


	//   ....[2]....
        /*00bc*/ 	.word	0xffffffff


	//   ....[3]....
        /*00c0*/ 	.word	0xffffffff


	//   ....[4]....
        /*00c4*/ 	.word	0xffffffff


	//   ....[5]....
        /*00c8*/ 	.word	0xffffffff


	//   ....[6]....
        /*00cc*/ 	.word	0xffffffff


	//   ....[7]....
        /*00d0*/ 	.word	0xffffffff


	//   ....[8]....
        /*00d4*/ 	.word	0xffffffff


	//   ....[9]....
        /*00d8*/ 	.word	0xffffffff


	//   ....[10]....
        /*00dc*/ 	.word	0xffffffff


	//   ....[11]....
        /*00e0*/ 	.word	0xffffffff


	//   ....[12]....
        /*00e4*/ 	.word	0xffffffff


	//   ....[13]....
        /*00e8*/ 	.word	0xffffffff


	//   ....[14]....
        /*00ec*/ 	.word	0xffffffff


	//   ....[15]....
        /*00f0*/ 	.word	0xffffffff


	//   ....[16]....
        /*00f4*/ 	.word	0xffffffff


	//   ....[17]....
        /*00f8*/ 	.word	0xffffffff


	//   ....[18]....
        /*00fc*/ 	.word	0xffffffff


	//   ....[19]....
        /*0100*/ 	.word	0xffffffff


	//   ....[20]....
        /*0104*/ 	.word	0xffffffff


	//   ....[21]....
        /*0108*/ 	.word	0xffffffff


	//   ....[22]....
        /*010c*/ 	.word	0xffffffff


	//   ....[23]....
        /*0110*/ 	.word	0xffffffff


	//   ....[24]....
        /*0114*/ 	.word	0xffffffff


	//   ....[25]....
        /*0118*/ 	.word	0xffffffff


	//   ....[26]....
        /*011c*/ 	.word	0xffffffff


	//   ....[27]....
        /*0120*/ 	.word	0xffffffff


	//   ....[28]....
        /*0124*/ 	.word	0xffffffff


	//   ....[29]....
        /*0128*/ 	.word	0xffffffff


	//   ....[30]....
        /*012c*/ 	.word	0xffffffff


	//   ....[31]....
        /*0130*/ 	.word	0xffffffff


	//   ....[32]....
        /*0134*/ 	.word	0xffffffff


	//   ....[33]....
        /*0138*/ 	.word	0xffffffff


	//   ....[34]....
        /*013c*/ 	.word	0xffffffff


	//   ....[35]....
        /*0140*/ 	.word	0xffffffff


	//   ....[36]....
        /*0144*/ 	.word	0xffffffff


	//   ....[37]....
        /*0148*/ 	.word	0xffffffff


	//   ....[38]....
        /*014c*/ 	.word	0xffffffff


	//   ....[39]....
        /*0150*/ 	.word	0xffffffff


	//   ....[40]....
        /*0154*/ 	.word	0xffffffff


	//   ....[41]....
        /*0158*/ 	.word	0xffffffff


	//   ....[42]....
        /*015c*/ 	.word	0xffffffff


	//   ....[43]....
        /*0160*/ 	.word	0xffffffff


	//   ....[44]....
        /*0164*/ 	.word	0xffffffff


	//   ....[45]....
        /*0168*/ 	.word	0xffffffff


	//   ....[46]....
        /*016c*/ 	.word	0xffffffff


	//   ....[47]....
        /*0170*/ 	.word	0xffffffff


	//   ....[48]....
        /*0174*/ 	.word	0xffffffff


	//   ....[49]....
        /*0178*/ 	.word	0xffffffff


	//   ....[50]....
        /*017c*/ 	.word	0xffffffff


	//   ....[51]....
        /*0180*/ 	.word	0xffffffff


	//   ....[52]....
        /*0184*/ 	.word	0xffffffff


	//   ....[53]....
        /*0188*/ 	.word	0xffffffff


	//   ....[54]....
        /*018c*/ 	.word	0xffffffff


	//   ....[55]....
        /*0190*/ 	.word	0xffffffff


	//   ....[56]....
        /*0194*/ 	.word	0xffffffff


	//   ....[57]....
        /*0198*/ 	.word	0xffffffff


	//   ....[58]....
        /*019c*/ 	.word	0xffffffff


	//   ....[59]....
        /*01a0*/ 	.word	0xffffffff


	//   ....[60]....
        /*01a4*/ 	.word	0xffffffff


	//   ....[61]....
        /*01a8*/ 	.word	0xffffffff


	//   ....[62]....
        /*01ac*/ 	.word	0xffffffff


	//   ....[63]....
        /*01b0*/ 	.word	0xffffffff


	//   ....[64]....
        /*01b4*/ 	.word	0xffffffff


	//   ....[65]....
        /*01b8*/ 	.word	0xffffffff


	//   ....[66]....
        /*01bc*/ 	.word	0xffffffff


	//   ....[67]....
        /*01c0*/ 	.word	0xffffffff


	//   ....[68]....
        /*01c4*/ 	.word	0xffffffff


	//   ....[69]....
        /*01c8*/ 	.word	0xffffffff


	//   ....[70]....
        /*01cc*/ 	.word	0xffffffff


	//   ....[71]....
        /*01d0*/ 	.word	0xffffffff


	//   ....[72]....
        /*01d4*/ 	.word	0xffffffff


	//   ....[73]....
        /*01d8*/ 	.word	0xffffffff


	//   ....[74]....
        /*01dc*/ 	.word	0xffffffff


	//   ....[75]....
        /*01e0*/ 	.word	0xffffffff


	//   ....[76]....
        /*01e4*/ 	.word	0xffffffff


	//   ....[77]....
        /*01e8*/ 	.word	0xffffffff


	//   ....[78]....
        /*01ec*/ 	.word	0xffffffff


	//   ....[79]....
        /*01f0*/ 	.word	0xffffffff


	//   ....[80]....
        /*01f4*/ 	.word	0xffffffff


	//   ....[81]....
        /*01f8*/ 	.word	0xffffffff


	//   ....[82]....
        /*01fc*/ 	.word	0xffffffff


	//   ....[83]....
        /*0200*/ 	.word	0xffffffff


	//   ....[84]....
        /*0204*/ 	.word	0xffffffff


	//   ....[85]....
        /*0208*/ 	.word	0xffffffff


	//   ....[86]....
        /*020c*/ 	.word	0xffffffff


	//   ....[87]....
        /*0210*/ 	.word	0xffffffff


	//   ....[88]....
        /*0214*/ 	.word	0xffffffff


	//   ....[89]....
        /*0218*/ 	.word	0xffffffff


	//   ....[90]....
        /*021c*/ 	.word	0xffffffff


	//   ....[91]....
        /*0220*/ 	.word	0xffffffff


	//   ....[92]....
        /*0224*/ 	.word	0xffffffff


	//   ....[93]....
        /*0228*/ 	.word	0xffffffff


	//   ....[94]....
        /*022c*/ 	.word	0xffffffff


	//   ....[95]....
        /*0230*/ 	.word	0xffffffff


	//   ....[96]....
        /*0234*/ 	.word	0xffffffff


	//   ....[97]....
        /*0238*/ 	.word	0xffffffff


	//   ....[98]....
        /*023c*/ 	.word	0xffffffff


	//   ....[99]....
        /*0240*/ 	.word	0xffffffff


	//   ....[100]....
        /*0244*/ 	.word	0xffffffff


	//   ....[101]....
        /*0248*/ 	.word	0xffffffff


	//   ....[102]....
        /*024c*/ 	.word	0xffffffff


	//   ....[103]....
        /*0250*/ 	.word	0xffffffff


	//   ....[104]....
        /*0254*/ 	.word	0xffffffff


	//   ....[105]....
        /*0258*/ 	.word	0xffffffff


	//   ....[106]....
        /*025c*/ 	.word	0xffffffff


	//   ....[107]....
        /*0260*/ 	.word	0xffffffff


	//   ....[108]....
        /*0264*/ 	.word	0xffffffff


	//   ....[109]....
        /*0268*/ 	.word	0xffffffff


	//   ....[110]....
        /*026c*/ 	.word	0xffffffff


	//   ....[111]....
        /*0270*/ 	.word	0xffffffff


	//   ....[112]....
        /*0274*/ 	.word	0xffffffff


	//   ....[113]....
        /*0278*/ 	.word	0xffffffff


	//   ....[114]....
        /*027c*/ 	.word	0xffffffff


	//   ....[115]....
        /*0280*/ 	.word	0xffffffff


	//   ....[116]....
        /*0284*/ 	.word	0xffffffff


	//   ....[117]....
        /*0288*/ 	.word	0xffffffff


	//   ....[118]....
        /*028c*/ 	.word	0xffffffff


	//   ....[119]....
        /*0290*/ 	.word	0xffffffff


	//   ....[120]....
        /*0294*/ 	.word	0xffffffff


	//   ....[121]....
        /*0298*/ 	.word	0xffffffff


	//   ....[122]....
        /*029c*/ 	.word	0xffffffff


	//   ....[123]....
        /*02a0*/ 	.word	0xffffffff


	//   ....[124]....
        /*02a4*/ 	.word	0xffffffff


	//   ....[125]....
        /*02a8*/ 	.word	0xffffffff


	//   ....[126]....
        /*02ac*/ 	.word	0xffffffff


	//   ....[127]....
        /*02b0*/ 	.word	0xffffffff


	//   ....[128]....
        /*02b4*/ 	.word	0xffffffff


	//   ....[129]....
        /*02b8*/ 	.word	0xffffffff


	//   ....[130]....
        /*02bc*/ 	.word	0xffffffff


	//   ....[131]....
        /*02c0*/ 	.word	0xffffffff


	//   ....[132]....
        /*02c4*/ 	.word	0xffffffff


	//   ....[133]....
        /*02c8*/ 	.word	0xffffffff


	//   ....[134]....
        /*02cc*/ 	.word	0xffffffff


	//   ....[135]....
        /*02d0*/ 	.word	0xffffffff


	//   ....[136]....
        /*02d4*/ 	.word	0xffffffff


	//   ....[137]....
        /*02d8*/ 	.word	0xffffffff


	//   ....[138]....
        /*02dc*/ 	.word	0xffffffff


	//   ....[139]....
        /*02e0*/ 	.word	0xffffffff


	//   ....[140]....
        /*02e4*/ 	.word	0xffffffff


	//   ....[141]....
        /*02e8*/ 	.word	0xffffffff


	//   ....[142]....
        /*02ec*/ 	.word	0xffffffff


	//   ....[143]....
        /*02f0*/ 	.word	0xffffffff


	//   ....[144]....
        /*02f4*/ 	.word	0xffffffff


	//   ....[145]....
        /*02f8*/ 	.word	0xffffffff


	//   ....[146]....
        /*02fc*/ 	.word	0xffffffff


	//   ....[147]....
        /*0300*/ 	.word	0xffffffff


	//   ....[148]....
        /*0304*/ 	.word	0xffffffff


	//   ....[149]....
        /*0308*/ 	.word	0xffffffff


	//   ....[150]....
        /*030c*/ 	.word	0xffffffff


	//   ....[151]....
        /*0310*/ 	.word	0xffffffff


	//   ....[152]....
        /*0314*/ 	.word	0xffffffff


	//   ....[153]....
        /*0318*/ 	.word	0xffffffff


	//   ....[154]....
        /*031c*/ 	.word	0xffffffff


	//   ....[155]....
        /*0320*/ 	.word	0xffffffff


	//   ....[156]....
        /*0324*/ 	.word	0xffffffff


	//   ....[157]....
        /*0328*/ 	.word	0xffffffff


	//   ....[158]....
        /*032c*/ 	.word	0xffffffff


	//   ....[159]....
        /*0330*/ 	.word	0xffffffff


	//   ....[160]....
        /*0334*/ 	.word	0xffffffff


	//   ....[161]....
        /*0338*/ 	.word	0xffffffff


	//   ....[162]....
        /*033c*/ 	.word	0xffffffff


	//   ....[163]....
        /*0340*/ 	.word	0xffffffff


	//   ....[164]....
        /*0344*/ 	.word	0xffffffff


	//   ....[165]....
        /*0348*/ 	.word	0xffffffff


	//   ....[166]....
        /*034c*/ 	.word	0xffffffff


	//   ....[167]....
        /*0350*/ 	.word	0xffffffff


	//   ....[168]....
        /*0354*/ 	.word	0xffffffff


	//   ....[169]....
        /*0358*/ 	.word	0xffffffff


	//   ....[170]....
        /*035c*/ 	.word	0xffffffff


	//   ....[171]....
        /*0360*/ 	.word	0xffffffff


	//   ....[172]....
        /*0364*/ 	.word	0xffffffff


	//   ....[173]....
        /*0368*/ 	.word	0xffffffff


	//   ....[174]....
        /*036c*/ 	.word	0xffffffff


	//   ....[175]....
        /*0370*/ 	.word	0xffffffff


	//   ....[176]....
        /*0374*/ 	.word	0xffffffff


	//   ....[177]....
        /*0378*/ 	.word	0xffffffff


	//   ....[178]....
        /*037c*/ 	.word	0xffffffff


	//   ....[179]....
        /*0380*/ 	.word	0xffffffff


	//   ....[180]....
        /*0384*/ 	.word	0xffffffff


	//   ....[181]....
        /*0388*/ 	.word	0xffffffff


	//   ....[182]....
        /*038c*/ 	.word	0xffffffff


	//   ....[183]....
        /*0390*/ 	.word	0xffffffff


	//   ....[184]....
        /*0394*/ 	.word	0xffffffff


	//   ....[185]....
        /*0398*/ 	.word	0xffffffff


	//   ....[186]....
        /*039c*/ 	.word	0xffffffff


	//   ....[187]....
        /*03a0*/ 	.word	0xffffffff


	//   ....[188]....
        /*03a4*/ 	.word	0xffffffff


	//   ....[189]....
        /*03a8*/ 	.word	0xffffffff


	//   ....[190]....
        /*03ac*/ 	.word	0xffffffff


	//   ....[191]....
        /*03b0*/ 	.word	0xffffffff


	//   ....[192]....
        /*03b4*/ 	.word	0xffffffff


	//   ....[193]....
        /*03b8*/ 	.word	0xffffffff


	//   ....[194]....
        /*03bc*/ 	.word	0xffffffff


	//   ....[195]....
        /*03c0*/ 	.word	0xffffffff


	//   ....[196]....
        /*03c4*/ 	.word	0xffffffff


	//   ....[197]....
        /*03c8*/ 	.word	0xffffffff


	//   ....[198]....
        /*03cc*/ 	.word	0xffffffff


	//   ....[199]....
        /*03d0*/ 	.word	0xffffffff


	//   ....[200]....
        /*03d4*/ 	.word	0xffffffff


	//   ....[201]....
        /*03d8*/ 	.word	0xffffffff


	//   ....[202]....
        /*03dc*/ 	.word	0xffffffff


	//   ....[203]....
        /*03e0*/ 	.word	0xffffffff


	//   ....[204]....
        /*03e4*/ 	.word	0xffffffff


	//   ....[205]....
        /*03e8*/ 	.word	0xffffffff


	//   ....[206]....
        /*03ec*/ 	.word	0xffffffff


	//   ....[207]....
        /*03f0*/ 	.word	0xffffffff


	//   ....[208]....
        /*03f4*/ 	.word	0xffffffff


	//   ....[209]....
        /*03f8*/ 	.word	0xffffffff


	//   ....[210]....
        /*03fc*/ 	.word	0xffffffff


	//   ....[211]....
        /*0400*/ 	.word	0xffffffff


	//   ....[212]....
        /*0404*/ 	.word	0xffffffff


	//   ....[213]....
        /*0408*/ 	.word	0xffffffff


	//   ....[214]....
        /*040c*/ 	.word	0xffffffff


	//   ....[215]....
        /*0410*/ 	.word	0xffffffff


	//   ....[216]....
        /*0414*/ 	.word	0xffffffff


	//   ....[217]....
        /*0418*/ 	.word	0xffffffff


	//   ....[218]....
        /*041c*/ 	.word	0xffffffff


	//   ....[219]....
        /*0420*/ 	.word	0xffffffff


	//   ....[220]....
        /*0424*/ 	.word	0xffffffff


	//   ....[221]....
        /*0428*/ 	.word	0xffffffff


	//   ....[222]....
        /*042c*/ 	.word	0xffffffff


	//   ....[223]....
        /*0430*/ 	.word	0xffffffff


	//   ....[224]....
        /*0434*/ 	.word	0xffffffff


	//   ....[225]....
        /*0438*/ 	.word	0xffffffff


	//   ....[226]....
        /*043c*/ 	.word	0xffffffff


	//   ....[227]....
        /*0440*/ 	.word	0xffffffff


	//   ....[228]....
        /*0444*/ 	.word	0xffffffff


	//   ....[229]....
        /*0448*/ 	.word	0x0500000f


	//   ....[230]....
        /*044c*/ 	.word	0x0500000f


	//   ....[231]....
        /*0450*/ 	.word	0x0500000f


	//   ....[232]....
        /*0454*/ 	.word	0x0500000f


	//   ....[233]....
        /*0458*/ 	.word	0x0500000f


	//   ....[234]....
        /*045c*/ 	.word	0x0500000f


	//   ....[235]....
        /*0460*/ 	.word	0x0500000f


	//   ....[236]....
        /*0464*/ 	.word	0x0500000f


	//   ....[237]....
        /*0468*/ 	.word	0x0500000f


	//   ....[238]....
        /*046c*/ 	.word	0x0500000f


	//   ....[239]....
        /*0470*/ 	.word	0x0500000f


	//   ....[240]....
        /*0474*/ 	.word	0x0500000f


	//   ....[241]....
        /*0478*/ 	.word	0x0500000f


	//   ....[242]....
        /*047c*/ 	.word	0x0500000f


	//   ....[243]....
        /*0480*/ 	.word	0x0500000f


	//   ....[244]....
        /*0484*/ 	.word	0x0500000f


	//   ....[245]....
        /*0488*/ 	.word	0x0500000f


	//   ....[246]....
        /*048c*/ 	.word	0x0500000f


	//   ....[247]....
        /*0490*/ 	.word	0x0500000f


	//   ....[248]....
        /*0494*/ 	.word	0x0500000f


	//   ....[249]....
        /*0498*/ 	.word	0x0500000f


	//   ....[250]....
        /*049c*/ 	.word	0x0500000f


	//   ....[251]....
        /*04a0*/ 	.word	0x0500000f


	//   ....[252]....
        /*04a4*/ 	.word	0x0500000f


	//   ....[253]....
        /*04a8*/ 	.word	0x0500000f


	//   ....[254]....
        /*04ac*/ 	.word	0x0500000f


	//   ....[255]....
        /*04b0*/ 	.word	0x0500000f


	//   ....[0]....
        /*04b4*/ 	.word	0x0500000f


	//   ....[1]....
        /*04b8*/ 	.word	0x0500000f


	//   ....[2]....
        /*04bc*/ 	.word	0x0500000f


	//   ....[3]....
        /*04c0*/ 	.word	0x0500000f


	//   ....[4]....
        /*04c4*/ 	.word	0x0500000f


	//   ....[5]....
        /*04c8*/ 	.word	0x0500000f


	//   ....[6]....
        /*04cc*/ 	.word	0x0500000f


	//   ....[7]....
        /*04d0*/ 	.word	0x0500000f


	//   ....[8]....
        /*04d4*/ 	.word	0x0500000f


	//   ....[9]....
        /*04d8*/ 	.word	0x0500000f


	//   ....[10]....
        /*04dc*/ 	.word	0x0500000f


	//   ....[11]....
        /*04e0*/ 	.word	0x0500000f


	//   ....[12]....
        /*04e4*/ 	.word	0x0500000f


	//   ....[13]....
        /*04e8*/ 	.word	0x0500000f


	//   ....[14]....
        /*04ec*/ 	.word	0x0500000f


	//----- nvinfo : EIATTR_COOP_GROUP_INSTR_OFFSETS
	.align		4
.L_206:
        /*04f0*/ 	.byte	0x04, 0x28
        /*04f2*/ 	.short	(.L_208 - .L_207)


	//   ....[0]....
.L_207:
        /*04f4*/ 	.word	0x00000080


	//   ....[1]....
        /*04f8*/ 	.word	0x00000090


	//   ....[2]....
        /*04fc*/ 	.word	0x000002d0


	//   ....[3]....
        /*0500*/ 	.word	0x00000430


	//   ....[4]....
        /*0504*/ 	.word	0x00000550


	//   ....[5]....
        /*0508*/ 	.word	0x000006b0


	//   ....[6]....
        /*050c*/ 	.word	0x00002140


	//   ....[7]....
        /*0510*/ 	.word	0x00002b90


	//   ....[8]....
        /*0514*/ 	.word	0x00003eb0


	//   ....[9]....
        /*0518*/ 	.word	0x00004a60


	//   ....[10]....
        /*051c*/ 	.word	0x00004a80


	//   ....[11]....
        /*0520*/ 	.word	0x00005080


	//   ....[12]....
        /*0524*/ 	.word	0x000050e0


	//   ....[13]....
        /*0528*/ 	.word	0x00006c40


	//   ....[14]....
        /*052c*/ 	.word	0x00007570


	//   ....[15]....
        /*0530*/ 	.word	0x00008150


	//   ....[16]....
        /*0534*/ 	.word	0x00008260


	//   ....[17]....
        /*0538*/ 	.word	0x00008ae0


	//   ....[18]....
        /*053c*/ 	.word	0x00008b50


	//   ....[19]....
        /*0540*/ 	.word	0x0000b2d0


	//   ....[20]....
        /*0544*/ 	.word	0x0000b2f0


	//   ....[21]....
        /*0548*/ 	.word	0x0000b330


	//   ....[22]....
        /*054c*/ 	.word	0x0000b340


	//   ....[23]....
        /*0550*/ 	.word	0x0000d140


	//   ....[24]....
        /*0554*/ 	.word	0x0000da70


	//   ....[25]....
        /*0558*/ 	.word	0x0000e650


	//   ....[26]....
        /*055c*/ 	.word	0x0000e760


	//   ....[27]....
        /*0560*/ 	.word	0x0000efd0


	//   ....[28]....
        /*0564*/ 	.word	0x0000f050


	//   ....[29]....
        /*0568*/ 	.word	0x000105f0


	//   ....[30]....
        /*056c*/ 	.word	0x00010600


	//   ....[31]....
        /*0570*/ 	.word	0x00010630


	//   ....[32]....
        /*0574*/ 	.word	0x00010640


	//   ....[33]....
        /*0578*/ 	.word	0x000116e0


	//   ....[34]....
        /*057c*/ 	.word	0x000116f0


	//   ....[35]....
        /*0580*/ 	.word	0x00011700


	//   ....[36]....
        /*0584*/ 	.word	0x00011720


	//   ....[37]....
        /*0588*/ 	.word	0x00011740


	//   ....[38]....
        /*058c*/ 	.word	0x00011770


	//   ....[39]....
        /*0590*/ 	.word	0x00011830


	//   ....[40]....
        /*0594*/ 	.word	0x00011860


	//   ....[41]....
        /*0598*/ 	.word	0x00011950


	//   ....[42]....
        /*059c*/ 	.word	0x00011980


	//   ....[43]....
        /*05a0*/ 	.word	0x000119b0


	//   ....[44]....
        /*05a4*/ 	.word	0x000119e0


	//   ....[45]....
        /*05a8*/ 	.word	0x00011a10


	//   ....[46]....
        /*05ac*/ 	.word	0x00011a40


	//   ....[47]....
        /*05b0*/ 	.word	0x00011a70


	//   ....[48]....
        /*05b4*/ 	.word	0x00011aa0


	//   ....[49]....
        /*05b8*/ 	.word	0x00011ad0


	//   ....[50]....
        /*05bc*/ 	.word	0x00011b00


	//   ....[51]....
        /*05c0*/ 	.word	0x00011b30


	//   ....[52]....
        /*05c4*/ 	.word	0x00011b60


	//   ....[53]....
        /*05c8*/ 	.word	0x00011b90


	//   ....[54]....
        /*05cc*/ 	.word	0x00011bc0


	//   ....[55]....
        /*05d0*/ 	.word	0x00011bf0


	//   ....[56]....
        /*05d4*/ 	.word	0x00011c20


	//   ....[57]....
        /*05d8*/ 	.word	0x00011c50


	//   ....[58]....
        /*05dc*/ 	.word	0x00011c80


	//   ....[59]....
        /*05e0*/ 	.word	0x00011cb0


	//   ....[60]....
        /*05e4*/ 	.word	0x00011ce0


	//   ....[61]....
        /*05e8*/ 	.word	0x00011d10


	//   ....[62]....
        /*05ec*/ 	.word	0x00011d30


	//   ....[63]....
        /*05f0*/ 	.word	0x00011d50


	//   ....[64]....
        /*05f4*/ 	.word	0x00011d60


	//   ....[65]....
        /*05f8*/ 	.word	0x00011d90


	//   ....[66]....
        /*05fc*/ 	.word	0x00011da0


	//   ....[67]....
        /*0600*/ 	.word	0x00011dd0


	//   ....[68]....
        /*0604*/ 	.word	0x00011df0


	//   ....[69]....
        /*0608*/ 	.word	0x00011e00


	//   ....[70]....
        /*060c*/ 	.word	0x00011e10


	//   ....[71]....
        /*0610*/ 	.word	0x00011e20


	//   ....[72]....
        /*0614*/ 	.word	0x00011e50


	//   ....[73]....
        /*0618*/ 	.word	0x00011e80


	//   ....[74]....
        /*061c*/ 	.word	0x00011e90


	//   ....[75]....
        /*0620*/ 	.word	0x00011ea0


	//   ....[76]....
        /*0624*/ 	.word	0x00011eb0


	//   ....[77]....
        /*0628*/ 	.word	0x00011ec0


	//   ....[78]....
        /*062c*/ 	.word	0x00011ef0


	//   ....[79]....
        /*0630*/ 	.word	0x00011f10


	//   ....[80]....
        /*0634*/ 	.word	0x00011f40


	//   ....[81]....
        /*0638*/ 	.word	0x00011f60


	//   ....[82]....
        /*063c*/ 	.word	0x00011f70


	//   ....[83]....
        /*0640*/ 	.word	0x00011f80


	//   ....[84]....
        /*0644*/ 	.word	0x00011f90


	//   ....[85]....
        /*0648*/ 	.word	0x00011fa0


	//   ....[86]....
        /*064c*/ 	.word	0x00011fc0


	//   ....[87]....
        /*0650*/ 	.word	0x00011fd0


	//   ....[88]....
        /*0654*/ 	.word	0x00011fe0


	//   ....[89]....
        /*0658*/ 	.word	0x00011ff0


	//   ....[90]....
        /*065c*/ 	.word	0x00012000


	//   ....[91]....
        /*0660*/ 	.word	0x00012030


	//   ....[92]....
        /*0664*/ 	.word	0x00012050


	//   ....[93]....
        /*0668*/ 	.word	0x00012060


	//   ....[94]....
        /*066c*/ 	.word	0x00012090


	//   ....[95]....
        /*0670*/ 	.word	0x000120a0


	//   ....[96]....
        /*0674*/ 	.word	0x000120b0


	//   ....[97]....
        /*0678*/ 	.word	0x000120c0


	//   ....[98]....
        /*067c*/ 	.word	0x000120d0


	//   ....[99]....
        /*0680*/ 	.word	0x000120e0


	//   ....[100]....
        /*0684*/ 	.word	0x000120f0


	//   ....[101]....
        /*0688*/ 	.word	0x00012100


	//   ....[102]....
        /*068c*/ 	.word	0x00012130


	//   ....[103]....
        /*0690*/ 	.word	0x00012150


	//   ....[104]....
        /*0694*/ 	.word	0x00012180


	//   ....[105]....
        /*0698*/ 	.word	0x000121a0


	//   ....[106]....
        /*069c*/ 	.word	0x000121c0


	//   ....[107]....
        /*06a0*/ 	.word	0x000121f0


	//   ....[108]....
        /*06a4*/ 	.word	0x00012210


	//   ....[109]....
        /*06a8*/ 	.word	0x00012220


	//   ....[110]....
        /*06ac*/ 	.word	0x00012250


	//   ....[111]....
        /*06b0*/ 	.word	0x00012270


	//   ....[112]....
        /*06b4*/ 	.word	0x00012290


	//   ....[113]....
        /*06b8*/ 	.word	0x000122a0


	//   ....[114]....
        /*06bc*/ 	.word	0x000122c0


	//   ....[115]....
        /*06c0*/ 	.word	0x000122f0


	//   ....[116]....
        /*06c4*/ 	.word	0x00012320


	//   ....[117]....
        /*06c8*/ 	.word	0x00012350


	//   ....[118]....
        /*06cc*/ 	.word	0x00012380


	//   ....[119]....
        /*06d0*/ 	.word	0x000123b0


	//   ....[120]....
        /*06d4*/ 	.word	0x000123e0


	//   ....[121]....
        /*06d8*/ 	.word	0x00012410


	//   ....[122]....
        /*06dc*/ 	.word	0x00012440


	//   ....[123]....
        /*06e0*/ 	.word	0x00012470


	//   ....[124]....
        /*06e4*/ 	.word	0x000124a0


	//   ....[125]....
        /*06e8*/ 	.word	0x000124d0


	//   ....[126]....
        /*06ec*/ 	.word	0x00012500


	//   ....[127]....
        /*06f0*/ 	.word	0x00012530


	//   ....[128]....
        /*06f4*/ 	.word	0x00012560


	//   ....[129]....
        /*06f8*/ 	.word	0x00013010


	//   ....[130]....
        /*06fc*/ 	.word	0x00013030


	//   ....[131]....
        /*0700*/ 	.word	0x00013040


	//   ....[132]....
        /*0704*/ 	.word	0x00013050


	//   ....[133]....
        /*0708*/ 	.word	0x00013930


	//   ....[134]....
        /*070c*/ 	.word	0x00013950


	//   ....[135]....
        /*0710*/ 	.word	0x00013a80


	//   ....[136]....
        /*0714*/ 	.word	0x00013aa0


	//   ....[137]....
        /*0718*/ 	.word	0x00013ba0


	//   ....[138]....
        /*071c*/ 	.word	0x00013bc0


	//   ....[139]....
        /*0720*/ 	.word	0x00013cd0


	//   ....[140]....
        /*0724*/ 	.word	0x00013cf0


	//   ....[141]....
        /*0728*/ 	.word	0x00014170


	//   ....[142]....
        /*072c*/ 	.word	0x00014180


	//   ....[143]....
        /*0730*/ 	.word	0x00014840


	//   ....[144]....
        /*0734*/ 	.word	0x00014850


	//   ....[145]....
        /*0738*/ 	.word	0x00015830


	//   ....[146]....
        /*073c*/ 	.word	0x00015860


	//   ....[147]....
        /*0740*/ 	.word	0x00015980


	//   ....[148]....
        /*0744*/ 	.word	0x000159a0


	//   ....[149]....
        /*0748*/ 	.word	0x00015aa0


	//   ....[150]....
        /*074c*/ 	.word	0x00015ac0


	//   ....[151]....
        /*0750*/ 	.word	0x00015bd0


	//   ....[152]....
        /*0754*/ 	.word	0x00015bf0


	//   ....[153]....
        /*0758*/ 	.word	0x00015d80


	//   ....[154]....
        /*075c*/ 	.word	0x00015f60


	//   ....[155]....
        /*0760*/ 	.word	0x00015f90


	//   ....[156]....
        /*0764*/ 	.word	0x00015fc0


	//   ....[157]....
        /*0768*/ 	.word	0x00015ff0


	//   ....[158]....
        /*076c*/ 	.word	0x00016020


	//   ....[159]....
        /*0770*/ 	.word	0x00016070


	//   ....[160]....
        /*0774*/ 	.word	0x000161f0


	//   ....[161]....
        /*0778*/ 	.word	0x00016220


	//   ....[162]....
        /*077c*/ 	.word	0x00016250


	//   ....[163]....
        /*0780*/ 	.word	0x00016280


	//   ....[164]....
        /*0784*/ 	.word	0x000162b0


	//   ....[165]....
        /*0788*/ 	.word	0x000162e0


	//   ....[166]....
        /*078c*/ 	.word	0x00016390


	//   ....[167]....
        /*0790*/ 	.word	0x000163f0


	//   ....[168]....
        /*0794*/ 	.word	0x00016400


	//   ....[169]....
        /*0798*/ 	.word	0x00016450


	//   ....[170]....
        /*079c*/ 	.word	0x000189a0


	//   ....[171]....
        /*07a0*/ 	.word	0x000189d0


	//   ....[172]....
        /*07a4*/ 	.word	0x00018af0


	//   ....[173]....
        /*07a8*/ 	.word	0x00018b00


	//   ....[174]....
        /*07ac*/ 	.word	0x00018b90


	//   ....[175]....
        /*07b0*/ 	.word	0x00018ba0


	//   ....[176]....
        /*07b4*/ 	.word	0x00018bb0


	//   ....[177]....
        /*07b8*/ 	.word	0x00018c50


	//   ....[178]....
        /*07bc*/ 	.word	0x00018fb0


	//   ....[179]....
        /*07c0*/ 	.word	0x00018fd0


	//   ....[180]....
        /*07c4*/ 	.word	0x00019010


	//   ....[181]....
        /*07c8*/ 	.word	0x00019050


	//   ....[182]....
        /*07cc*/ 	.word	0x000190a0


	//   ....[183]....
        /*07d0*/ 	.word	0x000190e0


	//   ....[184]....
        /*07d4*/ 	.word	0x00019100


	//   ....[185]....
        /*07d8*/ 	.word	0x00019140


	//   ....[186]....
        /*07dc*/ 	.word	0x000198d0


	//   ....[187]....
        /*07e0*/ 	.word	0x00019900


	//   ....[188]....
        /*07e4*/ 	.word	0x00019960


	//   ....[189]....
        /*07e8*/ 	.word	0x000199b0


	//   ....[190]....
        /*07ec*/ 	.word	0x00019a00


	//   ....[191]....
        /*07f0*/ 	.word	0x00019a60


	//   ....[192]....
        /*07f4*/ 	.word	0x00019a80


	//   ....[193]....
        /*07f8*/ 	.word	0x00019ac0


	//   ....[194]....
        /*07fc*/ 	.word	0x0001a1f0


	//   ....[195]....
        /*0800*/ 	.word	0x0001a210


	//   ....[196]....
        /*0804*/ 	.word	0x0001a220


	//   ....[197]....
        /*0808*/ 	.word	0x0001a280


	//   ....[198]....
        /*080c*/ 	.word	0x0001a290


	//   ....[199]....
        /*0810*/ 	.word	0x0001a2f0


	//   ....[200]....
        /*0814*/ 	.word	0x0001a320


	//   ....[201]....
        /*0818*/ 	.word	0x0001a360


	//   ....[202]....
        /*081c*/ 	.word	0x0001a6a0


	//   ....[203]....
        /*0820*/ 	.word	0x0001a6b0


	//   ....[204]....
        /*0824*/ 	.word	0x0001a6c0


	//   ....[205]....
        /*0828*/ 	.word	0x0001a6e0


	//   ....[206]....
        /*082c*/ 	.word	0x0001a730


	//   ....[207]....
        /*0830*/ 	.word	0x0001a750


	//   ....[208]....
        /*0834*/ 	.word	0x0001a7b0


	//   ....[209]....
        /*0838*/ 	.word	0x0001a7d0


	//   ....[210]....
        /*083c*/ 	.word	0x0001bb80


	//   ....[211]....
        /*0840*/ 	.word	0x0001bbc0


	//   ....[212]....
        /*0844*/ 	.word	0x0001bbf0


	//   ....[213]....
        /*0848*/ 	.word	0x0001bc00


	//   ....[214]....
        /*084c*/ 	.word	0x0001bc30


	//   ....[215]....
        /*0850*/ 	.word	0x0001bc40


	//   ....[216]....
        /*0854*/ 	.word	0x0001bc70


	//   ....[217]....
        /*0858*/ 	.word	0x0001bca0


	//   ....[218]....
        /*085c*/ 	.word	0x0001be10


	//   ....[219]....
        /*0860*/ 	.word	0x0001be40


	//   ....[220]....
        /*0864*/ 	.word	0x0001be80


	//   ....[221]....
        /*0868*/ 	.word	0x0001beb0


	//   ....[222]....
        /*086c*/ 	.word	0x0001bee0


	//   ....[223]....
        /*0870*/ 	.word	0x0001bf10


	//   ....[224]....
        /*0874*/ 	.word	0x0001bfa0


	//   ....[225]....
        /*0878*/ 	.word	0x0001bff0


	//   ....[226]....
        /*087c*/ 	.word	0x0001c000


	//   ....[227]....
        /*0880*/ 	.word	0x0001c040


	//   ....[228]....
        /*0884*/ 	.word	0x0001ca60


	//   ....[229]....
        /*0888*/ 	.word	0x0001d130


	//   ....[230]....
        /*088c*/ 	.word	0x0001d210


	//   ....[231]....
        /*0890*/ 	.word	0x0001d2d0


	//   ....[232]....
        /*0894*/ 	.word	0x0001d440


	//   ....[233]....
        /*0898*/ 	.word	0x0001d4d0


	//   ....[234]....
        /*089c*/ 	.word	0x0001d530


	//   ....[235]....
        /*08a0*/ 	.word	0x0001d630


	//   ....[236]....
        /*08a4*/ 	.word	0x0001d690


	//   ....[237]....
        /*08a8*/ 	.word	0x0001d760


	//   ....[238]....
        /*08ac*/ 	.word	0x0001d8e0


	//   ....[239]....
        /*08b0*/ 	.word	0x0001d970


	//   ....[240]....
        /*08b4*/ 	.word	0x0001da40


	//   ....[241]....
        /*08b8*/ 	.word	0x0001daf0


	//   ....[242]....
        /*08bc*/ 	.word	0x0001db70


	//   ....[243]....
        /*08c0*/ 	.word	0x0001dc30


	//   ....[244]....
        /*08c4*/ 	.word	0x0001dcb0


	//   ....[245]....
        /*08c8*/ 	.word	0x0001dd70


	//   ....[246]....
        /*08cc*/ 	.word	0x0001de10


	//   ....[247]....
        /*08d0*/ 	.word	0x0001de80


	//   ....[248]....
        /*08d4*/ 	.word	0x0001df00


	//   ....[249]....
        /*08d8*/ 	.word	0x0001dfc0


	//   ....[250]....
        /*08dc*/ 	.word	0x0001e040


	//   ....[251]....
        /*08e0*/ 	.word	0x0001e120


	//   ....[252]....
        /*08e4*/ 	.word	0x0001e1a0


	//   ....[253]....
        /*08e8*/ 	.word	0x0001e260


	//   ....[254]....
        /*08ec*/ 	.word	0x0001e390


	//   ....[255]....
        /*08f0*/ 	.word	0x0001e430


	//   ....[0]....
        /*08f4*/ 	.word	0x0001e490


	//   ....[1]....
        /*08f8*/ 	.word	0x0001e560


	//   ....[2]....
        /*08fc*/ 	.word	0x0001e5c0


	//   ....[3]....
        /*0900*/ 	.word	0x0001e690


	//   ....[4]....
        /*0904*/ 	.word	0x0001e6f0


	//   ....[5]....
        /*0908*/ 	.word	0x0001e7c0


	//   ....[6]....
        /*090c*/ 	.word	0x0001e8b0


	//   ....[7]....
        /*0910*/ 	.word	0x0001e940


	//   ....[8]....
        /*0914*/ 	.word	0x0001e9a0


	//   ....[9]....
        /*0918*/ 	.word	0x0001ea60


	//   ....[10]....
        /*091c*/ 	.word	0x0001eac0


	//   ....[11]....
        /*0920*/ 	.word	0x0001eb80


	//   ....[12]....
        /*0924*/ 	.word	0x0001ebe0


	//   ....[13]....
        /*0928*/ 	.word	0x0001eca0


	//   ....[14]....
        /*092c*/ 	.word	0x0001eef0


	//----- nvinfo : EIATTR_REG_RECONFIG
	.align		4
.L_208:
        /*0930*/ 	.byte	0x01, 0x54
	.zero		2


	//----- nvinfo : EIATTR_SYSCALL_OFFSETS
	.align		4
        /*0934*/ 	.byte	0x04, 0x46
        /*0936*/ 	.short	(.L_210 - .L_209)


	//   ....[0]....
.L_209:
        /*0938*/ 	.word	0x000022c0


	//   ....[1]....
        /*093c*/ 	.word	0x00017f80


	//   ....[2]....
        /*0940*/ 	.word	0x000180f0


	//   ....[3]....
        /*0944*/ 	.word	0x00018240


	//   ....[4]....
        /*0948*/ 	.word	0x00018380


	//   ....[5]....
        /*094c*/ 	.word	0x000194b0


	//----- nvinfo : EIATTR_MBARRIER_INSTR_OFFSETS
	.align		4
.L_210:
        /*0950*/ 	.byte	0x04, 0x39
        /*0952*/ 	.short	(.L_212 - .L_211)


	//   ....[0]....
.L_211:
        /*0954*/ 	.word	0x00000180
        /*0958*/ 	.word	0x000000ff
        /*095c*/ 	.word	0x0002a800
        /*0960*/ 	.short	0x0100
        /*0962*/ 	.byte	0x08
	.zero		1


	//   ....[1]....
        /*0964*/ 	.word	0x00000190
        /*0968*/ 	.word	0x000000ff
        /*096c*/ 	.word	0x0002a820
        /*0970*/ 	.short	0x0100
        /*0972*/ 	.byte	0x08
	.zero		1


	//   ....[2]....
        /*0974*/ 	.word	0x00000280
        /*0978*/ 	.word	0x000000ff
        /*097c*/ 	.word	0x0002a830
        /*0980*/ 	.short	0x0100
        /*0982*/ 	.byte	0x08
	.zero		1


	//   ....[3]....
        /*0984*/ 	.word	0x00000290
        /*0988*/ 	.word	0x000000ff
        /*098c*/ 	.word	0x0002a840
        /*0990*/ 	.short	0x0100
        /*0992*/ 	.byte	0x08
	.zero		1


	//   ....[4]....
        /*0994*/ 	.word	0x000002a0
        /*0998*/ 	.word	0x000000ff
        /*099c*/ 	.word	0x0002a838
        /*09a0*/ 	.short	0x0100
        /*09a2*/ 	.byte	0x08
	.zero		1


	//   ....[5]....
        /*09a4*/ 	.word	0x000002b0
        /*09a8*/ 	.word	0x000000ff
        /*09ac*/ 	.word	0x0002a848
        /*09b0*/ 	.short	0x0100
        /*09b2*/ 	.byte	0x08
	.zero		1


	//   ....[6]....
        /*09b4*/ 	.word	0x000003e0
        /*09b8*/ 	.word	0x000000ff
        /*09bc*/ 	.word	0x0002a850
        /*09c0*/ 	.short	0x0100
        /*09c2*/ 	.byte	0x08
	.zero		1


	//   ....[7]....
        /*09c4*/ 	.word	0x000003f0
        /*09c8*/ 	.word	0x000000ff
        /*09cc*/ 	.word	0x0002a860
        /*09d0*/ 	.short	0x0100
        /*09d2*/ 	.byte	0x08
	.zero		1


	//   ....[8]....
        /*09d4*/ 	.word	0x00000400
        /*09d8*/ 	.word	0x000000ff
        /*09dc*/ 	.word	0x0002a858
        /*09e0*/ 	.short	0x0100
        /*09e2*/ 	.byte	0x08
	.zero		1


	//   ....[9]....
        /*09e4*/ 	.word	0x00000410
        /*09e8*/ 	.word	0x000000ff
        /*09ec*/ 	.word	0x0002a868
        /*09f0*/ 	.short	0x0100
        /*09f2*/ 	.byte	0x08
	.zero		1


	//   ....[10]....
        /*09f4*/ 	.word	0x00000500
        /*09f8*/ 	.word	0x000000ff
        /*09fc*/ 	.word	0x0002a870
        /*0a00*/ 	.short	0x0100
        /*0a02*/ 	.byte	0x06
	.zero		1


	//   ....[11]....
        /*0a04*/ 	.word	0x00000510
        /*0a08*/ 	.word	0x000000ff
        /*0a0c*/ 	.word	0x0002a880
        /*0a10*/ 	.short	0x0100
        /*0a12*/ 	.byte	0x06
	.zero		1


	//   ....[12]....
        /*0a14*/ 	.word	0x00000520
        /*0a18*/ 	.word	0x000000ff
        /*0a1c*/ 	.word	0x0002a878
        /*0a20*/ 	.short	0x0100
        /*0a22*/ 	.byte	0x06
	.zero		1


	//   ....[13]....
        /*0a24*/ 	.word	0x00000530
        /*0a28*/ 	.word	0x000000ff
        /*0a2c*/ 	.word	0x0002a888
        /*0a30*/ 	.short	0x0100
        /*0a32*/ 	.byte	0x06
	.zero		1


	//   ....[14]....
        /*0a34*/ 	.word	0x00000660
        /*0a38*/ 	.word	0x000000ff
        /*0a3c*/ 	.word	0x0002a890
        /*0a40*/ 	.short	0x0100
        /*0a42*/ 	.byte	0x08
	.zero		1


	//   ....[15]....
        /*0a44*/ 	.word	0x00000670
        /*0a48*/ 	.word	0x000000ff
        /*0a4c*/ 	.word	0x0002a8a0
        /*0a50*/ 	.short	0x0100
        /*0a52*/ 	.byte	0x08
	.zero		1


	//   ....[16]....
        /*0a54*/ 	.word	0x00000680
        /*0a58*/ 	.word	0x000000ff
        /*0a5c*/ 	.word	0x0002a898
        /*0a60*/ 	.short	0x0100
        /*0a62*/ 	.byte	0x08
	.zero		1


	//   ....[17]....
        /*0a64*/ 	.word	0x00000690
        /*0a68*/ 	.word	0x000000ff
        /*0a6c*/ 	.word	0x0002a8a8
        /*0a70*/ 	.short	0x0100
        /*0a72*/ 	.byte	0x08
	.zero		1


	//   ....[18]....
        /*0a74*/ 	.word	0x000007e0
        /*0a78*/ 	.word	0x000000ff
        /*0a7c*/ 	.word	0x0002a8b0
        /*0a80*/ 	.short	0x0100
        /*0a82*/ 	.byte	0x08
	.zero		1


	//   ....[19]....
        /*0a84*/ 	.word	0x000007f0
        /*0a88*/ 	.word	0x000000ff
        /*0a8c*/ 	.word	0x0002a8c0
        /*0a90*/ 	.short	0x0100
        /*0a92*/ 	.byte	0x08
	.zero		1


	//   ....[20]....
        /*0a94*/ 	.word	0x00000800
        /*0a98*/ 	.word	0x000000ff
        /*0a9c*/ 	.word	0x0002a8b8
        /*0aa0*/ 	.short	0x0100
        /*0aa2*/ 	.byte	0x08
	.zero		1


	//   ....[21]....
        /*0aa4*/ 	.word	0x00000810
        /*0aa8*/ 	.word	0x000000ff
        /*0aac*/ 	.word	0x0002a8c8
        /*0ab0*/ 	.short	0x0100
        /*0ab2*/ 	.byte	0x08
	.zero		1


	//   ....[22]....
        /*0ab4*/ 	.word	0x000025b0
        /*0ab8*/ 	.word	0x000000ff
        /*0abc*/ 	.word	0x0002a800
        /*0ac0*/ 	.short	0x010a
        /*0ac2*/ 	.byte	0x24
	.zero		1


	//   ....[23]....
        /*0ac4*/ 	.word	0x00002650
        /*0ac8*/ 	.word	0x0000005a
        /*0acc*/ 	.word	0x0002a830
        /*0ad0*/ 	.short	0x010a
        /*0ad2*/ 	.byte	0x3f
	.zero		1


	//   ....[24]....
        /*0ad4*/ 	.word	0x00002690
        /*0ad8*/ 	.word	0x0000005a
        /*0adc*/ 	.word	0x0002a830
        /*0ae0*/ 	.short	0x010a
        /*0ae2*/ 	.byte	0x3f
	.zero		1


	//   ....[25]....
        /*0ae4*/ 	.word	0x00002f30
        /*0ae8*/ 	.word	0x000000ff
        /*0aec*/ 	.word	0x00000000
        /*0af0*/ 	.short	0x0101
        /*0af2*/ 	.byte	0x06
	.zero		1


	//   ....[26]....
        /*0af4*/ 	.word	0x00006500
        /*0af8*/ 	.word	0x000000ff
        /*0afc*/ 	.word	0x0002a830
        /*0b00*/ 	.short	0x010a
        /*0b02*/ 	.byte	0x06
	.zero		1


	//   ....[27]....
        /*0b04*/ 	.word	0x00006540
        /*0b08*/ 	.word	0x000000ff
        /*0b0c*/ 	.word	0x0002a830
        /*0b10*/ 	.short	0x010a
        /*0b12*/ 	.byte	0x06
	.zero		1


	//   ....[28]....
        /*0b14*/ 	.word	0x00006810
        /*0b18*/ 	.word	0x000000ff
        /*0b1c*/ 	.word	0x0002a850
        /*0b20*/ 	.short	0x010a
        /*0b22*/ 	.byte	0x06
	.zero		1


	//   ....[29]....
        /*0b24*/ 	.word	0x00006850
        /*0b28*/ 	.word	0x000000ff
        /*0b2c*/ 	.word	0x0002a850
        /*0b30*/ 	.short	0x010a
        /*0b32*/ 	.byte	0x06
	.zero		1


	//   ....[30]....
        /*0b34*/ 	.word	0x00006f80
        /*0b38*/ 	.word	0x000000ff
        /*0b3c*/ 	.word	0x00000000
        /*0b40*/ 	.short	0x0101
        /*0b42*/ 	.byte	0x06
	.zero		1


	//   ....[31]....
        /*0b44*/ 	.word	0x00009600
        /*0b48*/ 	.word	0x000000ff
        /*0b4c*/ 	.word	0x00000000
        /*0b50*/ 	.short	0x0101
        /*0b52*/ 	.byte	0x06
	.zero		1


	//   ....[32]....
        /*0b54*/ 	.word	0x0000a140
        /*0b58*/ 	.word	0x000000ff
        /*0b5c*/ 	.word	0x0002a830
        /*0b60*/ 	.short	0x010a
        /*0b62*/ 	.byte	0x06
	.zero		1


	//   ....[33]....
        /*0b64*/ 	.word	0x0000a180
        /*0b68*/ 	.word	0x000000ff
        /*0b6c*/ 	.word	0x0002a830
        /*0b70*/ 	.short	0x010a
        /*0b72*/ 	.byte	0x06
	.zero		1


	//   ....[34]....
        /*0b74*/ 	.word	0x0000a450
        /*0b78*/ 	.word	0x000000ff
        /*0b7c*/ 	.word	0x0002a850
        /*0b80*/ 	.short	0x010a
        /*0b82*/ 	.byte	0x06
	.zero		1


	//   ....[35]....
        /*0b84*/ 	.word	0x0000a490
        /*0b88*/ 	.word	0x000000ff
        /*0b8c*/ 	.word	0x0002a850
        /*0b90*/ 	.short	0x010a
        /*0b92*/ 	.byte	0x06
	.zero		1


	//   ....[36]....
        /*0b94*/ 	.word	0x0000ab40
        /*0b98*/ 	.word	0x000000ff
        /*0b9c*/ 	.word	0x00000000
        /*0ba0*/ 	.short	0x0101
        /*0ba2*/ 	.byte	0x06
	.zero		1


	//   ....[37]....
        /*0ba4*/ 	.word	0x0000c140
        /*0ba8*/ 	.word	0x000000ff
        /*0bac*/ 	.word	0x00000000
        /*0bb0*/ 	.short	0x0101
        /*0bb2*/ 	.byte	0x06
	.zero		1


	//   ....[38]....
        /*0bb4*/ 	.word	0x0000ca30
        /*0bb8*/ 	.word	0x000000ff
        /*0bbc*/ 	.word	0x0002a830
        /*0bc0*/ 	.short	0x010a
        /*0bc2*/ 	.byte	0x06
	.zero		1


	//   ....[39]....
        /*0bc4*/ 	.word	0x0000ca70
        /*0bc8*/ 	.word	0x000000ff
        /*0bcc*/ 	.word	0x0002a830
        /*0bd0*/ 	.short	0x010a
        /*0bd2*/ 	.byte	0x06
	.zero		1


	//   ....[40]....
        /*0bd4*/ 	.word	0x0000cd10
        /*0bd8*/ 	.word	0x000000ff
        /*0bdc*/ 	.word	0x0002a850
        /*0be0*/ 	.short	0x010a
        /*0be2*/ 	.byte	0x06
	.zero		1


	//   ....[41]....
        /*0be4*/ 	.word	0x0000cd50
        /*0be8*/ 	.word	0x000000ff
        /*0bec*/ 	.word	0x0002a850
        /*0bf0*/ 	.short	0x010a
        /*0bf2*/ 	.byte	0x06
	.zero		1


	//   ....[42]....
        /*0bf4*/ 	.word	0x0000d480
        /*0bf8*/ 	.word	0x000000ff
        /*0bfc*/ 	.word	0x00000000
        /*0c00*/ 	.short	0x0101
        /*0c02*/ 	.byte	0x06
	.zero		1


	//   ....[43]....
        /*0c04*/ 	.word	0x0000fb00
        /*0c08*/ 	.word	0x000000ff
        /*0c0c*/ 	.word	0x00000000
        /*0c10*/ 	.short	0x0101
        /*0c12*/ 	.byte	0x06
	.zero		1


	//   ....[44]....
        /*0c14*/ 	.word	0x00010300
        /*0c18*/ 	.word	0x000000ff
        /*0c1c*/ 	.word	0x0002a850
        /*0c20*/ 	.short	0x010a
        /*0c22*/ 	.byte	0x09
	.zero		1


	//   ....[45]....
        /*0c24*/ 	.word	0x00010340
        /*0c28*/ 	.word	0x000000ff
        /*0c2c*/ 	.word	0x0002a850
        /*0c30*/ 	.short	0x010a
        /*0c32*/ 	.byte	0x09
	.zero		1


	//   ....[46]....
        /*0c34*/ 	.word	0x00010920
        /*0c38*/ 	.word	0x000000ff
        /*0c3c*/ 	.word	0x00000000
        /*0c40*/ 	.short	0x0101
        /*0c42*/ 	.byte	0x04
	.zero		1


	//   ....[47]....
        /*0c44*/ 	.word	0x00013920
        /*0c48*/ 	.word	0x000000ff
        /*0c4c*/ 	.word	0x00000000
        /*0c50*/ 	.short	0x0101
        /*0c52*/ 	.byte	0x07
	.zero		1


	//   ....[48]....
        /*0c54*/ 	.word	0x00013f90
        /*0c58*/ 	.word	0x000000ff
        /*0c5c*/ 	.word	0x00000000
        /*0c60*/ 	.short	0x0101
        /*0c62*/ 	.byte	0x07
	.zero		1


	//   ....[49]....
        /*0c64*/ 	.word	0x000187e0
        /*0c68*/ 	.word	0x00000004
        /*0c6c*/ 	.word	0x0002a880
        /*0c70*/ 	.short	0x010a
        /*0c72*/ 	.byte	0x3f
	.zero		1


	//   ....[50]....
        /*0c74*/ 	.word	0x00018d20
        /*0c78*/ 	.word	0x00000004
        /*0c7c*/ 	.word	0x0002a870
        /*0c80*/ 	.short	0x0107
        /*0c82*/ 	.byte	0x3f
	.zero		1


	//   ....[51]....
        /*0c84*/ 	.word	0x00018de0
        /*0c88*/ 	.word	0x00000004
        /*0c8c*/ 	.word	0x0002a870
        /*0c90*/ 	.short	0x0101
        /*0c92*/ 	.byte	0x3f
	.zero		1


	//   ....[52]....
        /*0c94*/ 	.word	0x00018e10
        /*0c98*/ 	.word	0x00000004
        /*0c9c*/ 	.word	0x0002a840
        /*0ca0*/ 	.short	0x010a
        /*0ca2*/ 	.byte	0x3f
	.zero		1


	//   ....[53]....
        /*0ca4*/ 	.word	0x00019230
        /*0ca8*/ 	.word	0x00000004
        /*0cac*/ 	.word	0x0002a830
        /*0cb0*/ 	.short	0x0107
        /*0cb2*/ 	.byte	0x3f
	.zero		1


	//   ....[54]....
        /*0cb4*/ 	.word	0x000192f0
        /*0cb8*/ 	.word	0x00000004
        /*0cbc*/ 	.word	0x0002a830
        /*0cc0*/ 	.short	0x0101
        /*0cc2*/ 	.byte	0x3f
	.zero		1


	//   ....[55]....
        /*0cc4*/ 	.word	0x00019bd0
        /*0cc8*/ 	.word	0x00000010
        /*0ccc*/ 	.word	0x0002a800
        /*0cd0*/ 	.short	0x0107
        /*0cd2*/ 	.byte	0x3f
	.zero		1


	//   ....[56]....
        /*0cd4*/ 	.word	0x00019cd0
        /*0cd8*/ 	.word	0x00000010
        /*0cdc*/ 	.word	0x0002a800
        /*0ce0*/ 	.short	0x0101
        /*0ce2*/ 	.byte	0x3f
	.zero		1


	//   ....[57]....
        /*0ce4*/ 	.word	0x00019d00
        /*0ce8*/ 	.word	0x00000010
        /*0cec*/ 	.word	0x0002a820
        /*0cf0*/ 	.short	0x010a
        /*0cf2*/ 	.byte	0x3f
	.zero		1


	//   ....[58]....
        /*0cf4*/ 	.word	0x0001a040
        /*0cf8*/ 	.word	0x00000000
        /*0cfc*/ 	.word	0x0002a880
        /*0d00*/ 	.short	0x010a
        /*0d02*/ 	.byte	0x3f
	.zero		1


	//   ....[59]....
        /*0d04*/ 	.word	0x0001a400
        /*0d08*/ 	.word	0x00000000
        /*0d0c*/ 	.word	0x0002a870
        /*0d10*/ 	.short	0x0107
        /*0d12*/ 	.byte	0x3f
	.zero		1


	//   ....[60]....
        /*0d14*/ 	.word	0x0001a4c0
        /*0d18*/ 	.word	0x00000000
        /*0d1c*/ 	.word	0x0002a870
        /*0d20*/ 	.short	0x0101
        /*0d22*/ 	.byte	0x3f
	.zero		1


	//   ....[61]....
        /*0d24*/ 	.word	0x0001a4f0
        /*0d28*/ 	.word	0x00000000
        /*0d2c*/ 	.word	0x0002a840
        /*0d30*/ 	.short	0x010a
        /*0d32*/ 	.byte	0x3f
	.zero		1


	//   ....[62]....
        /*0d34*/ 	.word	0x0001a8a0
        /*0d38*/ 	.word	0x00000000
        /*0d3c*/ 	.word	0x0002a830
        /*0d40*/ 	.short	0x0107
        /*0d42*/ 	.byte	0x3f
	.zero		1


	//   ....[63]....
        /*0d44*/ 	.word	0x0001a960
        /*0d48*/ 	.word	0x00000000
        /*0d4c*/ 	.word	0x0002a830
        /*0d50*/ 	.short	0x0101
        /*0d52*/ 	.byte	0x3f
	.zero		1


	//   ....[64]....
        /*0d54*/ 	.word	0x0001a9f0
        /*0d58*/ 	.word	0x00000000
        /*0d5c*/ 	.word	0x0002a870
        /*0d60*/ 	.short	0x010a
        /*0d62*/ 	.byte	0x3f
	.zero		1


	//   ....[65]....
        /*0d64*/ 	.word	0x0001aa80
        /*0d68*/ 	.word	0x00000000
        /*0d6c*/ 	.word	0x0002a860
        /*0d70*/ 	.short	0x010a
        /*0d72*/ 	.byte	0x3f
	.zero		1


	//   ....[66]....
        /*0d74*/ 	.word	0x0001b030
        /*0d78*/ 	.word	0x00000000
        /*0d7c*/ 	.word	0x0002a850
        /*0d80*/ 	.short	0x0101
        /*0d82*/ 	.byte	0x3f
	.zero		1


	//   ....[67]....
        /*0d84*/ 	.word	0x0001b0b0
        /*0d88*/ 	.word	0x00000003
        /*0d8c*/ 	.word	0x00000000
        /*0d90*/ 	.short	0x0101
        /*0d92*/ 	.byte	0x3f
	.zero		1


	//   ....[68]....
        /*0d94*/ 	.word	0x0001b270
        /*0d98*/ 	.word	0x00000003
        /*0d9c*/ 	.word	0x0002a870
        /*0da0*/ 	.short	0x010a
        /*0da2*/ 	.byte	0x3f
	.zero		1


	//   ....[69]....
        /*0da4*/ 	.word	0x0001b2f0
        /*0da8*/ 	.word	0x00000003
        /*0dac*/ 	.word	0x0002a860
        /*0db0*/ 	.short	0x010a
        /*0db2*/ 	.byte	0x3f
	.zero		1


	//   ....[70]....
        /*0db4*/ 	.word	0x0001b8b0
        /*0db8*/ 	.word	0x00000003
        /*0dbc*/ 	.word	0x0002a850
        /*0dc0*/ 	.short	0x0101
        /*0dc2*/ 	.byte	0x3f
	.zero		1


	//   ....[71]....
        /*0dc4*/ 	.word	0x0001b930
        /*0dc8*/ 	.word	0x00000003
        /*0dcc*/ 	.word	0x00000000
        /*0dd0*/ 	.short	0x0101
        /*0dd2*/ 	.byte	0x3f
	.zero		1


	//   ....[72]....
        /*0dd4*/ 	.word	0x0001c9e0
        /*0dd8*/ 	.word	0x00000007
        /*0ddc*/ 	.word	0x0002a820
        /*0de0*/ 	.short	0x010a
        /*0de2*/ 	.byte	0x3f
	.zero		1


	//   ....[73]....
        /*0de4*/ 	.word	0x0001cb60
        /*0de8*/ 	.word	0x00000005
        /*0dec*/ 	.word	0x0002a840
        /*0df0*/ 	.short	0x010a
        /*0df2*/ 	.byte	0x3f
	.zero		1


	//   ....[74]....
        /*0df4*/ 	.word	0x0001cc00
        /*0df8*/ 	.word	0x00000003
        /*0dfc*/ 	.word	0x0002a840
        /*0e00*/ 	.short	0x010a
        /*0e02*/ 	.byte	0x3f
	.zero		1


	//   ....[75]....
        /*0e04*/ 	.word	0x0001cc40
        /*0e08*/ 	.word	0x00000005
        /*0e0c*/ 	.word	0x0002a860
        /*0e10*/ 	.short	0x010a
        /*0e12*/ 	.byte	0x3f
	.zero		1


	//   ....[76]....
        /*0e14*/ 	.word	0x0001cc80
        /*0e18*/ 	.word	0x00000003
        /*0e1c*/ 	.word	0x0002a860
        /*0e20*/ 	.short	0x010a
        /*0e22*/ 	.byte	0x3f
	.zero		1


	//   ....[77]....
        /*0e24*/ 	.word	0x0001ccc0
        /*0e28*/ 	.word	0x00000005
        /*0e2c*/ 	.word	0x0002a880
        /*0e30*/ 	.short	0x010a
        /*0e32*/ 	.byte	0x3f
	.zero		1


	//   ....[78]....
        /*0e34*/ 	.word	0x0001cd00
        /*0e38*/ 	.word	0x00000003
        /*0e3c*/ 	.word	0x0002a880
        /*0e40*/ 	.short	0x010a
        /*0e42*/ 	.byte	0x3f
	.zero		1


	//   ....[79]....
        /*0e44*/ 	.word	0x0001cd70
        /*0e48*/ 	.word	0x00000003
        /*0e4c*/ 	.word	0x0002a800
        /*0e50*/ 	.short	0x010a
        /*0e52*/ 	.byte	0x3f
	.zero		1


	//   ....[80]....
        /*0e54*/ 	.word	0x0001cdc0
        /*0e58*/ 	.word	0x0000005a
        /*0e5c*/ 	.word	0x0002a830
        /*0e60*/ 	.short	0x010a
        /*0e62*/ 	.byte	0x3f
	.zero		1


	//   ....[81]....
        /*0e64*/ 	.word	0x0001ce20
        /*0e68*/ 	.word	0x00000008
        /*0e6c*/ 	.word	0x0002a830
        /*0e70*/ 	.short	0x010a
        /*0e72*/ 	.byte	0x3f
	.zero		1


	//   ....[82]....
        /*0e74*/ 	.word	0x0001ce80
        /*0e78*/ 	.word	0x00000008
        /*0e7c*/ 	.word	0x0002a850
        /*0e80*/ 	.short	0x010a
        /*0e82*/ 	.byte	0x3f
	.zero		1


	//   ....[83]....
        /*0e84*/ 	.word	0x0001cee0
        /*0e88*/ 	.word	0x00000008
        /*0e8c*/ 	.word	0x0002a830
        /*0e90*/ 	.short	0x010a
        /*0e92*/ 	.byte	0x3f
	.zero		1


	//   ....[84]....
        /*0e94*/ 	.word	0x0001cf40
        /*0e98*/ 	.word	0x00000008
        /*0e9c*/ 	.word	0x0002a850
        /*0ea0*/ 	.short	0x010a
        /*0ea2*/ 	.byte	0x3f
	.zero		1


	//   ....[85]....
        /*0ea4*/ 	.word	0x0001cfa0
        /*0ea8*/ 	.word	0x00000008
        /*0eac*/ 	.word	0x0002a830
        /*0eb0*/ 	.short	0x010a
        /*0eb2*/ 	.byte	0x3f
	.zero		1


	//   ....[86]....
        /*0eb4*/ 	.word	0x0001d000
        /*0eb8*/ 	.word	0x00000008
        /*0ebc*/ 	.word	0x0002a850
        /*0ec0*/ 	.short	0x010a
        /*0ec2*/ 	.byte	0x3f
	.zero		1


	//   ....[87]....
        /*0ec4*/ 	.word	0x0001d060
        /*0ec8*/ 	.word	0x00000005
        /*0ecc*/ 	.word	0x0002a850
        /*0ed0*/ 	.short	0x010a
        /*0ed2*/ 	.byte	0x3f
	.zero		1


	//   ....[88]....
        /*0ed4*/ 	.word	0x0001d160
        /*0ed8*/ 	.word	0x00000004
        /*0edc*/ 	.word	0x0002a880
        /*0ee0*/ 	.short	0x010a
        /*0ee2*/ 	.byte	0x3f
	.zero		1


	//   ....[89]....
        /*0ee4*/ 	.word	0x0001d830
        /*0ee8*/ 	.word	0x00000004
        /*0eec*/ 	.word	0x0002a840
        /*0ef0*/ 	.short	0x010a
        /*0ef2*/ 	.byte	0x3f
	.zero		1


	//   ....[90]....
        /*0ef4*/ 	.word	0x0001e290
        /*0ef8*/ 	.word	0x00000010
        /*0efc*/ 	.word	0x0002a820
        /*0f00*/ 	.short	0x010a
        /*0f02*/ 	.byte	0x3f
	.zero		1


	//   ....[91]....
        /*0f04*/ 	.word	0x0001e2e0
        /*0f08*/ 	.word	0x00000000
        /*0f0c*/ 	.word	0x0002a880
        /*0f10*/ 	.short	0x010a
        /*0f12*/ 	.byte	0x3f
	.zero		1


	//   ....[92]....
        /*0f14*/ 	.word	0x0001e800
        /*0f18*/ 	.word	0x00000000
        /*0f1c*/ 	.word	0x0002a840
        /*0f20*/ 	.short	0x010a
        /*0f22*/ 	.byte	0x3f
	.zero		1


	//   ....[93]....
        /*0f24*/ 	.word	0x0001ecd0
        /*0f28*/ 	.word	0x00000000
        /*0f2c*/ 	.word	0x0002a870
        /*0f30*/ 	.short	0x010a
        /*0f32*/ 	.byte	0x3f
	.zero		1


	//   ....[94]....
        /*0f34*/ 	.word	0x0001ed20
        /*0f38*/ 	.word	0x00000000
        /*0f3c*/ 	.word	0x0002a860
        /*0f40*/ 	.short	0x010a
        /*0f42*/ 	.byte	0x3f
	.zero		1


	//   ....[95]....
        /*0f44*/ 	.word	0x0001ed70
        /*0f48*/ 	.word	0x00000003
        /*0f4c*/ 	.word	0x0002a870
        /*0f50*/ 	.short	0x010a
        /*0f52*/ 	.byte	0x3f
	.zero		1


	//   ....[96]....
        /*0f54*/ 	.word	0x0001edc0
        /*0f58*/ 	.word	0x00000003
        /*0f5c*/ 	.word	0x0002a860
        /*0f60*/ 	.short	0x010a
        /*0f62*/ 	.byte	0x3f
	.zero		1


	//   ....[97]....
        /*0f64*/ 	.word	0x0001ee10
        /*0f68*/ 	.word	0x00000007
        /*0f6c*/ 	.word	0x0002a820
        /*0f70*/ 	.short	0x010a
        /*0f72*/ 	.byte	0x3f
	.zero		1


	//   ....[98]....
        /*0f74*/ 	.word	0x0001efb0
        /*0f78*/ 	.word	0x00000005
        /*0f7c*/ 	.word	0x0002a840
        /*0f80*/ 	.short	0x010a
        /*0f82*/ 	.byte	0x3f
	.zero		1


	//   ....[99]....
        /*0f84*/ 	.word	0x0001f000
        /*0f88*/ 	.word	0x00000003
        /*0f8c*/ 	.word	0x0002a840
        /*0f90*/ 	.short	0x010a
        /*0f92*/ 	.byte	0x3f
	.zero		1


	//   ....[100]....
        /*0f94*/ 	.word	0x0001f050
        /*0f98*/ 	.word	0x00000005
        /*0f9c*/ 	.word	0x0002a860
        /*0fa0*/ 	.short	0x010a
        /*0fa2*/ 	.byte	0x3f
	.zero		1


	//   ....[101]....
        /*0fa4*/ 	.word	0x0001f0a0
        /*0fa8*/ 	.word	0x00000003
        /*0fac*/ 	.word	0x0002a860
        /*0fb0*/ 	.short	0x010a
        /*0fb2*/ 	.byte	0x3f
	.zero		1


	//   ....[102]....
        /*0fb4*/ 	.word	0x0001f0f0
        /*0fb8*/ 	.word	0x00000005
        /*0fbc*/ 	.word	0x0002a880
        /*0fc0*/ 	.short	0x010a
        /*0fc2*/ 	.byte	0x3f
	.zero		1


	//----- nvinfo : EIATTR_NUM_MBARRIERS
	.align		4
.L_212:
        /*0fc4*/ 	.byte	0x03, 0x38
        /*0fc6*/ 	.short	0x0016


	//----- nvinfo : EIATTR_EXIT_INSTR_OFFSETS
	.align		4
        /*0fc8*/ 	.byte	0x04, 0x1c
        /*0fca*/ 	.short	(.L_214 - .L_213)


	//   ....[0]....
.L_213:
        /*0fcc*/ 	.word	0x000009c0


	//   ....[1]....
        /*0fd0*/ 	.word	0x00015d30


	//   ....[2]....
        /*0fd4*/ 	.word	0x0001cd50


	//----- nvinfo : EIATTR_MAX_THREADS
	.align		4
.L_214:
        /*0fd8*/ 	.byte	0x04, 0x05
        /*0fda*/ 	.short	(.L_216 - .L_215)
.L_215:
        /*0fdc*/ 	.word	0x00000180
        /*0fe0*/ 	.word	0x00000001
        /*0fe4*/ 	.word	0x00000001


	//----- nvinfo : EIATTR_CRS_STACK_SIZE
	.align		4
.L_216:
        /*0fe8*/ 	.byte	0x04, 0x1e
        /*0fea*/ 	.short	(.L_218 - .L_217)
.L_217:
        /*0fec*/ 	.word	0x00000000


	//----- nvinfo : EIATTR_CBANK_PARAM_SIZE
	.align		4
.L_218:
        /*0ff0*/ 	.byte	0x03, 0x19
        /*0ff2*/ 	.short	0x0af0


	//----- nvinfo : EIATTR_PARAM_CBANK
	.align		4
        /*0ff4*/ 	.byte	0x04, 0x0a
        /*0ff6*/ 	.short	(.L_220 - .L_219)
	.align		4
.L_219:
        /*0ff8*/ 	.word	index@(.nv.constant0._ZN7cutlass13device_kernelIN5flash11enable_sm90INS1_16FlashAttnFwdSm90INS1_25CollectiveMainloopFwdSm90ILi2EN4cute5tupleIJNS5_1CILi1EEES8_S8_EEENS6_IJNS7_ILi128EEESA_NS7_ILi192EEEEEELi192ENS_12float_e4m3_tEfNS_4arch4Sm90ELb0ELb1ELb1ELb1ELb1ELb0ELb0ELb1ELb1ELb1ELb1ELb0EEENS1_21CollectiveEpilogueFwdINS6_IJSA_SB_SA_EEES9_NS_10bfloat16_tESF_Li256ELb1ELb1ELb1ELb1EEENS1_36VarlenDynamicPersistentTileSchedulerILi128ELi128ELi256ELi128ELb1ELb1ELb1ELb1ELb0ELb1EEEEEEEEEvNT_6ParamsE)
        /*0ffc*/ 	.short	0x0210
        /*0ffe*/ 	.short	0x0af0


	//----- nvinfo : EIATTR_SW_WAR
	.align		4
.L_220:
        /*1000*/ 	.byte	0x04, 0x36
        /*1002*/ 	.short	(.L_222 - .L_221)
.L_221:
        /*1004*/ 	.word	0x00000008
.L_222:


//--------------------- .nv.info._ZN7cutlass13device_kernelIN5flash11enable_sm90INS1_16FlashAttnFwdSm90INS1_25CollectiveMainloopFwdSm90ILi2EN4cute5tupleIJNS5_1CILi1EEES8_S8_EEENS6_IJNS7_ILi128EEESA_NS7_ILi192EEEEEELi192ENS_12float_e4m3_tEfNS_4arch4Sm90ELb0ELb1ELb1ELb1ELb1ELb1ELb0ELb1ELb1ELb1ELb1ELb0EEENS1_21CollectiveEpilogueFwdINS6_IJSA_SB_SA_EEES9_NS_10bfloat16_tESF_Li256ELb1ELb1ELb1ELb1EEENS1_36VarlenDynamicPersistentTileSchedulerILi128ELi128ELi256ELi128ELb1ELb1ELb1ELb1ELb0ELb1EEEEEEEEEvNT_6ParamsE --------------------------
	.section	.nv.info._ZN7cutlass13device_kernelIN5flash11enable_sm90INS1_16FlashAttnFwdSm90INS1_25CollectiveMainloopFwdSm90ILi2EN4cute5tupleIJNS5_1CILi1EEES8_S8_EEENS6_IJNS7_ILi128EEESA_NS7_ILi192EEEEEELi192ENS_12float_e4m3_tEfNS_4arch4Sm90ELb0ELb1ELb1ELb1ELb1ELb1ELb0ELb1ELb1ELb1ELb1ELb0EEENS1_21CollectiveEpilogueFwdINS6_IJSA_SB_SA_EEES9_NS_10bfloat16_tESF_Li256ELb1ELb1ELb1ELb1EEENS1_36VarlenDynamicPersistentTileSchedulerILi128ELi128ELi256ELi128ELb1ELb1ELb1ELb1ELb0ELb1EEEEEEEEEvNT_6ParamsE,"",@"SHT_CUDA_INFO"
	.sectionflags	@""
	.align	4


	//----- nvinfo : EIATTR_CUDA_API_VERSION
	.align		4
        /*0000*/ 	.byte	0x04, 0x37
        /*0002*/ 	.short	(.L_224 - .L_223)
.L_223:
        /*0004*/ 	.word	0x00000082


	//----- nvinfo : EIATTR_KPARAM_INFO
	.align		4
.L_224:
        /*0008*/ 	.byte	0x04, 0x17
        /*000a*/ 	.short	(.L_226 - .L_225)
.L_225:
        /*000c*/ 	.word	0x00000000
        /*0010*/ 	.short	0x0000
        /*0012*/ 	.short	0x0070
        /*0014*/ 	.byte	0x00, 0xf0, 0x01, 0x2a


	//----- nvinfo : EIATTR_SPARSE_MMA_MASK
	.align		4
.L_226:
        /*0018*/ 	.byte	0x03, 0x50
        /*001a*/ 	.short	0x0000


	//----- nvinfo : EIATTR_MAXREG_COUNT
	.align		4
        /*001c*/ 	.byte	0x03, 0x1b
        /*001e*/ 	.short	0x00a8


	//----- nvinfo : EIATTR_NUM_BARRIERS
	.align		4
        /*0020*/ 	.byte	0x02, 0x4c
        /*0022*/ 	.byte	0x10
	.zero		1


	//----- nvinfo : EIATTR_EXTERNS
	.align		4
        /*0024*/ 	.byte	0x04, 0x0f
        /*0026*/ 	.short	(.L_228 - .L_227)


	//   ....[0]....
	.align		4
.L_227:
        /*0028*/ 	.word	index@(__assertfail)


	//----- nvinfo : EIATTR_ANNOTATIONS
	.align		4
.L_228:
        /*002c*/ 	.byte	0x04, 0x55
        /*002e*/ 	.short	(.L_230 - .L_229)


	//   ....[0]....
.L_229:
        /* <DEDUP_REMOVED lines=32> */


	//----- nvinfo : EIATTR_MERCURY_ISA_VERSION
	.align		4
.L_230:
        /*0220*/ 	.byte	0x03, 0x5f
        /*0222*/ 	.short	0x0101


	//----- nvinfo : EIATTR_UNUSED_LOAD_BYTE_OFFSET
	.align		4
        /*0224*/ 	.byte	0x04, 0x44
        /*0226*/ 	.short	(.L_232 - .L_231)


	//   ....[0]....
.L_231:
        /*0228*/ 	.word	0x00000a80
        /*022c*/ 	.word	0x0000fff0


	//   ....[1]....
        /*0230*/ 	.word	0x00020c90
        /*0234*/ 	.word	0x0000fff0


	//----- nvinfo : EIATTR_INT_WARP_WIDE_INSTR_OFFSETS
	.align		4
.L_232:
        /*0238*/ 	.byte	0x04, 0x31
        /*023a*/ 	.short	(.L_234 - .L_233)


	//   ....[0]....
.L_233:
        /*023c*/ 	.word	0x00000130


	//   ....[1]....
        /*0240*/ 	.word	0x00000170


	//   ....[2]....
        /*0244*/ 	.word	0x000001e0


	//   ....[3]....
        /*0248*/ 	.word	0x0002a0c0


	//   ....[4]....
        /*024c*/ 	.word	0x0002a150


	//   ....[5]....
        /*0250*/ 	.word	0x0002d510


	//   ....[6]....
        /*0254*/ 	.word	0x0002d5a0


	//----- nvinfo : EIATTR_COOP_GROUP_MASK_REGIDS
	.align		4
.L_234:
        /*0258*/ 	.byte	0x04, 0x29
        /*025a*/ 	.short	(.L_236 - .L_235)


	//   ....[0]....
.L_235:
        /*025c*/ 	.word	0xffffffff


	//   ....[1]....
        /*0260*/ 	.word	0xffffffff


	//   ....[2]....
        /*0264*/ 	.word	0xffffffff


	//   ....[3]....
        /*0268*/ 	.word	0xffffffff


	//   ....[4]....
        /*026c*/ 	.word	0xffffffff


	//   ....[5]....
        /*0270*/ 	.word	0xffffffff


	//   ....[6]....
        /*0274*/ 	.word	0xffffffff


	//   ....[7]....
        /*0278*/ 	.word	0xffffffff


	//   ....[8]....
        /*027c*/ 	.word	0xffffffff


	//   ....[9]....
        /*0280*/ 	.word	0xffffffff


	//   ....[10]....
        /*0284*/ 	.word	0xffffffff


	//   ....[11]....
        /*0288*/ 	.word	0xffffffff


	//   ....[12]....
        /*028c*/ 	.word	0xffffffff


	//   ....[13]....
        /*0290*/ 	.word	0xffffffff


	//   ....[14]....
        /*0294*/ 	.word	0xffffffff


	//   ....[15]....
        /*0298*/ 	.word	0xffffffff


	//   ....[16]....
        /*029c*/ 	.word	0xffffffff


	//   ....[17]....
        /*02a0*/ 	.word	0xffffffff


	//   ....[18]....
        /*02a4*/ 	.word	0xffffffff


	//   ....[19]....
        /*02a8*/ 	.word	0xffffffff


	//   ....[20]....
        /*02ac*/ 	.word	0xffffffff


	//   ....[21]....
        /*02b0*/ 	.word	0xffffffff


	//   ....[22]....
        /*02b4*/ 	.word	0xffffffff


	//   ....[23]....
        /*02b8*/ 	.word	0xffffffff


	//   ....[24]....
        /*02bc*/ 	.word	0xffffffff


	//   ....[25]....
        /*02c0*/ 	.word	0xffffffff


	//   ....[26]....
        /*02c4*/ 	.word	0xffffffff


	//   ....[27]....
        /*02c8*/ 	.word	0xffffffff


	//   ....[28]....
        /*02cc*/ 	.word	0xffffffff


	//   ....[29]....
        /*02d0*/ 	.word	0xffffffff


	//   ....[30]....
        /*02d4*/ 	.word	0xffffffff


	//   ....[31]....
        /*02d8*/ 	.word	0xffffffff


	//   ....[32]....
        /*02dc*/ 	.word	0xffffffff


	//   ....[33]....
        /*02e0*/ 	.word	0xffffffff


	//   ....[34]....
        /*02e4*/ 	.word	0xffffffff


	//   ....[35]....
        /*02e8*/ 	.word	0xffffffff


	//   ....[36]....
        /*02ec*/ 	.word	0xffffffff


	//   ....[37]....
        /*02f0*/ 	.word	0xffffffff


	//   ....[38]....
        /*02f4*/ 	.word	0xffffffff


	//   ....[39]....
        /*02f8*/ 	.word	0xffffffff


	//   ....[40]....
        /*02fc*/ 	.word	0xffffffff


	//   ....[41]....
        /*0300*/ 	.word	0xffffffff


	//   ....[42]....
        /*0304*/ 	.word	0xffffffff


	//   ....[43]....
        /*0308*/ 	.word	0xffffffff


	//   ....[44]....
        /*030c*/ 	.word	0xffffffff


	//   ....[45]....
        /*0310*/ 	.word	0xffffffff


	//   ....[46]....
        /*0314*/ 	.word	0xffffffff


	//   ....[47]....
        /*0318*/ 	.word	0xffffffff


	//   ....[48]....
        /*031c*/ 	.word	0xffffffff


	//   ....[49]....
        /*0320*/ 	.word	0xffffffff


	//   ....[50]....
        /*0324*/ 	.word	0xffffffff


	//   ....[51]....
        /*0328*/ 	.word	0xffffffff


	//   ....[52]....
        /*032c*/ 	.word	0xffffffff


	//   ....[53]....
        /*0330*/ 	.word	0xffffffff


	//   ....[54]....
        /*0334*/ 	.word	0xffffffff


	//   ....[55]....
        /*0338*/ 	.word	0xffffffff


	//   ....[56]....
        /*033c*/ 	.word	0xffffffff


	//   ....[57]....
        /*0340*/ 	.word	0xffffffff


	//   ....[58]....
        /*0344*/ 	.word	0xffffffff


	//   ....[59]....
        /*0348*/ 	.word	0xffffffff


	//   ....[60]....
        /*034c*/ 	.word	0xffffffff


	//   ....[61]....
        /*0350*/ 	.word	0xffffffff


	//   ....[62]....
        /*0354*/ 	.word	0xffffffff


	//   ....[63]....
        /*0358*/ 	.word	0xffffffff


	//   ....[64]....
        /*035c*/ 	.word	0xffffffff


	//   ....[65]....
        /*0360*/ 	.word	0xffffffff


	//   ....[66]....
        /*0364*/ 	.word	0xffffffff


	//   ....[67]....
        /*0368*/ 	.word	0xffffffff


	//   ....[68]....
        /*036c*/ 	.word	0xffffffff


	//   ....[69]....
        /*0370*/ 	.word	0xffffffff


	//   ....[70]....
        /*0374*/ 	.word	0xffffffff


	//   ....[71]....
        /*0378*/ 	.word	0xffffffff


	//   ....[72]....
        /*037c*/ 	.word	0xffffffff


	//   ....[73]....
        /*0380*/ 	.word	0xffffffff


	//   ....[74]....
        /*0384*/ 	.word	0xffffffff


	//   ....[75]....
        /*0388*/ 	.word	0xffffffff


	//   ....[76]....
        /*038c*/ 	.word	0xffffffff


	//   ....[77]....
        /*0390*/ 	.word	0xffffffff


	//   ....[78]....
        /*0394*/ 	.word	0xffffffff


	//   ....[79]....
        /*0398*/ 	.word	0xffffffff


	//   ....[80]....
        /*039c*/ 	.word	0xffffffff


	//   ....[81]....
        /*03a0*/ 	.word	0xffffffff


	//   ....[82]....
        /*03a4*/ 	.word	0xffffffff


	//   ....[83]....
        /*03a8*/ 	.word	0xffffffff


	//   ....[84]....
        /*03ac*/ 	.word	0xffffffff


	//   ....[85]....
        /*03b0*/ 	.word	0xffffffff


	//   ....[86]....
        /*03b4*/ 	.word	0xffffffff


	//   ....[87]....
        /*03b8*/ 	.word	0xffffffff


	//   ....[88]....
        /*03bc*/ 	.word	0xffffffff


	//   ....[89]....
        /*03c0*/ 	.word	0xffffffff


	//   ....[90]....
        /*03c4*/ 	.word	0xffffffff


	//   ....[91]....
        /*03c8*/ 	.word	0xffffffff


	//   ....[92]....
        /*03cc*/ 	.word	0xffffffff


	//   ....[93]....
        /*03d0*/ 	.word	0xffffffff


	//   ....[94]....
        /*03d4*/ 	.word	0xffffffff


	//   ....[95]....
        /*03d8*/ 	.word	0xffffffff


	//   ....[96]....
        /*03dc*/ 	.word	0xffffffff


	//   ....[97]....
        /*03e0*/ 	.word	0xffffffff


	//   ....[98]....
        /*03e4*/ 	.word	0xffffffff


	//   ....[99]....
        /*03e8*/ 	.word	0xffffffff


	//   ....[100]....
        /*03ec*/ 	.word	0xffffffff


	//   ....[101]....
        /*03f0*/ 	.word	0xffffffff


	//   ....[102]....
        /*03f4*/ 	.word	0xffffffff


	//   ....[103]....
        /*03f8*/ 	.word	0xffffffff


	//   ....[104]....
        /*03fc*/ 	.word	0xffffffff


	//   ....[105]....
        /*0400*/ 	.word	0xffffffff


	//   ....[106]....
        /*0404*/ 	.word	0xffffffff


	//   ....[107]....
        /*0408*/ 	.word	0xffffffff


	//   ....[108]....
        /*040c*/ 	.word	0xffffffff


	//   ....[109]....
        /*0410*/ 	.word	0xffffffff


	//   ....[110]....
        /*0414*/ 	.word	0xffffffff


	//   ....[111]....
        /*0418*/ 	.word	0xffffffff


	//   ....[112]....
        /*041c*/ 	.word	0xffffffff


	//   ....[113]....
        /*0420*/ 	.word	0xffffffff


	//   ....[114]....
        /*0424*/ 	.word	0xffffffff


	//   ....[115]....
        /*0428*/ 	.word	0xffffffff


	//   ....[116]....
        /*042c*/ 	.word	0xffffffff


	//   ....[117]....
        /*0430*/ 	.word	0xffffffff


	//   ....[118]....
        /*0434*/ 	.word	0xffffffff


	//   ....[119]....
        /*0438*/ 	.word	0xffffffff


	//   ....[120]....
        /*043c*/ 	.word	0xffffffff


	//   ....[121]....
        /*0440*/ 	.word	0xffffffff


	//   ....[122]....
        /*0444*/ 	.word	0xffffffff


	//   ....[123]....
        /*0448*/ 	.word	0xffffffff


	//   ....[124]....
        /*044c*/ 	.word	0xffffffff


	//   ....[125]....
        /*0450*/ 	.word	0xffffffff


	//   ....[126]....
        /*0454*/ 	.word	0xffffffff


	//   ....[127]....
        /*0458*/ 	.word	0xffffffff


	//   ....[128]....
        /*045c*/ 	.word	0xffffffff


	//   ....[129]....
        /*0460*/ 	.word	0xffffffff


	//   ....[130]....
        /*0464*/ 	.word	0xffffffff


	//   ....[131]....
        /*0468*/ 	.word	0xffffffff


	//   ....[132]....
        /*046c*/ 	.word	0xffffffff


	//   ....[133]....
        /*0470*/ 	.word	0xffffffff


	//   ....[134]....
        /*0474*/ 	.word	0xffffffff


	//   ....[135]....
        /*0478*/ 	.word	0xffffffff


	//   ....[136]....
        /*047c*/ 	.word	0xffffffff


	//   ....[137]....
        /*0480*/ 	.word	0xffffffff


	//   ....[138]....
        /*0484*/ 	.word	0xffffffff


	//   ....[139]....
        /*0488*/ 	.word	0xffffffff


	//   ....[140]....
        /*048c*/ 	.word	0xffffffff


	//   ....[141]....
        /*0490*/ 	.word	0xffffffff


	//   ....[142]....
        /*0494*/ 	.word	0xffffffff


	//   ....[143]....
        /*0498*/ 	.word	0xffffffff


	//   ....[144]....
        /*049c*/ 	.word	0xffffffff


	//   ....[145]....
        /*04a0*/ 	.word	0xffffffff


	//   ....[146]....
        /*04a4*/ 	.word	0xffffffff


	//   ....[147]....
        /*04a8*/ 	.word	0xffffffff


	//   ....[148]....
        /*04ac*/ 	.word	0xffffffff


	//   ....[149]....
        /*04b0*/ 	.word	0xffffffff


	//   ....[150]....
        /*04b4*/ 	.word	0xffffffff


	//   ....[151]....
        /*04b8*/ 	.word	0xffffffff


	//   ....[152]....
        /*04bc*/ 	.word	0xffffffff


	//   ....[153]....
        /*04c0*/ 	.word	0xffffffff


	//   ....[154]....
        /*04c4*/ 	.word	0xffffffff


	//   ....[155]....
        /*04c8*/ 	.word	0xffffffff


	//   ....[156]....
        /*04cc*/ 	.word	0xffffffff


	//   ....[157]....
        /*04d0*/ 	.word	0xffffffff


	//   ....[158]....
        /*04d4*/ 	.word	0xffffffff


	//   ....[159]....
        /*04d8*/ 	.word	0xffffffff


	//   ....[160]....
        /*04dc*/ 	.word	0xffffffff


	//   ....[161]....
        /*04e0*/ 	.word	0xffffffff


	//   ....[162]....
        /*04e4*/ 	.word	0xffffffff


	//   ....[163]....
        /*04e8*/ 	.word	0xffffffff


	//   ....[164]....
        /*04ec*/ 	.word	0xffffffff


	//   ....[165]....
        /*04f0*/ 	.word	0xffffffff


	//   ....[166]....
        /*04f4*/ 	.word	0xffffffff


	//   ....[167]....
        /*04f8*/ 	.word	0xffffffff


	//   ....[168]....
        /*04fc*/ 	.word	0xffffffff


	//   ....[169]....
        /*0500*/ 	.word	0xffffffff


	//   ....[170]....
        /*0504*/ 	.word	0xffffffff


	//   ....[171]....
        /*0508*/ 	.word	0xffffffff


	//   ....[172]....
        /*050c*/ 	.word	0xffffffff


	//   ....[173]....
        /*0510*/ 	.word	0xffffffff


	//   ....[174]....
        /*0514*/ 	.word	0xffffffff


	//   ....[175]....
        /*0518*/ 	.word	0xffffffff


	//   ....[176]....
        /*051c*/ 	.word	0xffffffff


	//   ....[177]....
        /*0520*/ 	.word	0xffffffff


	//   ....[178]....
        /*0524*/ 	.word	0xffffffff


	//   ....[179]....
        /*0528*/ 	.word	0xffffffff


	//   ....[180]....
        /*052c*/ 	.word	0xffffffff


	//   ....[181]....
        /*0530*/ 	.word	0xffffffff


	//   ....[182]....
        /*0534*/ 	.word	0xffffffff


	//   ....[183]....
        /*0538*/ 	.word	0xffffffff


	//   ....[184]....
        /*053c*/ 	.word	0xffffffff


	//   ....[185]....
        /*0540*/ 	.word	0xffffffff


	//   ....[186]....
        /*0544*/ 	.word	0xffffffff


	//   ....[187]....
        /*0548*/ 	.word	0xffffffff


	//   ....[188]....
        /*054c*/ 	.word	0xffffffff


	//   ....[189]....
        /*0550*/ 	.word	0xffffffff


	//   ....[190]....
        /*0554*/ 	.word	0xffffffff


	//   ....[191]....
        /*0558*/ 	.word	0xffffffff


	//   ....[192]....
        /*055c*/ 	.word	0xffffffff


	//   ....[193]....
        /*0560*/ 	.word	0xffffffff


	//   ....[194]....
        /*0564*/ 	.word	0xffffffff


	//   ....[195]....
        /*0568*/ 	.word	0xffffffff


	//   ....[196]....
        /*056c*/ 	.word	0xffffffff


	//   ....[197]....
        /*0570*/ 	.word	0xffffffff


	//   ....[198]....
        /*0574*/ 	.word	0xffffffff


	//   ....[199]....
        /*0578*/ 	.word	0xffffffff


	//   ....[200]....
        /*057c*/ 	.word	0xffffffff


	//   ....[201]....
        /*0580*/ 	.word	0xffffffff


	//   ....[202]....
        /*0584*/ 	.word	0xffffffff


	//   ....[203]....
        /*0588*/ 	.word	0xffffffff


	//   ....[204]....
        /*058c*/ 	.word	0xffffffff


	//   ....[205]....
        /*0590*/ 	.word	0xffffffff


	//   ....[206]....
        /*0594*/ 	.word	0xffffffff


	//   ....[207]....
        /*0598*/ 	.word	0xffffffff


	//   ....[208]....
        /*059c*/ 	.word	0xffffffff


	//   ....[209]....
        /*05a0*/ 	.word	0xffffffff


	//   ....[210]....
        /*05a4*/ 	.word	0xffffffff


	//   ....[211]....
        /*05a8*/ 	.word	0xffffffff


	//   ....[212]....
        /*05ac*/ 	.word	0xffffffff


	//   ....[213]....
        /*05b0*/ 	.word	0xffffffff


	//   ....[214]....
        /*05b4*/ 	.word	0xffffffff


	//   ....[215]....
        /*05b8*/ 	.word	0xffffffff


	//   ....[216]....
        /*05bc*/ 	.word	0xffffffff


	//   ....[217]....
        /*05c0*/ 	.word	0xffffffff


	//   ....[218]....
        /*05c4*/ 	.word	0xffffffff


	//   ....[219]....
        /*05c8*/ 	.word	0xffffffff


	//   ....[220]....
        /*05cc*/ 	.word	0xffffffff


	//   ....[221]....
        /*05d0*/ 	.word	0xffffffff


	//   ....[222]....
        /*05d4*/ 	.word	0xffffffff


	//   ....[223]....
        /*05d8*/ 	.word	0xffffffff


	//   ....[224]....
        /*05dc*/ 	.word	0xffffffff


	//   ....[225]....
        /*05e0*/ 	.word	0xffffffff


	//   ....[226]....
        /*05e4*/ 	.word	0xffffffff


	//   ....[227]....
        /*05e8*/ 	.word	0xffffffff


	//   ....[228]....
        /*05ec*/ 	.word	0xffffffff


	//   ....[229]....
        /*05f0*/ 	.word	0xffffffff


	//   ....[230]....
        /*05f4*/ 	.word	0xffffffff


	//   ....[231]....
        /*05f8*/ 	.word	0xffffffff


	//   ....[232]....
        /*05fc*/ 	.word	0xffffffff


	//   ....[233]....
        /*0600*/ 	.word	0xffffffff


	//   ....[234]....
        /*0604*/ 	.word	0xffffffff


	//   ....[235]....
        /*0608*/ 	.word	0xffffffff


	//   ....[236]....
        /*060c*/ 	.word	0xffffffff


	//   ....[237]....
        /*0610*/ 	.word	0xffffffff


	//   ....[238]....
        /*0614*/ 	.word	0xffffffff


	//   ....[239]....
        /*0618*/ 	.word	0xffffffff


	//   ....[240]....
        /*061c*/ 	.word	0xffffffff


	//   ....[241]....
        /*0620*/ 	.word	0xffffffff


	//   ....[242]....
        /*0624*/ 	.word	0xffffffff


	//   ....[243]....
        /*0628*/ 	.word	0xffffffff


	//   ....[244]....
        /*062c*/ 	.word	0xffffffff


	//   ....[245]....
        /*0630*/ 	.word	0xffffffff


	//   ....[246]....
        /*0634*/ 	.word	0xffffffff


	//   ....[247]....
        /*0638*/ 	.word	0x0500000f


	//   ....[248]....
        /*063c*/ 	.word	0x0500000f


	//   ....[249]....
        /*0640*/ 	.word	0x0500000f


	//   ....[250]....
        /*0644*/ 	.word	0x0500000f


	//   ....[251]....
        /*0648*/ 	.word	0x0500000f


	//   ....[252]....
        /*064c*/ 	.word	0x0500000f


	//   ....[253]....
        /*0650*/ 	.word	0x0500000f


	//   ....[254]....
        /*0654*/ 	.word	0x0500000f


	//   ....[255]....
        /*0658*/ 	.word	0x0500000f


	//   ....[0]....
        /*065c*/ 	.word	0x0500000f


	//   ....[1]....
        /*0660*/ 	.word	0x0500000f


	//   ....[2]....
        /*0664*/ 	.word	0x0500000f


	//   ....[3]....
        /*0668*/ 	.word	0x0500000f


	//   ....[4]....
        /*066c*/ 	.word	0x0500000f


	//   ....[5]....
        /*0670*/ 	.word	0x0500000f


	//   ....[6]....
        /*0674*/ 	.word	0x0500000f


	//   ....[7]....
        /*0678*/ 	.word	0x0500000f


	//   ....[8]....
        /*067c*/ 	.word	0x0500000f


	//   ....[9]....
        /*0680*/ 	.word	0x0500000f


	//   ....[10]....
        /*0684*/ 	.word	0x0500000f


	//   ....[11]....
        /*0688*/ 	.word	0x0500000f


	//   ....[12]....
        /*068c*/ 	.word	0x0500000f


	//   ....[13]....
        /*0690*/ 	.word	0x0500000f


	//   ....[14]....
        /*0694*/ 	.word	0x0500000f


	//   ....[15]....
        /*0698*/ 	.word	0x0500000f


	//   ....[16]....
        /*069c*/ 	.word	0x0500000f


	//   ....[17]....
        /*06a0*/ 	.word	0x0500000f


	//   ....[18]....
        /*06a4*/ 	.word	0x0500000f


	//   ....[19]....
        /*06a8*/ 	.word	0x0500000f


	//   ....[20]....
        /*06ac*/ 	.word	0x0500000f


	//   ....[21]....
        /*06b0*/ 	.word	0x0500000f


	//   ....[22]....
        /*06b4*/ 	.word	0x0500000f


	//   ....[23]....
        /*06b8*/ 	.word	0x0500000f


	//   ....[24]....
        /*06bc*/ 	.word	0x0500000f


	//   ....[25]....
        /*06c0*/ 	.word	0x0500000f


	//   ....[26]....
        /*06c4*/ 	.word	0x0500000f


	//   ....[27]....
        /*06c8*/ 	.word	0x0500000f


	//   ....[28]....
        /*06cc*/ 	.word	0x0500000f


	//   ....[29]....
        /*06d0*/ 	.word	0x0500000f


	//   ....[30]....
        /*06d4*/ 	.word	0x0500000f


	//   ....[31]....
        /*06d8*/ 	.word	0x0500000f


	//   ....[32]....
        /*06dc*/ 	.word	0x0500000f


	//   ....[33]....
        /*06e0*/ 	.word	0x0500000f


	//   ....[34]....
        /*06e4*/ 	.word	0x0500000f


	//   ....[35]....
        /*06e8*/ 	.word	0x0500000f


	//   ....[36]....
        /*06ec*/ 	.word	0x0500000f


	//   ....[37]....
        /*06f0*/ 	.word	0x0500000f


	//   ....[38]....
        /*06f4*/ 	.word	0x0500000f


	//   ....[39]....
        /*06f8*/ 	.word	0x0500000f


	//   ....[40]....
        /*06fc*/ 	.word	0x0500000f


	//   ....[41]....
        /*0700*/ 	.word	0x0500000f


	//   ....[42]....
        /*0704*/ 	.word	0x0500000f


	//   ....[43]....
        /*0708*/ 	.word	0x0500000f


	//   ....[44]....
        /*070c*/ 	.word	0x0500000f


	//   ....[45]....
        /*0710*/ 	.word	0x0500000f


	//   ....[46]....
        /*0714*/ 	.word	0x0500000f


	//   ....[47]....
        /*0718*/ 	.word	0x0500000f


	//   ....[48]....
        /*071c*/ 	.word	0x0500000f


	//   ....[49]....
        /*0720*/ 	.word	0x0500000f


	//   ....[50]....
        /*0724*/ 	.word	0x0500000f


	//   ....[51]....
        /*0728*/ 	.word	0x0500000f


	//   ....[52]....
        /*072c*/ 	.word	0x0500000f


	//   ....[53]....
        /*0730*/ 	.word	0x0500000f


	//   ....[54]....
        /*0734*/ 	.word	0x0500000f


	//   ....[55]....
        /*0738*/ 	.word	0x0500000f


	//   ....[56]....
        /*073c*/ 	.word	0x0500000f


	//   ....[57]....
        /*0740*/ 	.word	0x0500000f


	//   ....[58]....
        /*0744*/ 	.word	0x0500000f


	//   ....[59]....
        /*0748*/ 	.word	0x0500000f


	//   ....[60]....
        /*074c*/ 	.word	0x0500000f


	//   ....[61]....
        /*0750*/ 	.word	0x0500000f


	//   ....[62]....
        /*0754*/ 	.word	0x0500000f


	//   ....[63]....
        /*0758*/ 	.word	0x0500000f


	//   ....[64]....
        /*075c*/ 	.word	0x0500000f


	//   ....[65]....
        /*0760*/ 	.word	0x0500000f


	//   ....[66]....
        /*0764*/ 	.word	0x0500000f


	//   ....[67]....
        /*0768*/ 	.word	0x0500000f


	//   ....[68]....
        /*076c*/ 	.word	0x0500000f


	//   ....[69]....
        /*0770*/ 	.word	0x0500000f


	//   ....[70]....
        /*0774*/ 	.word	0x0500000f


	//   ....[71]....
        /*0778*/ 	.word	0x0500000f


	//   ....[72]....
        /*077c*/ 	.word	0x0500000f


	//   ....[73]....
        /*0780*/ 	.word	0x0500000f


	//   ....[74]....
        /*0784*/ 	.word	0x0500000f


	//   ....[75]....
        /*0788*/ 	.word	0x0500000f


	//   ....[76]....
        /*078c*/ 	.word	0x0500000f


	//   ....[77]....
        /*0790*/ 	.word	0x0500000f


	//   ....[78]....
        /*0794*/ 	.word	0x0500000f


	//   ....[79]....
        /*0798*/ 	.word	0x0500000f


	//   ....[80]....
        /*079c*/ 	.word	0x0500000f


	//   ....[81]....
        /*07a0*/ 	.word	0x0500000f


	//   ....[82]....
        /*07a4*/ 	.word	0x0500000f


	//   ....[83]....
        /*07a8*/ 	.word	0x0500000f


	//   ....[84]....
        /*07ac*/ 	.word	0x0500000f


	//   ....[85]....
        /*07b0*/ 	.word	0x0500000f


	//   ....[86]....
        /*07b4*/ 	.word	0x0500000f


	//   ....[87]....
        /*07b8*/ 	.word	0x0500000f


	//   ....[88]....
        /*07bc*/ 	.word	0x0500000f


	//   ....[89]....
        /*07c0*/ 	.word	0x0500000f


	//   ....[90]....
        /*07c4*/ 	.word	0x0500000f


	//   ....[91]....
        /*07c8*/ 	.word	0x0500000f


	//   ....[92]....
        /*07cc*/ 	.word	0x0500000f


	//   ....[93]....
        /*07d0*/ 	.word	0x0500000f


	//   ....[94]....
        /*07d4*/ 	.word	0x0500000f


	//   ....[95]....
        /*07d8*/ 	.word	0x0500000f


	//   ....[96]....
        /*07dc*/ 	.word	0x0500000f


	//   ....[97]....
        /*07e0*/ 	.word	0x0500000f


	//   ....[98]....
        /*07e4*/ 	.word	0x0500000f


	//   ....[99]....
        /*07e8*/ 	.word	0x0500000f


	//   ....[100]....
        /*07ec*/ 	.word	0x0500000f


	//   ....[101]....
        /*07f0*/ 	.word	0x0500000f


	//   ....[102]....
        /*07f4*/ 	.word	0x0500000f


	//   ....[103]....
        /*07f8*/ 	.word	0x0500000f


	//   ....[104]....
        /*07fc*/ 	.word	0x0500000f


	//   ....[105]....
        /*0800*/ 	.word	0x0500000f


	//   ....[106]....
        /*0804*/ 	.word	0x0500000f


	//   ....[107]....
        /*0808*/ 	.word	0x0500000f


	//   ....[108]....
        /*080c*/ 	.word	0x0500000f


	//   ....[109]....
        /*0810*/ 	.word	0x0500000f


	//   ....[110]....
        /*0814*/ 	.word	0x0500000f


	//   ....[111]....
        /*0818*/ 	.word	0x0500000f


	//   ....[112]....
        /*081c*/ 	.word	0x0500000f


	//   ....[113]....
        /*0820*/ 	.word	0x0500000f


	//   ....[114]....
        /*0824*/ 	.word	0x0500000f


	//   ....[115]....
        /*0828*/ 	.word	0x0500000f


	//   ....[116]....
        /*082c*/ 	.word	0x0500000f


	//   ....[117]....
        /*0830*/ 	.word	0x0500000f


	//   ....[118]....
        /*0834*/ 	.word	0x0500000f


	//   ....[119]....
        /*0838*/ 	.word	0x0500000f


	//   ....[120]....
        /*083c*/ 	.word	0x0500000f


	//   ....[121]....
        /*0840*/ 	.word	0x0500000f


	//   ....[122]....
        /*0844*/ 	.word	0x0500000f


	//   ....[123]....
        /*0848*/ 	.word	0x0500000f


	//   ....[124]....
        /*084c*/ 	.word	0x0500000f


	//   ....[125]....
        /*0850*/ 	.word	0x0500000f


	//   ....[126]....
        /*0854*/ 	.word	0x0500000f


	//   ....[127]....
        /*0858*/ 	.word	0x0500000f


	//   ....[128]....
        /*085c*/ 	.word	0x0500000f


	//   ....[129]....
        /*0860*/ 	.word	0x0500000f


	//   ....[130]....
        /*0864*/ 	.word	0x0500000f


	//   ....[131]....
        /*0868*/ 	.word	0x0500000f


	//   ....[132]....
        /*086c*/ 	.word	0x0500000f


	//   ....[133]....
        /*0870*/ 	.word	0x0500000f


	//   ....[134]....
        /*0874*/ 	.word	0x0500000f


	//   ....[135]....
        /*0878*/ 	.word	0x0500000f


	//   ....[136]....
        /*087c*/ 	.word	0x0500000f


	//   ....[137]....
        /*0880*/ 	.word	0x0500000f


	//   ....[138]....
        /*0884*/ 	.word	0x0500000f


	//   ....[139]....
        /*0888*/ 	.word	0x0500000f


	//   ....[140]....
        /*088c*/ 	.word	0x0500000f


	//   ....[141]....
        /*0890*/ 	.word	0x0500000f


	//   ....[142]....
        /*0894*/ 	.word	0x0500000f


	//   ....[143]....
        /*0898*/ 	.word	0x0500000f


	//   ....[144]....
        /*089c*/ 	.word	0x0500000f


	//   ....[145]....
        /*08a0*/ 	.word	0x0500000f


	//   ....[146]....
        /*08a4*/ 	.word	0x0500000f


	//   ....[147]....
        /*08a8*/ 	.word	0x0500000f


	//   ....[148]....
        /*08ac*/ 	.word	0x0500000f


	//   ....[149]....
        /*08b0*/ 	.word	0x0500000f


	//   ....[150]....
        /*08b4*/ 	.word	0x0500000f


	//   ....[151]....
        /*08b8*/ 	.word	0x0500000f


	//   ....[152]....
        /*08bc*/ 	.word	0x0500000f


	//   ....[153]....
        /*08c0*/ 	.word	0x0500000f


	//   ....[154]....
        /*08c4*/ 	.word	0x0500000f


	//   ....[155]....
        /*08c8*/ 	.word	0x0500000f


	//   ....[156]....
        /*08cc*/ 	.word	0x0500000f


	//   ....[157]....
        /*08d0*/ 	.word	0x0500000f


	//   ....[158]....
        /*08d4*/ 	.word	0x0500000f


	//   ....[159]....
        /*08d8*/ 	.word	0x0500000f


	//   ....[160]....
        /*08dc*/ 	.word	0x0500000f


	//   ....[161]....
        /*08e0*/ 	.word	0x0500000f


	//   ....[162]....
        /*08e4*/ 	.word	0x0500000f


	//   ....[163]....
        /*08e8*/ 	.word	0x0500000f


	//   ....[164]....
        /*08ec*/ 	.word	0x0500000f


	//   ....[165]....
        /*08f0*/ 	.word	0x0500000f


	//   ....[166]....
        /*08f4*/ 	.word	0x0500000f


	//   ....[167]....
        /*08f8*/ 	.word	0x0500000f


	//   ....[168]....
        /*08fc*/ 	.word	0x0500000f


	//   ....[169]....
        /*0900*/ 	.word	0x0500000f


	//   ....[170]....
        /*0904*/ 	.word	0x0500000f


	//   ....[171]....
        /*0908*/ 	.word	0x0500000f


	//   ....[172]....
        /*090c*/ 	.word	0x0500000f


	//   ....[173]....
        /*0910*/ 	.word	0x0500000f


	//   ....[174]....
        /*0914*/ 	.word	0x0500000f


	//   ....[175]....
        /*0918*/ 	.word	0x0500000f


	//   ....[176]....
        /*091c*/ 	.word	0x0500000f


	//   ....[177]....
        /*0920*/ 	.word	0x0500000f


	//   ....[178]....
        /*0924*/ 	.word	0x0500000f


	//   ....[179]....
        /*0928*/ 	.word	0x0500000f


	//   ....[180]....
        /*092c*/ 	.word	0x0500000f


	//   ....[181]....
        /*0930*/ 	.word	0x0500000f


	//   ....[182]....
        /*0934*/ 	.word	0x0500000f


	//----- nvinfo : EIATTR_COOP_GROUP_INSTR_OFFSETS
	.align		4
.L_236:
        /*0938*/ 	.byte	0x04, 0x28
        /*093a*/ 	.short	(.L_238 - .L_237)


	//   ....[0]....
.L_237:
        /*093c*/ 	.word	0x00000070


	//   ....[1]....
        /*0940*/ 	.word	0x00000140


	//   ....[2]....
        /*0944*/ 	.word	0x00000190


	//   ....[3]....
        /*0948*/ 	.word	0x000003c0


	//   ....[4]....
        /*094c*/ 	.word	0x00000520


	//   ....[5]....
        /*0950*/ 	.word	0x00000640


	//   ....[6]....
        /*0954*/ 	.word	0x000007a0


	//   ....[7]....
        /*0958*/ 	.word	0x00003540


	//   ....[8]....
        /*095c*/ 	.word	0x00003550


	//   ....[9]....
        /*0960*/ 	.word	0x000064e0


	//   ....[10]....
        /*0964*/ 	.word	0x000064f0


	//   ....[11]....
        /*0968*/ 	.word	0x00009510


	//   ....[12]....
        /*096c*/ 	.word	0x00009520


	//   ....[13]....
        /*0970*/ 	.word	0x000099c0


	//   ....[14]....
        /*0974*/ 	.word	0x000099e0


	//   ....[15]....
        /*0978*/ 	.word	0x0000a870


	//   ....[16]....
        /*097c*/ 	.word	0x0000b160


	//   ....[17]....
        /*0980*/ 	.word	0x0000b170


	//   ....[18]....
        /*0984*/ 	.word	0x0000b180


	//   ....[19]....
        /*0988*/ 	.word	0x0000b190


	//   ....[20]....
        /*098c*/ 	.word	0x0000e830


	//   ....[21]....
        /*0990*/ 	.word	0x0000e840


	//   ....[22]....
        /*0994*/ 	.word	0x0000e850


	//   ....[23]....
        /*0998*/ 	.word	0x0000e860


	//   ....[24]....
        /*099c*/ 	.word	0x000128a0


	//   ....[25]....
        /*09a0*/ 	.word	0x00012cd0


	//   ....[26]....
        /*09a4*/ 	.word	0x00013d80


	//   ....[27]....
        /*09a8*/ 	.word	0x00013e40


	//   ....[28]....
        /*09ac*/ 	.word	0x00014750


	//   ....[29]....
        /*09b0*/ 	.word	0x000147f0


	//   ....[30]....
        /*09b4*/ 	.word	0x00016890


	//   ....[31]....
        /*09b8*/ 	.word	0x00016d10


	//   ....[32]....
        /*09bc*/ 	.word	0x000176c0


	//   ....[33]....
        /*09c0*/ 	.word	0x000176e0


	//   ....[34]....
        /*09c4*/ 	.word	0x00018390


	//   ....[35]....
        /*09c8*/ 	.word	0x000183c0


	//   ....[36]....
        /*09cc*/ 	.word	0x0001a900


	//   ....[37]....
        /*09d0*/ 	.word	0x0001a960


	//   ....[38]....
        /*09d4*/ 	.word	0x0001ad50


	//   ....[39]....
        /*09d8*/ 	.word	0x0001ad70


	//   ....[40]....
        /*09dc*/ 	.word	0x0001d270


	//   ....[41]....
        /*09e0*/ 	.word	0x0001d660


	//   ....[42]....
        /*09e4*/ 	.word	0x0001e010


	//   ....[43]....
        /*09e8*/ 	.word	0x0001e030


	//   ....[44]....
        /*09ec*/ 	.word	0x0001ecf0


	//   ....[45]....
        /*09f0*/ 	.word	0x0001ed10


	//   ....[46]....
        /*09f4*/ 	.word	0x000202b0


	//   ....[47]....
        /*09f8*/ 	.word	0x000202c0


	//   ....[48]....
        /*09fc*/ 	.word	0x00020340


	//   ....[49]....
        /*0a00*/ 	.word	0x00020350


	//   ....[50]....
        /*0a04*/ 	.word	0x000212d0


	//   ....[51]....
        /*0a08*/ 	.word	0x00021300


	//   ....[52]....
        /*0a0c*/ 	.word	0x00021350


	//   ....[53]....
        /*0a10*/ 	.word	0x00021380


	//   ....[54]....
        /*0a14*/ 	.word	0x000213b0


	//   ....[55]....
        /*0a18*/ 	.word	0x000213e0


	//   ....[56]....
        /*0a1c*/ 	.word	0x00021410


	//   ....[57]....
        /*0a20*/ 	.word	0x00021440


	//   ....[58]....
        /*0a24*/ 	.word	0x00021470


	//   ....[59]....
        /*0a28*/ 	.word	0x000214a0


	//   ....[60]....
        /*0a2c*/ 	.word	0x000214d0


	//   ....[61]....
        /*0a30*/ 	.word	0x00021500


	//   ....[62]....
        /*0a34*/ 	.word	0x00021530


	//   ....[63]....
        /*0a38*/ 	.word	0x00021560


	//   ....[64]....
        /*0a3c*/ 	.word	0x00021590


	//   ....[65]....
        /*0a40*/ 	.word	0x000215c0


	//   ....[66]....
        /*0a44*/ 	.word	0x000215f0


	//   ....[67]....
        /*0a48*/ 	.word	0x00021630


	//   ....[68]....
        /*0a4c*/ 	.word	0x00021660


	//   ....[69]....
        /*0a50*/ 	.word	0x00021690


	//   ....[70]....
        /*0a54*/ 	.word	0x000216c0


	//   ....[71]....
        /*0a58*/ 	.word	0x000216f0


	//   ....[72]....
        /*0a5c*/ 	.word	0x00021720


	//   ....[73]....
        /*0a60*/ 	.word	0x00021750


	//   ....[74]....
        /*0a64*/ 	.word	0x00021780


	//   ....[75]....
        /*0a68*/ 	.word	0x000217b0


	//   ....[76]....
        /*0a6c*/ 	.word	0x000217e0


	//   ....[77]....
        /*0a70*/ 	.word	0x00021810


	//   ....[78]....
        /*0a74*/ 	.word	0x00021840


	//   ....[79]....
        /*0a78*/ 	.word	0x00021870


	//   ....[80]....
        /*0a7c*/ 	.word	0x000218a0


	//   ....[81]....
        /*0a80*/ 	.word	0x000218d0


	//   ....[82]....
        /*0a84*/ 	.word	0x00021900


	//   ....[83]....
        /*0a88*/ 	.word	0x00021930


	//   ....[84]....
        /*0a8c*/ 	.word	0x00021960


	//   ....[85]....
        /*0a90*/ 	.word	0x00021990


	//   ....[86]....
        /*0a94*/ 	.word	0x000219c0


	//   ....[87]....
        /*0a98*/ 	.word	0x000219f0


	//   ....[88]....
        /*0a9c*/ 	.word	0x00021a20


	//   ....[89]....
        /*0aa0*/ 	.word	0x00021a50


	//   ....[90]....
        /*0aa4*/ 	.word	0x00021a80


	//   ....[91]....
        /*0aa8*/ 	.word	0x00021ab0


	//   ....[92]....
        /*0aac*/ 	.word	0x00021ae0


	//   ....[93]....
        /*0ab0*/ 	.word	0x00021b10


	//   ....[94]....
        /*0ab4*/ 	.word	0x00021b40


	//   ....[95]....
        /*0ab8*/ 	.word	0x00021b70


	//   ....[96]....
        /*0abc*/ 	.word	0x00021ba0


	//   ....[97]....
        /*0ac0*/ 	.word	0x00021bd0


	//   ....[98]....
        /*0ac4*/ 	.word	0x00021c00


	//   ....[99]....
        /*0ac8*/ 	.word	0x00021c30


	//   ....[100]....
        /*0acc*/ 	.word	0x00021c60


	//   ....[101]....
        /*0ad0*/ 	.word	0x00021c90


	//   ....[102]....
        /*0ad4*/ 	.word	0x00021cb0


	//   ....[103]....
        /*0ad8*/ 	.word	0x00021cc0


	//   ....[104]....
        /*0adc*/ 	.word	0x00021cf0


	//   ....[105]....
        /*0ae0*/ 	.word	0x00021d20


	//   ....[106]....
        /*0ae4*/ 	.word	0x00021d50


	//   ....[107]....
        /*0ae8*/ 	.word	0x00021d80


	//   ....[108]....
        /*0aec*/ 	.word	0x00021db0


	//   ....[109]....
        /*0af0*/ 	.word	0x00021de0


	//   ....[110]....
        /*0af4*/ 	.word	0x00021df0


	//   ....[111]....
        /*0af8*/ 	.word	0x00021e00


	//   ....[112]....
        /*0afc*/ 	.word	0x00021e10


	//   ....[113]....
        /*0b00*/ 	.word	0x00021e20


	//   ....[114]....
        /*0b04*/ 	.word	0x00021e30


	//   ....[115]....
        /*0b08*/ 	.word	0x00021e40


	//   ....[116]....
        /*0b0c*/ 	.word	0x00021e50


	//   ....[117]....
        /*0b10*/ 	.word	0x00021e60


	//   ....[118]....
        /*0b14*/ 	.word	0x00021e70


	//   ....[119]....
        /*0b18*/ 	.word	0x00021e80


	//   ....[120]....
        /*0b1c*/ 	.word	0x00021e90


	//   ....[121]....
        /*0b20*/ 	.word	0x00021ea0


	//   ....[122]....
        /*0b24*/ 	.word	0x00021eb0


	//   ....[123]....
        /*0b28*/ 	.word	0x00021ec0


	//   ....[124]....
        /*0b2c*/ 	.word	0x00021ed0


	//   ....[125]....
        /*0b30*/ 	.word	0x00021ee0


	//   ....[126]....
        /*0b34*/ 	.word	0x00021ef0


	//   ....[127]....
        /*0b38*/ 	.word	0x00021f00


	//   ....[128]....
        /*0b3c*/ 	.word	0x00021f10


	//   ....[129]....
        /*0b40*/ 	.word	0x00021f40


	//   ....[130]....
        /*0b44*/ 	.word	0x00021f70


	//   ....[131]....
        /*0b48*/ 	.word	0x00021fa0


	//   ....[132]....
        /*0b4c*/ 	.word	0x00021fd0


	//   ....[133]....
        /*0b50*/ 	.word	0x00022000


	//   ....[134]....
        /*0b54*/ 	.word	0x00022030


	//   ....[135]....
        /*0b58*/ 	.word	0x00022040


	//   ....[136]....
        /*0b5c*/ 	.word	0x00022050


	//   ....[137]....
        /*0b60*/ 	.word	0x00022080


	//   ....[138]....
        /*0b64*/ 	.word	0x000220b0


	//   ....[139]....
        /*0b68*/ 	.word	0x000220e0


	//   ....[140]....
        /*0b6c*/ 	.word	0x00022110


	//   ....[141]....
        /*0b70*/ 	.word	0x00022140


	//   ....[142]....
        /*0b74*/ 	.word	0x00022170


	//   ....[143]....
        /*0b78*/ 	.word	0x000221a0


	//   ....[144]....
        /*0b7c*/ 	.word	0x000221b0


	//   ....[145]....
        /*0b80*/ 	.word	0x000221d0


	//   ....[146]....
        /*0b84*/ 	.word	0x00022cf0


	//   ....[147]....
        /*0b88*/ 	.word	0x00022d10


	//   ....[148]....
        /*0b8c*/ 	.word	0x00022d20


	//   ....[149]....
        /*0b90*/ 	.word	0x00022d30


	//   ....[150]....
        /*0b94*/ 	.word	0x00023610


	//   ....[151]....
        /*0b98*/ 	.word	0x00023620


	//   ....[152]....
        /*0b9c*/ 	.word	0x00023770


	//   ....[153]....
        /*0ba0*/ 	.word	0x00023780


	//   ....[154]....
        /*0ba4*/ 	.word	0x000238d0


	//   ....[155]....
        /*0ba8*/ 	.word	0x000238e0


	//   ....[156]....
        /*0bac*/ 	.word	0x00023a30


	//   ....[157]....
        /*0bb0*/ 	.word	0x00023a40


	//   ....[158]....
        /*0bb4*/ 	.word	0x00023e30


	//   ....[159]....
        /*0bb8*/ 	.word	0x00023e40


	//   ....[160]....
        /*0bbc*/ 	.word	0x00024b80


	//   ....[161]....
        /*0bc0*/ 	.word	0x00024b90


	//   ....[162]....
        /*0bc4*/ 	.word	0x000260c0


	//   ....[163]....
        /*0bc8*/ 	.word	0x000260d0


	//   ....[164]....
        /*0bcc*/ 	.word	0x00026230


	//   ....[165]....
        /*0bd0*/ 	.word	0x00026240


	//   ....[166]....
        /*0bd4*/ 	.word	0x00026390


	//   ....[167]....
        /*0bd8*/ 	.word	0x000263a0


	//   ....[168]....
        /*0bdc*/ 	.word	0x000264f0


	//   ....[169]....
        /*0be0*/ 	.word	0x00026500


	//   ....[170]....
        /*0be4*/ 	.word	0x000266a0


	//   ....[171]....
        /*0be8*/ 	.word	0x00026890


	//   ....[172]....
        /*0bec*/ 	.word	0x000268c0


	//   ....[173]....
        /*0bf0*/ 	.word	0x000268f0


	//   ....[174]....
        /*0bf4*/ 	.word	0x00026920


	//   ....[175]....
        /*0bf8*/ 	.word	0x00026950


	//   ....[176]....
        /*0bfc*/ 	.word	0x00026980


	//   ....[177]....
        /*0c00*/ 	.word	0x00026b10


	//   ....[178]....
        /*0c04*/ 	.word	0x00026b40


	//   ....[179]....
        /*0c08*/ 	.word	0x00026b70


	//   ....[180]....
        /*0c0c*/ 	.word	0x00026ba0


	//   ....[181]....
        /*0c10*/ 	.word	0x00026bd0


	//   ....[182]....
        /*0c14*/ 	.word	0x00026c00


	//   ....[183]....
        /*0c18*/ 	.word	0x00026c90


	//   ....[184]....
        /*0c1c*/ 	.word	0x00026cc0


	//   ....[185]....
        /*0c20*/ 	.word	0x00026cd0


	//   ....[186]....
        /*0c24*/ 	.word	0x00026d10


	//   ....[187]....
        /*0c28*/ 	.word	0x00028620


	//   ....[188]....
        /*0c2c*/ 	.word	0x0002ac50


	//   ....[189]....
        /*0c30*/ 	.word	0x0002ac80


	//   ....[190]....
        /*0c34*/ 	.word	0x0002adb0


	//   ....[191]....
        /*0c38*/ 	.word	0x0002adc0


	//   ....[192]....
        /*0c3c*/ 	.word	0x0002ae50


	//   ....[193]....
        /*0c40*/ 	.word	0x0002ae60


	//   ....[194]....
        /*0c44*/ 	.word	0x0002ae70


	//   ....[195]....
        /*0c48*/ 	.word	0x0002af10


	//   ....[196]....
        /*0c4c*/ 	.word	0x0002b290


	//   ....[197]....
        /*0c50*/ 	.word	0x0002b2b0


	//   ....[198]....
        /*0c54*/ 	.word	0x0002b350


	//   ....[199]....
        /*0c58*/ 	.word	0x0002b360


	//   ....[200]....
        /*0c5c*/ 	.word	0x0002b3f0


	//   ....[201]....
        /*0c60*/ 	.word	0x0002b400


	//   ....[202]....
        /*0c64*/ 	.word	0x0002b410


	//   ....[203]....
        /*0c68*/ 	.word	0x0002b420


	//   ....[204]....
        /*0c6c*/ 	.word	0x0002bc10


	//   ....[205]....
        /*0c70*/ 	.word	0x0002bc40


	//   ....[206]....
        /*0c74*/ 	.word	0x0002bc60


	//   ....[207]....
        /*0c78*/ 	.word	0x0002bd00


	//   ....[208]....
        /*0c7c*/ 	.word	0x0002bd20


	//   ....[209]....
        /*0c80*/ 	.word	0x0002bdc0


	//   ....[210]....
        /*0c84*/ 	.word	0x0002bde0


	//   ....[211]....
        /*0c88*/ 	.word	0x0002bdf0


	//   ....[212]....
        /*0c8c*/ 	.word	0x0002c570


	//   ....[213]....
        /*0c90*/ 	.word	0x0002c580


	//   ....[214]....
        /*0c94*/ 	.word	0x0002c5c0


	//   ....[215]....
        /*0c98*/ 	.word	0x0002c600


	//   ....[216]....
        /*0c9c*/ 	.word	0x0002c610


	//   ....[217]....
        /*0ca0*/ 	.word	0x0002c670


	//   ....[218]....
        /*0ca4*/ 	.word	0x0002c6a0


	//   ....[219]....
        /*0ca8*/ 	.word	0x0002c6e0


	//   ....[220]....
        /*0cac*/ 	.word	0x0002ca30


	//   ....[221]....
        /*0cb0*/ 	.word	0x0002ca40


	//   ....[222]....
        /*0cb4*/ 	.word	0x0002ca50


	//   ....[223]....
        /*0cb8*/ 	.word	0x0002cab0


	//   ....[224]....
        /*0cbc*/ 	.word	0x0002cac0


	//   ....[225]....
        /*0cc0*/ 	.word	0x0002cb20


	//   ....[226]....
        /*0cc4*/ 	.word	0x0002cb50


	//   ....[227]....
        /*0cc8*/ 	.word	0x0002cb90


	//   ....[228]....
        /*0ccc*/ 	.word	0x0002df30


	//   ....[229]....
        /*0cd0*/ 	.word	0x0002df60


	//   ....[230]....
        /*0cd4*/ 	.word	0x0002dfc0


	//   ....[231]....
        /*0cd8*/ 	.word	0x0002dff0


	//   ....[232]....
        /*0cdc*/ 	.word	0x0002e020


	//   ....[233]....
        /*0ce0*/ 	.word	0x0002e050


	//   ....[234]....
        /*0ce4*/ 	.word	0x0002e080


	//   ....[235]....
        /*0ce8*/ 	.word	0x0002e0b0


	//   ....[236]....
        /*0cec*/ 	.word	0x0002e250


	//   ....[237]....
        /*0cf0*/ 	.word	0x0002e280


	//   ....[238]....
        /*0cf4*/ 	.word	0x0002e2b0


	//   ....[239]....
        /*0cf8*/ 	.word	0x0002e2e0


	//   ....[240]....
        /*0cfc*/ 	.word	0x0002e310


	//   ....[241]....
        /*0d00*/ 	.word	0x0002e340


	//   ....[242]....
        /*0d04*/ 	.word	0x0002e400


	//   ....[243]....
        /*0d08*/ 	.word	0x0002e420


	//   ....[244]....
        /*0d0c*/ 	.word	0x0002e440


	//   ....[245]....
        /*0d10*/ 	.word	0x0002e4a0


	//   ....[246]....
        /*0d14*/ 	.word	0x0002eec0


	//   ....[247]....
        /*0d18*/ 	.word	0x0002f260


	//   ....[248]....
        /*0d1c*/ 	.word	0x0002f2f0


	//   ....[249]....
        /*0d20*/ 	.word	0x0002f3d0


	//   ....[250]....
        /*0d24*/ 	.word	0x0002f460


	//   ....[251]....
        /*0d28*/ 	.word	0x0002f540


	//   ....[252]....
        /*0d2c*/ 	.word	0x0002f5d0


	//   ....[253]....
        /*0d30*/ 	.word	0x0002f6a0


	//   ....[254]....
        /*0d34*/ 	.word	0x0002f740


	//   ....[255]....
        /*0d38*/ 	.word	0x0002f7d0


	//   ....[0]....
        /*0d3c*/ 	.word	0x0002f820


	//   ....[1]....
        /*0d40*/ 	.word	0x0002f870


	//   ....[2]....
        /*0d44*/ 	.word	0x0002f950


	//   ....[3]....
        /*0d48*/ 	.word	0x0002f9e0


	//   ....[4]....
        /*0d4c*/ 	.word	0x0002fa30


	//   ....[5]....
        /*0d50*/ 	.word	0x0002fa80


	//   ....[6]....
        /*0d54*/ 	.word	0x0002ff50


	//   ....[7]....
        /*0d58*/ 	.word	0x00030070


	//   ....[8]....
        /*0d5c*/ 	.word	0x000301a0


	//   ....[9]....
        /*0d60*/ 	.word	0x000302d0


	//   ....[10]....
        /*0d64*/ 	.word	0x00030400


	//   ....[11]....
        /*0d68*/ 	.word	0x00030520


	//   ....[12]....
        /*0d6c*/ 	.word	0x000305c0


	//   ....[13]....
        /*0d70*/ 	.word	0x00030610


	//   ....[14]....
        /*0d74*/ 	.word	0x00030690


	//   ....[15]....
        /*0d78*/ 	.word	0x00030700


	//   ....[16]....
        /*0d7c*/ 	.word	0x00030780


	//   ....[17]....
        /*0d80*/ 	.word	0x000307d0


	//   ....[18]....
        /*0d84*/ 	.word	0x00030850


	//   ....[19]....
        /*0d88*/ 	.word	0x000308c0


	//   ....[20]....
        /*0d8c*/ 	.word	0x00030920


	//   ....[21]....
        /*0d90*/ 	.word	0x00030970


	//   ....[22]....
        /*0d94*/ 	.word	0x000309d0


	//   ....[23]....
        /*0d98*/ 	.word	0x00030a40


	//   ....[24]....
        /*0d9c*/ 	.word	0x00030aa0


	//   ....[25]....
        /*0da0*/ 	.word	0x00030af0


	//   ....[26]....
        /*0da4*/ 	.word	0x00030b70


	//   ....[27]....
        /*0da8*/ 	.word	0x00030bc0


	//   ....[28]....
        /*0dac*/ 	.word	0x00030c20


	//   ....[29]....
        /*0db0*/ 	.word	0x00030c70


	//   ....[30]....
        /*0db4*/ 	.word	0x00030cf0


	//   ....[31]....
        /*0db8*/ 	.word	0x00030d60


	//   ....[32]....
        /*0dbc*/ 	.word	0x00030dc0


	//   ....[33]....
        /*0dc0*/ 	.word	0x00030e10


	//   ....[34]....
        /*0dc4*/ 	.word	0x00030e90


	//   ....[35]....
        /*0dc8*/ 	.word	0x00030f00


	//   ....[36]....
        /*0dcc*/ 	.word	0x00030f60


	//   ....[37]....
        /*0dd0*/ 	.word	0x00030fb0


	//   ....[38]....
        /*0dd4*/ 	.word	0x00031030


	//   ....[39]....
        /*0dd8*/ 	.word	0x000310a0


	//   ....[40]....
        /*0ddc*/ 	.word	0x00031100


	//   ....[41]....
        /*0de0*/ 	.word	0x00031150


	//   ....[42]....
        /*0de4*/ 	.word	0x000311d0


	//   ....[43]....
        /*0de8*/ 	.word	0x00031240


	//   ....[44]....
        /*0dec*/ 	.word	0x000312a0


	//   ....[45]....
        /*0df0*/ 	.word	0x000312f0


	//   ....[46]....
        /*0df4*/ 	.word	0x00031370


	//   ....[47]....
        /*0df8*/ 	.word	0x000313e0


	//   ....[48]....
        /*0dfc*/ 	.word	0x00031440


	//   ....[49]....
        /*0e00*/ 	.word	0x00031490


	//   ....[50]....
        /*0e04*/ 	.word	0x000314f0


	//   ....[51]....
        /*0e08*/ 	.word	0x00031560


	//   ....[52]....
        /*0e0c*/ 	.word	0x000315c0


	//   ....[53]....
        /*0e10*/ 	.word	0x00031610


	//   ....[54]....
        /*0e14*/ 	.word	0x00031690


	//   ....[55]....
        /*0e18*/ 	.word	0x000316e0


	//   ....[56]....
        /*0e1c*/ 	.word	0x00031740


	//   ....[57]....
        /*0e20*/ 	.word	0x00031790


	//   ....[58]....
        /*0e24*/ 	.word	0x000317f0


	//   ....[59]....
        /*0e28*/ 	.word	0x00031860


	//   ....[60]....
        /*0e2c*/ 	.word	0x000318c0


	//   ....[61]....
        /*0e30*/ 	.word	0x00031910


	//   ....[62]....
        /*0e34*/ 	.word	0x00031970


	//   ....[63]....
        /*0e38*/ 	.word	0x000319c0


	//   ....[64]....
        /*0e3c*/ 	.word	0x00031a20


	//   ....[65]....
        /*0e40*/ 	.word	0x00031a70


	//   ....[66]....
        /*0e44*/ 	.word	0x00031ad0


	//   ....[67]....
        /*0e48*/ 	.word	0x00031b20


	//   ....[68]....
        /*0e4c*/ 	.word	0x00031b80


	//   ....[69]....
        /*0e50*/ 	.word	0x00031bd0


	//   ....[70]....
        /*0e54*/ 	.word	0x00031c30


	//   ....[71]....
        /*0e58*/ 	.word	0x00031c80


	//   ....[72]....
        /*0e5c*/ 	.word	0x00031ce0


	//   ....[73]....
        /*0e60*/ 	.word	0x00031d30


	//   ....[74]....
        /*0e64*/ 	.word	0x00031d90


	//   ....[75]....
        /*0e68*/ 	.word	0x00031de0


	//   ....[76]....
        /*0e6c*/ 	.word	0x00031e40


	//   ....[77]....
        /*0e70*/ 	.word	0x00031e90


	//   ....[78]....
        /*0e74*/ 	.word	0x00031f10


	//   ....[79]....
        /*0e78*/ 	.word	0x00031f80


	//   ....[80]....
        /*0e7c*/ 	.word	0x00031fe0


	//   ....[81]....
        /*0e80*/ 	.word	0x00032030


	//   ....[82]....
        /*0e84*/ 	.word	0x000320b0


	//   ....[83]....
        /*0e88*/ 	.word	0x00032120


	//   ....[84]....
        /*0e8c*/ 	.word	0x00032180


	//   ....[85]....
        /*0e90*/ 	.word	0x000321d0


	//   ....[86]....
        /*0e94*/ 	.word	0x00032250


	//   ....[87]....
        /*0e98*/ 	.word	0x000322c0


	//   ....[88]....
        /*0e9c*/ 	.word	0x00032320


	//   ....[89]....
        /*0ea0*/ 	.word	0x00032370


	//   ....[90]....
        /*0ea4*/ 	.word	0x000323d0


	//   ....[91]....
        /*0ea8*/ 	.word	0x00032440


	//   ....[92]....
        /*0eac*/ 	.word	0x000324a0


	//   ....[93]....
        /*0eb0*/ 	.word	0x000324f0


	//   ....[94]....
        /*0eb4*/ 	.word	0x00032570


	//   ....[95]....
        /*0eb8*/ 	.word	0x000325c0


	//   ....[96]....
        /*0ebc*/ 	.word	0x00032620


	//   ....[97]....
        /*0ec0*/ 	.word	0x00032670


	//   ....[98]....
        /*0ec4*/ 	.word	0x00032730


	//   ....[99]....
        /*0ec8*/ 	.word	0x000327a0


	//   ....[100]....
        /*0ecc*/ 	.word	0x00032860


	//   ....[101]....
        /*0ed0*/ 	.word	0x00032980


	//   ....[102]....
        /*0ed4*/ 	.word	0x00032aa0


	//   ....[103]....
        /*0ed8*/ 	.word	0x00032af0


	//   ....[104]....
        /*0edc*/ 	.word	0x00032b80


	//   ....[105]....
        /*0ee0*/ 	.word	0x00032c10


	//   ....[106]....
        /*0ee4*/ 	.word	0x00032ca0


	//   ....[107]....
        /*0ee8*/ 	.word	0x00032d30


	//   ....[108]....
        /*0eec*/ 	.word	0x00032dc0


	//   ....[109]....
        /*0ef0*/ 	.word	0x00032e50


	//   ....[110]....
        /*0ef4*/ 	.word	0x00032ed0


	//   ....[111]....
        /*0ef8*/ 	.word	0x00032f20


	//   ....[112]....
        /*0efc*/ 	.word	0x00032fc0


	//   ....[113]....
        /*0f00*/ 	.word	0x00033050


	//   ....[114]....
        /*0f04*/ 	.word	0x000330e0


	//   ....[115]....
        /*0f08*/ 	.word	0x00033130


	//   ....[116]....
        /*0f0c*/ 	.word	0x000331c0


	//   ....[117]....
        /*0f10*/ 	.word	0x00033250


	//   ....[118]....
        /*0f14*/ 	.word	0x000332e0


	//   ....[119]....
        /*0f18*/ 	.word	0x00033370


	//   ....[120]....
        /*0f1c*/ 	.word	0x00033400


	//   ....[121]....
        /*0f20*/ 	.word	0x00033490


	//   ....[122]....
        /*0f24*/ 	.word	0x00033550


	//   ....[123]....
        /*0f28*/ 	.word	0x00033830


	//   ....[124]....
        /*0f2c*/ 	.word	0x00033930


	//   ....[125]....
        /*0f30*/ 	.word	0x000339f0


	//   ....[126]....
        /*0f34*/ 	.word	0x00033b70


	//   ....[127]....
        /*0f38*/ 	.word	0x00033c00


	//   ....[128]....
        /*0f3c*/ 	.word	0x00033c60


	//   ....[129]....
        /*0f40*/ 	.word	0x00033d60


	//   ....[130]....
        /*0f44*/ 	.word	0x00033dc0


	//   ....[131]....
        /*0f48*/ 	.word	0x00033e90


	//   ....[132]....
        /*0f4c*/ 	.word	0x00034020


	//   ....[133]....
        /*0f50*/ 	.word	0x000340b0


	//   ....[134]....
        /*0f54*/ 	.word	0x000341b0


	//   ....[135]....
        /*0f58*/ 	.word	0x00034260


	//   ....[136]....
        /*0f5c*/ 	.word	0x000342c0


	//   ....[137]....
        /*0f60*/ 	.word	0x000343c0


	//   ....[138]....
        /*0f64*/ 	.word	0x00034420


	//   ....[139]....
        /*0f68*/ 	.word	0x000344c0


	//   ....[140]....
        /*0f6c*/ 	.word	0x000345d0


	//   ....[141]....
        /*0f70*/ 	.word	0x00034640


	//   ....[142]....
        /*0f74*/ 	.word	0x000346a0


	//   ....[143]....
        /*0f78*/ 	.word	0x000347b0


	//   ....[144]....
        /*0f7c*/ 	.word	0x00034810


	//   ....[145]....
        /*0f80*/ 	.word	0x00034930


	//   ....[146]....
        /*0f84*/ 	.word	0x00034990


	//   ....[147]....
        /*0f88*/ 	.word	0x00034a90


	//   ....[148]....
        /*0f8c*/ 	.word	0x00034bc0


	//   ....[149]....
        /*0f90*/ 	.word	0x00034c50


	//   ....[150]....
        /*0f94*/ 	.word	0x00034cb0


	//   ....[151]....
        /*0f98*/ 	.word	0x00034d90


	//   ....[152]....
        /*0f9c*/ 	.word	0x00034df0


	//   ....[153]....
        /*0fa0*/ 	.word	0x00034ec0


	//   ....[154]....
        /*0fa4*/ 	.word	0x00034f20


	//   ....[155]....
        /*0fa8*/ 	.word	0x00034ff0


	//   ....[156]....
        /*0fac*/ 	.word	0x000350e0


	//   ....[157]....
        /*0fb0*/ 	.word	0x00035170


	//   ....[158]....
        /*0fb4*/ 	.word	0x000351d0


	//   ....[159]....
        /*0fb8*/ 	.word	0x000352a0


	//   ....[160]....
        /*0fbc*/ 	.word	0x00035300


	//   ....[161]....
        /*0fc0*/ 	.word	0x000353d0


	//   ....[162]....
        /*0fc4*/ 	.word	0x00035430


	//   ....[163]....
        /*0fc8*/ 	.word	0x00035500


	//   ....[164]....
        /*0fcc*/ 	.word	0x000356e0


	//   ....[165]....
        /*0fd0*/ 	.word	0x00035780


	//   ....[166]....
        /*0fd4*/ 	.word	0x000358f0


	//   ....[167]....
        /*0fd8*/ 	.word	0x00035960


	//   ....[168]....
        /*0fdc*/ 	.word	0x000359d0


	//   ....[169]....
        /*0fe0*/ 	.word	0x00035a40


	//   ....[170]....
        /*0fe4*/ 	.word	0x00035ab0


	//   ....[171]....
        /*0fe8*/ 	.word	0x00035b30


	//   ....[172]....
        /*0fec*/ 	.word	0x00035bb0


	//   ....[173]....
        /*0ff0*/ 	.word	0x00035c40


	//   ....[174]....
        /*0ff4*/ 	.word	0x00035cb0


	//   ....[175]....
        /*0ff8*/ 	.word	0x00035d20


	//   ....[176]....
        /*0ffc*/ 	.word	0x00035d90


	//   ....[177]....
        /*1000*/ 	.word	0x00035e10


	//   ....[178]....
        /*1004*/ 	.word	0x00035e80


	//   ....[179]....
        /*1008*/ 	.word	0x00035f30


	//   ....[180]....
        /*100c*/ 	.word	0x00035f80


	//   ....[181]....
        /*1010*/ 	.word	0x00036010


	//   ....[182]....
        /*1014*/ 	.word	0x00036140


	//----- nvinfo : EIATTR_REG_RECONFIG
	.align		4
.L_238:
        /*1018*/ 	.byte	0x01, 0x54
	.zero		2


	//----- nvinfo : EIATTR_SYSCALL_OFFSETS
	.align		4
        /*101c*/ 	.byte	0x04, 0x46
        /*101e*/ 	.short	(.L_240 - .L_239)


	//   ....[0]....
.L_239:
        /*1020*/ 	.word	0x000022f0


	//   ....[1]....
        /*1024*/ 	.word	0x00002440


	//   ....[2]....
        /*1028*/ 	.word	0x0000aa00


	//   ....[3]....
        /*102c*/ 	.word	0x0000af40


	//   ....[4]....
        /*1030*/ 	.word	0x0002a2b0


	//   ....[5]....
        /*1034*/ 	.word	0x0002a420


	//   ....[6]....
        /*1038*/ 	.word	0x0002a570


	//   ....[7]....
        /*103c*/ 	.word	0x0002a6b0


	//   ....[8]....
        /*1040*/ 	.word	0x0002b880


	//----- nvinfo : EIATTR_MBARRIER_INSTR_OFFSETS
	.align		4
.L_240:
        /*1044*/ 	.byte	0x04, 0x39
        /*1046*/ 	.short	(.L_242 - .L_241)


	//   ....[0]....
.L_241:
        /*1048*/ 	.word	0x00000270
        /*104c*/ 	.word	0x000000ff
        /*1050*/ 	.word	0x0002a800
        /*1054*/ 	.short	0x0100
        /*1056*/ 	.byte	0x08
	.zero		1


	//   ....[1]....
        /*1058*/ 	.word	0x00000280
        /*105c*/ 	.word	0x000000ff
        /*1060*/ 	.word	0x0002a820
        /*1064*/ 	.short	0x0100
        /*1066*/ 	.byte	0x08
	.zero		1


	//   ....[2]....
        /*1068*/ 	.word	0x00000370
        /*106c*/ 	.word	0x000000ff
        /*1070*/ 	.word	0x0002a830
        /*1074*/ 	.short	0x0100
        /*1076*/ 	.byte	0x08
	.zero		1


	//   ....[3]....
        /*1078*/ 	.word	0x00000380
        /*107c*/ 	.word	0x000000ff
        /*1080*/ 	.word	0x0002a840
        /*1084*/ 	.short	0x0100
        /*1086*/ 	.byte	0x08
	.zero		1


	//   ....[4]....
        /*1088*/ 	.word	0x00000390
        /*108c*/ 	.word	0x000000ff
        /*1090*/ 	.word	0x0002a838
        /*1094*/ 	.short	0x0100
        /*1096*/ 	.byte	0x08
	.zero		1


	//   ....[5]....
        /*1098*/ 	.word	0x000003a0
        /*109c*/ 	.word	0x000000ff
        /*10a0*/ 	.word	0x0002a848
        /*10a4*/ 	.short	0x0100
        /*10a6*/ 	.byte	0x08
	.zero		1


	//   ....[6]....
        /*10a8*/ 	.word	0x000004d0
        /*10ac*/ 	.word	0x000000ff
        /*10b0*/ 	.word	0x0002a850
        /*10b4*/ 	.short	0x0100
        /*10b6*/ 	.byte	0x08
	.zero		1


	//   ....[7]....
        /*10b8*/ 	.word	0x000004e0
        /*10bc*/ 	.word	0x000000ff
        /*10c0*/ 	.word	0x0002a860
        /*10c4*/ 	.short	0x0100
        /*10c6*/ 	.byte	0x08
	.zero		1


	//   ....[8]....
        /*10c8*/ 	.word	0x000004f0
        /*10cc*/ 	.word	0x000000ff
        /*10d0*/ 	.word	0x0002a858
        /*10d4*/ 	.short	0x0100
        /*10d6*/ 	.byte	0x08
	.zero		1


	//   ....[9]....
        /*10d8*/ 	.word	0x00000500
        /*10dc*/ 	.word	0x000000ff
        /*10e0*/ 	.word	0x0002a868
        /*10e4*/ 	.short	0x0100
        /*10e6*/ 	.byte	0x08
	.zero		1


	//   ....[10]....
        /*10e8*/ 	.word	0x000005f0
        /*10ec*/ 	.word	0x000000ff
        /*10f0*/ 	.word	0x0002a870
        /*10f4*/ 	.short	0x0100
        /*10f6*/ 	.byte	0x06
	.zero		1


	//   ....[11]....
        /*10f8*/ 	.word	0x00000600
        /*10fc*/ 	.word	0x000000ff
        /*1100*/ 	.word	0x0002a880
        /*1104*/ 	.short	0x0100
        /*1106*/ 	.byte	0x06
	.zero		1


	//   ....[12]....
        /*1108*/ 	.word	0x00000610
        /*110c*/ 	.word	0x000000ff
        /*1110*/ 	.word	0x0002a878
        /*1114*/ 	.short	0x0100
        /*1116*/ 	.byte	0x06
	.zero		1


	//   ....[13]....
        /*1118*/ 	.word	0x00000620
        /*111c*/ 	.word	0x000000ff
        /*1120*/ 	.word	0x0002a888
        /*1124*/ 	.short	0x0100
        /*1126*/ 	.byte	0x06
	.zero		1


	//   ....[14]....
        /*1128*/ 	.word	0x00000750
        /*112c*/ 	.word	0x000000ff
        /*1130*/ 	.word	0x0002a890
        /*1134*/ 	.short	0x0100
        /*1136*/ 	.byte	0x08
	.zero		1


	//   ....[15]....
        /*1138*/ 	.word	0x00000760
        /*113c*/ 	.word	0x000000ff
        /*1140*/ 	.word	0x0002a8a0
        /*1144*/ 	.short	0x0100
        /*1146*/ 	.byte	0x08
	.zero		1


	//   ....[16]....
        /*1148*/ 	.word	0x00000770
        /*114c*/ 	.word	0x000000ff
        /*1150*/ 	.word	0x0002a898
        /*1154*/ 	.short	0x0100
        /*1156*/ 	.byte	0x08
	.zero		1


	//   ....[17]....
        /*1158*/ 	.word	0x00000780
        /*115c*/ 	.word	0x000000ff
        /*1160*/ 	.word	0x0002a8a8
        /*1164*/ 	.short	0x0100
        /*1166*/ 	.byte	0x08
	.zero		1


	//   ....[18]....
        /*1168*/ 	.word	0x000008c0
        /*116c*/ 	.word	0x000000ff
        /*1170*/ 	.word	0x0002a8b0
        /*1174*/ 	.short	0x0100
        /*1176*/ 	.byte	0x08
	.zero		1


	//   ....[19]....
        /*1178*/ 	.word	0x000008d0
        /*117c*/ 	.word	0x000000ff
        /*1180*/ 	.word	0x0002a8c0
        /*1184*/ 	.short	0x0100
        /*1186*/ 	.byte	0x08
	.zero		1


	//   ....[20]....
        /*1188*/ 	.word	0x000008e0
        /*118c*/ 	.word	0x000000ff
        /*1190*/ 	.word	0x0002a8b8
        /*1194*/ 	.short	0x0100
        /*1196*/ 	.byte	0x08
	.zero		1


	//   ....[21]....
        /*1198*/ 	.word	0x000008f0
        /*119c*/ 	.word	0x000000ff
        /*11a0*/ 	.word	0x0002a8c8
        /*11a4*/ 	.short	0x0100
        /*11a6*/ 	.byte	0x08
	.zero		1


	//   ....[22]....
        /*11a8*/ 	.word	0x000034f0
        /*11ac*/ 	.word	0x00000052
        /*11b0*/ 	.word	0x0002a890
        /*11b4*/ 	.short	0x010a
        /*11b6*/ 	.byte	0x3f
	.zero		1


	//   ....[23]....
        /*11b8*/ 	.word	0x00006490
        /*11bc*/ 	.word	0x00000052
        /*11c0*/ 	.word	0x0002a890
        /*11c4*/ 	.short	0x010a
        /*11c6*/ 	.byte	0x3f
	.zero		1


	//   ....[24]....
        /*11c8*/ 	.word	0x00009380
        /*11cc*/ 	.word	0x00000052
        /*11d0*/ 	.word	0x0002a890
        /*11d4*/ 	.short	0x010a
        /*11d6*/ 	.byte	0x3f
	.zero		1


	//   ....[25]....
        /*11d8*/ 	.word	0x00009830
        /*11dc*/ 	.word	0x00000004
        /*11e0*/ 	.word	0x00000000
        /*11e4*/ 	.short	0x0101
        /*11e6*/ 	.byte	0x3f
	.zero		1


	//   ....[26]....
        /*11e8*/ 	.word	0x00009870
        /*11ec*/ 	.word	0x00000052
        /*11f0*/ 	.word	0x0002a8b0
        /*11f4*/ 	.short	0x010a
        /*11f6*/ 	.byte	0x3f
	.zero		1


	//   ....[27]....
        /*11f8*/ 	.word	0x00009d00
        /*11fc*/ 	.word	0x00000052
        /*1200*/ 	.word	0x00000000
        /*1204*/ 	.short	0x0101
        /*1206*/ 	.byte	0x3f
	.zero		1


	//   ....[28]....
        /*1208*/ 	.word	0x0000acc0
        /*120c*/ 	.word	0x00000010
        /*1210*/ 	.word	0x0002a800
        /*1214*/ 	.short	0x010a
        /*1216*/ 	.byte	0x3f
	.zero		1


	//   ....[29]....
        /*1218*/ 	.word	0x0000ad10
        /*121c*/ 	.word	0x00000010
        /*1220*/ 	.word	0x0002a800
        /*1224*/ 	.short	0x010a
        /*1226*/ 	.byte	0x3f
	.zero		1


	//   ....[30]....
        /*1228*/ 	.word	0x0000b700
        /*122c*/ 	.word	0x00000010
        /*1230*/ 	.word	0x0002a800
        /*1234*/ 	.short	0x010a
        /*1236*/ 	.byte	0x3f
	.zero		1


	//   ....[31]....
        /*1238*/ 	.word	0x0000ec80
        /*123c*/ 	.word	0x00000010
        /*1240*/ 	.word	0x0002a800
        /*1244*/ 	.short	0x010a
        /*1246*/ 	.byte	0x3f
	.zero		1


	//   ....[32]....
        /*1248*/ 	.word	0x00011d80
        /*124c*/ 	.word	0x00000015
        /*1250*/ 	.word	0x0002a830
        /*1254*/ 	.short	0x010a
        /*1256*/ 	.byte	0x3f
	.zero		1


	//   ....[33]....
        /*1258*/ 	.word	0x00011dc0
        /*125c*/ 	.word	0x00000015
        /*1260*/ 	.word	0x0002a830
        /*1264*/ 	.short	0x010a
        /*1266*/ 	.byte	0x3f
	.zero		1


	//   ....[34]....
        /*1268*/ 	.word	0x000128d0
        /*126c*/ 	.word	0x00000008
        /*1270*/ 	.word	0x00000000
        /*1274*/ 	.short	0x0101
        /*1276*/ 	.byte	0x3f
	.zero		1


	//   ....[35]....
        /*1278*/ 	.word	0x00015bf0
        /*127c*/ 	.word	0x00000007
        /*1280*/ 	.word	0x0002a830
        /*1284*/ 	.short	0x010a
        /*1286*/ 	.byte	0x3f
	.zero		1


	//   ....[36]....
        /*1288*/ 	.word	0x00015c40
        /*128c*/ 	.word	0x00000007
        /*1290*/ 	.word	0x0002a830
        /*1294*/ 	.short	0x010a
        /*1296*/ 	.byte	0x3f
	.zero		1


	//   ....[37]....
        /*1298*/ 	.word	0x00015f90
        /*129c*/ 	.word	0x00000007
        /*12a0*/ 	.word	0x0002a850
        /*12a4*/ 	.short	0x010a
        /*12a6*/ 	.byte	0x3f
	.zero		1


	//   ....[38]....
        /*12a8*/ 	.word	0x00015fd0
        /*12ac*/ 	.word	0x00000007
        /*12b0*/ 	.word	0x0002a850
        /*12b4*/ 	.short	0x010a
        /*12b6*/ 	.byte	0x3f
	.zero		1


	//   ....[39]....
        /*12b8*/ 	.word	0x00016580
        /*12bc*/ 	.word	0x0000007a
        /*12c0*/ 	.word	0x00000000
        /*12c4*/ 	.short	0x0101
        /*12c6*/ 	.byte	0x3f
	.zero		1


	//   ....[40]....
        /*12c8*/ 	.word	0x00018ee0
        /*12cc*/ 	.word	0x00000011
        /*12d0*/ 	.word	0x00000000
        /*12d4*/ 	.short	0x0101
        /*12d6*/ 	.byte	0x3f
	.zero		1


	//   ....[41]....
        /*12d8*/ 	.word	0x000199e0
        /*12dc*/ 	.word	0x00000007
        /*12e0*/ 	.word	0x0002a830
        /*12e4*/ 	.short	0x010a
        /*12e6*/ 	.byte	0x3f
	.zero		1


	//   ....[42]....
        /*12e8*/ 	.word	0x00019a30
        /*12ec*/ 	.word	0x00000007
        /*12f0*/ 	.word	0x0002a830
        /*12f4*/ 	.short	0x010a
        /*12f6*/ 	.byte	0x3f
	.zero		1


	//   ....[43]....
        /*12f8*/ 	.word	0x00019db0
        /*12fc*/ 	.word	0x00000007
        /*1300*/ 	.word	0x0002a850
        /*1304*/ 	.short	0x010a
        /*1306*/ 	.byte	0x3f
	.zero		1


	//   ....[44]....
        /*1308*/ 	.word	0x00019df0
        /*130c*/ 	.word	0x00000007
        /*1310*/ 	.word	0x0002a850
        /*1314*/ 	.short	0x010a
        /*1316*/ 	.byte	0x3f
	.zero		1


	//   ....[45]....
        /*1318*/ 	.word	0x0001a180
        /*131c*/ 	.word	0x0000000a
        /*1320*/ 	.word	0x00000000
        /*1324*/ 	.short	0x0101
        /*1326*/ 	.byte	0x3f
	.zero		1


	//   ....[46]....
        /*1328*/ 	.word	0x0001bca0
        /*132c*/ 	.word	0x0000000f
        /*1330*/ 	.word	0x00000000
        /*1334*/ 	.short	0x0101
        /*1336*/ 	.byte	0x3f
	.zero		1


	//   ....[47]....
        /*1338*/ 	.word	0x0001c510
        /*133c*/ 	.word	0x00000007
        /*1340*/ 	.word	0x0002a830
        /*1344*/ 	.short	0x010a
        /*1346*/ 	.byte	0x3f
	.zero		1


	//   ....[48]....
        /*1348*/ 	.word	0x0001c560
        /*134c*/ 	.word	0x00000007
        /*1350*/ 	.word	0x0002a830
        /*1354*/ 	.short	0x010a
        /*1356*/ 	.byte	0x3f
	.zero		1


	//   ....[49]....
        /*1358*/ 	.word	0x0001c8e0
        /*135c*/ 	.word	0x00000007
        /*1360*/ 	.word	0x0002a850
        /*1364*/ 	.short	0x010a
        /*1366*/ 	.byte	0x3f
	.zero		1


	//   ....[50]....
        /*1368*/ 	.word	0x0001c920
        /*136c*/ 	.word	0x00000007
        /*1370*/ 	.word	0x0002a850
        /*1374*/ 	.short	0x010a
        /*1376*/ 	.byte	0x3f
	.zero		1


	//   ....[51]....
        /*1378*/ 	.word	0x0001d2c0
        /*137c*/ 	.word	0x0000007b
        /*1380*/ 	.word	0x00000000
        /*1384*/ 	.short	0x0101
        /*1386*/ 	.byte	0x3f
	.zero		1


	//   ....[52]....
        /*1388*/ 	.word	0x0001f830
        /*138c*/ 	.word	0x0000000d
        /*1390*/ 	.word	0x00000000
        /*1394*/ 	.short	0x0101
        /*1396*/ 	.byte	0x3f
	.zero		1


	//   ....[53]....
        /*1398*/ 	.word	0x0001ffd0
        /*139c*/ 	.word	0x00000002
        /*13a0*/ 	.word	0x0002a850
        /*13a4*/ 	.short	0x010a
        /*13a6*/ 	.byte	0x3f
	.zero		1


	//   ....[54]....
        /*13a8*/ 	.word	0x00020050
        /*13ac*/ 	.word	0x00000002
        /*13b0*/ 	.word	0x0002a850
        /*13b4*/ 	.short	0x010a
        /*13b6*/ 	.byte	0x3f
	.zero		1


	//   ....[55]....
        /*13b8*/ 	.word	0x00020610
        /*13bc*/ 	.word	0x00000006
        /*13c0*/ 	.word	0x00000000
        /*13c4*/ 	.short	0x0101
        /*13c6*/ 	.byte	0x3f
	.zero		1


	//   ....[56]....
        /*13c8*/ 	.word	0x000235b0
        /*13cc*/ 	.word	0x00000000
        /*13d0*/ 	.word	0x00000000
        /*13d4*/ 	.short	0x0101
        /*13d6*/ 	.byte	0x3f
	.zero		1


	//   ....[57]....
        /*13d8*/ 	.word	0x00023d30
        /*13dc*/ 	.word	0x00000020
        /*13e0*/ 	.word	0x00000000
        /*13e4*/ 	.short	0x0101
        /*13e6*/ 	.byte	0x3f
	.zero		1


	//   ....[58]....
        /*13e8*/ 	.word	0x00028700
        /*13ec*/ 	.word	0x00000016
        /*13f0*/ 	.word	0x0002a820
        /*13f4*/ 	.short	0x010a
        /*13f6*/ 	.byte	0x3f
	.zero		1


	//   ....[59]....
        /*13f8*/ 	.word	0x00028790
        /*13fc*/ 	.word	0x0000000c
        /*1400*/ 	.word	0x0002a8a0
        /*1404*/ 	.short	0x010a
        /*1406*/ 	.byte	0x3f
	.zero		1


	//   ....[60]....
        /*1408*/ 	.word	0x00028be0
        /*140c*/ 	.word	0x0000000c
        /*1410*/ 	.word	0x0002a8c0
        /*1414*/ 	.short	0x010a
        /*1416*/ 	.byte	0x3f
	.zero		1


	//   ....[61]....
        /*1418*/ 	.word	0x000290f0
        /*141c*/ 	.word	0x0000000b
        /*1420*/ 	.word	0x0002a8a0
        /*1424*/ 	.short	0x010a
        /*1426*/ 	.byte	0x3f
	.zero		1


	//   ....[62]....
        /*1428*/ 	.word	0x00029530
        /*142c*/ 	.word	0x0000000b
        /*1430*/ 	.word	0x0002a8c0
        /*1434*/ 	.short	0x010a
        /*1436*/ 	.byte	0x3f
	.zero		1


	//   ....[63]....
        /*1438*/ 	.word	0x0002aab0
        /*143c*/ 	.word	0x00000004
        /*1440*/ 	.word	0x0002a880
        /*1444*/ 	.short	0x010a
        /*1446*/ 	.byte	0x3f
	.zero		1


	//   ....[64]....
        /*1448*/ 	.word	0x0002afe0
        /*144c*/ 	.word	0x00000004
        /*1450*/ 	.word	0x0002a870
        /*1454*/ 	.short	0x0107
        /*1456*/ 	.byte	0x3f
	.zero		1


	//   ....[65]....
        /*1458*/ 	.word	0x0002b0a0
        /*145c*/ 	.word	0x00000004
        /*1460*/ 	.word	0x0002a870
        /*1464*/ 	.short	0x0101
        /*1466*/ 	.byte	0x3f
	.zero		1


	//   ....[66]....
        /*1468*/ 	.word	0x0002b0f0
        /*146c*/ 	.word	0x00000004
        /*1470*/ 	.word	0x0002a840
        /*1474*/ 	.short	0x010a
        /*1476*/ 	.byte	0x3f
	.zero		1


	//   ....[67]....
        /*1478*/ 	.word	0x0002b560
        /*147c*/ 	.word	0x00000004
        /*1480*/ 	.word	0x0002a830
        /*1484*/ 	.short	0x0107
        /*1486*/ 	.byte	0x3f
	.zero		1


	//   ....[68]....
        /*1488*/ 	.word	0x0002b630
        /*148c*/ 	.word	0x00000004
        /*1490*/ 	.word	0x0002a830
        /*1494*/ 	.short	0x0101
        /*1496*/ 	.byte	0x3f
	.zero		1


	//   ....[69]....
        /*1498*/ 	.word	0x0002bf50
        /*149c*/ 	.word	0x00000016
        /*14a0*/ 	.word	0x0002a800
        /*14a4*/ 	.short	0x0107
        /*14a6*/ 	.byte	0x3f
	.zero		1


	//   ....[70]....
        /*14a8*/ 	.word	0x0002c060
        /*14ac*/ 	.word	0x00000016
        /*14b0*/ 	.word	0x0002a800
        /*14b4*/ 	.short	0x0101
        /*14b6*/ 	.byte	0x3f
	.zero		1


	//   ....[71]....
        /*14b8*/ 	.word	0x0002c080
        /*14bc*/ 	.word	0x00000016
        /*14c0*/ 	.word	0x0002a820
        /*14c4*/ 	.short	0x010a
        /*14c6*/ 	.byte	0x3f
	.zero		1


	//   ....[72]....
        /*14c8*/ 	.word	0x0002c3b0
        /*14cc*/ 	.word	0x00000004
        /*14d0*/ 	.word	0x0002a880
        /*14d4*/ 	.short	0x010a
        /*14d6*/ 	.byte	0x3f
	.zero		1


	//   ....[73]....
        /*14d8*/ 	.word	0x0002c780
        /*14dc*/ 	.word	0x00000004
        /*14e0*/ 	.word	0x0002a870
        /*14e4*/ 	.short	0x0107
        /*14e6*/ 	.byte	0x3f
	.zero		1


	//   ....[74]....
        /*14e8*/ 	.word	0x0002c840
        /*14ec*/ 	.word	0x00000004
        /*14f0*/ 	.word	0x0002a870
        /*14f4*/ 	.short	0x0101
        /*14f6*/ 	.byte	0x3f
	.zero		1


	//   ....[75]....
        /*14f8*/ 	.word	0x0002c870
        /*14fc*/ 	.word	0x00000004
        /*1500*/ 	.word	0x0002a840
        /*1504*/ 	.short	0x010a
        /*1506*/ 	.byte	0x3f
	.zero		1


	//   ....[76]....
        /*1508*/ 	.word	0x0002cc30
        /*150c*/ 	.word	0x00000004
        /*1510*/ 	.word	0x0002a830
        /*1514*/ 	.short	0x0107
        /*1516*/ 	.byte	0x3f
	.zero		1


	//   ....[77]....
        /*1518*/ 	.word	0x0002cd00
        /*151c*/ 	.word	0x00000004
        /*1520*/ 	.word	0x0002a830
        /*1524*/ 	.short	0x0101
        /*1526*/ 	.byte	0x3f
	.zero		1


	//   ....[78]....
        /*1528*/ 	.word	0x0002cd80
        /*152c*/ 	.word	0x00000003
        /*1530*/ 	.word	0x0002a870
        /*1534*/ 	.short	0x010a
        /*1536*/ 	.byte	0x3f
	.zero		1


	//   ....[79]....
        /*1538*/ 	.word	0x0002ce10
        /*153c*/ 	.word	0x00000003
        /*1540*/ 	.word	0x0002a860
        /*1544*/ 	.short	0x010a
        /*1546*/ 	.byte	0x3f
	.zero		1


	//   ....[80]....
        /*1548*/ 	.word	0x0002d3f0
        /*154c*/ 	.word	0x00000003
        /*1550*/ 	.word	0x0002a850
        /*1554*/ 	.short	0x0101
        /*1556*/ 	.byte	0x3f
	.zero		1


	//   ....[81]....
        /*1558*/ 	.word	0x0002d470
        /*155c*/ 	.word	0x00000003
        /*1560*/ 	.word	0x00000000
        /*1564*/ 	.short	0x0101
        /*1566*/ 	.byte	0x3f
	.zero		1


	//   ....[82]....
        /*1568*/ 	.word	0x0002d630
        /*156c*/ 	.word	0x0000000c
        /*1570*/ 	.word	0x0002a870
        /*1574*/ 	.short	0x010a
        /*1576*/ 	.byte	0x3f
	.zero		1


	//   ....[83]....
        /*1578*/ 	.word	0x0002d6b0
        /*157c*/ 	.word	0x0000000c
        /*1580*/ 	.word	0x0002a860
        /*1584*/ 	.short	0x010a
        /*1586*/ 	.byte	0x3f
	.zero		1


	//   ....[84]....
        /*1588*/ 	.word	0x0002dca0
        /*158c*/ 	.word	0x0000000c
        /*1590*/ 	.word	0x0002a850
        /*1594*/ 	.short	0x0101
        /*1596*/ 	.byte	0x3f
	.zero		1


	//   ....[85]....
        /*1598*/ 	.word	0x0002dd20
        /*159c*/ 	.word	0x00000003
        /*15a0*/ 	.word	0x00000000
        /*15a4*/ 	.short	0x0101
        /*15a6*/ 	.byte	0x3f
	.zero		1


	//   ....[86]....
        /*15a8*/ 	.word	0x0002ee40
        /*15ac*/ 	.word	0x00000005
        /*15b0*/ 	.word	0x0002a820
        /*15b4*/ 	.short	0x010a
        /*15b6*/ 	.byte	0x3f
	.zero		1


	//   ....[87]....
        /*15b8*/ 	.word	0x0002efb0
        /*15bc*/ 	.word	0x00000003
        /*15c0*/ 	.word	0x0002a840
        /*15c4*/ 	.short	0x010a
        /*15c6*/ 	.byte	0x3f
	.zero		1


	//   ....[88]....
        /*15c8*/ 	.word	0x0002f050
        /*15cc*/ 	.word	0x00000017
        /*15d0*/ 	.word	0x0002a840
        /*15d4*/ 	.short	0x010a
        /*15d6*/ 	.byte	0x3f
	.zero		1


	//   ....[89]....
        /*15d8*/ 	.word	0x0002f090
        /*15dc*/ 	.word	0x00000003
        /*15e0*/ 	.word	0x0002a860
        /*15e4*/ 	.short	0x010a
        /*15e6*/ 	.byte	0x3f
	.zero		1


	//   ....[90]....
        /*15e8*/ 	.word	0x0002f0d0
        /*15ec*/ 	.word	0x00000017
        /*15f0*/ 	.word	0x0002a860
        /*15f4*/ 	.short	0x010a
        /*15f6*/ 	.byte	0x3f
	.zero		1


	//   ....[91]....
        /*15f8*/ 	.word	0x0002f110
        /*15fc*/ 	.word	0x00000003
        /*1600*/ 	.word	0x0002a880
        /*1604*/ 	.short	0x010a
        /*1606*/ 	.byte	0x3f
	.zero		1


	//   ....[92]....
        /*1608*/ 	.word	0x0002f150
        /*160c*/ 	.word	0x00000017
        /*1610*/ 	.word	0x0002a880
        /*1614*/ 	.short	0x010a
        /*1616*/ 	.byte	0x3f
	.zero		1


	//   ....[93]....
        /*1618*/ 	.word	0x0002f1b0
        /*161c*/ 	.word	0x00000052
        /*1620*/ 	.word	0x0002a890
        /*1624*/ 	.short	0x010a
        /*1626*/ 	.byte	0x3f
	.zero		1


	//   ....[94]....
        /*1628*/ 	.word	0x0002f320
        /*162c*/ 	.word	0x00000052
        /*1630*/ 	.word	0x0002a890
        /*1634*/ 	.short	0x010a
        /*1636*/ 	.byte	0x3f
	.zero		1


	//   ....[95]....
        /*1638*/ 	.word	0x0002f4a0
        /*163c*/ 	.word	0x00000052
        /*1640*/ 	.word	0x0002a890
        /*1644*/ 	.short	0x010a
        /*1646*/ 	.byte	0x3f
	.zero		1


	//   ....[96]....
        /*1648*/ 	.word	0x0002f600
        /*164c*/ 	.word	0x00000052
        /*1650*/ 	.word	0x0002a8b0
        /*1654*/ 	.short	0x010a
        /*1656*/ 	.byte	0x3f
	.zero		1


	//   ....[97]....
        /*1658*/ 	.word	0x0002f8b0
        /*165c*/ 	.word	0x00000010
        /*1660*/ 	.word	0x0002a800
        /*1664*/ 	.short	0x010a
        /*1666*/ 	.byte	0x3f
	.zero		1


	//   ....[98]....
        /*1668*/ 	.word	0x0002fac0
        /*166c*/ 	.word	0x00000010
        /*1670*/ 	.word	0x0002a800
        /*1674*/ 	.short	0x010a
        /*1676*/ 	.byte	0x3f
	.zero		1


	//   ....[99]....
        /*1678*/ 	.word	0x0002fb10
        /*167c*/ 	.word	0x00000015
        /*1680*/ 	.word	0x0002a830
        /*1684*/ 	.short	0x010a
        /*1686*/ 	.byte	0x3f
	.zero		1


	//   ....[100]....
        /*1688*/ 	.word	0x0002fb60
        /*168c*/ 	.word	0x00000007
        /*1690*/ 	.word	0x0002a830
        /*1694*/ 	.short	0x010a
        /*1696*/ 	.byte	0x3f
	.zero		1


	//   ....[101]....
        /*1698*/ 	.word	0x0002fbb0
        /*169c*/ 	.word	0x00000007
        /*16a0*/ 	.word	0x0002a850
        /*16a4*/ 	.short	0x010a
        /*16a6*/ 	.byte	0x3f
	.zero		1


	//   ....[102]....
        /*16a8*/ 	.word	0x0002fc00
        /*16ac*/ 	.word	0x00000007
        /*16b0*/ 	.word	0x0002a830
        /*16b4*/ 	.short	0x010a
        /*16b6*/ 	.byte	0x3f
	.zero		1


	//   ....[103]....
        /*16b8*/ 	.word	0x0002fc50
        /*16bc*/ 	.word	0x00000007
        /*16c0*/ 	.word	0x0002a850
        /*16c4*/ 	.short	0x010a
        /*16c6*/ 	.byte	0x3f
	.zero		1


	//   ....[104]....
        /*16c8*/ 	.word	0x0002fca0
        /*16cc*/ 	.word	0x00000007
        /*16d0*/ 	.word	0x0002a830
        /*16d4*/ 	.short	0x010a
        /*16d6*/ 	.byte	0x3f
	.zero		1


	//   ....[105]....
        /*16d8*/ 	.word	0x0002fcf0
        /*16dc*/ 	.word	0x00000007
        /*16e0*/ 	.word	0x0002a850
        /*16e4*/ 	.short	0x010a
        /*16e6*/ 	.byte	0x3f
	.zero		1


	//   ....[106]....
        /*16e8*/ 	.word	0x0002fd40
        /*16ec*/ 	.word	0x00000002
        /*16f0*/ 	.word	0x0002a850
        /*16f4*/ 	.short	0x010a
        /*16f6*/ 	.byte	0x3f
	.zero		1


	//   ....[107]....
        /*16f8*/ 	.word	0x00033610
        /*16fc*/ 	.word	0x00000016
        /*1700*/ 	.word	0x0002a820
        /*1704*/ 	.short	0x010a
        /*1706*/ 	.byte	0x3f
	.zero		1


	//   ....[108]....
        /*1708*/ 	.word	0x00033660
        /*170c*/ 	.word	0x0000000c
        /*1710*/ 	.word	0x0002a8a0
        /*1714*/ 	.short	0x010a
        /*1716*/ 	.byte	0x3f
	.zero		1


	//   ....[109]....
        /*1718*/ 	.word	0x000336b0
        /*171c*/ 	.word	0x0000000c
        /*1720*/ 	.word	0x0002a8c0
        /*1724*/ 	.short	0x010a
        /*1726*/ 	.byte	0x3f
	.zero		1


	//   ....[110]....
        /*1728*/ 	.word	0x00033700
        /*172c*/ 	.word	0x0000000b
        /*1730*/ 	.word	0x0002a8a0
        /*1734*/ 	.short	0x010a
        /*1736*/ 	.byte	0x3f
	.zero		1


	//   ....[111]....
        /*1738*/ 	.word	0x00033750
        /*173c*/ 	.word	0x0000000b
        /*1740*/ 	.word	0x0002a8c0
        /*1744*/ 	.short	0x010a
        /*1746*/ 	.byte	0x3f
	.zero		1


	//   ....[112]....
        /*1748*/ 	.word	0x00033880
        /*174c*/ 	.word	0x00000004
        /*1750*/ 	.word	0x0002a880
        /*1754*/ 	.short	0x010a
        /*1756*/ 	.byte	0x3f
	.zero		1


	//   ....[113]....
        /*1758*/ 	.word	0x00033f70
        /*175c*/ 	.word	0x00000004
        /*1760*/ 	.word	0x0002a840
        /*1764*/ 	.short	0x010a
        /*1766*/ 	.byte	0x3f
	.zero		1


	//   ....[114]....
        /*1768*/ 	.word	0x00034ac0
        /*176c*/ 	.word	0x00000016
        /*1770*/ 	.word	0x0002a820
        /*1774*/ 	.short	0x010a
        /*1776*/ 	.byte	0x3f
	.zero		1


	//   ....[115]....
        /*1778*/ 	.word	0x00034b10
        /*177c*/ 	.word	0x00000004
        /*1780*/ 	.word	0x0002a880
        /*1784*/ 	.short	0x010a
        /*1786*/ 	.byte	0x3f
	.zero		1


	//   ....[116]....
        /*1788*/ 	.word	0x00035030
        /*178c*/ 	.word	0x00000004
        /*1790*/ 	.word	0x0002a840
        /*1794*/ 	.short	0x010a
        /*1796*/ 	.byte	0x3f
	.zero		1


	//   ....[117]....
        /*1798*/ 	.word	0x00035540
        /*179c*/ 	.word	0x00000003
        /*17a0*/ 	.word	0x0002a870
        /*17a4*/ 	.short	0x010a
        /*17a6*/ 	.byte	0x3f
	.zero		1


	//   ....[118]....
        /*17a8*/ 	.word	0x00035590
        /*17ac*/ 	.word	0x00000003
        /*17b0*/ 	.word	0x0002a860
        /*17b4*/ 	.short	0x010a
        /*17b6*/ 	.byte	0x3f
	.zero		1


	//   ....[119]....
        /*17b8*/ 	.word	0x000355e0
        /*17bc*/ 	.word	0x0000000c
        /*17c0*/ 	.word	0x0002a870
        /*17c4*/ 	.short	0x010a
        /*17c6*/ 	.byte	0x3f
	.zero		1


	//   ....[120]....
        /*17c8*/ 	.word	0x00035630
        /*17cc*/ 	.word	0x0000000c
        /*17d0*/ 	.word	0x0002a860
        /*17d4*/ 	.short	0x010a
        /*17d6*/ 	.byte	0x3f
	.zero		1


	//   ....[121]....
        /*17d8*/ 	.word	0x00036060
        /*17dc*/ 	.word	0x00000005
        /*17e0*/ 	.word	0x0002a820
        /*17e4*/ 	.short	0x010a
        /*17e6*/ 	.byte	0x3f
	.zero		1


	//   ....[122]....
        /*17e8*/ 	.word	0x00036200
        /*17ec*/ 	.word	0x00000003
        /*17f0*/ 	.word	0x0002a840
        /*17f4*/ 	.short	0x010a
        /*17f6*/ 	.byte	0x3f
	.zero		1


	//   ....[123]....
        /*17f8*/ 	.word	0x00036250
        /*17fc*/ 	.word	0x00000017
        /*1800*/ 	.word	0x0002a840
        /*1804*/ 	.short	0x010a
        /*1806*/ 	.byte	0x3f
	.zero		1


	//   ....[124]....
        /*1808*/ 	.word	0x000362a0
        /*180c*/ 	.word	0x00000003
        /*1810*/ 	.word	0x0002a860
        /*1814*/ 	.short	0x010a
        /*1816*/ 	.byte	0x3f
	.zero		1


	//   ....[125]....
        /*1818*/ 	.word	0x000362f0
        /*181c*/ 	.word	0x00000017
        /*1820*/ 	.word	0x0002a860
        /*1824*/ 	.short	0x010a
        /*1826*/ 	.byte	0x3f
	.zero		1


	//   ....[126]....
        /*1828*/ 	.word	0x00036340
        /*182c*/ 	.word	0x00000003
        /*1830*/ 	.word	0x0002a880
        /*1834*/ 	.short	0x010a
        /*1836*/ 	.byte	0x3f
	.zero		1


	//----- nvinfo : EIATTR_NUM_MBARRIERS
	.align		4
.L_242:
        /*1838*/ 	.byte	0x03, 0x38
        /*183a*/ 	.short	0x0016


	//----- nvinfo : EIATTR_EXIT_INSTR_OFFSETS
	.align		4
        /*183c*/ 	.byte	0x04, 0x1c
        /*183e*/ 	.short	(.L_244 - .L_243)


	//   ....[0]....
.L_243:
        /*1840*/ 	.word	0x0002f1a0


	//----- nvinfo : EIATTR_MAX_THREADS
	.align		4
.L_244:
        /*1844*/ 	.byte	0x04, 0x05
        /*1846*/ 	.short	(.L_246 - .L_245)
.L_245:
        /*1848*/ 	.word	0x00000180
        /*184c*/ 	.word	0x00000001
        /*1850*/ 	.word	0x00000001


	//----- nvinfo : EIATTR_CRS_STACK_SIZE
	.align		4
.L_246:
        /*1854*/ 	.byte	0x04, 0x1e
        /*1856*/ 	.short	(.L_248 - .L_247)
.L_247:
        /*1858*/ 	.word	0x00000000


	//----- nvinfo : EIATTR_CBANK_PARAM_SIZE
	.align		4
.L_248:
        /*185c*/ 	.byte	0x03, 0x19
        /*185e*/ 	.short	0x0af0


	//----- nvinfo : EIATTR_PARAM_CBANK
	.align		4
        /*1860*/ 	.byte	0x04, 0x0a
        /*1862*/ 	.short	(.L_250 - .L_249)
	.align		4
.L_249:
        /*1864*/ 	.word	index@(.nv.constant0._ZN7cutlass13device_kernelIN5flash11enable_sm90INS1_16FlashAttnFwdSm90INS1_25CollectiveMainloopFwdSm90ILi2EN4cute5tupleIJNS5_1CILi1EEES8_S8_EEENS6_IJNS7_ILi128EEESA_NS7_ILi192EEEEEELi192ENS_12float_e4m3_tEfNS_4arch4Sm90ELb0ELb1ELb1ELb1ELb1ELb1ELb0ELb1ELb1ELb1ELb1ELb0EEENS1_21CollectiveEpilogueFwdINS6_IJSA_SB_SA_EEES9_NS_10bfloat16_tESF_Li256ELb1ELb1ELb1ELb1EEENS1_36VarlenDynamicPersistentTileSchedulerILi128ELi128ELi256ELi128ELb1ELb1ELb1ELb1ELb0ELb1EEEEEEEEEvNT_6ParamsE)
        /*1868*/ 	.short	0x0210
        /*186a*/ 	.short	0x0af0


	//----- nvinfo : EIATTR_SW_WAR
	.align		4
.L_250:
        /*186c*/ 	.byte	0x04, 0x36
        /*186e*/ 	.short	(.L_252 - .L_251)
.L_251:
        /*1870*/ 	.word	0x00000008
.L_252:


//--------------------- .nv.info._ZN7cutlass13device_kernelIN5flash11enable_sm90INS1_16FlashAttnFwdSm90INS1_25CollectiveMainloopFwdSm90ILi2EN4cute5tupleIJNS5_1CILi1EEES8_S8_EEENS6_IJNS7_ILi128EEENS7_ILi160EEENS7_ILi192EEEEEELi192ENS_12float_e4m3_tEfNS_4arch4Sm90ELb1ELb0ELb1ELb0ELb1ELb0ELb0ELb1ELb1ELb1ELb1ELb0EEENS1_21CollectiveEpilogueFwdINS6_IJSA_SC_SB_EEES9_NS_10bfloat16_tESG_Li256ELb0ELb1ELb1ELb1EEENS1_19SingleTileSchedulerILb0ELb1ELb1ELi128EEEEEEEEEvNT_6ParamsE --------------------------
	.section	.nv.info._ZN7cutlass13device_kernelIN5flash11enable_sm90INS1_16FlashAttnFwdSm90INS1_25CollectiveMainloopFwdSm90ILi2EN4cute5tupleIJNS5_1CILi1EEES8_S8_EEENS6_IJNS7_ILi128EEENS7_ILi160EEENS7_ILi192EEEEEELi192ENS_12float_e4m3_tEfNS_4arch4Sm90ELb1ELb0ELb1ELb0ELb1ELb0ELb0ELb1ELb1ELb1ELb1ELb0EEENS1_21CollectiveEpilogueFwdINS6_IJSA_SC_SB_EEES9_NS_10bfloat16_tESG_Li256ELb0ELb1ELb1ELb1EEENS1_19SingleTileSchedulerILb0ELb1ELb1ELi128EEEEEEEEEvNT_6ParamsE,"",@"SHT_CUDA_INFO"
	.sectionflags	@""
	.align	4


	//----- nvinfo : EIATTR_CUDA_API_VERSION
	.align		4
        /*0000*/ 	.byte	0x04, 0x37
        /*0002*/ 	.short	(.L_254 - .L_253)
.L_253:
        /*0004*/ 	.word	0x00000082


	//----- nvinfo : EIATTR_KPARAM_INFO
	.align		4
.L_254:
        /*0008*/ 	.byte	0x04, 0x17
        /*000a*/ 	.short	(.L_256 - .L_255)
.L_255:
        /*000c*/ 	.word	0x00000000
        /*0010*/ 	.short	0x0000
        /*0012*/ 	.short	0x0070
        /*0014*/ 	.byte	0x00, 0xf0, 0x01, 0x28


	//----- nvinfo : EIATTR_SPARSE_MMA_MASK
	.align		4
.L_256:
        /*0018*/ 	.byte	0x03, 0x50
        /*001a*/ 	.short	0x0000


	//----- nvinfo : EIATTR_MAXREG_COUNT
	.align		4
        /*001c*/ 	.byte	0x03, 0x1b
        /*001e*/ 	.short	0x00a8


	//----- nvinfo : EIATTR_NUM_BARRIERS
	.align		4
        /*0020*/ 	.byte	0x02, 0x4c
        /*0022*/ 	.byte	0x10
	.zero		1


	//----- nvinfo : EIATTR_EXTERNS
	.align		4
        /*0024*/ 	.byte	0x04, 0x0f
        /*0026*/ 	.short	(.L_258 - .L_257)


	//   ....[0]....
	.align		4
.L_257:
        /*0028*/ 	.word	index@(__assertfail)


	//----- nvinfo : EIATTR_ANNOTATIONS
	.align		4
.L_258:
        /*002c*/ 	.byte	0x04, 0x55
        /*002e*/ 	.short	(.L_260 - .L_259)


	//   ....[0]....
.L_259:
        /* <DEDUP_REMOVED lines=9> */


	//----- nvinfo : EIATTR_MERCURY_ISA_VERSION
	.align		4
.L_260:
        /*00b0*/ 	.byte	0x03, 0x5f
        /*00b2*/ 	.short	0x0101


	//----- nvinfo : EIATTR_INT_WARP_WIDE_INSTR_OFFSETS
	.align		4
        /*00b4*/ 	.byte	0x04, 0x31
        /*00b6*/ 	.short	(.L_262 - .L_261)


	//   ....[0]....
.L_261:
        /*00b8*/ 	.word	0x000000c0


	//   ....[1]....
        /*00bc*/ 	.word	0x000000d0


	//   ....[2]....
        /*00c0*/ 	.word	0x00000170


	//----- nvinfo : EIATTR_COOP_GROUP_MASK_REGIDS
	.align		4
.L_262:
        /*00c4*/ 	.byte	0x04, 0x29
        /*00c6*/ 	.short	(.L_264 - .L_263)


	//   ....[0]....
.L_263:
        /*00c8*/ 	.word	0xffffffff


	//   ....[1]....
        /*00cc*/ 	.word	0xffffffff


	//   ....[2]....
        /*00d0*/ 	.word	0xffffffff


	//   ....[3]....
        /*00d4*/ 	.word	0xffffffff


	//   ....[4]....
        /*00d8*/ 	.word	0xffffffff


	//   ....[5]....
        /*00dc*/ 	.word	0xffffffff


	//   ....[6]....
        /*00e0*/ 	.word	0xffffffff


	//   ....[7]....
        /*00e4*/ 	.word	0xffffffff


	//   ....[8]....
        /*00e8*/ 	.word	0xffffffff


	//   ....[9]....
        /*00ec*/ 	.word	0xffffffff


	//   ....[10]....
        /*00f0*/ 	.word	0xffffffff


	//   ....[11]....
        /*00f4*/ 	.word	0xffffffff


	//   ....[12]....
        /*00f8*/ 	.word	0xffffffff


	//   ....[13]....
        /*00fc*/ 	.word	0xffffffff


	//   ....[14]....
        /*0100*/ 	.word	0xffffffff


	//   ....[15]....
        /*0104*/ 	.word	0xffffffff


	//   ....[16]....
        /*0108*/ 	.word	0xffffffff


	//   ....[17]....
        /*010c*/ 	.word	0xffffffff


	//   ....[18]....
        /*0110*/ 	.word	0xffffffff


	//   ....[19]....
        /*0114*/ 	.word	0xffffffff


	//   ....[20]....
        /*0118*/ 	.word	0xffffffff


	//   ....[21]....
        /*011c*/ 	.word	0xffffffff


	//   ....[22]....
        /*0120*/ 	.word	0xffffffff


	//   ....[23]....
        /*0124*/ 	.word	0xffffffff


	//   ....[24]....
        /*0128*/ 	.word	0xffffffff


	//   ....[25]....
        /*012c*/ 	.word	0xffffffff


	//   ....[26]....
        /*0130*/ 	.word	0xffffffff


	//   ....[27]....
        /*0134*/ 	.word	0xffffffff


	//   ....[28]....
        /*0138*/ 	.word	0xffffffff


	//   ....[29]....
        /*013c*/ 	.word	0xffffffff


	//   ....[30]....
        /*0140*/ 	.word	0xffffffff


	//   ....[31]....
        /*0144*/ 	.word	0xffffffff


	//   ....[32]....
        /*0148*/ 	.word	0xffffffff


	//   ....[33]....
        /*014c*/ 	.word	0xffffffff


	//   ....[34]....
        /*0150*/ 	.word	0xffffffff


	//   ....[35]....
        /*0154*/ 	.word	0xffffffff


	//   ....[36]....
        /*0158*/ 	.word	0xffffffff


	//   ....[37]....
        /*015c*/ 	.word	0xffffffff


	//   ....[38]....
        /*0160*/ 	.word	0xffffffff


	//   ....[39]....
        /*0164*/ 	.word	0xffffffff


	//   ....[40]....
        /*0168*/ 	.word	0xffffffff


	//   ....[41]....
        /*016c*/ 	.word	0xffffffff


	//   ....[42]....
        /*0170*/ 	.word	0xffffffff


	//   ....[43]....
        /*0174*/ 	.word	0xffffffff


	//   ....[44]....
        /*0178*/ 	.word	0xffffffff


	//   ....[45]....
        /*017c*/ 	.word	0xffffffff


	//   ....[46]....
        /*0180*/ 	.word	0xffffffff


	//   ....[47]....
        /*0184*/ 	.word	0xffffffff


	//   ....[48]....
        /*0188*/ 	.word	0xffffffff


	//   ....[49]....
        /*018c*/ 	.word	0xffffffff


	//   ....[50]....
        /*0190*/ 	.word	0xffffffff


	//   ....[51]....
        /*0194*/ 	.word	0xffffffff


	//   ....[52]....
        /*0198*/ 	.word	0xffffffff


	//   ....[53]....
        /*019c*/ 	.word	0xffffffff


	//   ....[54]....
        /*01a0*/ 	.word	0xffffffff


	//   ....[55]....
        /*01a4*/ 	.word	0xffffffff


	//   ....[56]....
        /*01a8*/ 	.word	0xffffffff


	//   ....[57]....
        /*01ac*/ 	.word	0xffffffff


	//   ....[58]....
        /*01b0*/ 	.word	0xffffffff


	//   ....[59]....
        /*01b4*/ 	.word	0xffffffff


	//   ....[60]....
        /*01b8*/ 	.word	0xffffffff


	//   ....[61]....
        /*01bc*/ 	.word	0xffffffff


	//   ....[62]....
        /*01c0*/ 	.word	0xffffffff


	//   ....[63]....
        /*01c4*/ 	.word	0xffffffff


	//   ....[64]....
        /*01c8*/ 	.word	0xffffffff


	//   ....[65]....
        /*01cc*/ 	.word	0xffffffff


	//   ....[66]....
        /*01d0*/ 	.word	0xffffffff


	//   ....[67]....
        /*01d4*/ 	.word	0xffffffff


	//   ....[68]....
        /*01d8*/ 	.word	0xffffffff


	//   ....[69]....
        /*01dc*/ 	.word	0xffffffff


	//   ....[70]....
        /*01e0*/ 	.word	0xffffffff


	//   ....[71]....
        /*01e4*/ 	.word	0xffffffff


	//   ....[72]....
        /*01e8*/ 	.word	0xffffffff


	//   ....[73]....
        /*01ec*/ 	.word	0xffffffff


	//   ....[74]....
        /*01f0*/ 	.word	0xffffffff


	//   ....[75]....
        /*01f4*/ 	.word	0xffffffff


	//   ....[76]....
        /*01f8*/ 	.word	0xffffffff


	//   ....[77]....
        /*01fc*/ 	.word	0xffffffff


	//   ....[78]....
        /*0200*/ 	.word	0xffffffff


	//   ....[79]....
        /*0204*/ 	.word	0xffffffff


	//   ....[80]....
        /*0208*/ 	.word	0xffffffff


	//   ....[81]....
        /*020c*/ 	.word	0xffffffff


	//   ....[82]....
        /*0210*/ 	.word	0xffffffff


	//   ....[83]....
        /*0214*/ 	.word	0xffffffff


	//   ....[84]....
        /*0218*/ 	.word	0xffffffff


	//   ....[85]....
        /*021c*/ 	.word	0xffffffff


	//   ....[86]....
        /*0220*/ 	.word	0xffffffff


	//   ....[87]....
        /*0224*/ 	.word	0xffffffff


	//   ....[88]....
        /*0228*/ 	.word	0xffffffff


	//   ....[89]....
        /*022c*/ 	.word	0xffffffff


	//   ....[90]....
        /*0230*/ 	.word	0xffffffff


	//   ....[91]....
        /*0234*/ 	.word	0xffffffff


	//   ....[92]....
        /*0238*/ 	.word	0xffffffff


	//   ....[93]....
        /*023c*/ 	.word	0xffffffff


	//   ....[94]....
        /*0240*/ 	.word	0xffffffff


	//   ....[95]....
        /*0244*/ 	.word	0xffffffff


	//   ....[96]....
        /*0248*/ 	.word	0xffffffff


	//   ....[97]....
        /*024c*/ 	.word	0xffffffff


	//   ....[98]....
        /*0250*/ 	.word	0xffffffff


	//   ....[99]....
        /*0254*/ 	.word	0xffffffff


	//   ....[100]....
        /*0258*/ 	.word	0xffffffff


	//   ....[101]....
        /*025c*/ 	.word	0xffffffff


	//   ....[102]....
        /*0260*/ 	.word	0xffffffff


	//   ....[103]....
        /*0264*/ 	.word	0xffffffff


	//   ....[104]....
        /*0268*/ 	.word	0xffffffff


	//   ....[105]....
        /*026c*/ 	.word	0xffffffff


	//   ....[106]....
        /*0270*/ 	.word	0xffffffff


	//   ....[107]....
        /*0274*/ 	.word	0xffffffff


	//   ....[108]....
        /*0278*/ 	.word	0xffffffff


	//   ....[109]....
        /*027c*/ 	.word	0xffffffff


	//   ....[110]....
        /*0280*/ 	.word	0xffffffff


	//   ....[111]....
        /*0284*/ 	.word	0xffffffff


	//   ....[112]....
        /*0288*/ 	.word	0xffffffff


	//   ....[113]....
        /*028c*/ 	.word	0xffffffff


	//   ....[114]....
        /*0290*/ 	.word	0xffffffff


	//   ....[115]....
        /*0294*/ 	.word	0xffffffff


	//   ....[116]....
        /*0298*/ 	.word	0xffffffff


	//   ....[117]....
        /*029c*/ 	.word	0xffffffff


	//   ....[118]....
        /*02a0*/ 	.word	0xffffffff


	//   ....[119]....
        /*02a4*/ 	.word	0xffffffff


	//   ....[120]....
        /*02a8*/ 	.word	0xffffffff


	//   ....[121]....
        /*02ac*/ 	.word	0xffffffff


	//   ....[122]....
        /*02b0*/ 	.word	0xffffffff


	//   ....[123]....
        /*02b4*/ 	.word	0xffffffff


	//   ....[124]....
        /*02b8*/ 	.word	0xffffffff


	//   ....[125]....
        /*02bc*/ 	.word	0xffffffff


	//   ....[126]....
        /*02c0*/ 	.word	0xffffffff


	//   ....[127]....
        /*02c4*/ 	.word	0xffffffff


	//   ....[128]....
        /*02c8*/ 	.word	0xffffffff


	//   ....[129]....
        /*02cc*/ 	.word	0xffffffff


	//   ....[130]....
        /*02d0*/ 	.word	0xffffffff


	//   ....[131]....
        /*02d4*/ 	.word	0xffffffff


	//   ....[132]....
        /*02d8*/ 	.word	0xffffffff


	//   ....[133]....
        /*02dc*/ 	.word	0xffffffff


	//   ....[134]....
        /*02e0*/ 	.word	0xffffffff


	//   ....[135]....
        /*02e4*/ 	.word	0xffffffff


	//   ....[136]....
        /*02e8*/ 	.word	0xffffffff


	//   ....[137]....
        /*02ec*/ 	.word	0xffffffff


	//   ....[138]....
        /*02f0*/ 	.word	0xffffffff


	//   ....[139]....
        /*02f4*/ 	.word	0xffffffff


	//   ....[140]....
        /*02f8*/ 	.word	0xffffffff


	//   ....[141]....
        /*02fc*/ 	.word	0xffffffff


	//   ....[142]....
        /*0300*/ 	.word	0xffffffff


	//   ....[143]....
        /*0304*/ 	.word	0xffffffff


	//   ....[144]....
        /*0308*/ 	.word	0xffffffff


	//   ....[145]....
        /*030c*/ 	.word	0xffffffff


	//   ....[146]....
        /*0310*/ 	.word	0xffffffff


	//   ....[147]....
        /*0314*/ 	.word	0xffffffff


	//   ....[148]....
        /*0318*/ 	.word	0xffffffff


	//   ....[149]....
        /*031c*/ 	.word	0xffffffff


	//   ....[150]....
        /*0320*/ 	.word	0xffffffff


	//   ....[151]....
        /*0324*/ 	.word	0xffffffff


	//   ....[152]....
        /*0328*/ 	.word	0xffffffff


	//   ....[153]....
        /*032c*/ 	.word	0xffffffff


	//   ....[154]....
        /*0330*/ 	.word	0xffffffff


	//   ....[155]....
        /*0334*/ 	.word	0xffffffff


	//   ....[156]....
        /*0338*/ 	.word	0xffffffff


	//   ....[157]....
        /*033c*/ 	.word	0xffffffff


	//   ....[158]....
        /*0340*/ 	.word	0xffffffff


	//   ....[159]....
        /*0344*/ 	.word	0xffffffff


	//   ....[160]....
        /*0348*/ 	.word	0xffffffff


	//   ....[161]....
        /*034c*/ 	.word	0xffffffff


	//   ....[162]....
        /*0350*/ 	.word	0xffffffff


	//   ....[163]....
        /*0354*/ 	.word	0xffffffff


	//   ....[164]....
        /*0358*/ 	.word	0xffffffff


	//   ....[165]....
        /*035c*/ 	.word	0xffffffff


	//   ....[166]....
        /*0360*/ 	.word	0xffffffff


	//   ....[167]....
        /*0364*/ 	.word	0xffffffff


	//   ....[168]....
        /*0368*/ 	.word	0xffffffff


	//   ....[169]....
        /*036c*/ 	.word	0xffffffff


	//   ....[170]....
        /*0370*/ 	.word	0xffffffff


	//   ....[171]....
        /*0374*/ 	.word	0xffffffff


	//   ....[172]....
        /*0378*/ 	.word	0xffffffff


	//   ....[173]....
        /*037c*/ 	.word	0xffffffff


	//   ....[174]....
        /*0380*/ 	.word	0xffffffff


	//   ....[175]....
        /*0384*/ 	.word	0xffffffff


	//   ....[176]....
        /*0388*/ 	.word	0xffffffff


	//   ....[177]....
        /*038c*/ 	.word	0xffffffff


	//   ....[178]....
        /*0390*/ 	.word	0xffffffff


	//   ....[179]....
        /*0394*/ 	.word	0xffffffff


	//   ....[180]....
        /*0398*/ 	.word	0xffffffff


	//   ....[181]....
        /*039c*/ 	.word	0x0500000f


	//   ....[182]....
        /*03a0*/ 	.word	0x0500000f


	//   ....[183]....
        /*03a4*/ 	.word	0x0500000f


	//   ....[184]....
        /*03a8*/ 	.word	0x0500000f


	//   ....[185]....
        /*03ac*/ 	.word	0x0500000f


	//   ....[186]....
        /*03b0*/ 	.word	0x0500000f


	//   ....[187]....
        /*03b4*/ 	.word	0x0500000f


	//   ....[188]....
        /*03b8*/ 	.word	0x0500000f


	//   ....[189]....
        /*03bc*/ 	.word	0x0500000f


	//   ....[190]....
        /*03c0*/ 	.word	0x0500000f


	//   ....[191]....
        /*03c4*/ 	.word	0x0500000f


	//   ....[192]....
        /*03c8*/ 	.word	0x0500000f


	//   ....[193]....
        /*03cc*/ 	.word	0x0500000f


	//   ....[194]....
        /*03d0*/ 	.word	0x0500000f


	//   ....[195]....
        /*03d4*/ 	.word	0x0500000f


	//   ....[196]....
        /*03d8*/ 	.word	0x0500000f


	//   ....[197]....
        /*03dc*/ 	.word	0x0500000f


	//   ....[198]....
        /*03e0*/ 	.word	0x0500000f


	//   ....[199]....
        /*03e4*/ 	.word	0x0500000f


	//   ....[200]....
        /*03e8*/ 	.word	0x0500000f


	//   ....[201]....
        /*03ec*/ 	.word	0x0500000f


	//   ....[202]....
        /*03f0*/ 	.word	0x0500000f


	//   ....[203]....
        /*03f4*/ 	.word	0x0500000f


	//   ....[204]....
        /*03f8*/ 	.word	0x0500000f


	//   ....[205]....
        /*03fc*/ 	.word	0x0500000f


	//   ....[206]....
        /*0400*/ 	.word	0x0500000f


	//   ....[207]....
        /*0404*/ 	.word	0x0500000f


	//   ....[208]....
        /*0408*/ 	.word	0x0500000f


	//   ....[209]....
        /*040c*/ 	.word	0x0500000f


	//   ....[210]....
        /*0410*/ 	.word	0x0500000f


	//   ....[211]....
        /*0414*/ 	.word	0x0500000f


	//   ....[212]....
        /*0418*/ 	.word	0x0500000f


	//   ....[213]....
        /*041c*/ 	.word	0x0500000f


	//   ....[214]....
        /*0420*/ 	.word	0x0500000f


	//   ....[215]....
        /*0424*/ 	.word	0x0500000f


	//   ....[216]....
        /*0428*/ 	.word	0x0500000f


	//   ....[217]....
        /*042c*/ 	.word	0x0500000f


	//   ....[218]....
        /*0430*/ 	.word	0x0500000f


	//   ....[219]....
        /*0434*/ 	.word	0x0500000f


	//   ....[220]....
        /*0438*/ 	.word	0x0500000f


	//   ....[221]....
        /*043c*/ 	.word	0x0500000f


	//   ....[222]....
        /*0440*/ 	.word	0x0500000f


	//   ....[223]....
        /*0444*/ 	.word	0x0500000f


	//   ....[224]....
        /*0448*/ 	.word	0x0500000f


	//   ....[225]....
        /*044c*/ 	.word	0x0500000f


	//   ....[226]....
        /*0450*/ 	.word	0x0500000f


	//   ....[227]....
        /*0454*/ 	.word	0x0500000f


	//   ....[228]....
        /*0458*/ 	.word	0x0500000f


	//   ....[229]....
        /*045c*/ 	.word	0x0500000f


	//----- nvinfo : EIATTR_COOP_GROUP_INSTR_OFFSETS
	.align		4
.L_264:
        /*0460*/ 	.byte	0x04, 0x28
        /*0462*/ 	.short	(.L_266 - .L_265)


	//   ....[0]....
.L_265:
        /*0464*/ 	.word	0x00000080


	//   ....[1]....
        /*0468*/ 	.word	0x00000090


	//   ....[2]....
        /*046c*/ 	.word	0x000002d0


	//   ....[3]....
        /*0470*/ 	.word	0x00000430


	//   ....[4]....
        /*0474*/ 	.word	0x00000550


	//   ....[5]....
        /*0478*/ 	.word	0x000006b0


	//   ....[6]....
        /*047c*/ 	.word	0x00001370


	//   ....[7]....
        /*0480*/ 	.word	0x00002da0


	//   ....[8]....
        /*0484*/ 	.word	0x00003b50


	//   ....[9]....
        /*0488*/ 	.word	0x00003b70


	//   ....[10]....
        /*048c*/ 	.word	0x00003bc0


	//   ....[11]....
        /*0490*/ 	.word	0x000048d0


	//   ....[12]....
        /*0494*/ 	.word	0x00004970


	//   ....[13]....
        /*0498*/ 	.word	0x00006f90


	//   ....[14]....
        /*049c*/ 	.word	0x00007460


	//   ....[15]....
        /*04a0*/ 	.word	0x00007e50


	//   ....[16]....
        /*04a4*/ 	.word	0x00007eb0


	//   ....[17]....
        /*04a8*/ 	.word	0x00008b80


	//   ....[18]....
        /*04ac*/ 	.word	0x00008bf0


	//   ....[19]....
        /*04b0*/ 	.word	0x0000c1d0


	//   ....[20]....
        /*04b4*/ 	.word	0x0000c1f0


	//   ....[21]....
        /*04b8*/ 	.word	0x0000c210


	//   ....[22]....
        /*04bc*/ 	.word	0x0000c230


	//   ....[23]....
        /*04c0*/ 	.word	0x0000df70


	//   ....[24]....
        /*04c4*/ 	.word	0x0000df80


	//   ....[25]....
        /*04c8*/ 	.word	0x0000dfb0


	//   ....[26]....
        /*04cc*/ 	.word	0x0000dfc0


	//   ....[27]....
        /*04d0*/ 	.word	0x0000f290


	//   ....[28]....
        /*04d4*/ 	.word	0x0000f2a0


	//   ....[29]....
        /*04d8*/ 	.word	0x0000f2b0


	//   ....[30]....
        /*04dc*/ 	.word	0x0000f2c0


	//   ....[31]....
        /*04e0*/ 	.word	0x0000f2d0


	//   ....[32]....
        /*04e4*/ 	.word	0x0000f2e0


	//   ....[33]....
        /*04e8*/ 	.word	0x0000f2f0


	//   ....[34]....
        /*04ec*/ 	.word	0x0000f300


	//   ....[35]....
        /*04f0*/ 	.word	0x0000f310


	//   ....[36]....
        /*04f4*/ 	.word	0x0000f320


	//   ....[37]....
        /*04f8*/ 	.word	0x0000f330


	//   ....[38]....
        /*04fc*/ 	.word	0x0000f340


	//   ....[39]....
        /*0500*/ 	.word	0x0000f350


	//   ....[40]....
        /*0504*/ 	.word	0x0000f370


	//   ....[41]....
        /*0508*/ 	.word	0x0000f380


	//   ....[42]....
        /*050c*/ 	.word	0x0000f390


	//   ....[43]....
        /*0510*/ 	.word	0x0000f3a0


	//   ....[44]....
        /*0514*/ 	.word	0x0000f3b0


	//   ....[45]....
        /*0518*/ 	.word	0x0000f3c0


	//   ....[46]....
        /*051c*/ 	.word	0x0000f3d0


	//   ....[47]....
        /*0520*/ 	.word	0x0000f3e0


	//   ....[48]....
        /*0524*/ 	.word	0x0000f3f0


	//   ....[49]....
        /*0528*/ 	.word	0x0000f410


	//   ....[50]....
        /*052c*/ 	.word	0x0000f420


	//   ....[51]....
        /*0530*/ 	.word	0x0000f430


	//   ....[52]....
        /*0534*/ 	.word	0x0000f440


	//   ....[53]....
        /*0538*/ 	.word	0x0000f450


	//   ....[54]....
        /*053c*/ 	.word	0x0000f470


	//   ....[55]....
        /*0540*/ 	.word	0x0000f4a0


	//   ....[56]....
        /*0544*/ 	.word	0x0000f4d0


	//   ....[57]....
        /*0548*/ 	.word	0x0000f4f0


	//   ....[58]....
        /*054c*/ 	.word	0x0000f520


	//   ....[59]....
        /*0550*/ 	.word	0x0000f550


	//   ....[60]....
        /*0554*/ 	.word	0x0000f560


	//   ....[61]....
        /*0558*/ 	.word	0x0000f580


	//   ....[62]....
        /*055c*/ 	.word	0x0000f590


	//   ....[63]....
        /*0560*/ 	.word	0x0000f5b0


	//   ....[64]....
        /*0564*/ 	.word	0x0000f5c0


	//   ....[65]....
        /*0568*/ 	.word	0x0000f5d0


	//   ....[66]....
        /*056c*/ 	.word	0x0000f5e0


	//   ....[67]....
        /*0570*/ 	.word	0x0000f5f0


	//   ....[68]....
        /*0574*/ 	.word	0x0000f600


	//   ....[69]....
        /*0578*/ 	.word	0x0000f620


	//   ....[70]....
        /*057c*/ 	.word	0x0000f640


	//   ....[71]....
        /*0580*/ 	.word	0x0000f650


	//   ....[72]....
        /*0584*/ 	.word	0x0000f670


	//   ....[73]....
        /*0588*/ 	.word	0x0000f680


	//   ....[74]....
        /*058c*/ 	.word	0x0000f690


	//   ....[75]....
        /*0590*/ 	.word	0x0000f6b0


	//   ....[76]....
        /*0594*/ 	.word	0x0000f6c0


	//   ....[77]....
        /*0598*/ 	.word	0x0000f6d0


	//   ....[78]....
        /*059c*/ 	.word	0x0000f6e0


	//   ....[79]....
        /*05a0*/ 	.word	0x0000f710


	//   ....[80]....
        /*05a4*/ 	.word	0x0000f740


	//   ....[81]....
        /*05a8*/ 	.word	0x0000f770


	//   ....[82]....
        /*05ac*/ 	.word	0x0000f7a0


	//   ....[83]....
        /*05b0*/ 	.word	0x0000f7d0


	//   ....[84]....
        /*05b4*/ 	.word	0x0000f810


	//   ....[85]....
        /*05b8*/ 	.word	0x0000f850


	//   ....[86]....
        /*05bc*/ 	.word	0x0000f860


	//   ....[87]....
        /*05c0*/ 	.word	0x0000f870


	//   ....[88]....
        /*05c4*/ 	.word	0x0000f880


	//   ....[89]....
        /*05c8*/ 	.word	0x0000f890


	//   ....[90]....
        /*05cc*/ 	.word	0x0000f8a0


	//   ....[91]....
        /*05d0*/ 	.word	0x0000f8d0


	//   ....[92]....
        /*05d4*/ 	.word	0x0000f8f0


	//   ....[93]....
        /*05d8*/ 	.word	0x0000f910


	//   ....[94]....
        /*05dc*/ 	.word	0x0000f930


	//   ....[95]....
        /*05e0*/ 	.word	0x0000f940


	//   ....[96]....
        /*05e4*/ 	.word	0x0000f950


	//   ....[97]....
        /*05e8*/ 	.word	0x0000f960


	//   ....[98]....
        /*05ec*/ 	.word	0x0000f970


	//   ....[99]....
        /*05f0*/ 	.word	0x0000f980


	//   ....[100]....
        /*05f4*/ 	.word	0x0000f990


	//   ....[101]....
        /*05f8*/ 	.word	0x0000f9a0


	//   ....[102]....
        /*05fc*/ 	.word	0x0000f9b0


	//   ....[103]....
        /*0600*/ 	.word	0x0000f9c0


	//   ....[104]....
        /*0604*/ 	.word	0x0000f9f0


	//   ....[105]....
        /*0608*/ 	.word	0x0000fa30


	//   ....[106]....
        /*060c*/ 	.word	0x0000fa50


	//   ....[107]....
        /*0610*/ 	.word	0x0000fa80


	//   ....[108]....
        /*0614*/ 	.word	0x0000fab0


	//   ....[109]....
        /*0618*/ 	.word	0x0000fae0


	//   ....[110]....
        /*061c*/ 	.word	0x0000fb00


	//   ....[111]....
        /*0620*/ 	.word	0x0000fb30


	//   ....[112]....
        /*0624*/ 	.word	0x0000fb60


	//   ....[113]....
        /*0628*/ 	.word	0x0000fb90


	//   ....[114]....
        /*062c*/ 	.word	0x0000fbc0


	//   ....[115]....
        /*0630*/ 	.word	0x0000fbf0


	//   ....[116]....
        /*0634*/ 	.word	0x0000fc20


	//   ....[117]....
        /*0638*/ 	.word	0x0000fc50


	//   ....[118]....
        /*063c*/ 	.word	0x0000fc80


	//   ....[119]....
        /*0640*/ 	.word	0x0000fcb0


	//   ....[120]....
        /*0644*/ 	.word	0x0000fce0


	//   ....[121]....
        /*0648*/ 	.word	0x0000fd00


	//   ....[122]....
        /*064c*/ 	.word	0x0000fd10


	//   ....[123]....
        /*0650*/ 	.word	0x000100a0


	//   ....[124]....
        /*0654*/ 	.word	0x000100f0


	//   ....[125]....
        /*0658*/ 	.word	0x00010130


	//   ....[126]....
        /*065c*/ 	.word	0x00010170


	//   ....[127]....
        /*0660*/ 	.word	0x000101b0


	//   ....[128]....
        /*0664*/ 	.word	0x000101e0


	//   ....[129]....
        /*0668*/ 	.word	0x00010b70


	//   ....[130]....
        /*066c*/ 	.word	0x00010ba0


	//   ....[131]....
        /*0670*/ 	.word	0x00011a20


	//   ....[132]....
        /*0674*/ 	.word	0x000130d0


	//   ....[133]....
        /*0678*/ 	.word	0x00013110


	//   ....[134]....
        /*067c*/ 	.word	0x00013140


	//   ....[135]....
        /*0680*/ 	.word	0x00013190


	//   ....[136]....
        /*0684*/ 	.word	0x00013230


	//   ....[137]....
        /*0688*/ 	.word	0x00013240


	//   ....[138]....
        /*068c*/ 	.word	0x000132d0


	//   ....[139]....
        /*0690*/ 	.word	0x000132e0


	//   ....[140]....
        /*0694*/ 	.word	0x000132f0


	//   ....[141]....
        /*0698*/ 	.word	0x00013390


	//   ....[142]....
        /*069c*/ 	.word	0x000137a0


	//   ....[143]....
        /*06a0*/ 	.word	0x000137d0


	//   ....[144]....
        /*06a4*/ 	.word	0x000137f0


	//   ....[145]....
        /*06a8*/ 	.word	0x00013860


	//   ....[146]....
        /*06ac*/ 	.word	0x000138b0


	//   ....[147]....
        /*06b0*/ 	.word	0x000138e0


	//   ....[148]....
        /*06b4*/ 	.word	0x00013900


	//   ....[149]....
        /*06b8*/ 	.word	0x00013970


	//   ....[150]....
        /*06bc*/ 	.word	0x00013990


	//   ....[151]....
        /*06c0*/ 	.word	0x00013a20


	//   ....[152]....
        /*06c4*/ 	.word	0x00014050


	//   ....[153]....
        /*06c8*/ 	.word	0x00014080


	//   ....[154]....
        /*06cc*/ 	.word	0x000140b0


	//   ....[155]....
        /*06d0*/ 	.word	0x00014130


	//   ....[156]....
        /*06d4*/ 	.word	0x00014180


	//   ....[157]....
        /*06d8*/ 	.word	0x000141b0


	//   ....[158]....
        /*06dc*/ 	.word	0x000141e0


	//   ....[159]....
        /*06e0*/ 	.word	0x00014260


	//   ....[160]....
        /*06e4*/ 	.word	0x00014b30


	//   ....[161]....
        /*06e8*/ 	.word	0x00014b50


	//   ....[162]....
        /*06ec*/ 	.word	0x00014b60


	//   ....[163]....
        /*06f0*/ 	.word	0x00014b70


	//   ....[164]....
        /*06f4*/ 	.word	0x00014b80


	//   ....[165]....
        /*06f8*/ 	.word	0x00014be0


	//   ....[166]....
        /*06fc*/ 	.word	0x00014bf0


	//   ....[167]....
        /*0700*/ 	.word	0x00014c00


	//   ....[168]....
        /*0704*/ 	.word	0x00014c60


	//   ....[169]....
        /*0708*/ 	.word	0x00014c80


	//   ....[170]....
        /*070c*/ 	.word	0x000150c0


	//   ....[171]....
        /*0710*/ 	.word	0x000150e0


	//   ....[172]....
        /*0714*/ 	.word	0x00015100


	//   ....[173]....
        /*0718*/ 	.word	0x00015120


	//   ....[174]....
        /*071c*/ 	.word	0x00015140


	//   ....[175]....
        /*0720*/ 	.word	0x00015190


	//   ....[176]....
        /*0724*/ 	.word	0x000151b0


	//   ....[177]....
        /*0728*/ 	.word	0x000151c0


	//   ....[178]....
        /*072c*/ 	.word	0x00015210


	//   ....[179]....
        /*0730*/ 	.word	0x00015270


	//   ....[180]....
        /*0734*/ 	.word	0x00016590


	//   ....[181]....
        /*0738*/ 	.word	0x00016b70


	//   ....[182]....
        /*073c*/ 	.word	0x00016c60


	//   ....[183]....
        /*0740*/ 	.word	0x00016d40


	//   ....[184]....
        /*0744*/ 	.word	0x00016dd0


	//   ....[185]....
        /*0748*/ 	.word	0x00016ec0


	//   ....[186]....
        /*074c*/ 	.word	0x00016f20


	//   ....[187]....
        /*0750*/ 	.word	0x00017020


	//   ....[188]....
        /*0754*/ 	.word	0x00017080


	//   ....[189]....
        /*0758*/ 	.word	0x00017150


	//   ....[190]....
        /*075c*/ 	.word	0x00017210


	//   ....[191]....
        /*0760*/ 	.word	0x000172d0


	//   ....[192]....
        /*0764*/ 	.word	0x00017450


	//   ....[193]....
        /*0768*/ 	.word	0x000174f0


	//   ....[194]....
        /*076c*/ 	.word	0x00017610


	//   ....[195]....
        /*0770*/ 	.word	0x00017660


	//   ....[196]....
        /*0774*/ 	.word	0x00017740


	//   ....[197]....
        /*0778*/ 	.word	0x000177f0


	//   ....[198]....
        /*077c*/ 	.word	0x00017860


	//   ....[199]....
        /*0780*/ 	.word	0x00017930


	//   ....[200]....
        /*0784*/ 	.word	0x000179a0


	//   ....[201]....
        /*0788*/ 	.word	0x00017a70


	//   ....[202]....
        /*078c*/ 	.word	0x00017b00


	//   ....[203]....
        /*0790*/ 	.word	0x00017b50


	//   ....[204]....
        /*0794*/ 	.word	0x00017c30


	//   ....[205]....
        /*0798*/ 	.word	0x00017ce0


	//   ....[206]....
        /*079c*/ 	.word	0x00017d40


	//   ....[207]....
        /*07a0*/ 	.word	0x00017e40


	//   ....[208]....
        /*07a4*/ 	.word	0x00017eb0


	//   ....[209]....
        /*07a8*/ 	.word	0x00017f80


	//   ....[210]....
        /*07ac*/ 	.word	0x000180c0


	//   ....[211]....
        /*07b0*/ 	.word	0x00018160


	//   ....[212]....
        /*07b4*/ 	.word	0x000181c0


	//   ....[213]....
        /*07b8*/ 	.word	0x00018290


	//   ....[214]....
        /*07bc*/ 	.word	0x000182f0


	//   ....[215]....
        /*07c0*/ 	.word	0x000183c0


	//   ....[216]....
        /*07c4*/ 	.word	0x00018420


	//   ....[217]....
        /*07c8*/ 	.word	0x000184f0


	//   ....[218]....
        /*07cc*/ 	.word	0x00018550


	//   ....[219]....
        /*07d0*/ 	.word	0x00018620


	//   ....[220]....
        /*07d4*/ 	.word	0x00018700


	//   ....[221]....
        /*07d8*/ 	.word	0x000187a0


	//   ....[222]....
        /*07dc*/ 	.word	0x00018810


	//   ....[223]....
        /*07e0*/ 	.word	0x000188d0


	//   ....[224]....
        /*07e4*/ 	.word	0x00018930


	//   ....[225]....
        /*07e8*/ 	.word	0x000189f0


	//   ....[226]....
        /*07ec*/ 	.word	0x00018a50


	//   ....[227]....
        /*07f0*/ 	.word	0x00018b10


	//   ....[228]....
        /*07f4*/ 	.word	0x00018b70


	//   ....[229]....
        /*07f8*/ 	.word	0x00018c30


	//----- nvinfo : EIATTR_REG_RECONFIG
	.align		4
.L_266:
        /*07fc*/ 	.byte	0x01, 0x54
	.zero		2


	//----- nvinfo : EIATTR_SYSCALL_OFFSETS
	.align		4
        /*0800*/ 	.byte	0x04, 0x46
        /*0802*/ 	.short	(.L_268 - .L_267)


	//   ....[0]....
.L_267:
        /*0804*/ 	.word	0x00001530


	//   ....[1]....
        /*0808*/ 	.word	0x00012270


	//   ....[2]....
        /*080c*/ 	.word	0x000123b0


	//   ....[3]....
        /*0810*/ 	.word	0x000124f0


	//   ....[4]....
        /*0814*/ 	.word	0x00012610


	//   ....[5]....
        /*0818*/ 	.word	0x00013da0


	//----- nvinfo : EIATTR_MBARRIER_INSTR_OFFSETS
	.align		4
.L_268:
        /*081c*/ 	.byte	0x04, 0x39
        /*081e*/ 	.short	(.L_270 - .L_269)


	//   ....[0]....
.L_269:
        /*0820*/ 	.word	0x00000180
        /*0824*/ 	.word	0x000000ff
        /*0828*/ 	.word	0x00033400
        /*082c*/ 	.short	0x0100
        /*082e*/ 	.byte	0x08
	.zero		1


	//   ....[1]....
        /*0830*/ 	.word	0x00000190
        /*0834*/ 	.word	0x000000ff
        /*0838*/ 	.word	0x00033420
        /*083c*/ 	.short	0x0100
        /*083e*/ 	.byte	0x08
	.zero		1


	//   ....[2]....
        /*0840*/ 	.word	0x00000280
        /*0844*/ 	.word	0x000000ff
        /*0848*/ 	.word	0x00033430
        /*084c*/ 	.short	0x0100
        /*084e*/ 	.byte	0x08
	.zero		1


	//   ....[3]....
        /*0850*/ 	.word	0x00000290
        /*0854*/ 	.word	0x000000ff
        /*0858*/ 	.word	0x00033440
        /*085c*/ 	.short	0x0100
        /*085e*/ 	.byte	0x08
	.zero		1


	//   ....[4]....
        /*0860*/ 	.word	0x000002a0
        /*0864*/ 	.word	0x000000ff
        /*0868*/ 	.word	0x00033438
        /*086c*/ 	.short	0x0100
        /*086e*/ 	.byte	0x08
	.zero		1


	//   ....[5]....
        /*0870*/ 	.word	0x000002b0
        /*0874*/ 	.word	0x000000ff
        /*0878*/ 	.word	0x00033448
        /*087c*/ 	.short	0x0100
        /*087e*/ 	.byte	0x08
	.zero		1


	//   ....[6]....
        /*0880*/ 	.word	0x000003e0
        /*0884*/ 	.word	0x000000ff
        /*0888*/ 	.word	0x00033450
        /*088c*/ 	.short	0x0100
        /*088e*/ 	.byte	0x08
	.zero		1


	//   ....[7]....
        /*0890*/ 	.word	0x000003f0
        /*0894*/ 	.word	0x000000ff
        /*0898*/ 	.word	0x00033460
        /*089c*/ 	.short	0x0100
        /*089e*/ 	.byte	0x08
	.zero		1


	//   ....[8]....
        /*08a0*/ 	.word	0x00000400
        /*08a4*/ 	.word	0x000000ff
        /*08a8*/ 	.word	0x00033458
        /*08ac*/ 	.short	0x0100
        /*08ae*/ 	.byte	0x08
	.zero		1


	//   ....[9]....
        /*08b0*/ 	.word	0x00000410
        /*08b4*/ 	.word	0x000000ff
        /*08b8*/ 	.word	0x00033468
        /*08bc*/ 	.short	0x0100
        /*08be*/ 	.byte	0x08
	.zero		1


	//   ....[10]....
        /*08c0*/ 	.word	0x00000500
        /*08c4*/ 	.word	0x000000ff
        /*08c8*/ 	.word	0x00033470
        /*08cc*/ 	.short	0x0100
        /*08ce*/ 	.byte	0x06
	.zero		1


	//   ....[11]....
        /*08d0*/ 	.word	0x00000510
        /*08d4*/ 	.word	0x000000ff
        /*08d8*/ 	.word	0x00033480
        /*08dc*/ 	.short	0x0100
        /*08de*/ 	.byte	0x06
	.zero		1


	//   ....[12]....
        /*08e0*/ 	.word	0x00000520
        /*08e4*/ 	.word	0x000000ff
        /*08e8*/ 	.word	0x00033478
        /*08ec*/ 	.short	0x0100
        /*08ee*/ 	.byte	0x06
	.zero		1


	//   ....[13]....
        /*08f0*/ 	.word	0x00000530
        /*08f4*/ 	.word	0x000000ff
        /*08f8*/ 	.word	0x00033488
        /*08fc*/ 	.short	0x0100
        /*08fe*/ 	.byte	0x06
	.zero		1


	//   ....[14]....
        /*0900*/ 	.word	0x00000660
        /*0904*/ 	.word	0x000000ff
        /*0908*/ 	.word	0x00033490
        /*090c*/ 	.short	0x0100
        /*090e*/ 	.byte	0x08
	.zero		1


	//   ....[15]....
        /*0910*/ 	.word	0x00000670
        /*0914*/ 	.word	0x000000ff
        /*0918*/ 	.word	0x000334a0
        /*091c*/ 	.short	0x0100
        /*091e*/ 	.byte	0x08
	.zero		1


	//   ....[16]....
        /*0920*/ 	.word	0x00000680
        /*0924*/ 	.word	0x000000ff
        /*0928*/ 	.word	0x00033498
        /*092c*/ 	.short	0x0100
        /*092e*/ 	.byte	0x08
	.zero		1


	//   ....[17]....
        /*0930*/ 	.word	0x00000690
        /*0934*/ 	.word	0x000000ff
        /*0938*/ 	.word	0x000334a8
        /*093c*/ 	.short	0x0100
        /*093e*/ 	.byte	0x08
	.zero		1


	//   ....[18]....
        /*0940*/ 	.word	0x000007d0
        /*0944*/ 	.word	0x000000ff
        /*0948*/ 	.word	0x000334b0
        /*094c*/ 	.short	0x0100
        /*094e*/ 	.byte	0x08
	.zero		1


	//   ....[19]....
        /*0950*/ 	.word	0x000007e0
        /*0954*/ 	.word	0x000000ff
        /*0958*/ 	.word	0x000334c0
        /*095c*/ 	.short	0x0100
        /*095e*/ 	.byte	0x08
	.zero		1


	//   ....[20]....
        /*0960*/ 	.word	0x000007f0
        /*0964*/ 	.word	0x000000ff
        /*0968*/ 	.word	0x000334b8
        /*096c*/ 	.short	0x0100
        /*096e*/ 	.byte	0x08
	.zero		1


	//   ....[21]....
        /*0970*/ 	.word	0x00000800
        /*0974*/ 	.word	0x000000ff
        /*0978*/ 	.word	0x000334c8
        /*097c*/ 	.short	0x0100
        /*097e*/ 	.byte	0x08
	.zero		1


	//   ....[22]....
        /*0980*/ 	.word	0x00001830
        /*0984*/ 	.word	0x000000ff
        /*0988*/ 	.word	0x00033400
        /*098c*/ 	.short	0x010a
        /*098e*/ 	.byte	0x26
	.zero		1


	//   ....[23]....
        /*0990*/ 	.word	0x000018e0
        /*0994*/ 	.word	0x000000ff
        /*0998*/ 	.word	0x00033430
        /*099c*/ 	.short	0x010a
        /*099e*/ 	.byte	0x26
	.zero		1


	//   ....[24]....
        /*09a0*/ 	.word	0x00001940
        /*09a4*/ 	.word	0x000000ff
        /*09a8*/ 	.word	0x00033430
        /*09ac*/ 	.short	0x010a
        /*09ae*/ 	.byte	0x26
	.zero		1


	//   ....[25]....
        /*09b0*/ 	.word	0x00003430
        /*09b4*/ 	.word	0x000000ff
        /*09b8*/ 	.word	0x00000000
        /*09bc*/ 	.short	0x0101
        /*09be*/ 	.byte	0x07
	.zero		1


	//   ....[26]....
        /*09c0*/ 	.word	0x00005e90
        /*09c4*/ 	.word	0x000000ff
        /*09c8*/ 	.word	0x00033430
        /*09cc*/ 	.short	0x010a
        /*09ce*/ 	.byte	0x04
	.zero		1


	//   ....[27]....
        /*09d0*/ 	.word	0x00005ed0
        /*09d4*/ 	.word	0x000000ff
        /*09d8*/ 	.word	0x00033430
        /*09dc*/ 	.short	0x010a
        /*09de*/ 	.byte	0x04
	.zero		1


	//   ....[28]....
        /*09e0*/ 	.word	0x00006b40
        /*09e4*/ 	.word	0x000000ff
        /*09e8*/ 	.word	0x00033450
        /*09ec*/ 	.short	0x010a
        /*09ee*/ 	.byte	0x0a
	.zero		1


	//   ....[29]....
        /*09f0*/ 	.word	0x00006b80
        /*09f4*/ 	.word	0x000000ff
        /*09f8*/ 	.word	0x00033450
        /*09fc*/ 	.short	0x010a
        /*09fe*/ 	.byte	0x0a
	.zero		1


	//   ....[30]....
        /*0a00*/ 	.word	0x00007620
        /*0a04*/ 	.word	0x000000ff
        /*0a08*/ 	.word	0x00000000
        /*0a0c*/ 	.short	0x0101
        /*0a0e*/ 	.byte	0x07
	.zero		1


	//   ....[31]....
        /*0a10*/ 	.word	0x000099f0
        /*0a14*/ 	.word	0x000000ff
        /*0a18*/ 	.word	0x00000000
        /*0a1c*/ 	.short	0x0101
        /*0a1e*/ 	.byte	0x06
	.zero		1


	//   ....[32]....
        /*0a20*/ 	.word	0x0000a380
        /*0a24*/ 	.word	0x000000ff
        /*0a28*/ 	.word	0x00033430
        /*0a2c*/ 	.short	0x010a
        /*0a2e*/ 	.byte	0x0a
	.zero		1


	//   ....[33]....
        /*0a30*/ 	.word	0x0000a3c0
        /*0a34*/ 	.word	0x000000ff
        /*0a38*/ 	.word	0x00033430
        /*0a3c*/ 	.short	0x010a
        /*0a3e*/ 	.byte	0x0a
	.zero		1


	//   ....[34]....
        /*0a40*/ 	.word	0x0000b010
        /*0a44*/ 	.word	0x000000ff
        /*0a48*/ 	.word	0x00033450
        /*0a4c*/ 	.short	0x010a
        /*0a4e*/ 	.byte	0x0a
	.zero		1


	//   ....[35]....
        /*0a50*/ 	.word	0x0000b050
        /*0a54*/ 	.word	0x000000ff
        /*0a58*/ 	.word	0x00033450
        /*0a5c*/ 	.short	0x010a
        /*0a5e*/ 	.byte	0x0a
	.zero		1


	//   ....[36]....
        /*0a60*/ 	.word	0x0000b990
        /*0a64*/ 	.word	0x000000ff
        /*0a68*/ 	.word	0x00000000
        /*0a6c*/ 	.short	0x0101
        /*0a6e*/ 	.byte	0x0b
	.zero		1


	//   ....[37]....
        /*0a70*/ 	.word	0x0000d330
        /*0a74*/ 	.word	0x000000ff
        /*0a78*/ 	.word	0x00000000
        /*0a7c*/ 	.short	0x0101
        /*0a7e*/ 	.byte	0x07
	.zero		1


	//   ....[38]....
        /*0a80*/ 	.word	0x0000dbb0
        /*0a84*/ 	.word	0x000000ff
        /*0a88*/ 	.word	0x00033450
        /*0a8c*/ 	.short	0x010a
        /*0a8e*/ 	.byte	0x09
	.zero		1


	//   ....[39]....
        /*0a90*/ 	.word	0x0000dbf0
        /*0a94*/ 	.word	0x000000ff
        /*0a98*/ 	.word	0x00033450
        /*0a9c*/ 	.short	0x010a
        /*0a9e*/ 	.byte	0x09
	.zero		1


	//   ....[40]....
        /*0aa0*/ 	.word	0x0000e2a0
        /*0aa4*/ 	.word	0x000000ff
        /*0aa8*/ 	.word	0x00000000
        /*0aac*/ 	.short	0x0101
        /*0aae*/ 	.byte	0x04
	.zero		1


	//   ....[41]....
        /*0ab0*/ 	.word	0x00010200
        /*0ab4*/ 	.word	0x000000ff
        /*0ab8*/ 	.word	0x00000000
        /*0abc*/ 	.short	0x0101
        /*0abe*/ 	.byte	0x04
	.zero		1


	//   ....[42]....
        /*0ac0*/ 	.word	0x00012dd0
        /*0ac4*/ 	.word	0x000000ff
        /*0ac8*/ 	.word	0x00033480
        /*0acc*/ 	.short	0x010a
        /*0ace*/ 	.byte	0x2d
	.zero		1


	//   ....[43]....
        /*0ad0*/ 	.word	0x000134d0
        /*0ad4*/ 	.word	0x000000ff
        /*0ad8*/ 	.word	0x00033470
        /*0adc*/ 	.short	0x0107
        /*0ade*/ 	.byte	0x2d
	.zero		1


	//   ....[44]....
        /*0ae0*/ 	.word	0x00013540
        /*0ae4*/ 	.word	0x000000ff
        /*0ae8*/ 	.word	0x00033470
        /*0aec*/ 	.short	0x0101
        /*0aee*/ 	.byte	0x2d
	.zero		1


	//   ....[45]....
        /*0af0*/ 	.word	0x00013570
        /*0af4*/ 	.word	0x000000ff
        /*0af8*/ 	.word	0x00033440
        /*0afc*/ 	.short	0x010a
        /*0afe*/ 	.byte	0x2d
	.zero		1


	//   ....[46]....
        /*0b00*/ 	.word	0x00013b60
        /*0b04*/ 	.word	0x000000ff
        /*0b08*/ 	.word	0x00033430
        /*0b0c*/ 	.short	0x0107
        /*0b0e*/ 	.byte	0x2d
	.zero		1


	//   ....[47]....
        /*0b10*/ 	.word	0x00013bd0
        /*0b14*/ 	.word	0x000000ff
        /*0b18*/ 	.word	0x00033430
        /*0b1c*/ 	.short	0x0101
        /*0b1e*/ 	.byte	0x2d
	.zero		1


	//   ....[48]....
        /*0b20*/ 	.word	0x00014370
        /*0b24*/ 	.word	0x000000ff
        /*0b28*/ 	.word	0x00033400
        /*0b2c*/ 	.short	0x0107
        /*0b2e*/ 	.byte	0x2d
	.zero		1


	//   ....[49]....
        /*0b30*/ 	.word	0x000143d0
        /*0b34*/ 	.word	0x000000ff
        /*0b38*/ 	.word	0x00033400
        /*0b3c*/ 	.short	0x0101
        /*0b3e*/ 	.byte	0x2d
	.zero		1


	//   ....[50]....
        /*0b40*/ 	.word	0x000143e0
        /*0b44*/ 	.word	0x000000ff
        /*0b48*/ 	.word	0x00033420
        /*0b4c*/ 	.short	0x010a
        /*0b4e*/ 	.byte	0x2d
	.zero		1


	//   ....[51]....
        /*0b50*/ 	.word	0x00014840
        /*0b54*/ 	.word	0x00000005
        /*0b58*/ 	.word	0x00033480
        /*0b5c*/ 	.short	0x010a
        /*0b5e*/ 	.byte	0x3f
	.zero		1


	//   ....[52]....
        /*0b60*/ 	.word	0x00014db0
        /*0b64*/ 	.word	0x00000005
        /*0b68*/ 	.word	0x00033470
        /*0b6c*/ 	.short	0x0107
        /*0b6e*/ 	.byte	0x3f
	.zero		1


	//   ....[53]....
        /*0b70*/ 	.word	0x00014e20
        /*0b74*/ 	.word	0x00000005
        /*0b78*/ 	.word	0x00033470
        /*0b7c*/ 	.short	0x0101
        /*0b7e*/ 	.byte	0x3f
	.zero		1


	//   ....[54]....
        /*0b80*/ 	.word	0x00014e50
        /*0b84*/ 	.word	0x00000005
        /*0b88*/ 	.word	0x00033440
        /*0b8c*/ 	.short	0x010a
        /*0b8e*/ 	.byte	0x3f
	.zero		1


	//   ....[55]....
        /*0b90*/ 	.word	0x00015350
        /*0b94*/ 	.word	0x00000005
        /*0b98*/ 	.word	0x00033430
        /*0b9c*/ 	.short	0x0107
        /*0b9e*/ 	.byte	0x3f
	.zero		1


	//   ....[56]....
        /*0ba0*/ 	.word	0x000153d0
        /*0ba4*/ 	.word	0x00000005
        /*0ba8*/ 	.word	0x00033430
        /*0bac*/ 	.short	0x0101
        /*0bae*/ 	.byte	0x3f
	.zero		1


	//   ....[57]....
        /*0bb0*/ 	.word	0x00015440
        /*0bb4*/ 	.word	0x00000005
        /*0bb8*/ 	.word	0x00033470
        /*0bbc*/ 	.short	0x010a
        /*0bbe*/ 	.byte	0x3f
	.zero		1


	//   ....[58]....
        /*0bc0*/ 	.word	0x000154c0
        /*0bc4*/ 	.word	0x00000005
        /*0bc8*/ 	.word	0x00033460
        /*0bcc*/ 	.short	0x010a
        /*0bce*/ 	.byte	0x3f
	.zero		1


	//   ....[59]....
        /*0bd0*/ 	.word	0x00015b60
        /*0bd4*/ 	.word	0x00000005
        /*0bd8*/ 	.word	0x00033450
        /*0bdc*/ 	.short	0x0101
        /*0bde*/ 	.byte	0x3f
	.zero		1


	//   ....[60]....
        /*0be0*/ 	.word	0x00015c00
        /*0be4*/ 	.word	0x00000005
        /*0be8*/ 	.word	0x00000000
        /*0bec*/ 	.short	0x0101
        /*0bee*/ 	.byte	0x3f
	.zero		1


	//   ....[61]....
        /*0bf0*/ 	.word	0x00015cf0
        /*0bf4*/ 	.word	0x00000000
        /*0bf8*/ 	.word	0x00033470
        /*0bfc*/ 	.short	0x010a
        /*0bfe*/ 	.byte	0x3f
	.zero		1


	//   ....[62]....
        /*0c00*/ 	.word	0x00015d80
        /*0c04*/ 	.word	0x00000000
        /*0c08*/ 	.word	0x00033460
        /*0c0c*/ 	.short	0x010a
        /*0c0e*/ 	.byte	0x3f
	.zero		1


	//   ....[63]....
        /*0c10*/ 	.word	0x00016420
        /*0c14*/ 	.word	0x00000000
        /*0c18*/ 	.word	0x00033450
        /*0c1c*/ 	.short	0x0101
        /*0c1e*/ 	.byte	0x3f
	.zero		1


	//   ....[64]....
        /*0c20*/ 	.word	0x000164a0
        /*0c24*/ 	.word	0x00000000
        /*0c28*/ 	.word	0x00000000
        /*0c2c*/ 	.short	0x0101
        /*0c2e*/ 	.byte	0x3f
	.zero		1


	//   ....[65]....
        /*0c30*/ 	.word	0x00016540
        /*0c34*/ 	.word	0x00000005
        /*0c38*/ 	.word	0x00033420
        /*0c3c*/ 	.short	0x010a
        /*0c3e*/ 	.byte	0x3f
	.zero		1


	//   ....[66]....
        /*0c40*/ 	.word	0x00016680
        /*0c44*/ 	.word	0x00000004
        /*0c48*/ 	.word	0x00033440
        /*0c4c*/ 	.short	0x010a
        /*0c4e*/ 	.byte	0x3f
	.zero		1


	//   ....[67]....
        /*0c50*/ 	.word	0x00016720
        /*0c54*/ 	.word	0x00000005
        /*0c58*/ 	.word	0x00033440
        /*0c5c*/ 	.short	0x010a
        /*0c5e*/ 	.byte	0x3f
	.zero		1


	//   ....[68]....
        /*0c60*/ 	.word	0x00016760
        /*0c64*/ 	.word	0x00000004
        /*0c68*/ 	.word	0x00033460
        /*0c6c*/ 	.short	0x010a
        /*0c6e*/ 	.byte	0x3f
	.zero		1


	//   ....[69]....
        /*0c70*/ 	.word	0x000167a0
        /*0c74*/ 	.word	0x00000005
        /*0c78*/ 	.word	0x00033460
        /*0c7c*/ 	.short	0x010a
        /*0c7e*/ 	.byte	0x3f
	.zero		1


	//   ....[70]....
        /*0c80*/ 	.word	0x000167e0
        /*0c84*/ 	.word	0x00000004
        /*0c88*/ 	.word	0x00033480
        /*0c8c*/ 	.short	0x010a
        /*0c8e*/ 	.byte	0x3f
	.zero		1


	//   ....[71]....
        /*0c90*/ 	.word	0x00016820
        /*0c94*/ 	.word	0x00000005
        /*0c98*/ 	.word	0x00033480
        /*0c9c*/ 	.short	0x010a
        /*0c9e*/ 	.byte	0x3f
	.zero		1


	//   ....[72]....
        /*0ca0*/ 	.word	0x00016890
        /*0ca4*/ 	.word	0x00000003
        /*0ca8*/ 	.word	0x00033400
        /*0cac*/ 	.short	0x010a
        /*0cae*/ 	.byte	0x3f
	.zero		1


	//   ....[73]....
        /*0cb0*/ 	.word	0x000168f0
        /*0cb4*/ 	.word	0x00000005
        /*0cb8*/ 	.word	0x00033430
        /*0cbc*/ 	.short	0x010a
        /*0cbe*/ 	.byte	0x3f
	.zero		1


	//   ....[74]....
        /*0cc0*/ 	.word	0x00016950
        /*0cc4*/ 	.word	0x0000000b
        /*0cc8*/ 	.word	0x00033430
        /*0ccc*/ 	.short	0x010a
        /*0cce*/ 	.byte	0x3f
	.zero		1


	//   ....[75]....
        /*0cd0*/ 	.word	0x000169b0
        /*0cd4*/ 	.word	0x0000000b
        /*0cd8*/ 	.word	0x00033450
        /*0cdc*/ 	.short	0x010a
        /*0cde*/ 	.byte	0x3f
	.zero		1


	//   ....[76]....
        /*0ce0*/ 	.word	0x00016a10
        /*0ce4*/ 	.word	0x0000000a
        /*0ce8*/ 	.word	0x00033430
        /*0cec*/ 	.short	0x010a
        /*0cee*/ 	.byte	0x3f
	.zero		1


	//   ....[77]....
        /*0cf0*/ 	.word	0x00016a70
        /*0cf4*/ 	.word	0x0000000a
        /*0cf8*/ 	.word	0x00033450
        /*0cfc*/ 	.short	0x010a
        /*0cfe*/ 	.byte	0x3f
	.zero		1


	//   ....[78]....
        /*0d00*/ 	.word	0x00016ad0
        /*0d04*/ 	.word	0x00000003
        /*0d08*/ 	.word	0x00033450
        /*0d0c*/ 	.short	0x010a
        /*0d0e*/ 	.byte	0x3f
	.zero		1


	//   ....[79]....
        /*0d10*/ 	.word	0x00016bb0
        /*0d14*/ 	.word	0x00000002
        /*0d18*/ 	.word	0x00033480
        /*0d1c*/ 	.short	0x010a
        /*0d1e*/ 	.byte	0x3f
	.zero		1


	//   ....[80]....
        /*0d20*/ 	.word	0x000173a0
        /*0d24*/ 	.word	0x00000002
        /*0d28*/ 	.word	0x00033440
        /*0d2c*/ 	.short	0x010a
        /*0d2e*/ 	.byte	0x3f
	.zero		1


	//   ....[81]....
        /*0d30*/ 	.word	0x00017fc0
        /*0d34*/ 	.word	0x00000003
        /*0d38*/ 	.word	0x00033420
        /*0d3c*/ 	.short	0x010a
        /*0d3e*/ 	.byte	0x3f
	.zero		1


	//   ....[82]....
        /*0d40*/ 	.word	0x00018010
        /*0d44*/ 	.word	0x00000005
        /*0d48*/ 	.word	0x00033480
        /*0d4c*/ 	.short	0x010a
        /*0d4e*/ 	.byte	0x3f
	.zero		1


	//   ....[83]....
        /*0d50*/ 	.word	0x00018650
        /*0d54*/ 	.word	0x00000005
        /*0d58*/ 	.word	0x00033440
        /*0d5c*/ 	.short	0x010a
        /*0d5e*/ 	.byte	0x3f
	.zero		1


	//   ....[84]....
        /*0d60*/ 	.word	0x00018c60
        /*0d64*/ 	.word	0x00000005
        /*0d68*/ 	.word	0x00033470
        /*0d6c*/ 	.short	0x010a
        /*0d6e*/ 	.byte	0x3f
	.zero		1


	//   ....[85]....
        /*0d70*/ 	.word	0x00018cb0
        /*0d74*/ 	.word	0x00000005
        /*0d78*/ 	.word	0x00033460
        /*0d7c*/ 	.short	0x010a
        /*0d7e*/ 	.byte	0x3f
	.zero		1


	//   ....[86]....
        /*0d80*/ 	.word	0x00018d00
        /*0d84*/ 	.word	0x00000000
        /*0d88*/ 	.word	0x00033470
        /*0d8c*/ 	.short	0x010a
        /*0d8e*/ 	.byte	0x3f
	.zero		1


	//   ....[87]....
        /*0d90*/ 	.word	0x00018d50
        /*0d94*/ 	.word	0x00000000
        /*0d98*/ 	.word	0x00033460
        /*0d9c*/ 	.short	0x010a
        /*0d9e*/ 	.byte	0x3f
	.zero		1


	//   ....[88]....
        /*0da0*/ 	.word	0x00018da0
        /*0da4*/ 	.word	0x00000005
        /*0da8*/ 	.word	0x00033420
        /*0dac*/ 	.short	0x010a
        /*0dae*/ 	.byte	0x3f
	.zero		1


	//   ....[89]....
        /*0db0*/ 	.word	0x00018df0
        /*0db4*/ 	.word	0x00000004
        /*0db8*/ 	.word	0x00033440
        /*0dbc*/ 	.short	0x010a
        /*0dbe*/ 	.byte	0x3f
	.zero		1


	//   ....[90]....
        /*0dc0*/ 	.word	0x00018e40
        /*0dc4*/ 	.word	0x00000005
        /*0dc8*/ 	.word	0x00033440
        /*0dcc*/ 	.short	0x010a
        /*0dce*/ 	.byte	0x3f
	.zero		1


	//   ....[91]....
        /*0dd0*/ 	.word	0x00018e90
        /*0dd4*/ 	.word	0x00000004
        /*0dd8*/ 	.word	0x00033460
        /*0ddc*/ 	.short	0x010a
        /*0dde*/ 	.byte	0x3f
	.zero		1


	//   ....[92]....
        /*0de0*/ 	.word	0x00018ee0
        /*0de4*/ 	.word	0x00000005
        /*0de8*/ 	.word	0x00033460
        /*0dec*/ 	.short	0x010a
        /*0dee*/ 	.byte	0x3f
	.zero		1


	//   ....[93]....
        /*0df0*/ 	.word	0x00018f30
        /*0df4*/ 	.word	0x00000004
        /*0df8*/ 	.word	0x00033480
        /*0dfc*/ 	.short	0x010a
        /*0dfe*/ 	.byte	0x3f
	.zero		1


	//----- nvinfo : EIATTR_NUM_MBARRIERS
	.align		4
.L_270:
        /*0e00*/ 	.byte	0x03, 0x38
        /*0e02*/ 	.short	0x0016


	//----- nvinfo : EIATTR_EXIT_INSTR_OFFSETS
	.align		4
        /*0e04*/ 	.byte	0x04, 0x1c
        /*0e06*/ 	.short	(.L_272 - .L_271)


	//   ....[0]....
.L_271:
        /*0e08*/ 	.word	0x00016870


	//----- nvinfo : EIATTR_MAX_THREADS
	.align		4
.L_272:
        /*0e0c*/ 	.byte	0x04, 0x05
        /*0e0e*/ 	.short	(.L_274 - .L_273)
.L_273:
        /*0e10*/ 	.word	0x00000180
        /*0e14*/ 	.word	0x00000001
        /*0e18*/ 	.word	0x00000001


	//----- nvinfo : EIATTR_CRS_STACK_SIZE
	.align		4
.L_274:
        /*0e1c*/ 	.byte	0x04, 0x1e
        /*0e1e*/ 	.short	(.L_276 - .L_275)
.L_275:
        /*0e20*/ 	.word	0x00000000


	//----- nvinfo : EIATTR_CBANK_PARAM_SIZE
	.align		4
.L_276:
        /*0e24*/ 	.byte	0x03, 0x19
        /*0e26*/ 	.short	0x0a70


	//----- nvinfo : EIATTR_PARAM_CBANK
	.align		4
        /*0e28*/ 	.byte	0x04, 0x0a
        /*0e2a*/ 	.short	(.L_278 - .L_277)
	.align		4
.L_277:
        /*0e2c*/ 	.word	index@(.nv.constant0._ZN7cutlass13device_kernelIN5flash11enable_sm90INS1_16FlashAttnFwdSm90INS1_25CollectiveMainloopFwdSm90ILi2EN4cute5tupleIJNS5_1CILi1EEES8_S8_EEENS6_IJNS7_ILi128EEENS7_ILi160EEENS7_ILi192EEEEEELi192ENS_12float_e4m3_tEfNS_4arch4Sm90ELb1ELb0ELb1ELb0ELb1ELb0ELb0ELb1ELb1ELb1ELb1ELb0EEENS1_21CollectiveEpilogueFwdINS6_IJSA_SC_SB_EEES9_NS_10bfloat16_tESG_Li256ELb0ELb1ELb1ELb1EEENS1_19SingleTileSchedulerILb0ELb1ELb1ELi128EEEEEEEEEvNT_6ParamsE)
        /*0e30*/ 	.short	0x0210
        /*0e32*/ 	.short	0x0a70


	//----- nvinfo : EIATTR_SW_WAR
	.align		4
.L_278:
        /*0e34*/ 	.byte	0x04, 0x36
        /*0e36*/ 	.short	(.L_280 - .L_279)
.L_279:
        /*0e38*/ 	.word	0x00000008
.L_280:


//--------------------- .nv.info._ZN7cutlass13device_kernelIN5flash11enable_sm90INS1_16FlashAttnFwdSm90INS1_25CollectiveMainloopFwdSm90ILi2EN4cute5tupleIJNS5_1CILi1EEES8_S8_EEENS6_IJNS7_ILi128EEENS7_ILi160EEENS7_ILi192EEEEEELi192ENS_12float_e4m3_tEfNS_4arch4Sm90ELb1ELb0ELb1ELb1ELb1ELb0ELb0ELb1ELb1ELb1ELb1ELb0EEENS1_21CollectiveEpilogueFwdINS6_IJSA_SC_SB_EEES9_NS_10bfloat16_tESG_Li256ELb1ELb1ELb1ELb1EEENS1_36VarlenDynamicPersistentTileSchedulerILi128ELi160ELi256ELi128ELb1ELb1ELb1ELb1ELb1ELb1EEEEEEEEEvNT_6ParamsE --------------------------
	.section	.nv.info._ZN7cutlass13device_kernelIN5flash11enable_sm90INS1_16FlashAttnFwdSm90INS1_25CollectiveMainloopFwdSm90ILi2EN4cute5tupleIJNS5_1CILi1EEES8_S8_EEENS6_IJNS7_ILi128EEENS7_ILi160EEENS7_ILi192EEEEEELi192ENS_12float_e4m3_tEfNS_4arch4Sm90ELb1ELb0ELb1ELb1ELb1ELb0ELb0ELb1ELb1ELb1ELb1ELb0EEENS1_21CollectiveEpilogueFwdINS6_IJSA_SC_SB_EEES9_NS_10bfloat16_tESG_Li256ELb1ELb1ELb1ELb1EEENS1_36VarlenDynamicPersistentTileSchedulerILi128ELi160ELi256ELi128ELb1ELb1ELb1ELb1ELb1ELb1EEEEEEEEEvNT_6ParamsE,"",@"SHT_CUDA_INFO"
	.sectionflags	@""
	.align	4


	//----- nvinfo : EIATTR_CUDA_API_VERSION
	.align		4
        /*0000*/ 	.byte	0x04, 0x37
        /*0002*/ 	.short	(.L_282 - .L_281)
.L_281:
        /*0004*/ 	.word	0x00000082


	//----- nvinfo : EIATTR_KPARAM_INFO
	.align		4
.L_282:
        /*0008*/ 	.byte	0x04, 0x17
        /*000a*/ 	.short	(.L_284 - .L_283)
.L_283:
        /*000c*/ 	.word	0x00000000
        /*0010*/ 	.short	0x0000
        /*0012*/ 	.short	0x0070
        /*0014*/ 	.byte	0x00, 0xf0, 0x01, 0x2a


	//----- nvinfo : EIATTR_SPARSE_MMA_MASK
	.align		4
.L_284:
        /*0018*/ 	.byte	0x03, 0x50
        /*001a*/ 	.short	0x0000


	//----- nvinfo : EIATTR_MAXREG_COUNT
	.align		4
        /*001c*/ 	.byte	0x03, 0x1b
        /*001e*/ 	.short	0x00a8


	//----- nvinfo : EIATTR_NUM_BARRIERS
	.align		4
        /*0020*/ 	.byte	0x02, 0x4c
        /*0022*/ 	.byte	0x10
	.zero		1


	//----- nvinfo : EIATTR_EXTERNS
	.align		4
        /*0024*/ 	.byte	0x04, 0x0f
        /*0026*/ 	.short	(.L_286 - .L_285)


	//   ....[0]....
	.align		4
.L_285:
        /*0028*/ 	.word	index@(__assertfail)


	//----- nvinfo : EIATTR_ANNOTATIONS
	.align		4
.L_286:
        /*002c*/ 	.byte	0x04, 0x55
        /*002e*/ 	.short	(.L_288 - .L_287)


	//   ....[0]....
.L_287:
        /* <DEDUP_REMOVED lines=28> */


	//----- nvinfo : EIATTR_MERCURY_ISA_VERSION
	.align		4
.L_288:
        /*01e0*/ 	.byte	0x03, 0x5f
        /*01e2*/ 	.short	0x0101


	//----- nvinfo : EIATTR_UNUSED_LOAD_BYTE_OFFSET
	.align		4
        /*01e4*/ 	.byte	0x04, 0x44
        /*01e6*/ 	.short	(.L_290 - .L_289)


	//   ....[0]....
.L_289:
        /*01e8*/ 	.word	0x000009a0
        /*01ec*/ 	.word	0x0000fff0


	//   ....[1]....
        /*01f0*/ 	.word	0x0000edc0
        /*01f4*/ 	.word	0x0000fff0


	//----- nvinfo : EIATTR_INT_WARP_WIDE_INSTR_OFFSETS
	.align		4
.L_290:
        /*01f8*/ 	.byte	0x04, 0x31
        /*01fa*/ 	.short	(.L_292 - .L_291)


	//   ....[0]....
.L_291:
        /*01fc*/ 	.word	0x000000c0


	//   ....[1]....
        /*0200*/ 	.word	0x000000d0


	//   ....[2]....
        /*0204*/ 	.word	0x00000170


	//   ....[3]....
        /*0208*/ 	.word	0x00015a70


	//   ....[4]....
        /*020c*/ 	.word	0x00015b00


	//   ....[5]....
        /*0210*/ 	.word	0x000198d0


	//   ....[6]....
        /*0214*/ 	.word	0x00019960


	//----- nvinfo : EIATTR_COOP_GROUP_MASK_REGIDS
	.align		4
.L_292:
        /*0218*/ 	.byte	0x04, 0x29
        /*021a*/ 	.short	(.L_294 - .L_293)


	//   ....[0]....
.L_293:
        /*021c*/ 	.word	0xffffffff


	//   ....[1]....
        /*0220*/ 	.word	0xffffffff


	//   ....[2]....
        /*0224*/ 	.word	0xffffffff


	//   ....[3]....
        /*0228*/ 	.word	0xffffffff


	//   ....[4]....
        /*022c*/ 	.word	0xffffffff


	//   ....[5]....
        /*0230*/ 	.word	0xffffffff


	//   ....[6]....
        /*0234*/ 	.word	0xffffffff


	//   ....[7]....
        /*0238*/ 	.word	0xffffffff


	//   ....[8]....
        /*023c*/ 	.word	0xffffffff


	//   ....[9]....
        /*0240*/ 	.word	0xffffffff


	//   ....[10]....
        /*0244*/ 	.word	0xffffffff


	//   ....[11]....
        /*0248*/ 	.word	0xffffffff


	//   ....[12]....
        /*024c*/ 	.word	0xffffffff


	//   ....[13]....
        /*0250*/ 	.word	0xffffffff


	//   ....[14]....
        /*0254*/ 	.word	0xffffffff


	//   ....[15]....
        /*0258*/ 	.word	0xffffffff


	//   ....[16]....
        /*025c*/ 	.word	0xffffffff


	//   ....[17]....
        /*0260*/ 	.word	0xffffffff


	//   ....[18]....
        /*0264*/ 	.word	0xffffffff


	//   ....[19]....
        /*0268*/ 	.word	0xffffffff


	//   ....[20]....
        /*026c*/ 	.word	0xffffffff


	//   ....[21]....
        /*0270*/ 	.word	0xffffffff


	//   ....[22]....
        /*0274*/ 	.word	0xffffffff


	//   ....[23]....
        /*0278*/ 	.word	0xffffffff


	//   ....[24]....
        /*027c*/ 	.word	0xffffffff


	//   ....[25]....
        /*0280*/ 	.word	0xffffffff


	//   ....[26]....
        /*0284*/ 	.word	0xffffffff


	//   ....[27]....
        /*0288*/ 	.word	0xffffffff


	//   ....[28]....
        /*028c*/ 	.word	0xffffffff


	//   ....[29]....
        /*0290*/ 	.word	0xffffffff


	//   ....[30]....
        /*0294*/ 	.word	0xffffffff


	//   ....[31]....
        /*0298*/ 	.word	0xffffffff


	//   ....[32]....
        /*029c*/ 	.word	0xffffffff


	//   ....[33]....
        /*02a0*/ 	.word	0xffffffff


	//   ....[34]....
        /*02a4*/ 	.word	0xffffffff


	//   ....[35]....
        /*02a8*/ 	.word	0xffffffff


	//   ....[36]....
        /*02ac*/ 	.word	0xffffffff


	//   ....[37]....
        /*02b0*/ 	.word	0xffffffff


	//   ....[38]....
        /*02b4*/ 	.word	0xffffffff


	//   ....[39]....
        /*02b8*/ 	.word	0xffffffff


	//   ....[40]....
        /*02bc*/ 	.word	0xffffffff


	//   ....[41]....
        /*02c0*/ 	.word	0xffffffff


	//   ....[42]....
        /*02c4*/ 	.word	0xffffffff


	//   ....[43]....
        /*02c8*/ 	.word	0xffffffff


	//   ....[44]....
        /*02cc*/ 	.word	0xffffffff


	//   ....[45]....
        /*02d0*/ 	.word	0xffffffff


	//   ....[46]....
        /*02d4*/ 	.word	0xffffffff


	//   ....[47]....
        /*02d8*/ 	.word	0xffffffff


	//   ....[48]....
        /*02dc*/ 	.word	0xffffffff


	//   ....[49]....
        /*02e0*/ 	.word	0xffffffff


	//   ....[50]....
        /*02e4*/ 	.word	0xffffffff


	//   ....[51]....
        /*02e8*/ 	.word	0xffffffff


	//   ....[52]....
        /*02ec*/ 	.word	0xffffffff


	//   ....[53]....
        /*02f0*/ 	.word	0xffffffff


	//   ....[54]....
        /*02f4*/ 	.word	0xffffffff


	//   ....[55]....
        /*02f8*/ 	.word	0xffffffff


	//   ....[56]....
        /*02fc*/ 	.word	0xffffffff


	//   ....[57]....
        /*0300*/ 	.word	0xffffffff


	//   ....[58]....
        /*0304*/ 	.word	0xffffffff


	//   ....[59]....
        /*0308*/ 	.word	0xffffffff


	//   ....[60]....
        /*030c*/ 	.word	0xffffffff


	//   ....[61]....
        /*0310*/ 	.word	0xffffffff


	//   ....[62]....
        /*0314*/ 	.word	0xffffffff


	//   ....[63]....
        /*0318*/ 	.word	0xffffffff


	//   ....[64]....
        /*031c*/ 	.word	0xffffffff


	//   ....[65]....
        /*0320*/ 	.word	0xffffffff


	//   ....[66]....
        /*0324*/ 	.word	0xffffffff


	//   ....[67]....
        /*0328*/ 	.word	0xffffffff


	//   ....[68]....
        /*032c*/ 	.word	0xffffffff


	//   ....[69]....
        /*0330*/ 	.word	0xffffffff


	//   ....[70]....
        /*0334*/ 	.word	0xffffffff


	//   ....[71]....
        /*0338*/ 	.word	0xffffffff


	//   ....[72]....
        /*033c*/ 	.word	0xffffffff


	//   ....[73]....
        /*0340*/ 	.word	0xffffffff


	//   ....[74]....
        /*0344*/ 	.word	0xffffffff


	//   ....[75]....
        /*0348*/ 	.word	0xffffffff


	//   ....[76]....
        /*034c*/ 	.word	0xffffffff


	//   ....[77]....
        /*0350*/ 	.word	0xffffffff


	//   ....[78]....
        /*0354*/ 	.word	0xffffffff


	//   ....[79]....
        /*0358*/ 	.word	0xffffffff


	//   ....[80]....
        /*035c*/ 	.word	0xffffffff


	//   ....[81]....
        /*0360*/ 	.word	0xffffffff


	//   ....[82]....
        /*0364*/ 	.word	0xffffffff


	//   ....[83]....
        /*0368*/ 	.word	0xffffffff


	//   ....[84]....
        /*036c*/ 	.word	0xffffffff


	//   ....[85]....
        /*0370*/ 	.word	0xffffffff


	//   ....[86]....
        /*0374*/ 	.word	0xffffffff


	//   ....[87]....
        /*0378*/ 	.word	0xffffffff


	//   ....[88]....
        /*037c*/ 	.word	0xffffffff


	//   ....[89]....
        /*0380*/ 	.word	0xffffffff


	//   ....[90]....
        /*0384*/ 	.word	0xffffffff


	//   ....[91]....
        /*0388*/ 	.word	0xffffffff


	//   ....[92]....
        /*038c*/ 	.word	0xffffffff


	//   ....[93]....
        /*0390*/ 	.word	0xffffffff


	//   ....[94]....
        /*0394*/ 	.word	0xffffffff


	//   ....[95]....
        /*0398*/ 	.word	0xffffffff


	//   ....[96]....
        /*039c*/ 	.word	0xffffffff


	//   ....[97]....
        /*03a0*/ 	.word	0xffffffff


	//   ....[98]....
        /*03a4*/ 	.word	0xffffffff


	//   ....[99]....
        /*03a8*/ 	.word	0xffffffff


	//   ....[100]....
        /*03ac*/ 	.word	0xffffffff


	//   ....[101]....
        /*03b0*/ 	.word	0xffffffff


	//   ....[102]....
        /*03b4*/ 	.word	0xffffffff


	//   ....[103]....
        /*03b8*/ 	.word	0xffffffff


	//   ....[104]....
        /*03bc*/ 	.word	0xffffffff


	//   ....[105]....
        /*03c0*/ 	.word	0xffffffff


	//   ....[106]....
        /*03c4*/ 	.word	0xffffffff


	//   ....[107]....
        /*03c8*/ 	.word	0xffffffff


	//   ....[108]....
        /*03cc*/ 	.word	0xffffffff


	//   ....[109]....
        /*03d0*/ 	.word	0xffffffff


	//   ....[110]....
        /*03d4*/ 	.word	0xffffffff


	//   ....[111]....
        /*03d8*/ 	.word	0xffffffff


	//   ....[112]....
        /*03dc*/ 	.word	0xffffffff


	//   ....[113]....
        /*03e0*/ 	.word	0xffffffff


	//   ....[114]....
        /*03e4*/ 	.word	0xffffffff


	//   ....[115]....
        /*03e8*/ 	.word	0xffffffff


	//   ....[116]....
        /*03ec*/ 	.word	0xffffffff


	//   ....[117]....
        /*03f0*/ 	.word	0xffffffff


	//   ....[118]....
        /*03f4*/ 	.word	0xffffffff


	//   ....[119]....
        /*03f8*/ 	.word	0xffffffff


	//   ....[120]....
        /*03fc*/ 	.word	0xffffffff


	//   ....[121]....
        /*0400*/ 	.word	0xffffffff


	//   ....[122]....
        /*0404*/ 	.word	0xffffffff


	//   ....[123]....
        /*0408*/ 	.word	0xffffffff


	//   ....[124]....
        /*040c*/ 	.word	0xffffffff


	//   ....[125]....
        /*0410*/ 	.word	0xffffffff


	//   ....[126]....
        /*0414*/ 	.word	0xffffffff


	//   ....[127]....
        /*0418*/ 	.word	0xffffffff


	//   ....[128]....
        /*041c*/ 	.word	0xffffffff


	//   ....[129]....
        /*0420*/ 	.word	0xffffffff


	//   ....[130]....
        /*0424*/ 	.word	0xffffffff


	//   ....[131]....
        /*0428*/ 	.word	0xffffffff


	//   ....[132]....
        /*042c*/ 	.word	0xffffffff


	//   ....[133]....
        /*0430*/ 	.word	0xffffffff


	//   ....[134]....
        /*0434*/ 	.word	0xffffffff


	//   ....[135]....
        /*0438*/ 	.word	0xffffffff


	//   ....[136]....
        /*043c*/ 	.word	0xffffffff


	//   ....[137]....
        /*0440*/ 	.word	0xffffffff


	//   ....[138]....
        /*0444*/ 	.word	0xffffffff


	//   ....[139]....
        /*0448*/ 	.word	0xffffffff


	//   ....[140]....
        /*044c*/ 	.word	0xffffffff


	//   ....[141]....
        /*0450*/ 	.word	0xffffffff


	//   ....[142]....
        /*0454*/ 	.word	0xffffffff


	//   ....[143]....
        /*0458*/ 	.word	0xffffffff


	//   ....[144]....
        /*045c*/ 	.word	0xffffffff


	//   ....[145]....
        /*0460*/ 	.word	0xffffffff


	//   ....[146]....
        /*0464*/ 	.word	0xffffffff


	//   ....[147]....
        /*0468*/ 	.word	0xffffffff


	//   ....[148]....
        /*046c*/ 	.word	0xffffffff


	//   ....[149]....
        /*0470*/ 	.word	0xffffffff


	//   ....[150]....
        /*0474*/ 	.word	0xffffffff


	//   ....[151]....
        /*0478*/ 	.word	0xffffffff


	//   ....[152]....
        /*047c*/ 	.word	0xffffffff


	//   ....[153]....
        /*0480*/ 	.word	0xffffffff


	//   ....[154]....
        /*0484*/ 	.word	0xffffffff


	//   ....[155]....
        /*0488*/ 	.word	0xffffffff


	//   ....[156]....
        /*048c*/ 	.word	0xffffffff


	//   ....[157]....
        /*0490*/ 	.word	0xffffffff


	//   ....[158]....
        /*0494*/ 	.word	0xffffffff


	//   ....[159]....
        /*0498*/ 	.word	0xffffffff


	//   ....[160]....
        /*049c*/ 	.word	0xffffffff


	//   ....[161]....
        /*04a0*/ 	.word	0xffffffff


	//   ....[162]....
        /*04a4*/ 	.word	0xffffffff


	//   ....[163]....
        /*04a8*/ 	.word	0xffffffff


	//   ....[164]....
        /*04ac*/ 	.word	0xffffffff


	//   ....[165]....
        /*04b0*/ 	.word	0xffffffff


	//   ....[166]....
        /*04b4*/ 	.word	0xffffffff


	//   ....[167]....
        /*04b8*/ 	.word	0xffffffff


	//   ....[168]....
        /*04bc*/ 	.word	0xffffffff


	//   ....[169]....
        /*04c0*/ 	.word	0xffffffff


	//   ....[170]....
        /*04c4*/ 	.word	0xffffffff


	//   ....[171]....
        /*04c8*/ 	.word	0xffffffff


	//   ....[172]....
        /*04cc*/ 	.word	0xffffffff


	//   ....[173]....
        /*04d0*/ 	.word	0xffffffff


	//   ....[174]....
        /*04d4*/ 	.word	0xffffffff


	//   ....[175]....
        /*04d8*/ 	.word	0xffffffff


	//   ....[176]....
        /*04dc*/ 	.word	0xffffffff


	//   ....[177]....
        /*04e0*/ 	.word	0xffffffff


	//   ....[178]....
        /*04e4*/ 	.word	0xffffffff


	//   ....[179]....
        /*04e8*/ 	.word	0xffffffff


	//   ....[180]....
        /*04ec*/ 	.word	0xffffffff


	//   ....[181]....
        /*04f0*/ 	.word	0xffffffff


	//   ....[182]....
        /*04f4*/ 	.word	0xffffffff


	//   ....[183]....
        /*04f8*/ 	.word	0xffffffff


	//   ....[184]....
        /*04fc*/ 	.word	0xffffffff


	//   ....[185]....
        /*0500*/ 	.word	0xffffffff


	//   ....[186]....
        /*0504*/ 	.word	0xffffffff


	//   ....[187]....
        /*0508*/ 	.word	0xffffffff


	//   ....[188]....
        /*050c*/ 	.word	0xffffffff


	//   ....[189]....
        /*0510*/ 	.word	0xffffffff


	//   ....[190]....
        /*0514*/ 	.word	0xffffffff


	//   ....[191]....
        /*0518*/ 	.word	0xffffffff


	//   ....[192]....
        /*051c*/ 	.word	0xffffffff


	//   ....[193]....
        /*0520*/ 	.word	0xffffffff


	//   ....[194]....
        /*0524*/ 	.word	0xffffffff


	//   ....[195]....
        /*0528*/ 	.word	0xffffffff


	//   ....[196]....
        /*052c*/ 	.word	0xffffffff


	//   ....[197]....
        /*0530*/ 	.word	0xffffffff


	//   ....[198]....
        /*0534*/ 	.word	0xffffffff


	//   ....[199]....
        /*0538*/ 	.word	0xffffffff


	//   ....[200]....
        /*053c*/ 	.word	0xffffffff


	//   ....[201]....
        /*0540*/ 	.word	0xffffffff


	//   ....[202]....
        /*0544*/ 	.word	0xffffffff


	//   ....[203]....
        /*0548*/ 	.word	0xffffffff


	//   ....[204]....
        /*054c*/ 	.word	0xffffffff


	//   ....[205]....
        /*0550*/ 	.word	0xffffffff


	//   ....[206]....
        /*0554*/ 	.word	0xffffffff


	//   ....[207]....
        /*0558*/ 	.word	0xffffffff


	//   ....[208]....
        /*055c*/ 	.word	0xffffffff


	//   ....[209]....
        /*0560*/ 	.word	0xffffffff


	//   ....[210]....
        /*0564*/ 	.word	0xffffffff


	//   ....[211]....
        /*0568*/ 	.word	0xffffffff


	//   ....[212]....
        /*056c*/ 	.word	0xffffffff


	//   ....[213]....
        /*0570*/ 	.word	0xffffffff


	//   ....[214]....
        /*0574*/ 	.word	0xffffffff


	//   ....[215]....
        /*0578*/ 	.word	0xffffffff


	//   ....[216]....
        /*057c*/ 	.word	0xffffffff


	//   ....[217]....
        /*0580*/ 	.word	0xffffffff


	//   ....[218]....
        /*0584*/ 	.word	0xffffffff


	//   ....[219]....
        /*0588*/ 	.word	0xffffffff


	//   ....[220]....
        /*058c*/ 	.word	0xffffffff


	//   ....[221]....
        /*0590*/ 	.word	0xffffffff


	//   ....[222]....
        /*0594*/ 	.word	0xffffffff


	//   ....[223]....
        /*0598*/ 	.word	0xffffffff


	//   ....[224]....
        /*059c*/ 	.word	0xffffffff


	//   ....[225]....
        /*05a0*/ 	.word	0xffffffff


	//   ....[226]....
        /*05a4*/ 	.word	0xffffffff


	//   ....[227]....
        /*05a8*/ 	.word	0xffffffff


	//   ....[228]....
        /*05ac*/ 	.word	0xffffffff


	//   ....[229]....
        /*05b0*/ 	.word	0xffffffff


	//   ....[230]....
        /*05b4*/ 	.word	0xffffffff


	//   ....[231]....
        /*05b8*/ 	.word	0x0500000f


	//   ....[232]....
        /*05bc*/ 	.word	0x0500000f


	//   ....[233]....
        /*05c0*/ 	.word	0x0500000f


	//   ....[234]....
        /*05c4*/ 	.word	0x0500000f


	//   ....[235]....
        /*05c8*/ 	.word	0x0500000f


	//   ....[236]....
        /*05cc*/ 	.word	0x0500000f


	//   ....[237]....
        /*05d0*/ 	.word	0x0500000f


	//   ....[238]....
        /*05d4*/ 	.word	0x0500000f


	//   ....[239]....
        /*05d8*/ 	.word	0x0500000f


	//   ....[240]....
        /*05dc*/ 	.word	0x0500000f


	//   ....[241]....
        /*05e0*/ 	.word	0x0500000f


	//   ....[242]....
        /*05e4*/ 	.word	0x0500000f


	//   ....[243]....
        /*05e8*/ 	.word	0x0500000f


	//   ....[244]....
        /*05ec*/ 	.word	0x0500000f


	//   ....[245]....
        /*05f0*/ 	.word	0x0500000f


	//   ....[246]....
        /*05f4*/ 	.word	0x0500000f


	//   ....[247]....
        /*05f8*/ 	.word	0x0500000f


	//   ....[248]....
        /*05fc*/ 	.word	0x0500000f


	//   ....[249]....
        /*0600*/ 	.word	0x0500000f


	//   ....[250]....
        /*0604*/ 	.word	0x0500000f


	//   ....[251]....
        /*0608*/ 	.word	0x0500000f


	//   ....[252]....
        /*060c*/ 	.word	0x0500000f


	//   ....[253]....
        /*0610*/ 	.word	0x0500000f


	//   ....[254]....
        /*0614*/ 	.word	0x0500000f


	//   ....[255]....
        /*0618*/ 	.word	0x0500000f


	//   ....[0]....
        /*061c*/ 	.word	0x0500000f


	//   ....[1]....
        /*0620*/ 	.word	0x0500000f


	//   ....[2]....
        /*0624*/ 	.word	0x0500000f


	//   ....[3]....
        /*0628*/ 	.word	0x0500000f


	//   ....[4]....
        /*062c*/ 	.word	0x0500000f


	//   ....[5]....
        /*0630*/ 	.word	0x0500000f


	//   ....[6]....
        /*0634*/ 	.word	0x0500000f


	//   ....[7]....
        /*0638*/ 	.word	0x0500000f


	//   ....[8]....
        /*063c*/ 	.word	0x0500000f


	//   ....[9]....
        /*0640*/ 	.word	0x0500000f


	//   ....[10]....
        /*0644*/ 	.word	0x0500000f


	//   ....[11]....
        /*0648*/ 	.word	0x0500000f


	//   ....[12]....
        /*064c*/ 	.word	0x0500000f


	//   ....[13]....
        /*0650*/ 	.word	0x0500000f


	//   ....[14]....
        /*0654*/ 	.word	0x0500000f


	//   ....[15]....
        /*0658*/ 	.word	0x0500000f


	//   ....[16]....
        /*065c*/ 	.word	0x0500000f


	//   ....[17]....
        /*0660*/ 	.word	0x0500000f


	//   ....[18]....
        /*0664*/ 	.word	0x0500000f


	//   ....[19]....
        /*0668*/ 	.word	0x0500000f


	//   ....[20]....
        /*066c*/ 	.word	0x0500000f


	//   ....[21]....
        /*0670*/ 	.word	0x0500000f


	//   ....[22]....
        /*0674*/ 	.word	0x0500000f


	//   ....[23]....
        /*0678*/ 	.word	0x0500000f


	//   ....[24]....
        /*067c*/ 	.word	0x0500000f


	//----- nvinfo : EIATTR_COOP_GROUP_INSTR_OFFSETS
	.align		4
.L_294:
        /*0680*/ 	.byte	0x04, 0x28
        /*0682*/ 	.short	(.L_296 - .L_295)


	//   ....[0]....
.L_295:
        /*0684*/ 	.word	0x00000080


	//   ....[1]....
        /*0688*/ 	.word	0x00000090


	//   ....[2]....
        /*068c*/ 	.word	0x000002d0


	//   ....[3]....
        /*0690*/ 	.word	0x00000430


	//   ....[4]....
        /*0694*/ 	.word	0x00000550


	//   ....[5]....
        /*0698*/ 	.word	0x000006b0


	//   ....[6]....
        /*069c*/ 	.word	0x00001cb0


	//   ....[7]....
        /*06a0*/ 	.word	0x00003260


	//   ....[8]....
        /*06a4*/ 	.word	0x000035e0


	//   ....[9]....
        /*06a8*/ 	.word	0x000041a0


	//   ....[10]....
        /*06ac*/ 	.word	0x00004220


	//   ....[11]....
        /*06b0*/ 	.word	0x00004e90


	//   ....[12]....
        /*06b4*/ 	.word	0x00004ef0


	//   ....[13]....
        /*06b8*/ 	.word	0x00007580


	//   ....[14]....
        /*06bc*/ 	.word	0x000084f0


	//   ....[15]....
        /*06c0*/ 	.word	0x00008540


	//   ....[16]....
        /*06c4*/ 	.word	0x00008560


	//   ....[17]....
        /*06c8*/ 	.word	0x00009200


	//   ....[18]....
        /*06cc*/ 	.word	0x00009280


	//   ....[19]....
        /*06d0*/ 	.word	0x0000c770


	//   ....[20]....
        /*06d4*/ 	.word	0x0000c790


	//   ....[21]....
        /*06d8*/ 	.word	0x0000c7d0


	//   ....[22]....
        /*06dc*/ 	.word	0x0000c7e0


	//   ....[23]....
        /*06e0*/ 	.word	0x0000e450


	//   ....[24]....
        /*06e4*/ 	.word	0x0000e460


	//   ....[25]....
        /*06e8*/ 	.word	0x0000e490


	//   ....[26]....
        /*06ec*/ 	.word	0x0000e4a0


	//   ....[27]....
        /*06f0*/ 	.word	0x0000f550


	//   ....[28]....
        /*06f4*/ 	.word	0x0000f560


	//   ....[29]....
        /*06f8*/ 	.word	0x0000f570


	//   ....[30]....
        /*06fc*/ 	.word	0x0000f590


	//   ....[31]....
        /*0700*/ 	.word	0x0000f5c0


	//   ....[32]....
        /*0704*/ 	.word	0x0000f690


	//   ....[33]....
        /*0708*/ 	.word	0x0000f6c0


	//   ....[34]....
        /*070c*/ 	.word	0x0000f7a0


	//   ....[35]....
        /*0710*/ 	.word	0x0000f7d0


	//   ....[36]....
        /*0714*/ 	.word	0x0000f800


	//   ....[37]....
        /*0718*/ 	.word	0x0000f830


	//   ....[38]....
        /*071c*/ 	.word	0x0000f860


	//   ....[39]....
        /*0720*/ 	.word	0x0000f890


	//   ....[40]....
        /*0724*/ 	.word	0x0000f8c0


	//   ....[41]....
        /*0728*/ 	.word	0x0000f8f0


	//   ....[42]....
        /*072c*/ 	.word	0x0000f920


	//   ....[43]....
        /*0730*/ 	.word	0x0000f950


	//   ....[44]....
        /*0734*/ 	.word	0x0000f980


	//   ....[45]....
        /*0738*/ 	.word	0x0000f9b0


	//   ....[46]....
        /*073c*/ 	.word	0x0000f9e0


	//   ....[47]....
        /*0740*/ 	.word	0x0000fa10


	//   ....[48]....
        /*0744*/ 	.word	0x0000fa40


	//   ....[49]....
        /*0748*/ 	.word	0x0000fa70


	//   ....[50]....
        /*074c*/ 	.word	0x0000faa0


	//   ....[51]....
        /*0750*/ 	.word	0x0000fad0


	//   ....[52]....
        /*0754*/ 	.word	0x0000fb00


	//   ....[53]....
        /*0758*/ 	.word	0x0000fb30


	//   ....[54]....
        /*075c*/ 	.word	0x0000fb60


	//   ....[55]....
        /*0760*/ 	.word	0x0000fb90


	//   ....[56]....
        /*0764*/ 	.word	0x0000fbc0


	//   ....[57]....
        /*0768*/ 	.word	0x0000fbf0


	//   ....[58]....
        /*076c*/ 	.word	0x0000fc20


	//   ....[59]....
        /*0770*/ 	.word	0x0000fc50


	//   ....[60]....
        /*0774*/ 	.word	0x0000fc80


	//   ....[61]....
        /*0778*/ 	.word	0x0000fcb0


	//   ....[62]....
        /*077c*/ 	.word	0x0000fcd0


	//   ....[63]....
        /*0780*/ 	.word	0x0000fce0


	//   ....[64]....
        /*0784*/ 	.word	0x0000fcf0


	//   ....[65]....
        /*0788*/ 	.word	0x0000fd00


	//   ....[66]....
        /*078c*/ 	.word	0x0000fd30


	//   ....[67]....
        /*0790*/ 	.word	0x0000fd40


	//   ....[68]....
        /*0794*/ 	.word	0x0000fd50


	//   ....[69]....
        /*0798*/ 	.word	0x0000fd70


	//   ....[70]....
        /*079c*/ 	.word	0x0000fd90


	//   ....[71]....
        /*07a0*/ 	.word	0x0000fdc0


	//   ....[72]....
        /*07a4*/ 	.word	0x0000fde0


	//   ....[73]....
        /*07a8*/ 	.word	0x0000fdf0


	//   ....[74]....
        /*07ac*/ 	.word	0x0000fe00


	//   ....[75]....
        /*07b0*/ 	.word	0x0000fe10


	//   ....[76]....
        /*07b4*/ 	.word	0x0000fe20


	//   ....[77]....
        /*07b8*/ 	.word	0x0000fe40


	//   ....[78]....
        /*07bc*/ 	.word	0x0000fe50


	//   ....[79]....
        /*07c0*/ 	.word	0x0000fe70


	//   ....[80]....
        /*07c4*/ 	.word	0x0000fe90


	//   ....[81]....
        /*07c8*/ 	.word	0x0000fec0


	//   ....[82]....
        /*07cc*/ 	.word	0x0000fee0


	//   ....[83]....
        /*07d0*/ 	.word	0x0000fef0


	//   ....[84]....
        /*07d4*/ 	.word	0x0000ff00


	//   ....[85]....
        /*07d8*/ 	.word	0x0000ff10


	//   ....[86]....
        /*07dc*/ 	.word	0x0000ff20


	//   ....[87]....
        /*07e0*/ 	.word	0x0000ff30


	//   ....[88]....
        /*07e4*/ 	.word	0x0000ff40


	//   ....[89]....
        /*07e8*/ 	.word	0x0000ff50


	//   ....[90]....
        /*07ec*/ 	.word	0x0000ff60


	//   ....[91]....
        /*07f0*/ 	.word	0x0000ff70


	//   ....[92]....
        /*07f4*/ 	.word	0x0000ff80


	//   ....[93]....
        /*07f8*/ 	.word	0x0000ff90


	//   ....[94]....
        /*07fc*/ 	.word	0x0000ffa0


	//   ....[95]....
        /*0800*/ 	.word	0x0000ffb0


	//   ....[96]....
        /*0804*/ 	.word	0x0000ffc0


	//   ....[97]....
        /*0808*/ 	.word	0x0000ffd0


	//   ....[98]....
        /*080c*/ 	.word	0x0000ffe0


	//   ....[99]....
        /*0810*/ 	.word	0x0000fff0


	//   ....[100]....
        /*0814*/ 	.word	0x00010000


	//   ....[101]....
        /*0818*/ 	.word	0x00010010


	//   ....[102]....
        /*081c*/ 	.word	0x00010040


	//   ....[103]....
        /*0820*/ 	.word	0x00010070


	//   ....[104]....
        /*0824*/ 	.word	0x000100a0


	//   ....[105]....
        /*0828*/ 	.word	0x000100d0


	//   ....[106]....
        /*082c*/ 	.word	0x000100f0


	//   ....[107]....
        /*0830*/ 	.word	0x00010120


	//   ....[108]....
        /*0834*/ 	.word	0x00010150


	//   ....[109]....
        /*0838*/ 	.word	0x00010180


	//   ....[110]....
        /*083c*/ 	.word	0x000101b0


	//   ....[111]....
        /*0840*/ 	.word	0x000101e0


	//   ....[112]....
        /*0844*/ 	.word	0x00010210


	//   ....[113]....
        /*0848*/ 	.word	0x00010220


	//   ....[114]....
        /*084c*/ 	.word	0x00010230


	//   ....[115]....
        /*0850*/ 	.word	0x00010260


	//   ....[116]....
        /*0854*/ 	.word	0x00010290


	//   ....[117]....
        /*0858*/ 	.word	0x000102a0


	//   ....[118]....
        /*085c*/ 	.word	0x000102c0


	//   ....[119]....
        /*0860*/ 	.word	0x000102f0


	//   ....[120]....
        /*0864*/ 	.word	0x00010320


	//   ....[121]....
        /*0868*/ 	.word	0x00010350


	//   ....[122]....
        /*086c*/ 	.word	0x00010380


	//   ....[123]....
        /*0870*/ 	.word	0x00010e60


	//   ....[124]....
        /*0874*/ 	.word	0x00010e70


	//   ....[125]....
        /*0878*/ 	.word	0x00010e80


	//   ....[126]....
        /*087c*/ 	.word	0x00010e90


	//   ....[127]....
        /*0880*/ 	.word	0x00011780


	//   ....[128]....
        /*0884*/ 	.word	0x000117a0


	//   ....[129]....
        /*0888*/ 	.word	0x000118d0


	//   ....[130]....
        /*088c*/ 	.word	0x000118f0


	//   ....[131]....
        /*0890*/ 	.word	0x000119f0


	//   ....[132]....
        /*0894*/ 	.word	0x00011a10


	//   ....[133]....
        /*0898*/ 	.word	0x00011b20


	//   ....[134]....
        /*089c*/ 	.word	0x00011b40


	//   ....[135]....
        /*08a0*/ 	.word	0x00011fb0


	//   ....[136]....
        /*08a4*/ 	.word	0x00011fc0


	//   ....[137]....
        /*08a8*/ 	.word	0x000127a0


	//   ....[138]....
        /*08ac*/ 	.word	0x000127b0


	//   ....[139]....
        /*08b0*/ 	.word	0x000138a0


	//   ....[140]....
        /*08b4*/ 	.word	0x000138d0


	//   ....[141]....
        /*08b8*/ 	.word	0x000139f0


	//   ....[142]....
        /*08bc*/ 	.word	0x00013a10


	//   ....[143]....
        /*08c0*/ 	.word	0x00013b10


	//   ....[144]....
        /*08c4*/ 	.word	0x00013b30


	//   ....[145]....
        /*08c8*/ 	.word	0x00013c40


	//   ....[146]....
        /*08cc*/ 	.word	0x00013c60


	//   ....[147]....
        /*08d0*/ 	.word	0x00013df0


	//   ....[148]....
        /*08d4*/ 	.word	0x00014000


	//   ....[149]....
        /*08d8*/ 	.word	0x00014030


	//   ....[150]....
        /*08dc*/ 	.word	0x00014060


	//   ....[151]....
        /*08e0*/ 	.word	0x00014090


	//   ....[152]....
        /*08e4*/ 	.word	0x000140c0


	//   ....[153]....
        /*08e8*/ 	.word	0x00014110


	//   ....[154]....
        /*08ec*/ 	.word	0x00014290


	//   ....[155]....
        /*08f0*/ 	.word	0x000142c0


	//   ....[156]....
        /*08f4*/ 	.word	0x000142f0


	//   ....[157]....
        /*08f8*/ 	.word	0x00014320


	//   ....[158]....
        /*08fc*/ 	.word	0x00014350


	//   ....[159]....
        /*0900*/ 	.word	0x00014380


	//   ....[160]....
        /*0904*/ 	.word	0x00014410


	//   ....[161]....
        /*0908*/ 	.word	0x00014470


	//   ....[162]....
        /*090c*/ 	.word	0x00014480


	//   ....[163]....
        /*0910*/ 	.word	0x000144d0


	//   ....[164]....
        /*0914*/ 	.word	0x00016980


	//   ....[165]....
        /*0918*/ 	.word	0x000169b0


	//   ....[166]....
        /*091c*/ 	.word	0x000169e0


	//   ....[167]....
        /*0920*/ 	.word	0x00016af0


	//   ....[168]....
        /*0924*/ 	.word	0x00016b00


	//   ....[169]....
        /*0928*/ 	.word	0x00016b90


	//   ....[170]....
        /*092c*/ 	.word	0x00016ba0


	//   ....[171]....
        /*0930*/ 	.word	0x00016bb0


	//   ....[172]....
        /*0934*/ 	.word	0x00016c40


	//   ....[173]....
        /*0938*/ 	.word	0x00016ce0


	//   ....[174]....
        /*093c*/ 	.word	0x000170b0


	//   ....[175]....
        /*0940*/ 	.word	0x000170f0


	//   ....[176]....
        /*0944*/ 	.word	0x00017120


	//   ....[177]....
        /*0948*/ 	.word	0x00017140


	//   ....[178]....
        /*094c*/ 	.word	0x00017210


	//   ....[179]....
        /*0950*/ 	.word	0x00017220


	//   ....[180]....
        /*0954*/ 	.word	0x000172b0


	//   ....[181]....
        /*0958*/ 	.word	0x000172c0


	//   ....[182]....
        /*095c*/ 	.word	0x000172d0


	//   ....[183]....
        /*0960*/ 	.word	0x000172e0


	//   ....[184]....
        /*0964*/ 	.word	0x00017b30


	//   ....[185]....
        /*0968*/ 	.word	0x00017b60


	//   ....[186]....
        /*096c*/ 	.word	0x00017bc0


	//   ....[187]....
        /*0970*/ 	.word	0x00017c10


	//   ....[188]....
        /*0974*/ 	.word	0x00017c60


	//   ....[189]....
        /*0978*/ 	.word	0x00017cc0


	//   ....[190]....
        /*097c*/ 	.word	0x00017ce0


	//   ....[191]....
        /*0980*/ 	.word	0x00017d20


	//   ....[192]....
        /*0984*/ 	.word	0x000186d0


	//   ....[193]....
        /*0988*/ 	.word	0x000186e0


	//   ....[194]....
        /*098c*/ 	.word	0x000186f0


	//   ....[195]....
        /*0990*/ 	.word	0x00018730


	//   ....[196]....
        /*0994*/ 	.word	0x00018770


	//   ....[197]....
        /*0998*/ 	.word	0x00018780


	//   ....[198]....
        /*099c*/ 	.word	0x000187e0


	//   ....[199]....
        /*09a0*/ 	.word	0x00018810


	//   ....[200]....
        /*09a4*/ 	.word	0x00018850


	//   ....[201]....
        /*09a8*/ 	.word	0x000188b0


	//   ....[202]....
        /*09ac*/ 	.word	0x00018cc0


	//   ....[203]....
        /*09b0*/ 	.word	0x00018cd0


	//   ....[204]....
        /*09b4*/ 	.word	0x00018ce0


	//   ....[205]....
        /*09b8*/ 	.word	0x00018cf0


	//   ....[206]....
        /*09bc*/ 	.word	0x00018d00


	//   ....[207]....
        /*09c0*/ 	.word	0x00018d60


	//   ....[208]....
        /*09c4*/ 	.word	0x00018d70


	//   ....[209]....
        /*09c8*/ 	.word	0x00018dd0


	//   ....[210]....
        /*09cc*/ 	.word	0x00018e00


	//   ....[211]....
        /*09d0*/ 	.word	0x00018e40


	//   ....[212]....
        /*09d4*/ 	.word	0x0001a420


	//   ....[213]....
        /*09d8*/ 	.word	0x0001a470


	//   ....[214]....
        /*09dc*/ 	.word	0x0001a4a0


	//   ....[215]....
        /*09e0*/ 	.word	0x0001a4d0


	//   ....[216]....
        /*09e4*/ 	.word	0x0001a500


	//   ....[217]....
        /*09e8*/ 	.word	0x0001a510


	//   ....[218]....
        /*09ec*/ 	.word	0x0001a540


	//   ....[219]....
        /*09f0*/ 	.word	0x0001a590


	//   ....[220]....
        /*09f4*/ 	.word	0x0001a6f0


	//   ....[221]....
        /*09f8*/ 	.word	0x0001a720


	//   ....[222]....
        /*09fc*/ 	.word	0x0001a760


	//   ....[223]....
        /*0a00*/ 	.word	0x0001a790


	//   ....[224]....
        /*0a04*/ 	.word	0x0001a7c0


	//   ....[225]....
        /*0a08*/ 	.word	0x0001a7f0


	//   ....[226]....
        /*0a0c*/ 	.word	0x0001a890


	//   ....[227]....
        /*0a10*/ 	.word	0x0001a8e0


	//   ....[228]....
        /*0a14*/ 	.word	0x0001a8f0


	//   ....[229]....
        /*0a18*/ 	.word	0x0001a930


	//   ....[230]....
        /*0a1c*/ 	.word	0x0001b3f0


	//   ....[231]....
        /*0a20*/ 	.word	0x0001ba20


	//   ....[232]....
        /*0a24*/ 	.word	0x0001bb00


	//   ....[233]....
        /*0a28*/ 	.word	0x0001bbc0


	//   ....[234]....
        /*0a2c*/ 	.word	0x0001bd50


	//   ....[235]....
        /*0a30*/ 	.word	0x0001bde0


	//   ....[236]....
        /*0a34*/ 	.word	0x0001be40


	//   ....[237]....
        /*0a38*/ 	.word	0x0001bf40


	//   ....[238]....
        /*0a3c*/ 	.word	0x0001bfa0


	//   ....[239]....
        /*0a40*/ 	.word	0x0001c070


	//   ....[240]....
        /*0a44*/ 	.word	0x0001c130


	//   ....[241]....
        /*0a48*/ 	.word	0x0001c200


	//   ....[242]....
        /*0a4c*/ 	.word	0x0001c380


	//   ....[243]....
        /*0a50*/ 	.word	0x0001c440


	//   ....[244]....
        /*0a54*/ 	.word	0x0001c590


	//   ....[245]....
        /*0a58*/ 	.word	0x0001c5e0


	//   ....[246]....
        /*0a5c*/ 	.word	0x0001c6e0


	//   ....[247]....
        /*0a60*/ 	.word	0x0001c790


	//   ....[248]....
        /*0a64*/ 	.word	0x0001c7f0


	//   ....[249]....
        /*0a68*/ 	.word	0x0001c890


	//   ....[250]....
        /*0a6c*/ 	.word	0x0001c950


	//   ....[251]....
        /*0a70*/ 	.word	0x0001ca20


	//   ....[252]....
        /*0a74*/ 	.word	0x0001cac0


	//   ....[253]....
        /*0a78*/ 	.word	0x0001cb30


	//   ....[254]....
        /*0a7c*/ 	.word	0x0001cbb0


	//   ....[255]....
        /*0a80*/ 	.word	0x0001cc70


	//   ....[0]....
        /*0a84*/ 	.word	0x0001ccf0


	//   ....[1]....
        /*0a88*/ 	.word	0x0001cdd0


	//   ....[2]....
        /*0a8c*/ 	.word	0x0001ce50


	//   ....[3]....
        /*0a90*/ 	.word	0x0001cf10


	//   ....[4]....
        /*0a94*/ 	.word	0x0001d040


	//   ....[5]....
        /*0a98*/ 	.word	0x0001d0d0


	//   ....[6]....
        /*0a9c*/ 	.word	0x0001d130


	//   ....[7]....
        /*0aa0*/ 	.word	0x0001d210


	//   ....[8]....
        /*0aa4*/ 	.word	0x0001d270


	//   ....[9]....
        /*0aa8*/ 	.word	0x0001d340


	//   ....[10]....
        /*0aac*/ 	.word	0x0001d3a0


	//   ....[11]....
        /*0ab0*/ 	.word	0x0001d470


	//   ....[12]....
        /*0ab4*/ 	.word	0x0001d4d0


	//   ....[13]....
        /*0ab8*/ 	.word	0x0001d5a0


	//   ....[14]....
        /*0abc*/ 	.word	0x0001d690


	//   ....[15]....
        /*0ac0*/ 	.word	0x0001d720


	//   ....[16]....
        /*0ac4*/ 	.word	0x0001d780


	//   ....[17]....
        /*0ac8*/ 	.word	0x0001d850


	//   ....[18]....
        /*0acc*/ 	.word	0x0001d8b0


	//   ....[19]....
        /*0ad0*/ 	.word	0x0001d980


	//   ....[20]....
        /*0ad4*/ 	.word	0x0001d9e0


	//   ....[21]....
        /*0ad8*/ 	.word	0x0001dab0


	//   ....[22]....
        /*0adc*/ 	.word	0x0001db10


	//   ....[23]....
        /*0ae0*/ 	.word	0x0001dbe0


	//   ....[24]....
        /*0ae4*/ 	.word	0x0001de30


	//----- nvinfo : EIATTR_REG_RECONFIG
	.align		4
.L_296:
        /*0ae8*/ 	.byte	0x01, 0x54
	.zero		2


	//----- nvinfo : EIATTR_SYSCALL_OFFSETS
	.align		4
        /*0aec*/ 	.byte	0x04, 0x46
        /*0aee*/ 	.short	(.L_298 - .L_297)


	//   ....[0]....
.L_297:
        /*0af0*/ 	.word	0x00001e30


	//   ....[1]....
        /*0af4*/ 	.word	0x00015c70


	//   ....[2]....
        /*0af8*/ 	.word	0x00015de0


	//   ....[3]....
        /*0afc*/ 	.word	0x00015f30


	//   ....[4]....
        /*0b00*/ 	.word	0x00016070


	//   ....[5]....
        /*0b04*/ 	.word	0x00017790


	//----- nvinfo : EIATTR_MBARRIER_INSTR_OFFSETS
	.align		4
.L_298:
        /*0b08*/ 	.byte	0x04, 0x39
        /*0b0a*/ 	.short	(.L_300 - .L_299)


	//   ....[0]....
.L_299:
        /*0b0c*/ 	.word	0x00000180
        /*0b10*/ 	.word	0x000000ff
        /*0b14*/ 	.word	0x00033400
        /*0b18*/ 	.short	0x0100
        /*0b1a*/ 	.byte	0x08
	.zero		1


	//   ....[1]....
        /*0b1c*/ 	.word	0x00000190
        /*0b20*/ 	.word	0x000000ff
        /*0b24*/ 	.word	0x00033420
        /*0b28*/ 	.short	0x0100
        /*0b2a*/ 	.byte	0x08
	.zero		1


	//   ....[2]....
        /*0b2c*/ 	.word	0x00000280
        /*0b30*/ 	.word	0x000000ff
        /*0b34*/ 	.word	0x00033430
        /*0b38*/ 	.short	0x0100
        /*0b3a*/ 	.byte	0x08
	.zero		1


	//   ....[3]....
        /*0b3c*/ 	.word	0x00000290
        /*0b40*/ 	.word	0x000000ff
        /*0b44*/ 	.word	0x00033440
        /*0b48*/ 	.short	0x0100
        /*0b4a*/ 	.byte	0x08
	.zero		1


	//   ....[4]....
        /*0b4c*/ 	.word	0x000002a0
        /*0b50*/ 	.word	0x000000ff
        /*0b54*/ 	.word	0x00033438
        /*0b58*/ 	.short	0x0100
        /*0b5a*/ 	.byte	0x08
	.zero		1


	//   ....[5]....
        /*0b5c*/ 	.word	0x000002b0
        /*0b60*/ 	.word	0x000000ff
        /*0b64*/ 	.word	0x00033448
        /*0b68*/ 	.short	0x0100
        /*0b6a*/ 	.byte	0x08
	.zero		1


	//   ....[6]....
        /*0b6c*/ 	.word	0x000003e0
        /*0b70*/ 	.word	0x000000ff
        /*0b74*/ 	.word	0x00033450
        /*0b78*/ 	.short	0x0100
        /*0b7a*/ 	.byte	0x08
	.zero		1


	//   ....[7]....
        /*0b7c*/ 	.word	0x000003f0
        /*0b80*/ 	.word	0x000000ff
        /*0b84*/ 	.word	0x00033460
        /*0b88*/ 	.short	0x0100
        /*0b8a*/ 	.byte	0x08
	.zero		1


	//   ....[8]....
        /*0b8c*/ 	.word	0x00000400
        /*0b90*/ 	.word	0x000000ff
        /*0b94*/ 	.word	0x00033458
        /*0b98*/ 	.short	0x0100
        /*0b9a*/ 	.byte	0x08
	.zero		1


	//   ....[9]....
        /*0b9c*/ 	.word	0x00000410
        /*0ba0*/ 	.word	0x000000ff
        /*0ba4*/ 	.word	0x00033468
        /*0ba8*/ 	.short	0x0100
        /*0baa*/ 	.byte	0x08
	.zero		1


	//   ....[10]....
        /*0bac*/ 	.word	0x00000500
        /*0bb0*/ 	.word	0x000000ff
        /*0bb4*/ 	.word	0x00033470
        /*0bb8*/ 	.short	0x0100
        /*0bba*/ 	.byte	0x06
	.zero		1


	//   ....[11]....
        /*0bbc*/ 	.word	0x00000510
        /*0bc0*/ 	.word	0x000000ff
        /*0bc4*/ 	.word	0x00033480
        /*0bc8*/ 	.short	0x0100
        /*0bca*/ 	.byte	0x06
	.zero		1


	//   ....[12]....
        /*0bcc*/ 	.word	0x00000520
        /*0bd0*/ 	.word	0x000000ff
        /*0bd4*/ 	.word	0x00033478
        /*0bd8*/ 	.short	0x0100
        /*0bda*/ 	.byte	0x06
	.zero		1


	//   ....[13]....
        /*0bdc*/ 	.word	0x00000530
        /*0be0*/ 	.word	0x000000ff
        /*0be4*/ 	.word	0x00033488
        /*0be8*/ 	.short	0x0100
        /*0bea*/ 	.byte	0x06
	.zero		1


	//   ....[14]....
        /*0bec*/ 	.word	0x00000660
        /*0bf0*/ 	.word	0x000000ff
        /*0bf4*/ 	.word	0x00033490
        /*0bf8*/ 	.short	0x0100
        /*0bfa*/ 	.byte	0x08
	.zero		1


	//   ....[15]....
        /*0bfc*/ 	.word	0x00000670
        /*0c00*/ 	.word	0x000000ff
        /*0c04*/ 	.word	0x000334a0
        /*0c08*/ 	.short	0x0100
        /*0c0a*/ 	.byte	0x08
	.zero		1


	//   ....[16]....
        /*0c0c*/ 	.word	0x00000680
        /*0c10*/ 	.word	0x000000ff
        /*0c14*/ 	.word	0x00033498
        /*0c18*/ 	.short	0x0100
        /*0c1a*/ 	.byte	0x08
	.zero		1


	//   ....[17]....
        /*0c1c*/ 	.word	0x00000690
        /*0c20*/ 	.word	0x000000ff
        /*0c24*/ 	.word	0x000334a8
        /*0c28*/ 	.short	0x0100
        /*0c2a*/ 	.byte	0x08
	.zero		1


	//   ....[18]....
        /*0c2c*/ 	.word	0x000007e0
        /*0c30*/ 	.word	0x000000ff
        /*0c34*/ 	.word	0x000334b0
        /*0c38*/ 	.short	0x0100
        /*0c3a*/ 	.byte	0x08
	.zero		1


	//   ....[19]....
        /*0c3c*/ 	.word	0x000007f0
        /*0c40*/ 	.word	0x000000ff
        /*0c44*/ 	.word	0x000334c0
        /*0c48*/ 	.short	0x0100
        /*0c4a*/ 	.byte	0x08
	.zero		1


	//   ....[20]....
        /*0c4c*/ 	.word	0x00000800
        /*0c50*/ 	.word	0x000000ff
        /*0c54*/ 	.word	0x000334b8
        /*0c58*/ 	.short	0x0100
        /*0c5a*/ 	.byte	0x08
	.zero		1


	//   ....[21]....
        /*0c5c*/ 	.word	0x00000810
        /*0c60*/ 	.word	0x000000ff
        /*0c64*/ 	.word	0x000334c8
        /*0c68*/ 	.short	0x0100
        /*0c6a*/ 	.byte	0x08
	.zero		1


	//   ....[22]....
        /*0c6c*/ 	.word	0x00002080
        /*0c70*/ 	.word	0x000000ff
        /*0c74*/ 	.word	0x00033400
        /*0c78*/ 	.short	0x010a
        /*0c7a*/ 	.byte	0x27
	.zero		1


	//   ....[23]....
        /*0c7c*/ 	.word	0x00002140
        /*0c80*/ 	.word	0x00000002
        /*0c84*/ 	.word	0x00033430
        /*0c88*/ 	.short	0x010a
        /*0c8a*/ 	.byte	0x3f
	.zero		1


	//   ....[24]....
        /*0c8c*/ 	.word	0x00002180
        /*0c90*/ 	.word	0x00000002
        /*0c94*/ 	.word	0x00033430
        /*0c98*/ 	.short	0x010a
        /*0c9a*/ 	.byte	0x3f
	.zero		1


	//   ....[25]....
        /*0c9c*/ 	.word	0x00003a30
        /*0ca0*/ 	.word	0x000000ff
        /*0ca4*/ 	.word	0x00000000
        /*0ca8*/ 	.short	0x0101
        /*0caa*/ 	.byte	0x05
	.zero		1


	//   ....[26]....
        /*0cac*/ 	.word	0x00006480
        /*0cb0*/ 	.word	0x000000ff
        /*0cb4*/ 	.word	0x00033430
        /*0cb8*/ 	.short	0x010a
        /*0cba*/ 	.byte	0x06
	.zero		1


	//   ....[27]....
        /*0cbc*/ 	.word	0x000064c0
        /*0cc0*/ 	.word	0x000000ff
        /*0cc4*/ 	.word	0x00033430
        /*0cc8*/ 	.short	0x010a
        /*0cca*/ 	.byte	0x06
	.zero		1


	//   ....[28]....
        /*0ccc*/ 	.word	0x00007110
        /*0cd0*/ 	.word	0x000000ff
        /*0cd4*/ 	.word	0x00033450
        /*0cd8*/ 	.short	0x010a
        /*0cda*/ 	.byte	0x06
	.zero		1


	//   ....[29]....
        /*0cdc*/ 	.word	0x00007150
        /*0ce0*/ 	.word	0x000000ff
        /*0ce4*/ 	.word	0x00033450
        /*0ce8*/ 	.short	0x010a
        /*0cea*/ 	.byte	0x06
	.zero		1


	//   ....[30]....
        /*0cec*/ 	.word	0x00007c60
        /*0cf0*/ 	.word	0x000000ff
        /*0cf4*/ 	.word	0x00000000
        /*0cf8*/ 	.short	0x0101
        /*0cfa*/ 	.byte	0x06
	.zero		1


	//   ....[31]....
        /*0cfc*/ 	.word	0x00009fd0
        /*0d00*/ 	.word	0x000000ff
        /*0d04*/ 	.word	0x00000000
        /*0d08*/ 	.short	0x0101
        /*0d0a*/ 	.byte	0x05
	.zero		1


	//   ....[32]....
        /*0d0c*/ 	.word	0x0000a930
        /*0d10*/ 	.word	0x000000ff
        /*0d14*/ 	.word	0x00033430
        /*0d18*/ 	.short	0x010a
        /*0d1a*/ 	.byte	0x06
	.zero		1


	//   ....[33]....
        /*0d1c*/ 	.word	0x0000a970
        /*0d20*/ 	.word	0x000000ff
        /*0d24*/ 	.word	0x00033430
        /*0d28*/ 	.short	0x010a
        /*0d2a*/ 	.byte	0x06
	.zero		1


	//   ....[34]....
        /*0d2c*/ 	.word	0x0000b590
        /*0d30*/ 	.word	0x000000ff
        /*0d34*/ 	.word	0x00033450
        /*0d38*/ 	.short	0x010a
        /*0d3a*/ 	.byte	0x06
	.zero		1


	//   ....[35]....
        /*0d3c*/ 	.word	0x0000b5d0
        /*0d40*/ 	.word	0x000000ff
        /*0d44*/ 	.word	0x00033450
        /*0d48*/ 	.short	0x010a
        /*0d4a*/ 	.byte	0x06
	.zero		1


	//   ....[36]....
        /*0d4c*/ 	.word	0x0000bf30
        /*0d50*/ 	.word	0x000000ff
        /*0d54*/ 	.word	0x00000000
        /*0d58*/ 	.short	0x0101
        /*0d5a*/ 	.byte	0x06
	.zero		1


	//   ....[37]....
        /*0d5c*/ 	.word	0x0000d8e0
        /*0d60*/ 	.word	0x000000ff
        /*0d64*/ 	.word	0x00000000
        /*0d68*/ 	.short	0x0101
        /*0d6a*/ 	.byte	0x05
	.zero		1


	//   ....[38]....
        /*0d6c*/ 	.word	0x0000e160
        /*0d70*/ 	.word	0x000000ff
        /*0d74*/ 	.word	0x00033450
        /*0d78*/ 	.short	0x010a
        /*0d7a*/ 	.byte	0x05
	.zero		1


	//   ....[39]....
        /*0d7c*/ 	.word	0x0000e1a0
        /*0d80*/ 	.word	0x000000ff
        /*0d84*/ 	.word	0x00033450
        /*0d88*/ 	.short	0x010a
        /*0d8a*/ 	.byte	0x05
	.zero		1


	//   ....[40]....
        /*0d8c*/ 	.word	0x0000e970
        /*0d90*/ 	.word	0x000000ff
        /*0d94*/ 	.word	0x00000000
        /*0d98*/ 	.short	0x0101
        /*0d9a*/ 	.byte	0x04
	.zero		1


	//   ....[41]....
        /*0d9c*/ 	.word	0x00011770
        /*0da0*/ 	.word	0x000000ff
        /*0da4*/ 	.word	0x00000000
        /*0da8*/ 	.short	0x0101
        /*0daa*/ 	.byte	0x08
	.zero		1


	//   ....[42]....
        /*0dac*/ 	.word	0x00011df0
        /*0db0*/ 	.word	0x000000ff
        /*0db4*/ 	.word	0x00000000
        /*0db8*/ 	.short	0x0101
        /*0dba*/ 	.byte	0x08
	.zero		1


	//   ....[43]....
        /*0dbc*/ 	.word	0x000166a0
        /*0dc0*/ 	.word	0x00000004
        /*0dc4*/ 	.word	0x00033480
        /*0dc8*/ 	.short	0x010a
        /*0dca*/ 	.byte	0x3f
	.zero		1


	//   ....[44]....
        /*0dcc*/ 	.word	0x00016db0
        /*0dd0*/ 	.word	0x00000004
        /*0dd4*/ 	.word	0x00033470
        /*0dd8*/ 	.short	0x0107
        /*0dda*/ 	.byte	0x3f
	.zero		1


	//   ....[45]....
        /*0ddc*/ 	.word	0x00016e60
        /*0de0*/ 	.word	0x00000004
        /*0de4*/ 	.word	0x00033470
        /*0de8*/ 	.short	0x0101
        /*0dea*/ 	.byte	0x3f
	.zero		1


	//   ....[46]....
        /*0dec*/ 	.word	0x00016e90
        /*0df0*/ 	.word	0x00000004
        /*0df4*/ 	.word	0x00033440
        /*0df8*/ 	.short	0x010a
        /*0dfa*/ 	.byte	0x3f
	.zero		1


	//   ....[47]....
        /*0dfc*/ 	.word	0x000174e0
        /*0e00*/ 	.word	0x00000004
        /*0e04*/ 	.word	0x00033430
        /*0e08*/ 	.short	0x0107
        /*0e0a*/ 	.byte	0x3f
	.zero		1


	//   ....[48]....
        /*0e0c*/ 	.word	0x000175a0
        /*0e10*/ 	.word	0x00000004
        /*0e14*/ 	.word	0x00033430
        /*0e18*/ 	.short	0x0101
        /*0e1a*/ 	.byte	0x3f
	.zero		1


	//   ....[49]....
        /*0e1c*/ 	.word	0x00017e30
        /*0e20*/ 	.word	0x00000010
        /*0e24*/ 	.word	0x00033400
        /*0e28*/ 	.short	0x0107
        /*0e2a*/ 	.byte	0x3f
	.zero		1


	//   ....[50]....
        /*0e2c*/ 	.word	0x00017f40
        /*0e30*/ 	.word	0x00000010
        /*0e34*/ 	.word	0x00033400
        /*0e38*/ 	.short	0x0101
        /*0e3a*/ 	.byte	0x3f
	.zero		1


	//   ....[51]....
        /*0e3c*/ 	.word	0x00017f60
        /*0e40*/ 	.word	0x00000010
        /*0e44*/ 	.word	0x00033420
        /*0e48*/ 	.short	0x010a
        /*0e4a*/ 	.byte	0x3f
	.zero		1


	//   ....[52]....
        /*0e4c*/ 	.word	0x00018420
        /*0e50*/ 	.word	0x00000004
        /*0e54*/ 	.word	0x00033480
        /*0e58*/ 	.short	0x010a
        /*0e5a*/ 	.byte	0x3f
	.zero		1


	//   ....[53]....
        /*0e5c*/ 	.word	0x00018950
        /*0e60*/ 	.word	0x00000004
        /*0e64*/ 	.word	0x00033470
        /*0e68*/ 	.short	0x0107
        /*0e6a*/ 	.byte	0x3f
	.zero		1


	//   ....[54]....
        /*0e6c*/ 	.word	0x00018a00
        /*0e70*/ 	.word	0x00000004
        /*0e74*/ 	.word	0x00033470
        /*0e78*/ 	.short	0x0101
        /*0e7a*/ 	.byte	0x3f
	.zero		1


	//   ....[55]....
        /*0e7c*/ 	.word	0x00018a30
        /*0e80*/ 	.word	0x00000004
        /*0e84*/ 	.word	0x00033440
        /*0e88*/ 	.short	0x010a
        /*0e8a*/ 	.byte	0x3f
	.zero		1


	//   ....[56]....
        /*0e8c*/ 	.word	0x00018f30
        /*0e90*/ 	.word	0x00000004
        /*0e94*/ 	.word	0x00033430
        /*0e98*/ 	.short	0x0107
        /*0e9a*/ 	.byte	0x3f
	.zero		1


	//   ....[57]....
        /*0e9c*/ 	.word	0x00018ff0
        /*0ea0*/ 	.word	0x00000004
        /*0ea4*/ 	.word	0x00033430
        /*0ea8*/ 	.short	0x0101
        /*0eaa*/ 	.byte	0x3f
	.zero		1


	//   ....[58]....
        /*0eac*/ 	.word	0x00019070
        /*0eb0*/ 	.word	0x00000000
        /*0eb4*/ 	.word	0x00033470
        /*0eb8*/ 	.short	0x010a
        /*0eba*/ 	.byte	0x3f
	.zero		1


	//   ....[59]....
        /*0ebc*/ 	.word	0x000190f0
        /*0ec0*/ 	.word	0x00000000
        /*0ec4*/ 	.word	0x00033460
        /*0ec8*/ 	.short	0x010a
        /*0eca*/ 	.byte	0x3f
	.zero		1


	//   ....[60]....
        /*0ecc*/ 	.word	0x000197b0
        /*0ed0*/ 	.word	0x00000000
        /*0ed4*/ 	.word	0x00033450
        /*0ed8*/ 	.short	0x0101
        /*0eda*/ 	.byte	0x3f
	.zero		1


	//   ....[61]....
        /*0edc*/ 	.word	0x00019830
        /*0ee0*/ 	.word	0x00000000
        /*0ee4*/ 	.word	0x00000000
        /*0ee8*/ 	.short	0x0101
        /*0eea*/ 	.byte	0x3f
	.zero		1


	//   ....[62]....
        /*0eec*/ 	.word	0x00019a00
        /*0ef0*/ 	.word	0x00000003
        /*0ef4*/ 	.word	0x00033470
        /*0ef8*/ 	.short	0x010a
        /*0efa*/ 	.byte	0x3f
	.zero		1


	//   ....[63]....
        /*0efc*/ 	.word	0x00019a70
        /*0f00*/ 	.word	0x00000003
        /*0f04*/ 	.word	0x00033460
        /*0f08*/ 	.short	0x010a
        /*0f0a*/ 	.byte	0x3f
	.zero		1


	//   ....[64]....
        /*0f0c*/ 	.word	0x0001a140
        /*0f10*/ 	.word	0x00000003
        /*0f14*/ 	.word	0x00033450
        /*0f18*/ 	.short	0x0101
        /*0f1a*/ 	.byte	0x3f
	.zero		1


	//   ....[65]....
        /*0f1c*/ 	.word	0x0001a1c0
        /*0f20*/ 	.word	0x00000000
        /*0f24*/ 	.word	0x00000000
        /*0f28*/ 	.short	0x0101
        /*0f2a*/ 	.byte	0x3f
	.zero		1


	//   ....[66]....
        /*0f2c*/ 	.word	0x0001b370
        /*0f30*/ 	.word	0x00000005
        /*0f34*/ 	.word	0x00033420
        /*0f38*/ 	.short	0x010a
        /*0f3a*/ 	.byte	0x3f
	.zero		1


	//   ....[67]....
        /*0f3c*/ 	.word	0x0001b510
        /*0f40*/ 	.word	0x00000003
        /*0f44*/ 	.word	0x00033440
        /*0f48*/ 	.short	0x010a
        /*0f4a*/ 	.byte	0x3f
	.zero		1


	//   ....[68]....
        /*0f4c*/ 	.word	0x0001b5b0
        /*0f50*/ 	.word	0x00000005
        /*0f54*/ 	.word	0x00033440
        /*0f58*/ 	.short	0x010a
        /*0f5a*/ 	.byte	0x3f
	.zero		1


	//   ....[69]....
        /*0f5c*/ 	.word	0x0001b5f0
        /*0f60*/ 	.word	0x00000003
        /*0f64*/ 	.word	0x00033460
        /*0f68*/ 	.short	0x010a
        /*0f6a*/ 	.byte	0x3f
	.zero		1


	//   ....[70]....
        /*0f6c*/ 	.word	0x0001b630
        /*0f70*/ 	.word	0x00000005
        /*0f74*/ 	.word	0x00033460
        /*0f78*/ 	.short	0x010a
        /*0f7a*/ 	.byte	0x3f
	.zero		1


	//   ....[71]....
        /*0f7c*/ 	.word	0x0001b670
        /*0f80*/ 	.word	0x00000003
        /*0f84*/ 	.word	0x00033480
        /*0f88*/ 	.short	0x010a
        /*0f8a*/ 	.byte	0x3f
	.zero		1


	//   ....[72]....
        /*0f8c*/ 	.word	0x0001b6b0
        /*0f90*/ 	.word	0x00000005
        /*0f94*/ 	.word	0x00033480
        /*0f98*/ 	.short	0x010a
        /*0f9a*/ 	.byte	0x3f
	.zero		1


	//   ....[73]....
        /*0f9c*/ 	.word	0x0001b720
        /*0fa0*/ 	.word	0x00000003
        /*0fa4*/ 	.word	0x00033400
        /*0fa8*/ 	.short	0x010a
        /*0faa*/ 	.byte	0x3f
	.zero		1


	//   ....[74]....
        /*0fac*/ 	.word	0x0001b770
        /*0fb0*/ 	.word	0x00000002
        /*0fb4*/ 	.word	0x00033430
        /*0fb8*/ 	.short	0x010a
        /*0fba*/ 	.byte	0x3f
	.zero		1


	//   ....[75]....
        /*0fbc*/ 	.word	0x0001b7d0
        /*0fc0*/ 	.word	0x00000007
        /*0fc4*/ 	.word	0x00033430
        /*0fc8*/ 	.short	0x010a
        /*0fca*/ 	.byte	0x3f
	.zero		1


	//   ....[76]....
        /*0fcc*/ 	.word	0x0001b830
        /*0fd0*/ 	.word	0x00000007
        /*0fd4*/ 	.word	0x00033450
        /*0fd8*/ 	.short	0x010a
        /*0fda*/ 	.byte	0x3f
	.zero		1


	//   ....[77]....
        /*0fdc*/ 	.word	0x0001b890
        /*0fe0*/ 	.word	0x00000007
        /*0fe4*/ 	.word	0x00033430
        /*0fe8*/ 	.short	0x010a
        /*0fea*/ 	.byte	0x3f
	.zero		1


	//   ....[78]....
        /*0fec*/ 	.word	0x0001b8f0
        /*0ff0*/ 	.word	0x00000007
        /*0ff4*/ 	.word	0x00033450
        /*0ff8*/ 	.short	0x010a
        /*0ffa*/ 	.byte	0x3f
	.zero		1


	//   ....[79]....
        /*0ffc*/ 	.word	0x0001b950
        /*1000*/ 	.word	0x00000005
        /*1004*/ 	.word	0x00033450
        /*1008*/ 	.short	0x010a
        /*100a*/ 	.byte	0x3f
	.zero		1


	//   ....[80]....
        /*100c*/ 	.word	0x0001ba50
        /*1010*/ 	.word	0x00000004
        /*1014*/ 	.word	0x00033480
        /*1018*/ 	.short	0x010a
        /*101a*/ 	.byte	0x3f
	.zero		1


	//   ....[81]....
        /*101c*/ 	.word	0x0001c2d0
        /*1020*/ 	.word	0x00000004
        /*1024*/ 	.word	0x00033440
        /*1028*/ 	.short	0x010a
        /*102a*/ 	.byte	0x3f
	.zero		1


	//   ....[82]....
        /*102c*/ 	.word	0x0001cf40
        /*1030*/ 	.word	0x00000010
        /*1034*/ 	.word	0x00033420
        /*1038*/ 	.short	0x010a
        /*103a*/ 	.byte	0x3f
	.zero		1


	//   ....[83]....
        /*103c*/ 	.word	0x0001cf90
        /*1040*/ 	.word	0x00000004
        /*1044*/ 	.word	0x00033480
        /*1048*/ 	.short	0x010a
        /*104a*/ 	.byte	0x3f
	.zero		1


	//   ....[84]....
        /*104c*/ 	.word	0x0001d5e0
        /*1050*/ 	.word	0x00000004
        /*1054*/ 	.word	0x00033440
        /*1058*/ 	.short	0x010a
        /*105a*/ 	.byte	0x3f
	.zero		1


	//   ....[85]....
        /*105c*/ 	.word	0x0001dc10
        /*1060*/ 	.word	0x00000000
        /*1064*/ 	.word	0x00033470
        /*1068*/ 	.short	0x010a
        /*106a*/ 	.byte	0x3f
	.zero		1


	//   ....[86]....
        /*106c*/ 	.word	0x0001dc60
        /*1070*/ 	.word	0x00000000
        /*1074*/ 	.word	0x00033460
        /*1078*/ 	.short	0x010a
        /*107a*/ 	.byte	0x3f
	.zero		1


	//   ....[87]....
        /*107c*/ 	.word	0x0001dcb0
        /*1080*/ 	.word	0x00000003
        /*1084*/ 	.word	0x00033470
        /*1088*/ 	.short	0x010a
        /*108a*/ 	.byte	0x3f
	.zero		1


	//   ....[88]....
        /*108c*/ 	.word	0x0001dd00
        /*1090*/ 	.word	0x00000003
        /*1094*/ 	.word	0x00033460
        /*1098*/ 	.short	0x010a
        /*109a*/ 	.byte	0x3f
	.zero		1


	//   ....[89]....
        /*109c*/ 	.word	0x0001dd50
        /*10a0*/ 	.word	0x00000005
        /*10a4*/ 	.word	0x00033420
        /*10a8*/ 	.short	0x010a
        /*10aa*/ 	.byte	0x3f
	.zero		1


	//   ....[90]....
        /*10ac*/ 	.word	0x0001def0
        /*10b0*/ 	.word	0x00000003
        /*10b4*/ 	.word	0x00033440
        /*10b8*/ 	.short	0x010a
        /*10ba*/ 	.byte	0x3f
	.zero		1


	//   ....[91]....
        /*10bc*/ 	.word	0x0001df40
        /*10c0*/ 	.word	0x00000005
        /*10c4*/ 	.word	0x00033440
        /*10c8*/ 	.short	0x010a
        /*10ca*/ 	.byte	0x3f
	.zero		1


	//   ....[92]....
        /*10cc*/ 	.word	0x0001df90
        /*10d0*/ 	.word	0x00000003
        /*10d4*/ 	.word	0x00033460
        /*10d8*/ 	.short	0x010a
        /*10da*/ 	.byte	0x3f
	.zero		1


	//   ....[93]....
        /*10dc*/ 	.word	0x0001dfe0
        /*10e0*/ 	.word	0x00000005
        /*10e4*/ 	.word	0x00033460
        /*10e8*/ 	.short	0x010a
        /*10ea*/ 	.byte	0x3f
	.zero		1


	//   ....[94]....
        /*10ec*/ 	.word	0x0001e030
        /*10f0*/ 	.word	0x00000003
        /*10f4*/ 	.word	0x00033480
        /*10f8*/ 	.short	0x010a
        /*10fa*/ 	.byte	0x3f
	.zero		1


	//----- nvinfo : EIATTR_NUM_MBARRIERS
	.align		4
.L_300:
        /*10fc*/ 	.byte	0x03, 0x38
        /*10fe*/ 	.short	0x0016


	//----- nvinfo : EIATTR_EXIT_INSTR_OFFSETS
	.align		4
        /*1100*/ 	.byte	0x04, 0x1c
        /*1102*/ 	.short	(.L_302 - .L_301)


	//   ....[0]....
.L_301:
        /*1104*/ 	.word	0x000009e0


	//   ....[1]....
        /*1108*/ 	.word	0x00013da0


	//   ....[2]....
        /*110c*/ 	.word	0x0001b700


	//----- nvinfo : EIATTR_MAX_THREADS
	.align		4
.L_302:
        /*1110*/ 	.byte	0x04, 0x05
        /*1112*/ 	.short	(.L_304 - .L_303)
.L_303:
        /*1114*/ 	.word	0x00000180
        /*1118*/ 	.word	0x00000001
        /*111c*/ 	.word	0x00000001


	//----- nvinfo : EIATTR_CRS_STACK_SIZE
	.align		4
.L_304:
        /*1120*/ 	.byte	0x04, 0x1e
        /*1122*/ 	.short	(.L_306 - .L_305)
.L_305:
        /*1124*/ 	.word	0x00000000


	//----- nvinfo : EIATTR_CBANK_PARAM_SIZE
	.align		4
.L_306:
        /*1128*/ 	.byte	0x03, 0x19
        /*112a*/ 	.short	0x0af0


	//----- nvinfo : EIATTR_PARAM_CBANK
	.align		4
        /*112c*/ 	.byte	0x04, 0x0a
        /*112e*/ 	.short	(.L_308 - .L_307)
	.align		4
.L_307:
        /*1130*/ 	.word	index@(.nv.constant0._ZN7cutlass13device_kernelIN5flash11enable_sm90INS1_16FlashAttnFwdSm90INS1_25CollectiveMainloopFwdSm90ILi2EN4cute5tupleIJNS5_1CILi1EEES8_S8_EEENS6_IJNS7_ILi128EEENS7_ILi160EEENS7_ILi192EEEEEELi192ENS_12float_e4m3_tEfNS_4arch4Sm90ELb1ELb0ELb1ELb1ELb1ELb0ELb0ELb1ELb1ELb1ELb1ELb0EEENS1_21CollectiveEpilogueFwdINS6_IJSA_SC_SB_EEES9_NS_10bfloat16_tESG_Li256ELb1ELb1ELb1ELb1EEENS1_36VarlenDynamicPersistentTileSchedulerILi128ELi160ELi256ELi128ELb1ELb1ELb1ELb1ELb1ELb1EEEEEEEEEvNT_6ParamsE)
        /*1134*/ 	.short	0x0210
        /*1136*/ 	.short	0x0af0


	//----- nvinfo : EIATTR_SW_WAR
	.align		4
.L_308:
        /*1138*/ 	.byte	0x04, 0x36
        /*113a*/ 	.short	(.L_310 - .L_309)
.L_309:
        /*113c*/ 	.word	0x00000008
.L_310:


//--------------------- .nv.info._ZN7cutlass13device_kernelIN5flash11enable_sm90INS1_16FlashAttnFwdSm90INS1_25CollectiveMainloopFwdSm90ILi2EN4cute5tupleIJNS5_1CILi1EEES8_S8_EEENS6_IJNS7_ILi128EEENS7_ILi160EEENS7_ILi192EEEEEELi192ENS_12float_e4m3_tEfNS_4arch4Sm90ELb1ELb0ELb1ELb1ELb1ELb1ELb0ELb1ELb1ELb1ELb1ELb0EEENS1_21CollectiveEpilogueFwdINS6_IJSA_SC_SB_EEES9_NS_10bfloat16_tESG_Li256ELb1ELb1ELb1ELb1EEENS1_36VarlenDynamicPersistentTileSchedulerILi128ELi160ELi256ELi128ELb1ELb1ELb1ELb1ELb1ELb1EEEEEEEEEvNT_6ParamsE --------------------------
	.section	.nv.info._ZN7cutlass13device_kernelIN5flash11enable_sm90INS1_16FlashAttnFwdSm90INS1_25CollectiveMainloopFwdSm90ILi2EN4cute5tupleIJNS5_1CILi1EEES8_S8_EEENS6_IJNS7_ILi128EEENS7_ILi160EEENS7_ILi192EEEEEELi192ENS_12float_e4m3_tEfNS_4arch4Sm90ELb1ELb0ELb1ELb1ELb1ELb1ELb0ELb1ELb1ELb1ELb1ELb0EEENS1_21CollectiveEpilogueFwdINS6_IJSA_SC_SB_EEES9_NS_10bfloat16_tESG_Li256ELb1ELb1ELb1ELb1EEENS1_36VarlenDynamicPersistentTileSchedulerILi128ELi160ELi256ELi128ELb1ELb1ELb1ELb1ELb1ELb1EEEEEEEEEvNT_6ParamsE,"",@"SHT_CUDA_INFO"
	.sectionflags	@""
	.align	4


	//----- nvinfo : EIATTR_CUDA_API_VERSION
	.align		4
        /*0000*/ 	.byte	0x04, 0x37
        /*0002*/ 	.short	(.L_312 - .L_311)
.L_311:
        /*0004*/ 	.word	0x00000082


	//----- nvinfo : EIATTR_KPARAM_INFO
	.align		4
.L_312:
        /*0008*/ 	.byte	0x04, 0x17
        /*000a*/ 	.short	(.L_314 - .L_313)
.L_313:
        /*000c*/ 	.word	0x00000000
        /*0010*/ 	.short	0x0000
        /*0012*/ 	.short	0x0070
        /*0014*/ 	.byte	0x00, 0xf0, 0x01, 0x2a


	//----- nvinfo : EIATTR_SPARSE_MMA_MASK
	.align		4
.L_314:
        /*0018*/ 	.byte	0x03, 0x50
        /*001a*/ 	.short	0x0000


	//----- nvinfo : EIATTR_MAXREG_COUNT
	.align		4
        /*001c*/ 	.byte	0x03, 0x1b
        /*001e*/ 	.short	0x00a8


	//----- nvinfo : EIATTR_NUM_BARRIERS
	.align		4
        /*0020*/ 	.byte	0x02, 0x4c
        /*0022*/ 	.byte	0x10
	.zero		1


	//----- nvinfo : EIATTR_EXTERNS
	.align		4
        /*0024*/ 	.byte	0x04, 0x0f
        /*0026*/ 	.short	(.L_316 - .L_315)


	//   ....[0]....
	.align		4
.L_315:
        /*0028*/ 	.word	index@(__assertfail)


	//----- nvinfo : EIATTR_ANNOTATIONS
	.align		4
.L_316:
        /*002c*/ 	.byte	0x04, 0x55
        /*002e*/ 	.short	(.L_318 - .L_317)


	//   ....[0]....
.L_317:
        /* <DEDUP_REMOVED lines=179> */


	//----- nvinfo : EIATTR_MERCURY_ISA_VERSION
	.align		4
.L_318:
        /*0b50*/ 	.byte	0x03, 0x5f
        /*0b52*/ 	.short	0x0101


	//----- nvinfo : EIATTR_UNUSED_LOAD_BYTE_OFFSET
	.align		4
        /*0b54*/ 	.byte	0x04, 0x44
        /*0b56*/ 	.short	(.L_320 - .L_319)


	//   ....[0]....
.L_319:
        /*0b58*/ 	.word	0x00000a90
        /*0b5c*/ 	.word	0x0000fff0


	//   ....[1]....
        /*0b60*/ 	.word	0x00026d60
        /*0b64*/ 	.word	0x0000fff0


	//----- nvinfo : EIATTR_INT_WARP_WIDE_INSTR_OFFSETS
	.align		4
.L_320:
        /*0b68*/ 	.byte	0x04, 0x31
        /*0b6a*/ 	.short	(.L_322 - .L_321)


	//   ....[0]....
.L_321:
        /*0b6c*/ 	.word	0x00000130


	//   ....[1]....
        /*0b70*/ 	.word	0x00000170


	//   ....[2]....
        /*0b74*/ 	.word	0x000001e0


	//   ....[3]....
        /*0b78*/ 	.word	0x0002fd90


	//   ....[4]....
        /*0b7c*/ 	.word	0x0002fe20


	//   ....[5]....
        /*0b80*/ 	.word	0x00033d00


	//   ....[6]....
        /*0b84*/ 	.word	0x00033d90


	//----- nvinfo : EIATTR_COOP_GROUP_MASK_REGIDS
	.align		4
.L_322:
        /*0b88*/ 	.byte	0x04, 0x29
        /*0b8a*/ 	.short	(.L_324 - .L_323)


	//   ....[0]....
.L_323:
        /*0b8c*/ 	.word	0xffffffff


	//   ....[1]....
        /*0b90*/ 	.word	0xffffffff


	//   ....[2]....
        /*0b94*/ 	.word	0xffffffff


	//   ....[3]....
        /*0b98*/ 	.word	0xffffffff


	//   ....[4]....
        /*0b9c*/ 	.word	0xffffffff


	//   ....[5]....
        /*0ba0*/ 	.word	0xffffffff


	//   ....[6]....
        /*0ba4*/ 	.word	0xffffffff


	//   ....[7]....
        /*0ba8*/ 	.word	0xffffffff


	//   ....[8]....
        /*0bac*/ 	.word	0xffffffff


	//   ....[9]....
        /*0bb0*/ 	.word	0xffffffff


	//   ....[10]....
        /*0bb4*/ 	.word	0xffffffff


	//   ....[11]....
        /*0bb8*/ 	.word	0xffffffff


	//   ....[12]....
        /*0bbc*/ 	.word	0xffffffff


	//   ....[13]....
        /*0bc0*/ 	.word	0xffffffff


	//   ....[14]....
        /*0bc4*/ 	.word	0xffffffff


	//   ....[15]....
        /*0bc8*/ 	.word	0xffffffff


	//   ....[16]....
        /*0bcc*/ 	.word	0xffffffff


	//   ....[17]....
        /*0bd0*/ 	.word	0xffffffff


	//   ....[18]....
        /*0bd4*/ 	.word	0xffffffff


	//   ....[19]....
        /*0bd8*/ 	.word	0xffffffff


	//   ....[20]....
        /*0bdc*/ 	.word	0xffffffff


	//   ....[21]....
        /*0be0*/ 	.word	0xffffffff


	//   ....[22]....
        /*0be4*/ 	.word	0xffffffff


	//   ....[23]....
        /*0be8*/ 	.word	0xffffffff


	//   ....[24]....
        /*0bec*/ 	.word	0xffffffff


	//   ....[25]....
        /*0bf0*/ 	.word	0xffffffff


	//   ....[26]....
        /*0bf4*/ 	.word	0xffffffff


	//   ....[27]....
        /*0bf8*/ 	.word	0xffffffff


	//   ....[28]....
        /*0bfc*/ 	.word	0xffffffff


	//   ....[29]....
        /*0c00*/ 	.word	0xffffffff


	//   ....[30]....
        /*0c04*/ 	.word	0xffffffff


	//   ....[31]....
        /*0c08*/ 	.word	0xffffffff


	//   ....[32]....
        /*0c0c*/ 	.word	0xffffffff


	//   ....[33]....
        /*0c10*/ 	.word	0xffffffff


	//   ....[34]....
        /*0c14*/ 	.word	0xffffffff


	//   ....[35]....
        /*0c18*/ 	.word	0xffffffff


	//   ....[36]....
        /*0c1c*/ 	.word	0xffffffff


	//   ....[37]....
        /*0c20*/ 	.word	0xffffffff


	//   ....[38]....
        /*0c24*/ 	.word	0xffffffff


	//   ....[39]....
        /*0c28*/ 	.word	0xffffffff


	//   ....[40]....
        /*0c2c*/ 	.word	0xffffffff


	//   ....[41]....
        /*0c30*/ 	.word	0xffffffff


	//   ....[42]....
        /*0c34*/ 	.word	0xffffffff


	//   ....[43]....
        /*0c38*/ 	.word	0xffffffff


	//   ....[44]....
        /*0c3c*/ 	.word	0xffffffff


	//   ....[45]....
        /*0c40*/ 	.word	0xffffffff


	//   ....[46]....
        /*0c44*/ 	.word	0xffffffff


	//   ....[47]....
        /*0c48*/ 	.word	0xffffffff


	//   ....[48]....
        /*0c4c*/ 	.word	0xffffffff


	//   ....[49]....
        /*0c50*/ 	.word	0xffffffff


	//   ....[50]....
        /*0c54*/ 	.word	0xffffffff


	//   ....[51]....
        /*0c58*/ 	.word	0xffffffff


	//   ....[52]....
        /*0c5c*/ 	.word	0xffffffff


	//   ....[53]....
        /*0c60*/ 	.word	0xffffffff


	//   ....[54]....
        /*0c64*/ 	.word	0xffffffff


	//   ....[55]....
        /*0c68*/ 	.word	0xffffffff


	//   ....[56]....
        /*0c6c*/ 	.word	0xffffffff


	//   ....[57]....
        /*0c70*/ 	.word	0xffffffff


	//   ....[58]....
        /*0c74*/ 	.word	0xffffffff


	//   ....[59]....
        /*0c78*/ 	.word	0xffffffff


	//   ....[60]....
        /*0c7c*/ 	.word	0xffffffff


	//   ....[61]....
        /*0c80*/ 	.word	0xffffffff


	//   ....[62]....
        /*0c84*/ 	.word	0xffffffff


	//   ....[63]....
        /*0c88*/ 	.word	0xffffffff


	//   ....[64]....
        /*0c8c*/ 	.word	0xffffffff


	//   ....[65]....
        /*0c90*/ 	.word	0xffffffff


	//   ....[66]....
        /*0c94*/ 	.word	0xffffffff


	//   ....[67]....
        /*0c98*/ 	.word	0xffffffff


	//   ....[68]....
        /*0c9c*/ 	.word	0xffffffff


	//   ....[69]....
        /*0ca0*/ 	.word	0xffffffff


	//   ....[70]....
        /*0ca4*/ 	.word	0xffffffff


	//   ....[71]....
        /*0ca8*/ 	.word	0xffffffff


	//   ....[72]....
        /*0cac*/ 	.word	0xffffffff


	//   ....[73]....
        /*0cb0*/ 	.word	0xffffffff


	//   ....[74]....
        /*0cb4*/ 	.word	0xffffffff


	//   ....[75]....
        /*0cb8*/ 	.word	0xffffffff


	//   ....[76]....
        /*0cbc*/ 	.word	0xffffffff


	//   ....[77]....
        /*0cc0*/ 	.word	0xffffffff


	//   ....[78]....
        /*0cc4*/ 	.word	0xffffffff


	//   ....[79]....
        /*0cc8*/ 	.word	0xffffffff


	//   ....[80]....
        /*0ccc*/ 	.word	0xffffffff


	//   ....[81]....
        /*0cd0*/ 	.word	0xffffffff


	//   ....[82]....
        /*0cd4*/ 	.word	0xffffffff


	//   ....[83]....
        /*0cd8*/ 	.word	0xffffffff


	//   ....[84]....
        /*0cdc*/ 	.word	0xffffffff


	//   ....[85]....
        /*0ce0*/ 	.word	0xffffffff


	//   ....[86]....
        /*0ce4*/ 	.word	0xffffffff


	//   ....[87]....
        /*0ce8*/ 	.word	0xffffffff


	//   ....[88]....
        /*0cec*/ 	.word	0xffffffff


	//   ....[89]....
        /*0cf0*/ 	.word	0xffffffff


	//   ....[90]....
        /*0cf4*/ 	.word	0xffffffff


	//   ....[91]....
        /*0cf8*/ 	.word	0xffffffff


	//   ....[92]....
        /*0cfc*/ 	.word	0xffffffff


	//   ....[93]....
        /*0d00*/ 	.word	0xffffffff


	//   ....[94]....
        /*0d04*/ 	.word	0xffffffff


	//   ....[95]....
        /*0d08*/ 	.word	0xffffffff


	//   ....[96]....
        /*0d0c*/ 	.word	0xffffffff


	//   ....[97]....
        /*0d10*/ 	.word	0xffffffff


	//   ....[98]....
        /*0d14*/ 	.word	0xffffffff


	//   ....[99]....
        /*0d18*/ 	.word	0xffffffff


	//   ....[100]....
        /*0d1c*/ 	.word	0xffffffff


	//   ....[101]....
        /*0d20*/ 	.word	0xffffffff


	//   ....[102]....
        /*0d24*/ 	.word	0xffffffff


	//   ....[103]....
        /*0d28*/ 	.word	0xffffffff


	//   ....[104]....
        /*0d2c*/ 	.word	0xffffffff


	//   ....[105]....
        /*0d30*/ 	.word	0xffffffff


	//   ....[106]....
        /*0d34*/ 	.word	0xffffffff


	//   ....[107]....
        /*0d38*/ 	.word	0xffffffff


	//   ....[108]....
        /*0d3c*/ 	.word	0xffffffff


	//   ....[109]....
        /*0d40*/ 	.word	0xffffffff


	//   ....[110]....
        /*0d44*/ 	.word	0xffffffff


	//   ....[111]....
        /*0d48*/ 	.word	0xffffffff


	//   ....[112]....
        /*0d4c*/ 	.word	0xffffffff


	//   ....[113]....
        /*0d50*/ 	.word	0xffffffff


	//   ....[114]....
        /*0d54*/ 	.word	0xffffffff


	//   ....[115]....
        /*0d58*/ 	.word	0xffffffff


	//   ....[116]....
        /*0d5c*/ 	.word	0xffffffff


	//   ....[117]....
        /*0d60*/ 	.word	0xffffffff


	//   ....[118]....
        /*0d64*/ 	.word	0xffffffff


	//   ....[119]....
        /*0d68*/ 	.word	0xffffffff


	//   ....[120]....
        /*0d6c*/ 	.word	0xffffffff


	//   ....[121]....
        /*0d70*/ 	.word	0xffffffff


	//   ....[122]....
        /*0d74*/ 	.word	0xffffffff


	//   ....[123]....
        /*0d78*/ 	.word	0xffffffff


	//   ....[124]....
        /*0d7c*/ 	.word	0xffffffff


	//   ....[125]....
        /*0d80*/ 	.word	0xffffffff


	//   ....[126]....
        /*0d84*/ 	.word	0xffffffff


	//   ....[127]....
        /*0d88*/ 	.word	0xffffffff


	//   ....[128]....
        /*0d8c*/ 	.word	0xffffffff


	//   ....[129]....
        /*0d90*/ 	.word	0xffffffff


	//   ....[130]....
        /*0d94*/ 	.word	0xffffffff


	//   ....[131]....
        /*0d98*/ 	.word	0xffffffff


	//   ....[132]....
        /*0d9c*/ 	.word	0xffffffff


	//   ....[133]....
        /*0da0*/ 	.word	0xffffffff


	//   ....[134]....
        /*0da4*/ 	.word	0xffffffff


	//   ....[135]....
        /*0da8*/ 	.word	0xffffffff


	//   ....[136]....
        /*0dac*/ 	.word	0xffffffff


	//   ....[137]....
        /*0db0*/ 	.word	0xffffffff


	//   ....[138]....
        /*0db4*/ 	.word	0xffffffff


	//   ....[139]....
        /*0db8*/ 	.word	0xffffffff


	//   ....[140]....
        /*0dbc*/ 	.word	0xffffffff


	//   ....[141]....
        /*0dc0*/ 	.word	0xffffffff


	//   ....[142]....
        /*0dc4*/ 	.word	0xffffffff


	//   ....[143]....
        /*0dc8*/ 	.word	0xffffffff


	//   ....[144]....
        /*0dcc*/ 	.word	0xffffffff


	//   ....[145]....
        /*0dd0*/ 	.word	0xffffffff


	//   ....[146]....
        /*0dd4*/ 	.word	0xffffffff


	//   ....[147]....
        /*0dd8*/ 	.word	0xffffffff


	//   ....[148]....
        /*0ddc*/ 	.word	0xffffffff


	//   ....[149]....
        /*0de0*/ 	.word	0xffffffff


	//   ....[150]....
        /*0de4*/ 	.word	0xffffffff


	//   ....[151]....
        /*0de8*/ 	.word	0xffffffff


	//   ....[152]....
        /*0dec*/ 	.word	0xffffffff


	//   ....[153]....
        /*0df0*/ 	.word	0xffffffff


	//   ....[154]....
        /*0df4*/ 	.word	0xffffffff


	//   ....[155]....
        /*0df8*/ 	.word	0xffffffff


	//   ....[156]....
        /*0dfc*/ 	.word	0xffffffff


	//   ....[157]....
        /*0e00*/ 	.word	0xffffffff


	//   ....[158]....
        /*0e04*/ 	.word	0xffffffff


	//   ....[159]....
        /*0e08*/ 	.word	0xffffffff


	//   ....[160]....
        /*0e0c*/ 	.word	0xffffffff


	//   ....[161]....
        /*0e10*/ 	.word	0xffffffff


	//   ....[162]....
        /*0e14*/ 	.word	0xffffffff


	//   ....[163]....
        /*0e18*/ 	.word	0xffffffff


	//   ....[164]....
        /*0e1c*/ 	.word	0xffffffff


	//   ....[165]....
        /*0e20*/ 	.word	0xffffffff


	//   ....[166]....
        /*0e24*/ 	.word	0xffffffff


	//   ....[167]....
        /*0e28*/ 	.word	0xffffffff


	//   ....[168]....
        /*0e2c*/ 	.word	0xffffffff


	//   ....[169]....
        /*0e30*/ 	.word	0xffffffff


	//   ....[170]....
        /*0e34*/ 	.word	0xffffffff


	//   ....[171]....
        /*0e38*/ 	.word	0xffffffff


	//   ....[172]....
        /*0e3c*/ 	.word	0xffffffff


	//   ....[173]....
        /*0e40*/ 	.word	0xffffffff


	//   ....[174]....
        /*0e44*/ 	.word	0xffffffff


	//   ....[175]....
        /*0e48*/ 	.word	0xffffffff


	//   ....[176]....
        /*0e4c*/ 	.word	0xffffffff


	//   ....[177]....
        /*0e50*/ 	.word	0xffffffff


	//   ....[178]....
        /*0e54*/ 	.word	0xffffffff


	//   ....[179]....
        /*0e58*/ 	.word	0xffffffff


	//   ....[180]....
        /*0e5c*/ 	.word	0xffffffff


	//   ....[181]....
        /*0e60*/ 	.word	0xffffffff


	//   ....[182]....
        /*0e64*/ 	.word	0xffffffff


	//   ....[183]....
        /*0e68*/ 	.word	0xffffffff


	//   ....[184]....
        /*0e6c*/ 	.word	0xffffffff


	//   ....[185]....
        /*0e70*/ 	.word	0xffffffff


	//   ....[186]....
        /*0e74*/ 	.word	0xffffffff


	//   ....[187]....
        /*0e78*/ 	.word	0xffffffff


	//   ....[188]....
        /*0e7c*/ 	.word	0xffffffff


	//   ....[189]....
        /*0e80*/ 	.word	0xffffffff


	//   ....[190]....
        /*0e84*/ 	.word	0xffffffff


	//   ....[191]....
        /*0e88*/ 	.word	0xffffffff


	//   ....[192]....
        /*0e8c*/ 	.word	0xffffffff


	//   ....[193]....
        /*0e90*/ 	.word	0xffffffff


	//   ....[194]....
        /*0e94*/ 	.word	0xffffffff


	//   ....[195]....
        /*0e98*/ 	.word	0xffffffff


	//   ....[196]....
        /*0e9c*/ 	.word	0xffffffff


	//   ....[197]....
        /*0ea0*/ 	.word	0xffffffff


	//   ....[198]....
        /*0ea4*/ 	.word	0xffffffff


	//   ....[199]....
        /*0ea8*/ 	.word	0xffffffff


	//   ....[200]....
        /*0eac*/ 	.word	0xffffffff


	//   ....[201]....
        /*0eb0*/ 	.word	0xffffffff


	//   ....[202]....
        /*0eb4*/ 	.word	0xffffffff


	//   ....[203]....
        /*0eb8*/ 	.word	0xffffffff


	//   ....[204]....
        /*0ebc*/ 	.word	0xffffffff


	//   ....[205]....
        /*0ec0*/ 	.word	0xffffffff


	//   ....[206]....
        /*0ec4*/ 	.word	0xffffffff


	//   ....[207]....
        /*0ec8*/ 	.word	0xffffffff


	//   ....[208]....
        /*0ecc*/ 	.word	0xffffffff


	//   ....[209]....
        /*0ed0*/ 	.word	0xffffffff


	//   ....[210]....
        /*0ed4*/ 	.word	0xffffffff


	//   ....[211]....
        /*0ed8*/ 	.word	0xffffffff


	//   ....[212]....
        /*0edc*/ 	.word	0xffffffff


	//   ....[213]....
        /*0ee0*/ 	.word	0xffffffff


	//   ....[214]....
        /*0ee4*/ 	.word	0xffffffff


	//   ....[215]....
        /*0ee8*/ 	.word	0xffffffff


	//   ....[216]....
        /*0eec*/ 	.word	0xffffffff


	//   ....[217]....
        /*0ef0*/ 	.word	0xffffffff


	//   ....[218]....
        /*0ef4*/ 	.word	0xffffffff


	//   ....[219]....
        /*0ef8*/ 	.word	0xffffffff


	//   ....[220]....
        /*0efc*/ 	.word	0xffffffff


	//   ....[221]....
        /*0f00*/ 	.word	0xffffffff


	//   ....[222]....
        /*0f04*/ 	.word	0xffffffff


	//   ....[223]....
        /*0f08*/ 	.word	0xffffffff


	//   ....[224]....
        /*0f0c*/ 	.word	0xffffffff


	//   ....[225]....
        /*0f10*/ 	.word	0xffffffff


	//   ....[226]....
        /*0f14*/ 	.word	0xffffffff


	//   ....[227]....
        /*0f18*/ 	.word	0xffffffff


	//   ....[228]....
        /*0f1c*/ 	.word	0xffffffff


	//   ....[229]....
        /*0f20*/ 	.word	0xffffffff


	//   ....[230]....
        /*0f24*/ 	.word	0xffffffff


	//   ....[231]....
        /*0f28*/ 	.word	0xffffffff


	//   ....[232]....
        /*0f2c*/ 	.word	0xffffffff


	//   ....[233]....
        /*0f30*/ 	.word	0xffffffff


	//   ....[234]....
        /*0f34*/ 	.word	0xffffffff


	//   ....[235]....
        /*0f38*/ 	.word	0xffffffff


	//   ....[236]....
        /*0f3c*/ 	.word	0xffffffff


	//   ....[237]....
        /*0f40*/ 	.word	0xffffffff


	//   ....[238]....
        /*0f44*/ 	.word	0xffffffff


	//   ....[239]....
        /*0f48*/ 	.word	0xffffffff


	//   ....[240]....
        /*0f4c*/ 	.word	0xffffffff


	//   ....[241]....
        /*0f50*/ 	.word	0xffffffff


	//   ....[242]....
        /*0f54*/ 	.word	0xffffffff


	//   ....[243]....
        /*0f58*/ 	.word	0xffffffff


	//   ....[244]....
        /*0f5c*/ 	.word	0xffffffff


	//   ....[245]....
        /*0f60*/ 	.word	0xffffffff


	//   ....[246]....
        /*0f64*/ 	.word	0xffffffff


	//   ....[247]....
        /*0f68*/ 	.word	0xffffffff


	//   ....[248]....
        /*0f6c*/ 	.word	0xffffffff


	//   ....[249]....
        /*0f70*/ 	.word	0xffffffff


	//   ....[250]....
        /*0f74*/ 	.word	0xffffffff


	//   ....[251]....
        /*0f78*/ 	.word	0xffffffff


	//   ....[252]....
        /*0f7c*/ 	.word	0xffffffff


	//   ....[253]....
        /*0f80*/ 	.word	0xffffffff


	//   ....[254]....
        /*0f84*/ 	.word	0xffffffff


	//   ....[255]....
        /*0f88*/ 	.word	0xffffffff


	//   ....[0]....
        /*0f8c*/ 	.word	0xffffffff


	//   ....[1]....
        /*0f90*/ 	.word	0x0500000f


	//   ....[2]....
        /*0f94*/ 	.word	0x0500000f


	//   ....[3]....
        /*0f98*/ 	.word	0x0500000f


	//   ....[4]....
        /*0f9c*/ 	.word	0x0500000f


	//   ....[5]....
        /*0fa0*/ 	.word	0x0500000f


	//   ....[6]....
        /*0fa4*/ 	.word	0x0500000f


	//   ....[7]....
        /*0fa8*/ 	.word	0x0500000f


	//   ....[8]....
        /*0fac*/ 	.word	0x0500000f


	//   ....[9]....
        /*0fb0*/ 	.word	0x0500000f


	//   ....[10]....
        /*0fb4*/ 	.word	0x0500000f


	//   ....[11]....
        /*0fb8*/ 	.word	0x0500000f


	//   ....[12]....
        /*0fbc*/ 	.word	0x0500000f


	//   ....[13]....
        /*0fc0*/ 	.word	0x0500000f


	//   ....[14]....
        /*0fc4*/ 	.word	0x0500000f


	//   ....[15]....
        /*0fc8*/ 	.word	0x0500000f


	//   ....[16]....
        /*0fcc*/ 	.word	0x0500000f


	//   ....[17]....
        /*0fd0*/ 	.word	0x0500000f


	//   ....[18]....
        /*0fd4*/ 	.word	0x0500000f


	//   ....[19]....
        /*0fd8*/ 	.word	0x0500000f


	//   ....[20]....
        /*0fdc*/ 	.word	0x0500000f


	//   ....[21]....
        /*0fe0*/ 	.word	0x0500000f


	//   ....[22]....
        /*0fe4*/ 	.word	0x0500000f


	//   ....[23]....
        /*0fe8*/ 	.word	0x0500000f


	//   ....[24]....
        /*0fec*/ 	.word	0x0500000f


	//   ....[25]....
        /*0ff0*/ 	.word	0x0500000f


	//   ....[26]....
        /*0ff4*/ 	.word	0x0500000f


	//   ....[27]....
        /*0ff8*/ 	.word	0x0500000f


	//   ....[28]....
        /*0ffc*/ 	.word	0x0500000f


	//   ....[29]....
        /*1000*/ 	.word	0x0500000f


	//   ....[30]....
        /*1004*/ 	.word	0x0500000f


	//   ....[31]....
        /*1008*/ 	.word	0x0500000f


	//   ....[32]....
        /*100c*/ 	.word	0x0500000f


	//   ....[33]....
        /*1010*/ 	.word	0x0500000f


	//   ....[34]....
        /*1014*/ 	.word	0x0500000f


	//   ....[35]....
        /*1018*/ 	.word	0x0500000f


	//   ....[36]....
        /*101c*/ 	.word	0x0500000f


	//   ....[37]....
        /*1020*/ 	.word	0x0500000f


	//   ....[38]....
        /*1024*/ 	.word	0x0500000f


	//   ....[39]....
        /*1028*/ 	.word	0x0500000f


	//   ....[40]....
        /*102c*/ 	.word	0x0500000f


	//   ....[41]....
        /*1030*/ 	.word	0x0500000f


	//   ....[42]....
        /*1034*/ 	.word	0x0500000f


	//   ....[43]....
        /*1038*/ 	.word	0x0500000f


	//   ....[44]....
        /*103c*/ 	.word	0x0500000f


	//   ....[45]....
        /*1040*/ 	.word	0x0500000f


	//   ....[46]....
        /*1044*/ 	.word	0x0500000f


	//   ....[47]....
        /*1048*/ 	.word	0x0500000f


	//   ....[48]....
        /*104c*/ 	.word	0x0500000f


	//   ....[49]....
        /*1050*/ 	.word	0x0500000f


	//   ....[50]....
        /*1054*/ 	.word	0x0500000f


	//   ....[51]....
        /*1058*/ 	.word	0x0500000f


	//   ....[52]....
        /*105c*/ 	.word	0x0500000f


	//   ....[53]....
        /*1060*/ 	.word	0x0500000f


	//   ....[54]....
        /*1064*/ 	.word	0x0500000f


	//   ....[55]....
        /*1068*/ 	.word	0x0500000f


	//   ....[56]....
        /*106c*/ 	.word	0x0500000f


	//   ....[57]....
        /*1070*/ 	.word	0x0500000f


	//   ....[58]....
        /*1074*/ 	.word	0x0500000f


	//   ....[59]....
        /*1078*/ 	.word	0x0500000f


	//   ....[60]....
        /*107c*/ 	.word	0x0500000f


	//   ....[61]....
        /*1080*/ 	.word	0x0500000f


	//   ....[62]....
        /*1084*/ 	.word	0x0500000f


	//   ....[63]....
        /*1088*/ 	.word	0x0500000f


	//   ....[64]....
        /*108c*/ 	.word	0x0500000f


	//   ....[65]....
        /*1090*/ 	.word	0x0500000f


	//   ....[66]....
        /*1094*/ 	.word	0x0500000f


	//   ....[67]....
        /*1098*/ 	.word	0x0500000f


	//   ....[68]....
        /*109c*/ 	.word	0x0500000f


	//   ....[69]....
        /*10a0*/ 	.word	0x0500000f


	//   ....[70]....
        /*10a4*/ 	.word	0x0500000f


	//   ....[71]....
        /*10a8*/ 	.word	0x0500000f


	//   ....[72]....
        /*10ac*/ 	.word	0x0500000f


	//   ....[73]....
        /*10b0*/ 	.word	0x0500000f


	//   ....[74]....
        /*10b4*/ 	.word	0x0500000f


	//   ....[75]....
        /*10b8*/ 	.word	0x0500000f


	//   ....[76]....
        /*10bc*/ 	.word	0x0500000f


	//   ....[77]....
        /*10c0*/ 	.word	0x0500000f


	//   ....[78]....
        /*10c4*/ 	.word	0x0500000f


	//   ....[79]....
        /*10c8*/ 	.word	0x0500000f


	//   ....[80]....
        /*10cc*/ 	.word	0x0500000f


	//   ....[81]....
        /*10d0*/ 	.word	0x0500000f


	//   ....[82]....
        /*10d4*/ 	.word	0x0500000f


	//   ....[83]....
        /*10d8*/ 	.word	0x0500000f


	//   ....[84]....
        /*10dc*/ 	.word	0x0500000f


	//   ....[85]....
        /*10e0*/ 	.word	0x0500000f


	//   ....[86]....
        /*10e4*/ 	.word	0x0500000f


	//   ....[87]....
        /*10e8*/ 	.word	0x0500000f


	//   ....[88]....
        /*10ec*/ 	.word	0x0500000f


	//   ....[89]....
        /*10f0*/ 	.word	0x0500000f


	//   ....[90]....
        /*10f4*/ 	.word	0x0500000f


	//   ....[91]....
        /*10f8*/ 	.word	0x0500000f


	//   ....[92]....
        /*10fc*/ 	.word	0x0500000f


	//   ....[93]....
        /*1100*/ 	.word	0x0500000f


	//   ....[94]....
        /*1104*/ 	.word	0x0500000f


	//   ....[95]....
        /*1108*/ 	.word	0x0500000f


	//   ....[96]....
        /*110c*/ 	.word	0x0500000f


	//   ....[97]....
        /*1110*/ 	.word	0x0500000f


	//   ....[98]....
        /*1114*/ 	.word	0x0500000f


	//   ....[99]....
        /*1118*/ 	.word	0x0500000f


	//   ....[100]....
        /*111c*/ 	.word	0x0500000f


	//   ....[101]....
        /*1120*/ 	.word	0x0500000f


	//   ....[102]....
        /*1124*/ 	.word	0x0500000f


	//   ....[103]....
        /*1128*/ 	.word	0x0500000f


	//   ....[104]....
        /*112c*/ 	.word	0x0500000f


	//   ....[105]....
        /*1130*/ 	.word	0x0500000f


	//   ....[106]....
        /*1134*/ 	.word	0x0500000f


	//   ....[107]....
        /*1138*/ 	.word	0x0500000f


	//   ....[108]....
        /*113c*/ 	.word	0x0500000f


	//   ....[109]....
        /*1140*/ 	.word	0x0500000f


	//   ....[110]....
        /*1144*/ 	.word	0x0500000f


	//   ....[111]....
        /*1148*/ 	.word	0x0500000f


	//   ....[112]....
        /*114c*/ 	.word	0x0500000f


	//   ....[113]....
        /*1150*/ 	.word	0x0500000f


	//   ....[114]....
        /*1154*/ 	.word	0x0500000f


	//   ....[115]....
        /*1158*/ 	.word	0x0500000f


	//   ....[116]....
        /*115c*/ 	.word	0x0500000f


	//   ....[117]....
        /*1160*/ 	.word	0x0500000f


	//   ....[118]....
        /*1164*/ 	.word	0x0500000f


	//   ....[119]....
        /*1168*/ 	.word	0x0500000f


	//   ....[120]....
        /*116c*/ 	.word	0x0500000f


	//   ....[121]....
        /*1170*/ 	.word	0x0500000f


	//   ....[122]....
        /*1174*/ 	.word	0x0500000f


	//   ....[123]....
        /*1178*/ 	.word	0x0500000f


	//   ....[124]....
        /*117c*/ 	.word	0x0500000f


	//   ....[125]....
        /*1180*/ 	.word	0x0500000f


	//   ....[126]....
        /*1184*/ 	.word	0x0500000f


	//   ....[127]....
        /*1188*/ 	.word	0x0500000f


	//   ....[128]....
        /*118c*/ 	.word	0x0500000f


	//   ....[129]....
        /*1190*/ 	.word	0x0500000f


	//   ....[130]....
        /*1194*/ 	.word	0x0500000f


	//   ....[131]....
        /*1198*/ 	.word	0x0500000f


	//   ....[132]....
        /*119c*/ 	.word	0x0500000f


	//   ....[133]....
        /*11a0*/ 	.word	0x0500000f


	//   ....[134]....
        /*11a4*/ 	.word	0x0500000f


	//   ....[135]....
        /*11a8*/ 	.word	0x0500000f


	//   ....[136]....
        /*11ac*/ 	.word	0x0500000f


	//   ....[137]....
        /*11b0*/ 	.word	0x0500000f


	//   ....[138]....
        /*11b4*/ 	.word	0x0500000f


	//   ....[139]....
        /*11b8*/ 	.word	0x0500000f


	//   ....[140]....
        /*11bc*/ 	.word	0x0500000f


	//   ....[141]....
        /*11c0*/ 	.word	0x0500000f


	//   ....[142]....
        /*11c4*/ 	.word	0x0500000f


	//   ....[143]....
        /*11c8*/ 	.word	0x0500000f


	//   ....[144]....
        /*11cc*/ 	.word	0x0500000f


	//   ....[145]....
        /*11d0*/ 	.word	0x0500000f


	//   ....[146]....
        /*11d4*/ 	.word	0x0500000f


	//   ....[147]....
        /*11d8*/ 	.word	0x0500000f


	//   ....[148]....
        /*11dc*/ 	.word	0x0500000f


	//   ....[149]....
        /*11e0*/ 	.word	0x0500000f


	//   ....[150]....
        /*11e4*/ 	.word	0x0500000f


	//   ....[151]....
        /*11e8*/ 	.word	0x0500000f


	//   ....[152]....
        /*11ec*/ 	.word	0x0500000f


	//   ....[153]....
        /*11f0*/ 	.word	0x0500000f


	//   ....[154]....
        /*11f4*/ 	.word	0x0500000f


	//   ....[155]....
        /*11f8*/ 	.word	0x0500000f


	//   ....[156]....
        /*11fc*/ 	.word	0x0500000f


	//   ....[157]....
        /*1200*/ 	.word	0x0500000f


	//   ....[158]....
        /*1204*/ 	.word	0x0500000f


	//   ....[159]....
        /*1208*/ 	.word	0x0500000f


	//   ....[160]....
        /*120c*/ 	.word	0x0500000f


	//   ....[161]....
        /*1210*/ 	.word	0x0500000f


	//   ....[162]....
        /*1214*/ 	.word	0x0500000f


	//   ....[163]....
        /*1218*/ 	.word	0x0500000f


	//   ....[164]....
        /*121c*/ 	.word	0x0500000f


	//   ....[165]....
        /*1220*/ 	.word	0x0500000f


	//   ....[166]....
        /*1224*/ 	.word	0x0500000f


	//   ....[167]....
        /*1228*/ 	.word	0x0500000f


	//   ....[168]....
        /*122c*/ 	.word	0x0500000f


	//   ....[169]....
        /*1230*/ 	.word	0x0500000f


	//   ....[170]....
        /*1234*/ 	.word	0x0500000f


	//   ....[171]....
        /*1238*/ 	.word	0x0500000f


	//   ....[172]....
        /*123c*/ 	.word	0x0500000f


	//   ....[173]....
        /*1240*/ 	.word	0x0500000f


	//   ....[174]....
        /*1244*/ 	.word	0x0500000f


	//   ....[175]....
        /*1248*/ 	.word	0x0500000f


	//   ....[176]....
        /*124c*/ 	.word	0x0500000f


	//   ....[177]....
        /*1250*/ 	.word	0x0500000f


	//   ....[178]....
        /*1254*/ 	.word	0x0500000f


	//   ....[179]....
        /*1258*/ 	.word	0x0500000f


	//   ....[180]....
        /*125c*/ 	.word	0x0500000f


	//   ....[181]....
        /*1260*/ 	.word	0x0500000f


	//   ....[182]....
        /*1264*/ 	.word	0x0500000f


	//   ....[183]....
        /*1268*/ 	.word	0x0500000f


	//   ....[184]....
        /*126c*/ 	.word	0x0500000f


	//   ....[185]....
        /*1270*/ 	.word	0x0500000f


	//   ....[186]....
        /*1274*/ 	.word	0x0500000f


	//   ....[187]....
        /*1278*/ 	.word	0x0500000f


	//   ....[188]....
        /*127c*/ 	.word	0x0500000f


	//   ....[189]....
        /*1280*/ 	.word	0x0500000f


	//   ....[190]....
        /*1284*/ 	.word	0x0500000f


	//   ....[191]....
        /*1288*/ 	.word	0x0500000f


	//   ....[192]....
        /*128c*/ 	.word	0x0500000f


	//   ....[193]....
        /*1290*/ 	.word	0x0500000f


	//   ....[194]....
        /*1294*/ 	.word	0x0500000f


	//   ....[195]....
        /*1298*/ 	.word	0x0500000f


	//   ....[196]....
        /*129c*/ 	.word	0x0500000f


	//   ....[197]....
        /*12a0*/ 	.word	0x0500000f


	//   ....[198]....
        /*12a4*/ 	.word	0x0500000f


	//   ....[199]....
        /*12a8*/ 	.word	0x0500000f


	//   ....[200]....
        /*12ac*/ 	.word	0x0500000f


	//   ....[201]....
        /*12b0*/ 	.word	0x0500000f


	//   ....[202]....
        /*12b4*/ 	.word	0x0500000f


	//   ....[203]....
        /*12b8*/ 	.word	0x0500000f


	//   ....[204]....
        /*12bc*/ 	.word	0x0500000f


	//   ....[205]....
        /*12c0*/ 	.word	0x0500000f


	//   ....[206]....
        /*12c4*/ 	.word	0x0500000f


	//----- nvinfo : EIATTR_COOP_GROUP_INSTR_OFFSETS
	.align		4
.L_324:
        /*12c8*/ 	.byte	0x04, 0x28
        /*12ca*/ 	.short	(.L_326 - .L_325)


	//   ....[0]....
.L_325:
        /*12cc*/ 	.word	0x00000070


	//   ....[1]....
        /*12d0*/ 	.word	0x00000140


	//   ....[2]....
        /*12d4*/ 	.word	0x00000190


	//   ....[3]....
        /*12d8*/ 	.word	0x000003c0


	//   ....[4]....
        /*12dc*/ 	.word	0x00000520


	//   ....[5]....
        /*12e0*/ 	.word	0x00000640


	//   ....[6]....
        /*12e4*/ 	.word	0x000007a0


	//   ....[7]....
        /*12e8*/ 	.word	0x00003fa0


	//   ....[8]....
        /*12ec*/ 	.word	0x00003fb0


	//   ....[9]....
        /*12f0*/ 	.word	0x00006cb0


	//   ....[10]....
        /*12f4*/ 	.word	0x00006cc0


	//   ....[11]....
        /*12f8*/ 	.word	0x0000a1b0


	//   ....[12]....
        /*12fc*/ 	.word	0x0000a1c0


	//   ....[13]....
        /*1300*/ 	.word	0x0000d120


	//   ....[14]....
        /*1304*/ 	.word	0x0000d130


	//   ....[15]....
        /*1308*/ 	.word	0x000101f0


	//   ....[16]....
        /*130c*/ 	.word	0x00010200


	//   ....[17]....
        /*1310*/ 	.word	0x000104a0


	//   ....[18]....
        /*1314*/ 	.word	0x000104b0


	//   ....[19]....
        /*1318*/ 	.word	0x00010a30


	//   ....[20]....
        /*131c*/ 	.word	0x00010a50


	//   ....[21]....
        /*1320*/ 	.word	0x00010c90


	//   ....[22]....
        /*1324*/ 	.word	0x00010cb0


	//   ....[23]....
        /*1328*/ 	.word	0x00011810


	//   ....[24]....
        /*132c*/ 	.word	0x00012180


	//   ....[25]....
        /*1330*/ 	.word	0x00012190


	//   ....[26]....
        /*1334*/ 	.word	0x000121a0


	//   ....[27]....
        /*1338*/ 	.word	0x000121b0


	//   ....[28]....
        /*133c*/ 	.word	0x00015900


	//   ....[29]....
        /*1340*/ 	.word	0x00015910


	//   ....[30]....
        /*1344*/ 	.word	0x00015920


	//   ....[31]....
        /*1348*/ 	.word	0x00015930


	//   ....[32]....
        /*134c*/ 	.word	0x0001a540


	//   ....[33]....
        /*1350*/ 	.word	0x0001b210


	//   ....[34]....
        /*1354*/ 	.word	0x0001b220


	//   ....[35]....
        /*1358*/ 	.word	0x0001b240


	//   ....[36]....
        /*135c*/ 	.word	0x0001bca0


	//   ....[37]....
        /*1360*/ 	.word	0x0001bcd0


	//   ....[38]....
        /*1364*/ 	.word	0x0001eed0


	//   ....[39]....
        /*1368*/ 	.word	0x0001f5c0


	//   ....[40]....
        /*136c*/ 	.word	0x000200f0


	//   ....[41]....
        /*1370*/ 	.word	0x00020110


	//   ....[42]....
        /*1374*/ 	.word	0x00020790


	//   ....[43]....
        /*1378*/ 	.word	0x000207c0


	//   ....[44]....
        /*137c*/ 	.word	0x00024010


	//   ....[45]....
        /*1380*/ 	.word	0x00024070


	//   ....[46]....
        /*1384*/ 	.word	0x00024560


	//   ....[47]....
        /*1388*/ 	.word	0x00024580


	//   ....[48]....
        /*138c*/ 	.word	0x00026380


	//   ....[49]....
        /*1390*/ 	.word	0x000263e0


	//   ....[50]....
        /*1394*/ 	.word	0x00026400


	//   ....[51]....
        /*1398*/ 	.word	0x00026420


	//   ....[52]....
        /*139c*/ 	.word	0x000273c0


	//   ....[53]....
        /*13a0*/ 	.word	0x000273f0


	//   ....[54]....
        /*13a4*/ 	.word	0x00027420


	//   ....[55]....
        /*13a8*/ 	.word	0x00027450


	//   ....[56]....
        /*13ac*/ 	.word	0x00027490


	//   ....[57]....
        /*13b0*/ 	.word	0x000274c0


	//   ....[58]....
        /*13b4*/ 	.word	0x000274f0


	//   ....[59]....
        /*13b8*/ 	.word	0x00027520


	//   ....[60]....
        /*13bc*/ 	.word	0x00027550


	//   ....[61]....
        /*13c0*/ 	.word	0x00027580


	//   ....[62]....
        /*13c4*/ 	.word	0x000275b0


	//   ....[63]....
        /*13c8*/ 	.word	0x000275f0


	//   ....[64]....
        /*13cc*/ 	.word	0x00027620


	//   ....[65]....
        /*13d0*/ 	.word	0x00027650


	//   ....[66]....
        /*13d4*/ 	.word	0x00027680


	//   ....[67]....
        /*13d8*/ 	.word	0x000276b0


	//   ....[68]....
        /*13dc*/ 	.word	0x000276e0


	//   ....[69]....
        /*13e0*/ 	.word	0x00027710


	//   ....[70]....
        /*13e4*/ 	.word	0x00027740


	//   ....[71]....
        /*13e8*/ 	.word	0x00027770


	//   ....[72]....
        /*13ec*/ 	.word	0x000277a0


	//   ....[73]....
        /*13f0*/ 	.word	0x000277d0


	//   ....[74]....
        /*13f4*/ 	.word	0x00027800


	//   ....[75]....
        /*13f8*/ 	.word	0x00027830


	//   ....[76]....
        /*13fc*/ 	.word	0x00027860


	//   ....[77]....
        /*1400*/ 	.word	0x00027890


	//   ....[78]....
        /*1404*/ 	.word	0x000278c0


	//   ....[79]....
        /*1408*/ 	.word	0x000278f0


	//   ....[80]....
        /*140c*/ 	.word	0x00027920


	//   ....[81]....
        /*1410*/ 	.word	0x00027950


	//   ....[82]....
        /*1414*/ 	.word	0x00027980


	//   ....[83]....
        /*1418*/ 	.word	0x000279b0


	//   ....[84]....
        /*141c*/ 	.word	0x000279e0


	//   ....[85]....
        /*1420*/ 	.word	0x00027a10


	//   ....[86]....
        /*1424*/ 	.word	0x00027a40


	//   ....[87]....
        /*1428*/ 	.word	0x00027a70


	//   ....[88]....
        /*142c*/ 	.word	0x00027aa0


	//   ....[89]....
        /*1430*/ 	.word	0x00027ad0


	//   ....[90]....
        /*1434*/ 	.word	0x00027b00


	//   ....[91]....
        /*1438*/ 	.word	0x00027b30


	//   ....[92]....
        /*143c*/ 	.word	0x00027b60


	//   ....[93]....
        /*1440*/ 	.word	0x00027b90


	//   ....[94]....
        /*1444*/ 	.word	0x00027bc0


	//   ....[95]....
        /*1448*/ 	.word	0x00027bf0


	//   ....[96]....
        /*144c*/ 	.word	0x00027c20


	//   ....[97]....
        /*1450*/ 	.word	0x00027c50


	//   ....[98]....
        /*1454*/ 	.word	0x00027c80


	//   ....[99]....
        /*1458*/ 	.word	0x00027cb0


	//   ....[100]....
        /*145c*/ 	.word	0x00027ce0


	//   ....[101]....
        /*1460*/ 	.word	0x00027d10


	//   ....[102]....
        /*1464*/ 	.word	0x00027d40


	//   ....[103]....
        /*1468*/ 	.word	0x00027d70


	//   ....[104]....
        /*146c*/ 	.word	0x00027da0


	//   ....[105]....
        /*1470*/ 	.word	0x00027dd0


	//   ....[106]....
        /*1474*/ 	.word	0x00027e00


	//   ....[107]....
        /*1478*/ 	.word	0x00027e30


	//   ....[108]....
        /*147c*/ 	.word	0x00027e60


	//   ....[109]....
        /*1480*/ 	.word	0x00027e90


	//   ....[110]....
        /*1484*/ 	.word	0x00027ec0


	//   ....[111]....
        /*1488*/ 	.word	0x00027ef0


	//   ....[112]....
        /*148c*/ 	.word	0x00027f20


	//   ....[113]....
        /*1490*/ 	.word	0x00027f50


	//   ....[114]....
        /*1494*/ 	.word	0x00027f80


	//   ....[115]....
        /*1498*/ 	.word	0x00027fb0


	//   ....[116]....
        /*149c*/ 	.word	0x00027fe0


	//   ....[117]....
        /*14a0*/ 	.word	0x00028010


	//   ....[118]....
        /*14a4*/ 	.word	0x00028040


	//   ....[119]....
        /*14a8*/ 	.word	0x00028070


	//   ....[120]....
        /*14ac*/ 	.word	0x000280a0


	//   ....[121]....
        /*14b0*/ 	.word	0x000280d0


	//   ....[122]....
        /*14b4*/ 	.word	0x00028100


	//   ....[123]....
        /*14b8*/ 	.word	0x00028110


	//   ....[124]....
        /*14bc*/ 	.word	0x00028120


	//   ....[125]....
        /*14c0*/ 	.word	0x00028130


	//   ....[126]....
        /*14c4*/ 	.word	0x00028140


	//   ....[127]....
        /*14c8*/ 	.word	0x00028150


	//   ....[128]....
        /*14cc*/ 	.word	0x00028160


	//   ....[129]....
        /*14d0*/ 	.word	0x00028170


	//   ....[130]....
        /*14d4*/ 	.word	0x00028180


	//   ....[131]....
        /*14d8*/ 	.word	0x00028190


	//   ....[132]....
        /*14dc*/ 	.word	0x000281a0


	//   ....[133]....
        /*14e0*/ 	.word	0x000281b0


	//   ....[134]....
        /*14e4*/ 	.word	0x000281c0


	//   ....[135]....
        /*14e8*/ 	.word	0x000281f0


	//   ....[136]....
        /*14ec*/ 	.word	0x00028220


	//   ....[137]....
        /*14f0*/ 	.word	0x00028230


	//   ....[138]....
        /*14f4*/ 	.word	0x00028260


	//   ....[139]....
        /*14f8*/ 	.word	0x00028290


	//   ....[140]....
        /*14fc*/ 	.word	0x000282c0


	//   ....[141]....
        /*1500*/ 	.word	0x000282d0


	//   ....[142]....
        /*1504*/ 	.word	0x00028300


	//   ....[143]....
        /*1508*/ 	.word	0x00028330


	//   ....[144]....
        /*150c*/ 	.word	0x00028360


	//   ....[145]....
        /*1510*/ 	.word	0x00028390


	//   ....[146]....
        /*1514*/ 	.word	0x000283c0


	//   ....[147]....
        /*1518*/ 	.word	0x000283f0


	//   ....[148]....
        /*151c*/ 	.word	0x00028df0


	//   ....[149]....
        /*1520*/ 	.word	0x00028e10


	//   ....[150]....
        /*1524*/ 	.word	0x00028e20


	//   ....[151]....
        /*1528*/ 	.word	0x00028e30


	//   ....[152]....
        /*152c*/ 	.word	0x000296e0


	//   ....[153]....
        /*1530*/ 	.word	0x000296f0


	//   ....[154]....
        /*1534*/ 	.word	0x000298a0


	//   ....[155]....
        /*1538*/ 	.word	0x000298b0


	//   ....[156]....
        /*153c*/ 	.word	0x00029a00


	//   ....[157]....
        /*1540*/ 	.word	0x00029a10


	//   ....[158]....
        /*1544*/ 	.word	0x00029b60


	//   ....[159]....
        /*1548*/ 	.word	0x00029b70


	//   ....[160]....
        /*154c*/ 	.word	0x00029f60


	//   ....[161]....
        /*1550*/ 	.word	0x00029f70


	//   ....[162]....
        /*1554*/ 	.word	0x0002ac20


	//   ....[163]....
        /*1558*/ 	.word	0x0002ac30


	//   ....[164]....
        /*155c*/ 	.word	0x0002c3f0


	//   ....[165]....
        /*1560*/ 	.word	0x0002c400


	//   ....[166]....
        /*1564*/ 	.word	0x0002c560


	//   ....[167]....
        /*1568*/ 	.word	0x0002c570


	//   ....[168]....
        /*156c*/ 	.word	0x0002c6c0


	//   ....[169]....
        /*1570*/ 	.word	0x0002c6d0


	//   ....[170]....
        /*1574*/ 	.word	0x0002c820


	//   ....[171]....
        /*1578*/ 	.word	0x0002c830


	//   ....[172]....
        /*157c*/ 	.word	0x0002c9d0


	//   ....[173]....
        /*1580*/ 	.word	0x0002cbe0


	//   ....[174]....
        /*1584*/ 	.word	0x0002cc10


	//   ....[175]....
        /*1588*/ 	.word	0x0002cc40


	//   ....[176]....
        /*158c*/ 	.word	0x0002cc70


	//   ....[177]....
        /*1590*/ 	.word	0x0002cca0


	//   ....[178]....
        /*1594*/ 	.word	0x0002ccd0


	//   ....[179]....
        /*1598*/ 	.word	0x0002ce60


	//   ....[180]....
        /*159c*/ 	.word	0x0002ce90


	//   ....[181]....
        /*15a0*/ 	.word	0x0002cec0


	//   ....[182]....
        /*15a4*/ 	.word	0x0002cef0


	//   ....[183]....
        /*15a8*/ 	.word	0x0002cf20


	//   ....[184]....
        /*15ac*/ 	.word	0x0002cf50


	//   ....[185]....
        /*15b0*/ 	.word	0x0002cfe0


	//   ....[186]....
        /*15b4*/ 	.word	0x0002d010


	//   ....[187]....
        /*15b8*/ 	.word	0x0002d020


	//   ....[188]....
        /*15bc*/ 	.word	0x0002d060


	//   ....[189]....
        /*15c0*/ 	.word	0x0002e650


	//   ....[190]....
        /*15c4*/ 	.word	0x00030cf0


	//   ....[191]....
        /*15c8*/ 	.word	0x00030d30


	//   ....[192]....
        /*15cc*/ 	.word	0x00030e50


	//   ....[193]....
        /*15d0*/ 	.word	0x00030e60


	//   ....[194]....
        /*15d4*/ 	.word	0x00030ef0


	//   ....[195]....
        /*15d8*/ 	.word	0x00030f00


	//   ....[196]....
        /*15dc*/ 	.word	0x00030f10


	//   ....[197]....
        /*15e0*/ 	.word	0x00030fa0


	//   ....[198]....
        /*15e4*/ 	.word	0x00031040


	//   ....[199]....
        /*15e8*/ 	.word	0x00031050


	//   ....[200]....
        /*15ec*/ 	.word	0x00031490


	//   ....[201]....
        /*15f0*/ 	.word	0x000314d0


	//   ....[202]....
        /*15f4*/ 	.word	0x00031500


	//   ....[203]....
        /*15f8*/ 	.word	0x000315f0


	//   ....[204]....
        /*15fc*/ 	.word	0x00031600


	//   ....[205]....
        /*1600*/ 	.word	0x00031690


	//   ....[206]....
        /*1604*/ 	.word	0x000316a0


	//   ....[207]....
        /*1608*/ 	.word	0x000316b0


	//   ....[208]....
        /*160c*/ 	.word	0x000316c0


	//   ....[209]....
        /*1610*/ 	.word	0x000317a0


	//   ....[210]....
        /*1614*/ 	.word	0x00031f10


	//   ....[211]....
        /*1618*/ 	.word	0x00031f40


	//   ....[212]....
        /*161c*/ 	.word	0x00031f60


	//   ....[213]....
        /*1620*/ 	.word	0x00031ff0


	//   ....[214]....
        /*1624*/ 	.word	0x00032010


	//   ....[215]....
        /*1628*/ 	.word	0x000320a0


	//   ....[216]....
        /*162c*/ 	.word	0x000320c0


	//   ....[217]....
        /*1630*/ 	.word	0x000320d0


	//   ....[218]....
        /*1634*/ 	.word	0x00032ac0


	//   ....[219]....
        /*1638*/ 	.word	0x00032ad0


	//   ....[220]....
        /*163c*/ 	.word	0x00032ae0


	//   ....[221]....
        /*1640*/ 	.word	0x00032b20


	//   ....[222]....
        /*1644*/ 	.word	0x00032b60


	//   ....[223]....
        /*1648*/ 	.word	0x00032b70


	//   ....[224]....
        /*164c*/ 	.word	0x00032bd0


	//   ....[225]....
        /*1650*/ 	.word	0x00032c00


	//   ....[226]....
        /*1654*/ 	.word	0x00032c40


	//   ....[227]....
        /*1658*/ 	.word	0x00032ca0


	//   ....[228]....
        /*165c*/ 	.word	0x000330b0


	//   ....[229]....
        /*1660*/ 	.word	0x000330c0


	//   ....[230]....
        /*1664*/ 	.word	0x000330d0


	//   ....[231]....
        /*1668*/ 	.word	0x000330e0


	//   ....[232]....
        /*166c*/ 	.word	0x000330f0


	//   ....[233]....
        /*1670*/ 	.word	0x00033150


	//   ....[234]....
        /*1674*/ 	.word	0x00033160


	//   ....[235]....
        /*1678*/ 	.word	0x000331c0


	//   ....[236]....
        /*167c*/ 	.word	0x000331f0


	//   ....[237]....
        /*1680*/ 	.word	0x00033230


	//   ....[238]....
        /*1684*/ 	.word	0x00034840


	//   ....[239]....
        /*1688*/ 	.word	0x00034870


	//   ....[240]....
        /*168c*/ 	.word	0x000348d0


	//   ....[241]....
        /*1690*/ 	.word	0x00034900


	//   ....[242]....
        /*1694*/ 	.word	0x00034930


	//   ....[243]....
        /*1698*/ 	.word	0x00034960


	//   ....[244]....
        /*169c*/ 	.word	0x00034990


	//   ....[245]....
        /*16a0*/ 	.word	0x000349c0


	//   ....[246]....
        /*16a4*/ 	.word	0x00034b60


	//   ....[247]....
        /*16a8*/ 	.word	0x00034b90


	//   ....[248]....
        /*16ac*/ 	.word	0x00034bc0


	//   ....[249]....
        /*16b0*/ 	.word	0x00034bf0


	//   ....[250]....
        /*16b4*/ 	.word	0x00034c20


	//   ....[251]....
        /*16b8*/ 	.word	0x00034c50


	//   ....[252]....
        /*16bc*/ 	.word	0x00034d10


	//   ....[253]....
        /*16c0*/ 	.word	0x00034d30


	//   ....[254]....
        /*16c4*/ 	.word	0x00034d50


	//   ....[255]....
        /*16c8*/ 	.word	0x00034db0


	//   ....[0]....
        /*16cc*/ 	.word	0x000357f0


	//   ....[1]....
        /*16d0*/ 	.word	0x00035b90


	//   ....[2]....
        /*16d4*/ 	.word	0x00035c20


	//   ....[3]....
        /*16d8*/ 	.word	0x00035cc0


	//   ....[4]....
        /*16dc*/ 	.word	0x00035d50


	//   ....[5]....
        /*16e0*/ 	.word	0x00035e40


	//   ....[6]....
        /*16e4*/ 	.word	0x00035ed0


	//   ....[7]....
        /*16e8*/ 	.word	0x00035f70


	//   ....[8]....
        /*16ec*/ 	.word	0x00036000


	//   ....[9]....
        /*16f0*/ 	.word	0x000360f0


	//   ....[10]....
        /*16f4*/ 	.word	0x00036180


	//   ....[11]....
        /*16f8*/ 	.word	0x00036220


	//   ....[12]....
        /*16fc*/ 	.word	0x000362b0


	//   ....[13]....
        /*1700*/ 	.word	0x00036390


	//   ....[14]....
        /*1704*/ 	.word	0x00036430


	//   ....[15]....
        /*1708*/ 	.word	0x000364c0


	//   ....[16]....
        /*170c*/ 	.word	0x00036510


	//   ....[17]....
        /*1710*/ 	.word	0x00036560


	//   ....[18]....
        /*1714*/ 	.word	0x00036640


	//   ....[19]....
        /*1718*/ 	.word	0x000366d0


	//   ....[20]....
        /*171c*/ 	.word	0x00036720


	//   ....[21]....
        /*1720*/ 	.word	0x00036770


	//   ....[22]....
        /*1724*/ 	.word	0x00036aa0


	//   ....[23]....
        /*1728*/ 	.word	0x00036bc0


	//   ....[24]....
        /*172c*/ 	.word	0x00036ce0


	//   ....[25]....
        /*1730*/ 	.word	0x00036e00


	//   ....[26]....
        /*1734*/ 	.word	0x00036f20


	//   ....[27]....
        /*1738*/ 	.word	0x00037040


	//   ....[28]....
        /*173c*/ 	.word	0x00037160


	//   ....[29]....
        /*1740*/ 	.word	0x00037260


	//   ....[30]....
        /*1744*/ 	.word	0x000372e0


	//   ....[31]....
        /*1748*/ 	.word	0x00037350


	//   ....[32]....
        /*174c*/ 	.word	0x000373b0


	//   ....[33]....
        /*1750*/ 	.word	0x00037400


	//   ....[34]....
        /*1754*/ 	.word	0x00037480


	//   ....[35]....
        /*1758*/ 	.word	0x000374f0


	//   ....[36]....
        /*175c*/ 	.word	0x00037550


	//   ....[37]....
        /*1760*/ 	.word	0x000375a0


	//   ....[38]....
        /*1764*/ 	.word	0x00037620


	//   ....[39]....
        /*1768*/ 	.word	0x00037670


	//   ....[40]....
        /*176c*/ 	.word	0x000376d0


	//   ....[41]....
        /*1770*/ 	.word	0x00037720


	//   ....[42]....
        /*1774*/ 	.word	0x00037780


	//   ....[43]....
        /*1778*/ 	.word	0x00037810


	//   ....[44]....
        /*177c*/ 	.word	0x00037870


	//   ....[45]....
        /*1780*/ 	.word	0x000378c0


	//   ....[46]....
        /*1784*/ 	.word	0x00037920


	//   ....[47]....
        /*1788*/ 	.word	0x000379b0


	//   ....[48]....
        /*178c*/ 	.word	0x00037a10


	//   ....[49]....
        /*1790*/ 	.word	0x00037a60


	//   ....[50]....
        /*1794*/ 	.word	0x00037ac0


	//   ....[51]....
        /*1798*/ 	.word	0x00037b50


	//   ....[52]....
        /*179c*/ 	.word	0x00037bb0


	//   ....[53]....
        /*17a0*/ 	.word	0x00037c00


	//   ....[54]....
        /*17a4*/ 	.word	0x00037c60


	//   ....[55]....
        /*17a8*/ 	.word	0x00037cf0


	//   ....[56]....
        /*17ac*/ 	.word	0x00037d50


	//   ....[57]....
        /*17b0*/ 	.word	0x00037da0


	//   ....[58]....
        /*17b4*/ 	.word	0x00037e00


	//   ....[59]....
        /*17b8*/ 	.word	0x00037e90


	//   ....[60]....
        /*17bc*/ 	.word	0x00037ef0


	//   ....[61]....
        /*17c0*/ 	.word	0x00037f40


	//   ....[62]....
        /*17c4*/ 	.word	0x00037fa0


	//   ....[63]....
        /*17c8*/ 	.word	0x00038030


	//   ....[64]....
        /*17cc*/ 	.word	0x00038090


	//   ....[65]....
        /*17d0*/ 	.word	0x000380e0


	//   ....[66]....
        /*17d4*/ 	.word	0x00038140


	//   ....[67]....
        /*17d8*/ 	.word	0x000381d0


	//   ....[68]....
        /*17dc*/ 	.word	0x00038230


	//   ....[69]....
        /*17e0*/ 	.word	0x00038280


	//   ....[70]....
        /*17e4*/ 	.word	0x000382e0


	//   ....[71]....
        /*17e8*/ 	.word	0x00038370


	//   ....[72]....
        /*17ec*/ 	.word	0x000383d0


	//   ....[73]....
        /*17f0*/ 	.word	0x00038420


	//   ....[74]....
        /*17f4*/ 	.word	0x00038480


	//   ....[75]....
        /*17f8*/ 	.word	0x00038510


	//   ....[76]....
        /*17fc*/ 	.word	0x00038570


	//   ....[77]....
        /*1800*/ 	.word	0x000385c0


	//   ....[78]....
        /*1804*/ 	.word	0x00038620


	//   ....[79]....
        /*1808*/ 	.word	0x000386b0


	//   ....[80]....
        /*180c*/ 	.word	0x00038710


	//   ....[81]....
        /*1810*/ 	.word	0x00038760


	//   ....[82]....
        /*1814*/ 	.word	0x000387c0


	//   ....[83]....
        /*1818*/ 	.word	0x00038850


	//   ....[84]....
        /*181c*/ 	.word	0x000388b0


	//   ....[85]....
        /*1820*/ 	.word	0x00038900


	//   ....[86]....
        /*1824*/ 	.word	0x00038960


	//   ....[87]....
        /*1828*/ 	.word	0x000389f0


	//   ....[88]....
        /*182c*/ 	.word	0x00038a50


	//   ....[89]....
        /*1830*/ 	.word	0x00038aa0


	//   ....[90]....
        /*1834*/ 	.word	0x00038b20


	//   ....[91]....
        /*1838*/ 	.word	0x00038b70


	//   ....[92]....
        /*183c*/ 	.word	0x00038bd0


	//   ....[93]....
        /*1840*/ 	.word	0x00038c20


	//   ....[94]....
        /*1844*/ 	.word	0x00038ca0


	//   ....[95]....
        /*1848*/ 	.word	0x00038d10


	//   ....[96]....
        /*184c*/ 	.word	0x00038d70


	//   ....[97]....
        /*1850*/ 	.word	0x00038dc0


	//   ....[98]....
        /*1854*/ 	.word	0x00038e40


	//   ....[99]....
        /*1858*/ 	.word	0x00038e90


	//   ....[100]....
        /*185c*/ 	.word	0x00038ef0


	//   ....[101]....
        /*1860*/ 	.word	0x00038f40


	//   ....[102]....
        /*1864*/ 	.word	0x00038fc0


	//   ....[103]....
        /*1868*/ 	.word	0x00039030


	//   ....[104]....
        /*186c*/ 	.word	0x00039090


	//   ....[105]....
        /*1870*/ 	.word	0x000390e0


	//   ....[106]....
        /*1874*/ 	.word	0x00039160


	//   ....[107]....
        /*1878*/ 	.word	0x000391d0


	//   ....[108]....
        /*187c*/ 	.word	0x00039230


	//   ....[109]....
        /*1880*/ 	.word	0x00039280


	//   ....[110]....
        /*1884*/ 	.word	0x00039300


	//   ....[111]....
        /*1888*/ 	.word	0x00039370


	//   ....[112]....
        /*188c*/ 	.word	0x000393d0


	//   ....[113]....
        /*1890*/ 	.word	0x00039420


	//   ....[114]....
        /*1894*/ 	.word	0x000394f0


	//   ....[115]....
        /*1898*/ 	.word	0x00039570


	//   ....[116]....
        /*189c*/ 	.word	0x00039610


	//   ....[117]....
        /*18a0*/ 	.word	0x00039660


	//   ....[118]....
        /*18a4*/ 	.word	0x000396f0


	//   ....[119]....
        /*18a8*/ 	.word	0x00039740


	//   ....[120]....
        /*18ac*/ 	.word	0x000397d0


	//   ....[121]....
        /*18b0*/ 	.word	0x00039860


	//   ....[122]....
        /*18b4*/ 	.word	0x000398f0


	//   ....[123]....
        /*18b8*/ 	.word	0x00039980


	//   ....[124]....
        /*18bc*/ 	.word	0x00039a10


	//   ....[125]....
        /*18c0*/ 	.word	0x00039aa0


	//   ....[126]....
        /*18c4*/ 	.word	0x00039b20


	//   ....[127]....
        /*18c8*/ 	.word	0x00039b70


	//   ....[128]....
        /*18cc*/ 	.word	0x00039c10


	//   ....[129]....
        /*18d0*/ 	.word	0x00039ca0


	//   ....[130]....
        /*18d4*/ 	.word	0x00039d20


	//   ....[131]....
        /*18d8*/ 	.word	0x00039d70


	//   ....[132]....
        /*18dc*/ 	.word	0x00039e00


	//   ....[133]....
        /*18e0*/ 	.word	0x00039e90


	//   ....[134]....
        /*18e4*/ 	.word	0x00039f20


	//   ....[135]....
        /*18e8*/ 	.word	0x00039fb0


	//   ....[136]....
        /*18ec*/ 	.word	0x0003a040


	//   ....[137]....
        /*18f0*/ 	.word	0x0003a0d0


	//   ....[138]....
        /*18f4*/ 	.word	0x0003a190


	//   ....[139]....
        /*18f8*/ 	.word	0x0003a460


	//   ....[140]....
        /*18fc*/ 	.word	0x0003a560


	//   ....[141]....
        /*1900*/ 	.word	0x0003a600


	//   ....[142]....
        /*1904*/ 	.word	0x0003a780


	//   ....[143]....
        /*1908*/ 	.word	0x0003a810


	//   ....[144]....
        /*190c*/ 	.word	0x0003a870


	//   ....[145]....
        /*1910*/ 	.word	0x0003a970


	//   ....[146]....
        /*1914*/ 	.word	0x0003a9d0


	//   ....[147]....
        /*1918*/ 	.word	0x0003aab0


	//   ....[148]....
        /*191c*/ 	.word	0x0003aba0


	//   ....[149]....
        /*1920*/ 	.word	0x0003ac70


	//   ....[150]....
        /*1924*/ 	.word	0x0003ade0


	//   ....[151]....
        /*1928*/ 	.word	0x0003aea0


	//   ....[152]....
        /*192c*/ 	.word	0x0003aff0


	//   ....[153]....
        /*1930*/ 	.word	0x0003b040


	//   ....[154]....
        /*1934*/ 	.word	0x0003b140


	//   ....[155]....
        /*1938*/ 	.word	0x0003b1f0


	//   ....[156]....
        /*193c*/ 	.word	0x0003b250


	//   ....[157]....
        /*1940*/ 	.word	0x0003b330


	//   ....[158]....
        /*1944*/ 	.word	0x0003b3e0


	//   ....[159]....
        /*1948*/ 	.word	0x0003b4b0


	//   ....[160]....
        /*194c*/ 	.word	0x0003b560


	//   ....[161]....
        /*1950*/ 	.word	0x0003b5c0


	//   ....[162]....
        /*1954*/ 	.word	0x0003b620


	//   ....[163]....
        /*1958*/ 	.word	0x0003b720


	//   ....[164]....
        /*195c*/ 	.word	0x0003b780


	//   ....[165]....
        /*1960*/ 	.word	0x0003b880


	//   ....[166]....
        /*1964*/ 	.word	0x0003b8e0


	//   ....[167]....
        /*1968*/ 	.word	0x0003b9c0


	//   ....[168]....
        /*196c*/ 	.word	0x0003baf0


	//   ....[169]....
        /*1970*/ 	.word	0x0003bb80


	//   ....[170]....
        /*1974*/ 	.word	0x0003bbe0


	//   ....[171]....
        /*1978*/ 	.word	0x0003bcc0


	//   ....[172]....
        /*197c*/ 	.word	0x0003bd20


	//   ....[173]....
        /*1980*/ 	.word	0x0003bdf0


	//   ....[174]....
        /*1984*/ 	.word	0x0003be50


	//   ....[175]....
        /*1988*/ 	.word	0x0003bf20


	//   ....[176]....
        /*198c*/ 	.word	0x0003bf80


	//   ....[177]....
        /*1990*/ 	.word	0x0003c050


	//   ....[178]....
        /*1994*/ 	.word	0x0003c140


	//   ....[179]....
        /*1998*/ 	.word	0x0003c1d0


	//   ....[180]....
        /*199c*/ 	.word	0x0003c230


	//   ....[181]....
        /*19a0*/ 	.word	0x0003c300


	//   ....[182]....
        /*19a4*/ 	.word	0x0003c360


	//   ....[183]....
        /*19a8*/ 	.word	0x0003c430


	//   ....[184]....
        /*19ac*/ 	.word	0x0003c490


	//   ....[185]....
        /*19b0*/ 	.word	0x0003c560


	//   ....[186]....
        /*19b4*/ 	.word	0x0003c5c0


	//   ....[187]....
        /*19b8*/ 	.word	0x0003c690


	//   ....[188]....
        /*19bc*/ 	.word	0x0003c860


	//   ....[189]....
        /*19c0*/ 	.word	0x0003c900


	//   ....[190]....
        /*19c4*/ 	.word	0x0003ca70


	//   ....[191]....
        /*19c8*/ 	.word	0x0003cae0


	//   ....[192]....
        /*19cc*/ 	.word	0x0003cb50


	//   ....[193]....
        /*19d0*/ 	.word	0x0003cbc0


	//   ....[194]....
        /*19d4*/ 	.word	0x0003cc30


	//   ....[195]....
        /*19d8*/ 	.word	0x0003ccb0


	//   ....[196]....
        /*19dc*/ 	.word	0x0003cd30


	//   ....[197]....
        /*19e0*/ 	.word	0x0003cdc0


	//   ....[198]....
        /*19e4*/ 	.word	0x0003ce30


	//   ....[199]....
        /*19e8*/ 	.word	0x0003cea0


	//   ....[200]....
        /*19ec*/ 	.word	0x0003cf10


	//   ....[201]....
        /*19f0*/ 	.word	0x0003cf90


	//   ....[202]....
        /*19f4*/ 	.word	0x0003d000


	//   ....[203]....
        /*19f8*/ 	.word	0x0003d090


	//   ....[204]....
        /*19fc*/ 	.word	0x0003d0f0


	//   ....[205]....
        /*1a00*/ 	.word	0x0003d180


	//   ....[206]....
        /*1a04*/ 	.word	0x0003d2b0


	//----- nvinfo : EIATTR_REG_RECONFIG
	.align		4
.L_326:
        /*1a08*/ 	.byte	0x01, 0x54
	.zero		2


	//----- nvinfo : EIATTR_SYSCALL_OFFSETS
	.align		4
        /*1a0c*/ 	.byte	0x04, 0x46
        /*1a0e*/ 	.short	(.L_328 - .L_327)


	//   ....[0]....
.L_327:
        /*1a10*/ 	.word	0x00002540


	//   ....[1]....
        /*1a14*/ 	.word	0x00002690


	//   ....[2]....
        /*1a18*/ 	.word	0x000119c0


	//   ....[3]....
        /*1a1c*/ 	.word	0x00011f00


	//   ....[4]....
        /*1a20*/ 	.word	0x0002ff80


	//   ....[5]....
        /*1a24*/ 	.word	0x00030110


	//   ....[6]....
        /*1a28*/ 	.word	0x00030260


	//   ....[7]....
        /*1a2c*/ 	.word	0x000303a0


	//   ....[8]....
        /*1a30*/ 	.word	0x00031bc0


	//----- nvinfo : EIATTR_MBARRIER_INSTR_OFFSETS
	.align		4
.L_328:
        /*1a34*/ 	.byte	0x04, 0x39
        /*1a36*/ 	.short	(.L_330 - .L_329)


	//   ....[0]....
.L_329:
        /*1a38*/ 	.word	0x00000270
        /*1a3c*/ 	.word	0x000000ff
        /*1a40*/ 	.word	0x00033400
        /*1a44*/ 	.short	0x0100
        /*1a46*/ 	.byte	0x08
	.zero		1


	//   ....[1]....
        /*1a48*/ 	.word	0x00000280
        /*1a4c*/ 	.word	0x000000ff
        /*1a50*/ 	.word	0x00033420
        /*1a54*/ 	.short	0x0100
        /*1a56*/ 	.byte	0x08
	.zero		1


	//   ....[2]....
        /*1a58*/ 	.word	0x00000370
        /*1a5c*/ 	.word	0x000000ff
        /*1a60*/ 	.word	0x00033430
        /*1a64*/ 	.short	0x0100
        /*1a66*/ 	.byte	0x08
	.zero		1


	//   ....[3]....
        /*1a68*/ 	.word	0x00000380
        /*1a6c*/ 	.word	0x000000ff
        /*1a70*/ 	.word	0x00033440
        /*1a74*/ 	.short	0x0100
        /*1a76*/ 	.byte	0x08
	.zero		1


	//   ....[4]....
        /*1a78*/ 	.word	0x00000390
        /*1a7c*/ 	.word	0x000000ff
        /*1a80*/ 	.word	0x00033438
        /*1a84*/ 	.short	0x0100
        /*1a86*/ 	.byte	0x08
	.zero		1


	//   ....[5]....
        /*1a88*/ 	.word	0x000003a0
        /*1a8c*/ 	.word	0x000000ff
        /*1a90*/ 	.word	0x00033448
        /*1a94*/ 	.short	0x0100
        /*1a96*/ 	.byte	0x08
	.zero		1


	//   ....[6]....
        /*1a98*/ 	.word	0x000004d0
        /*1a9c*/ 	.word	0x000000ff
        /*1aa0*/ 	.word	0x00033450
        /*1aa4*/ 	.short	0x0100
        /*1aa6*/ 	.byte	0x08
	.zero		1


	//   ....[7]....
        /*1aa8*/ 	.word	0x000004e0
        /*1aac*/ 	.word	0x000000ff
        /*1ab0*/ 	.word	0x00033460
        /*1ab4*/ 	.short	0x0100
        /*1ab6*/ 	.byte	0x08
	.zero		1


	//   ....[8]....
        /*1ab8*/ 	.word	0x000004f0
        /*1abc*/ 	.word	0x000000ff
        /*1ac0*/ 	.word	0x00033458
        /*1ac4*/ 	.short	0x0100
        /*1ac6*/ 	.byte	0x08
	.zero		1


	//   ....[9]....
        /*1ac8*/ 	.word	0x00000500
        /*1acc*/ 	.word	0x000000ff
        /*1ad0*/ 	.word	0x00033468
        /*1ad4*/ 	.short	0x0100
        /*1ad6*/ 	.byte	0x08
	.zero		1


	//   ....[10]....
        /*1ad8*/ 	.word	0x000005f0
        /*1adc*/ 	.word	0x000000ff
        /*1ae0*/ 	.word	0x00033470
        /*1ae4*/ 	.short	0x0100
        /*1ae6*/ 	.byte	0x06
	.zero		1


	//   ....[11]....
        /*1ae8*/ 	.word	0x00000600
        /*1aec*/ 	.word	0x000000ff
        /*1af0*/ 	.word	0x00033480
        /*1af4*/ 	.short	0x0100
        /*1af6*/ 	.byte	0x06
	.zero		1


	//   ....[12]....
        /*1af8*/ 	.word	0x00000610
        /*1afc*/ 	.word	0x000000ff
        /*1b00*/ 	.word	0x00033478
        /*1b04*/ 	.short	0x0100
        /*1b06*/ 	.byte	0x06
	.zero		1


	//   ....[13]....
        /*1b08*/ 	.word	0x00000620
        /*1b0c*/ 	.word	0x000000ff
        /*1b10*/ 	.word	0x00033488
        /*1b14*/ 	.short	0x0100
        /*1b16*/ 	.byte	0x06
	.zero		1


	//   ....[14]....
        /*1b18*/ 	.word	0x00000750
        /*1b1c*/ 	.word	0x000000ff
        /*1b20*/ 	.word	0x00033490
        /*1b24*/ 	.short	0x0100
        /*1b26*/ 	.byte	0x08
	.zero		1


	//   ....[15]....
        /*1b28*/ 	.word	0x00000760
        /*1b2c*/ 	.word	0x000000ff
        /*1b30*/ 	.word	0x000334a0
        /*1b34*/ 	.short	0x0100
        /*1b36*/ 	.byte	0x08
	.zero		1


	//   ....[16]....
        /*1b38*/ 	.word	0x00000770
        /*1b3c*/ 	.word	0x000000ff
        /*1b40*/ 	.word	0x00033498
        /*1b44*/ 	.short	0x0100
        /*1b46*/ 	.byte	0x08
	.zero		1


	//   ....[17]....
        /*1b48*/ 	.word	0x00000780
        /*1b4c*/ 	.word	0x000000ff
        /*1b50*/ 	.word	0x000334a8
        /*1b54*/ 	.short	0x0100
        /*1b56*/ 	.byte	0x08
	.zero		1


	//   ....[18]....
        /*1b58*/ 	.word	0x000008c0
        /*1b5c*/ 	.word	0x000000ff
        /*1b60*/ 	.word	0x000334b0
        /*1b64*/ 	.short	0x0100
        /*1b66*/ 	.byte	0x08
	.zero		1


	//   ....[19]....
        /*1b68*/ 	.word	0x000008d0
        /*1b6c*/ 	.word	0x000000ff
        /*1b70*/ 	.word	0x000334c0
        /*1b74*/ 	.short	0x0100
        /*1b76*/ 	.byte	0x08
	.zero		1


	//   ....[20]....
        /*1b78*/ 	.word	0x000008e0
        /*1b7c*/ 	.word	0x000000ff
        /*1b80*/ 	.word	0x000334b8
        /*1b84*/ 	.short	0x0100
        /*1b86*/ 	.byte	0x08
	.zero		1


	//   ....[21]....
        /*1b88*/ 	.word	0x000008f0
        /*1b8c*/ 	.word	0x000000ff
        /*1b90*/ 	.word	0x000334c8
        /*1b94*/ 	.short	0x0100
        /*1b96*/ 	.byte	0x08
	.zero		1


	//   ....[22]....
        /*1b98*/ 	.word	0x00003f50
        /*1b9c*/ 	.word	0x0000005d
        /*1ba0*/ 	.word	0x00033490
        /*1ba4*/ 	.short	0x010a
        /*1ba6*/ 	.byte	0x3f
	.zero		1


	//   ....[23]....
        /*1ba8*/ 	.word	0x0000a140
        /*1bac*/ 	.word	0x0000005d
        /*1bb0*/ 	.word	0x00033490
        /*1bb4*/ 	.short	0x010a
        /*1bb6*/ 	.byte	0x3f
	.zero		1


	//   ....[24]....
        /*1bb8*/ 	.word	0x00010000
        /*1bbc*/ 	.word	0x0000005d
        /*1bc0*/ 	.word	0x00033490
        /*1bc4*/ 	.short	0x010a
        /*1bc6*/ 	.byte	0x3f
	.zero		1


	//   ....[25]....
        /*1bc8*/ 	.word	0x00010800
        /*1bcc*/ 	.word	0x0000000b
        /*1bd0*/ 	.word	0x00000000
        /*1bd4*/ 	.short	0x0101
        /*1bd6*/ 	.byte	0x3f
	.zero		1


	//   ....[26]....
        /*1bd8*/ 	.word	0x00010840
        /*1bdc*/ 	.word	0x0000005d
        /*1be0*/ 	.word	0x000334b0
        /*1be4*/ 	.short	0x010a
        /*1be6*/ 	.byte	0x3f
	.zero		1


	//   ....[27]....
        /*1be8*/ 	.word	0x00010fc0
        /*1bec*/ 	.word	0x0000005d
        /*1bf0*/ 	.word	0x00000000
        /*1bf4*/ 	.short	0x0101
        /*1bf6*/ 	.byte	0x3f
	.zero		1


	//   ....[28]....
        /*1bf8*/ 	.word	0x00011c80
        /*1bfc*/ 	.word	0x00000012
        /*1c00*/ 	.word	0x00033400
        /*1c04*/ 	.short	0x010a
        /*1c06*/ 	.byte	0x3f
	.zero		1


	//   ....[29]....
        /*1c08*/ 	.word	0x00011cd0
        /*1c0c*/ 	.word	0x00000012
        /*1c10*/ 	.word	0x00033400
        /*1c14*/ 	.short	0x010a
        /*1c16*/ 	.byte	0x3f
	.zero		1


	//   ....[30]....
        /*1c18*/ 	.word	0x00012780
        /*1c1c*/ 	.word	0x00000012
        /*1c20*/ 	.word	0x00033400
        /*1c24*/ 	.short	0x010a
        /*1c26*/ 	.byte	0x3f
	.zero		1


	//   ....[31]....
        /*1c28*/ 	.word	0x00015d40
        /*1c2c*/ 	.word	0x00000012
        /*1c30*/ 	.word	0x00033400
        /*1c34*/ 	.short	0x010a
        /*1c36*/ 	.byte	0x3f
	.zero		1


	//   ....[32]....
        /*1c38*/ 	.word	0x00018eb0
        /*1c3c*/ 	.word	0x00000000
        /*1c40*/ 	.word	0x00033430
        /*1c44*/ 	.short	0x010a
        /*1c46*/ 	.byte	0x3f
	.zero		1


	//   ....[33]....
        /*1c48*/ 	.word	0x00018ef0
        /*1c4c*/ 	.word	0x00000000
        /*1c50*/ 	.word	0x00033430
        /*1c54*/ 	.short	0x010a
        /*1c56*/ 	.byte	0x3f
	.zero		1


	//   ....[34]....
        /*1c58*/ 	.word	0x0001c610
        /*1c5c*/ 	.word	0x00000000
        /*1c60*/ 	.word	0x00000000
        /*1c64*/ 	.short	0x0101
        /*1c66*/ 	.byte	0x3f
	.zero		1


	//   ....[35]....
        /*1c68*/ 	.word	0x0001d5a0
        /*1c6c*/ 	.word	0x00000005
        /*1c70*/ 	.word	0x00033430
        /*1c74*/ 	.short	0x010a
        /*1c76*/ 	.byte	0x3f
	.zero		1


	//   ....[36]....
        /*1c78*/ 	.word	0x0001d5f0
        /*1c7c*/ 	.word	0x00000005
        /*1c80*/ 	.word	0x00033430
        /*1c84*/ 	.short	0x010a
        /*1c86*/ 	.byte	0x3f
	.zero		1


	//   ....[37]....
        /*1c88*/ 	.word	0x0001e6f0
        /*1c8c*/ 	.word	0x00000005
        /*1c90*/ 	.word	0x00033450
        /*1c94*/ 	.short	0x010a
        /*1c96*/ 	.byte	0x3f
	.zero		1


	//   ....[38]....
        /*1c98*/ 	.word	0x0001e730
        /*1c9c*/ 	.word	0x00000005
        /*1ca0*/ 	.word	0x00033450
        /*1ca4*/ 	.short	0x010a
        /*1ca6*/ 	.byte	0x3f
	.zero		1


	//   ....[39]....
        /*1ca8*/ 	.word	0x00020bf0
        /*1cac*/ 	.word	0x000000c1
        /*1cb0*/ 	.word	0x00000000
        /*1cb4*/ 	.short	0x0101
        /*1cb6*/ 	.byte	0x3f
	.zero		1


	//   ....[40]....
        /*1cb8*/ 	.word	0x00021880
        /*1cbc*/ 	.word	0x00000003
        /*1cc0*/ 	.word	0x00000000
        /*1cc4*/ 	.short	0x0101
        /*1cc6*/ 	.byte	0x3f
	.zero		1


	//   ....[41]....
        /*1cc8*/ 	.word	0x00022130
        /*1ccc*/ 	.word	0x00000004
        /*1cd0*/ 	.word	0x00033430
        /*1cd4*/ 	.short	0x010a
        /*1cd6*/ 	.byte	0x3f
	.zero		1


	//   ....[42]....
        /*1cd8*/ 	.word	0x00022180
        /*1cdc*/ 	.word	0x00000004
        /*1ce0*/ 	.word	0x00033430
        /*1ce4*/ 	.short	0x010a
        /*1ce6*/ 	.byte	0x3f
	.zero		1


	//   ....[43]....
        /*1ce8*/ 	.word	0x00023250
        /*1cec*/ 	.word	0x00000005
        /*1cf0*/ 	.word	0x00033450
        /*1cf4*/ 	.short	0x010a
        /*1cf6*/ 	.byte	0x3f
	.zero		1


	//   ....[44]....
        /*1cf8*/ 	.word	0x00023290
        /*1cfc*/ 	.word	0x00000005
        /*1d00*/ 	.word	0x00033450
        /*1d04*/ 	.short	0x010a
        /*1d06*/ 	.byte	0x3f
	.zero		1


	//   ....[45]....
        /*1d08*/ 	.word	0x000236a0
        /*1d0c*/ 	.word	0x00000004
        /*1d10*/ 	.word	0x00000000
        /*1d14*/ 	.short	0x0101
        /*1d16*/ 	.byte	0x3f
	.zero		1


	//   ....[46]....
        /*1d18*/ 	.word	0x00025840
        /*1d1c*/ 	.word	0x00000000
        /*1d20*/ 	.word	0x00000000
        /*1d24*/ 	.short	0x0101
        /*1d26*/ 	.byte	0x3f
	.zero		1


	//   ....[47]....
        /*1d28*/ 	.word	0x00026020
        /*1d2c*/ 	.word	0x00000005
        /*1d30*/ 	.word	0x00033450
        /*1d34*/ 	.short	0x010a
        /*1d36*/ 	.byte	0x3f
	.zero		1


	//   ....[48]....
        /*1d38*/ 	.word	0x000260a0
        /*1d3c*/ 	.word	0x00000005
        /*1d40*/ 	.word	0x00033450
        /*1d44*/ 	.short	0x010a
        /*1d46*/ 	.byte	0x3f
	.zero		1


	//   ....[49]....
        /*1d48*/ 	.word	0x000269f0
        /*1d4c*/ 	.word	0x00000005
        /*1d50*/ 	.word	0x00000000
        /*1d54*/ 	.short	0x0101
        /*1d56*/ 	.byte	0x3f
	.zero		1


	//   ....[50]....
        /*1d58*/ 	.word	0x00029610
        /*1d5c*/ 	.word	0x00000000
        /*1d60*/ 	.word	0x00000000
        /*1d64*/ 	.short	0x0101
        /*1d66*/ 	.byte	0x3f
	.zero		1


	//   ....[51]....
        /*1d68*/ 	.word	0x00029e60
        /*1d6c*/ 	.word	0x00000024
        /*1d70*/ 	.word	0x00000000
        /*1d74*/ 	.short	0x0101
        /*1d76*/ 	.byte	0x3f
	.zero		1


	//   ....[52]....
        /*1d78*/ 	.word	0x0002e730
        /*1d7c*/ 	.word	0x00000016
        /*1d80*/ 	.word	0x00033420
        /*1d84*/ 	.short	0x010a
        /*1d86*/ 	.byte	0x3f
	.zero		1


	//   ....[53]....
        /*1d88*/ 	.word	0x0002e7c0
        /*1d8c*/ 	.word	0x0000000c
        /*1d90*/ 	.word	0x000334a0
        /*1d94*/ 	.short	0x010a
        /*1d96*/ 	.byte	0x3f
	.zero		1


	//   ....[54]....
        /*1d98*/ 	.word	0x0002ec10
        /*1d9c*/ 	.word	0x0000000c
        /*1da0*/ 	.word	0x000334c0
        /*1da4*/ 	.short	0x010a
        /*1da6*/ 	.byte	0x3f
	.zero		1


	//   ....[55]....
        /*1da8*/ 	.word	0x0002f120
        /*1dac*/ 	.word	0x0000000b
        /*1db0*/ 	.word	0x000334a0
        /*1db4*/ 	.short	0x010a
        /*1db6*/ 	.byte	0x3f
	.zero		1


	//   ....[56]....
        /*1db8*/ 	.word	0x0002f560
        /*1dbc*/ 	.word	0x0000000b
        /*1dc0*/ 	.word	0x000334c0
        /*1dc4*/ 	.short	0x010a
        /*1dc6*/ 	.byte	0x3f
	.zero		1


	//   ....[57]....
        /*1dc8*/ 	.word	0x000309d0
        /*1dcc*/ 	.word	0x00000000
        /*1dd0*/ 	.word	0x00033480
        /*1dd4*/ 	.short	0x010a
        /*1dd6*/ 	.byte	0x3f
	.zero		1


	//   ....[58]....
        /*1dd8*/ 	.word	0x00031150
        /*1ddc*/ 	.word	0x00000000
        /*1de0*/ 	.word	0x00033470
        /*1de4*/ 	.short	0x0107
        /*1de6*/ 	.byte	0x3f
	.zero		1


	//   ....[59]....
        /*1de8*/ 	.word	0x00031210
        /*1dec*/ 	.word	0x00000000
        /*1df0*/ 	.word	0x00033470
        /*1df4*/ 	.short	0x0101
        /*1df6*/ 	.byte	0x3f
	.zero		1


	//   ....[60]....
        /*1df8*/ 	.word	0x00031260
        /*1dfc*/ 	.word	0x00000000
        /*1e00*/ 	.word	0x00033440
        /*1e04*/ 	.short	0x010a
        /*1e06*/ 	.byte	0x3f
	.zero		1


	//   ....[61]....
        /*1e08*/ 	.word	0x000318d0
        /*1e0c*/ 	.word	0x00000000
        /*1e10*/ 	.word	0x00033430
        /*1e14*/ 	.short	0x0107
        /*1e16*/ 	.byte	0x3f
	.zero		1


	//   ....[62]....
        /*1e18*/ 	.word	0x000319b0
        /*1e1c*/ 	.word	0x00000000
        /*1e20*/ 	.word	0x00033430
        /*1e24*/ 	.short	0x0101
        /*1e26*/ 	.byte	0x3f
	.zero		1


	//   ....[63]....
        /*1e28*/ 	.word	0x00032210
        /*1e2c*/ 	.word	0x00000016
        /*1e30*/ 	.word	0x00033400
        /*1e34*/ 	.short	0x0107
        /*1e36*/ 	.byte	0x3f
	.zero		1


	//   ....[64]....
        /*1e38*/ 	.word	0x00032310
        /*1e3c*/ 	.word	0x00000016
        /*1e40*/ 	.word	0x00033400
        /*1e44*/ 	.short	0x0101
        /*1e46*/ 	.byte	0x3f
	.zero		1


	//   ....[65]....
        /*1e48*/ 	.word	0x00032340
        /*1e4c*/ 	.word	0x00000016
        /*1e50*/ 	.word	0x00033420
        /*1e54*/ 	.short	0x010a
        /*1e56*/ 	.byte	0x3f
	.zero		1


	//   ....[66]....
        /*1e58*/ 	.word	0x00032810
        /*1e5c*/ 	.word	0x00000004
        /*1e60*/ 	.word	0x00033480
        /*1e64*/ 	.short	0x010a
        /*1e66*/ 	.byte	0x3f
	.zero		1


	//   ....[67]....
        /*1e68*/ 	.word	0x00032d40
        /*1e6c*/ 	.word	0x00000004
        /*1e70*/ 	.word	0x00033470
        /*1e74*/ 	.short	0x0107
        /*1e76*/ 	.byte	0x3f
	.zero		1


	//   ....[68]....
        /*1e78*/ 	.word	0x00032e00
        /*1e7c*/ 	.word	0x00000004
        /*1e80*/ 	.word	0x00033470
        /*1e84*/ 	.short	0x0101
        /*1e86*/ 	.byte	0x3f
	.zero		1


	//   ....[69]....
        /*1e88*/ 	.word	0x00032e30
        /*1e8c*/ 	.word	0x00000004
        /*1e90*/ 	.word	0x00033440
        /*1e94*/ 	.short	0x010a
        /*1e96*/ 	.byte	0x3f
	.zero		1


	//   ....[70]....
        /*1e98*/ 	.word	0x00033320
        /*1e9c*/ 	.word	0x00000004
        /*1ea0*/ 	.word	0x00033430
        /*1ea4*/ 	.short	0x0107
        /*1ea6*/ 	.byte	0x3f
	.zero		1


	//   ....[71]....
        /*1ea8*/ 	.word	0x000333f0
        /*1eac*/ 	.word	0x00000004
        /*1eb0*/ 	.word	0x00033430
        /*1eb4*/ 	.short	0x0101
        /*1eb6*/ 	.byte	0x3f
	.zero		1


	//   ....[72]....
        /*1eb8*/ 	.word	0x00033470
        /*1ebc*/ 	.word	0x00000000
        /*1ec0*/ 	.word	0x00033470
        /*1ec4*/ 	.short	0x010a
        /*1ec6*/ 	.byte	0x3f
	.zero		1


	//   ....[73]....
        /*1ec8*/ 	.word	0x00033500
        /*1ecc*/ 	.word	0x00000000
        /*1ed0*/ 	.word	0x00033460
        /*1ed4*/ 	.short	0x010a
        /*1ed6*/ 	.byte	0x3f
	.zero		1


	//   ....[74]....
        /*1ed8*/ 	.word	0x00033bd0
        /*1edc*/ 	.word	0x00000000
        /*1ee0*/ 	.word	0x00033450
        /*1ee4*/ 	.short	0x0101
        /*1ee6*/ 	.byte	0x3f
	.zero		1


	//   ....[75]....
        /*1ee8*/ 	.word	0x00033c60
        /*1eec*/ 	.word	0x00000000
        /*1ef0*/ 	.word	0x00000000
        /*1ef4*/ 	.short	0x0101
        /*1ef6*/ 	.byte	0x3f
	.zero		1


	//   ....[76]....
        /*1ef8*/ 	.word	0x00033e20
        /*1efc*/ 	.word	0x00000003
        /*1f00*/ 	.word	0x00033470
        /*1f04*/ 	.short	0x010a
        /*1f06*/ 	.byte	0x3f
	.zero		1


	//   ....[77]....
        /*1f08*/ 	.word	0x00033ea0
        /*1f0c*/ 	.word	0x00000003
        /*1f10*/ 	.word	0x00033460
        /*1f14*/ 	.short	0x010a
        /*1f16*/ 	.byte	0x3f
	.zero		1


	//   ....[78]....
        /*1f18*/ 	.word	0x00034580
        /*1f1c*/ 	.word	0x00000003
        /*1f20*/ 	.word	0x00033450
        /*1f24*/ 	.short	0x0101
        /*1f26*/ 	.byte	0x3f
	.zero		1


	//   ....[79]....
        /*1f28*/ 	.word	0x00034630
        /*1f2c*/ 	.word	0x00000003
        /*1f30*/ 	.word	0x00000000
        /*1f34*/ 	.short	0x0101
        /*1f36*/ 	.byte	0x3f
	.zero		1


	//   ....[80]....
        /*1f38*/ 	.word	0x00035770
        /*1f3c*/ 	.word	0x00000005
        /*1f40*/ 	.word	0x00033420
        /*1f44*/ 	.short	0x010a
        /*1f46*/ 	.byte	0x3f
	.zero		1


	//   ....[81]....
        /*1f48*/ 	.word	0x000358e0
        /*1f4c*/ 	.word	0x00000003
        /*1f50*/ 	.word	0x00033440
        /*1f54*/ 	.short	0x010a
        /*1f56*/ 	.byte	0x3f
	.zero		1


	//   ....[82]....
        /*1f58*/ 	.word	0x00035980
        /*1f5c*/ 	.word	0x0000001d
        /*1f60*/ 	.word	0x00033440
        /*1f64*/ 	.short	0x010a
        /*1f66*/ 	.byte	0x3f
	.zero		1


	//   ....[83]....
        /*1f68*/ 	.word	0x000359c0
        /*1f6c*/ 	.word	0x00000003
        /*1f70*/ 	.word	0x00033460
        /*1f74*/ 	.short	0x010a
        /*1f76*/ 	.byte	0x3f
	.zero		1


	//   ....[84]....
        /*1f78*/ 	.word	0x00035a00
        /*1f7c*/ 	.word	0x0000001d
        /*1f80*/ 	.word	0x00033460
        /*1f84*/ 	.short	0x010a
        /*1f86*/ 	.byte	0x3f
	.zero		1


	//   ....[85]....
        /*1f88*/ 	.word	0x00035a40
        /*1f8c*/ 	.word	0x00000003
        /*1f90*/ 	.word	0x00033480
        /*1f94*/ 	.short	0x010a
        /*1f96*/ 	.byte	0x3f
	.zero		1


	//   ....[86]....
        /*1f98*/ 	.word	0x00035a80
        /*1f9c*/ 	.word	0x0000001d
        /*1fa0*/ 	.word	0x00033480
        /*1fa4*/ 	.short	0x010a
        /*1fa6*/ 	.byte	0x3f
	.zero		1


	//   ....[87]....
        /*1fa8*/ 	.word	0x00035ae0
        /*1fac*/ 	.word	0x0000005d
        /*1fb0*/ 	.word	0x00033490
        /*1fb4*/ 	.short	0x010a
        /*1fb6*/ 	.byte	0x3f
	.zero		1


	//   ....[88]....
        /*1fb8*/ 	.word	0x00035d90
        /*1fbc*/ 	.word	0x0000005d
        /*1fc0*/ 	.word	0x00033490
        /*1fc4*/ 	.short	0x010a
        /*1fc6*/ 	.byte	0x3f
	.zero		1


	//   ....[89]....
        /*1fc8*/ 	.word	0x00036040
        /*1fcc*/ 	.word	0x0000005d
        /*1fd0*/ 	.word	0x00033490
        /*1fd4*/ 	.short	0x010a
        /*1fd6*/ 	.byte	0x3f
	.zero		1


	//   ....[90]....
        /*1fd8*/ 	.word	0x000362f0
        /*1fdc*/ 	.word	0x0000005d
        /*1fe0*/ 	.word	0x000334b0
        /*1fe4*/ 	.short	0x010a
        /*1fe6*/ 	.byte	0x3f
	.zero		1


	//   ....[91]....
        /*1fe8*/ 	.word	0x000365a0
        /*1fec*/ 	.word	0x00000012
        /*1ff0*/ 	.word	0x00033400
        /*1ff4*/ 	.short	0x010a
        /*1ff6*/ 	.byte	0x3f
	.zero		1


	//   ....[92]....
        /*1ff8*/ 	.word	0x000367b0
        /*1ffc*/ 	.word	0x00000012
        /*2000*/ 	.word	0x00033400
        /*2004*/ 	.short	0x010a
        /*2006*/ 	.byte	0x3f
	.zero		1


	//   ....[93]....
        /*2008*/ 	.word	0x00036800
        /*200c*/ 	.word	0x00000000
        /*2010*/ 	.word	0x00033430
        /*2014*/ 	.short	0x010a
        /*2016*/ 	.byte	0x3f
	.zero		1


	//   ....[94]....
        /*2018*/ 	.word	0x00036850
        /*201c*/ 	.word	0x00000005
        /*2020*/ 	.word	0x00033430
        /*2024*/ 	.short	0x010a
        /*2026*/ 	.byte	0x3f
	.zero		1


	//   ....[95]....
        /*2028*/ 	.word	0x000368a0
        /*202c*/ 	.word	0x00000005
        /*2030*/ 	.word	0x00033450
        /*2034*/ 	.short	0x010a
        /*2036*/ 	.byte	0x3f
	.zero		1


	//   ....[96]....
        /*2038*/ 	.word	0x000368f0
        /*203c*/ 	.word	0x00000004
        /*2040*/ 	.word	0x00033430
        /*2044*/ 	.short	0x010a
        /*2046*/ 	.byte	0x3f
	.zero		1


	//   ....[97]....
        /*2048*/ 	.word	0x00036940
        /*204c*/ 	.word	0x00000005
        /*2050*/ 	.word	0x00033450
        /*2054*/ 	.short	0x010a
        /*2056*/ 	.byte	0x3f
	.zero		1


	//   ....[98]....
        /*2058*/ 	.word	0x00036990
        /*205c*/ 	.word	0x00000005
        /*2060*/ 	.word	0x00033450
        /*2064*/ 	.short	0x010a
        /*2066*/ 	.byte	0x3f
	.zero		1


	//   ....[99]....
        /*2068*/ 	.word	0x0003a250
        /*206c*/ 	.word	0x00000016
        /*2070*/ 	.word	0x00033420
        /*2074*/ 	.short	0x010a
        /*2076*/ 	.byte	0x3f
	.zero		1


	//   ....[100]....
        /*2078*/ 	.word	0x0003a2a0
        /*207c*/ 	.word	0x0000000c
        /*2080*/ 	.word	0x000334a0
        /*2084*/ 	.short	0x010a
        /*2086*/ 	.byte	0x3f
	.zero		1


	//   ....[101]....
        /*2088*/ 	.word	0x0003a2f0
        /*208c*/ 	.word	0x0000000c
        /*2090*/ 	.word	0x000334c0
        /*2094*/ 	.short	0x010a
        /*2096*/ 	.byte	0x3f
	.zero		1


	//   ....[102]....
        /*2098*/ 	.word	0x0003a340
        /*209c*/ 	.word	0x0000000b
        /*20a0*/ 	.word	0x000334a0
        /*20a4*/ 	.short	0x010a
        /*20a6*/ 	.byte	0x3f
	.zero		1


	//   ....[103]....
        /*20a8*/ 	.word	0x0003a390
        /*20ac*/ 	.word	0x0000000b
        /*20b0*/ 	.word	0x000334c0
        /*20b4*/ 	.short	0x010a
        /*20b6*/ 	.byte	0x3f
	.zero		1


	//   ....[104]....
        /*20b8*/ 	.word	0x0003a4b0
        /*20bc*/ 	.word	0x00000000
        /*20c0*/ 	.word	0x00033480
        /*20c4*/ 	.short	0x010a
        /*20c6*/ 	.byte	0x3f
	.zero		1


	//   ....[105]....
        /*20c8*/ 	.word	0x0003ad30
        /*20cc*/ 	.word	0x00000000
        /*20d0*/ 	.word	0x00033440
        /*20d4*/ 	.short	0x010a
        /*20d6*/ 	.byte	0x3f
	.zero		1


	//   ....[106]....
        /*20d8*/ 	.word	0x0003b9f0
        /*20dc*/ 	.word	0x00000016
        /*20e0*/ 	.word	0x00033420
        /*20e4*/ 	.short	0x010a
        /*20e6*/ 	.byte	0x3f
	.zero		1


	//   ....[107]....
        /*20e8*/ 	.word	0x0003ba40
        /*20ec*/ 	.word	0x00000004
        /*20f0*/ 	.word	0x00033480
        /*20f4*/ 	.short	0x010a
        /*20f6*/ 	.byte	0x3f
	.zero		1


	//   ....[108]....
        /*20f8*/ 	.word	0x0003c090
        /*20fc*/ 	.word	0x00000004
        /*2100*/ 	.word	0x00033440
        /*2104*/ 	.short	0x010a
        /*2106*/ 	.byte	0x3f
	.zero		1


	//   ....[109]....
        /*2108*/ 	.word	0x0003c6c0
        /*210c*/ 	.word	0x00000000
        /*2110*/ 	.word	0x00033470
        /*2114*/ 	.short	0x010a
        /*2116*/ 	.byte	0x3f
	.zero		1


	//   ....[110]....
        /*2118*/ 	.word	0x0003c710
        /*211c*/ 	.word	0x00000000
        /*2120*/ 	.word	0x00033460
        /*2124*/ 	.short	0x010a
        /*2126*/ 	.byte	0x3f
	.zero		1


	//   ....[111]....
        /*2128*/ 	.word	0x0003c760
        /*212c*/ 	.word	0x00000003
        /*2130*/ 	.word	0x00033470
        /*2134*/ 	.short	0x010a
        /*2136*/ 	.byte	0x3f
	.zero		1


	//   ....[112]....
        /*2138*/ 	.word	0x0003c7b0
        /*213c*/ 	.word	0x00000003
        /*2140*/ 	.word	0x00033460
        /*2144*/ 	.short	0x010a
        /*2146*/ 	.byte	0x3f
	.zero		1


	//   ....[113]....
        /*2148*/ 	.word	0x0003d1d0
        /*214c*/ 	.word	0x00000005
        /*2150*/ 	.word	0x00033420
        /*2154*/ 	.short	0x010a
        /*2156*/ 	.byte	0x3f
	.zero		1


	//   ....[114]....
        /*2158*/ 	.word	0x0003d370
        /*215c*/ 	.word	0x00000003
        /*2160*/ 	.word	0x00033440
        /*2164*/ 	.short	0x010a
        /*2166*/ 	.byte	0x3f
	.zero		1


	//   ....[115]....
        /*2168*/ 	.word	0x0003d3c0
        /*216c*/ 	.word	0x0000001d
        /*2170*/ 	.word	0x00033440
        /*2174*/ 	.short	0x010a
        /*2176*/ 	.byte	0x3f
	.zero		1


	//   ....[116]....
        /*2178*/ 	.word	0x0003d410
        /*217c*/ 	.word	0x00000003
        /*2180*/ 	.word	0x00033460
        /*2184*/ 	.short	0x010a
        /*2186*/ 	.byte	0x3f
	.zero		1


	//   ....[117]....
        /*2188*/ 	.word	0x0003d460
        /*218c*/ 	.word	0x0000001d
        /*2190*/ 	.word	0x00033460
        /*2194*/ 	.short	0x010a
        /*2196*/ 	.byte	0x3f
	.zero		1


	//   ....[118]....
        /*2198*/ 	.word	0x0003d4b0
        /*219c*/ 	.word	0x00000003
        /*21a0*/ 	.word	0x00033480
        /*21a4*/ 	.short	0x010a
        /*21a6*/ 	.byte	0x3f
	.zero		1


	//----- nvinfo : EIATTR_NUM_MBARRIERS
	.align		4
.L_330:
        /*21a8*/ 	.byte	0x03, 0x38
        /*21aa*/ 	.short	0x0016


	//----- nvinfo : EIATTR_EXIT_INSTR_OFFSETS
	.align		4
        /*21ac*/ 	.byte	0x04, 0x1c
        /*21ae*/ 	.short	(.L_332 - .L_331)


	//   ....[0]....
.L_331:
        /*21b0*/ 	.word	0x00035ad0


	//----- nvinfo : EIATTR_MAX_THREADS
	.align		4
.L_332:
        /*21b4*/ 	.byte	0x04, 0x05
        /*21b6*/ 	.short	(.L_334 - .L_333)
.L_333:
        /*21b8*/ 	.word	0x00000180
        /*21bc*/ 	.word	0x00000001
        /*21c0*/ 	.word	0x00000001


	//----- nvinfo : EIATTR_CRS_STACK_SIZE
	.align		4
.L_334:
        /*21c4*/ 	.byte	0x04, 0x1e
        /*21c6*/ 	.short	(.L_336 - .L_335)
.L_335:
        /*21c8*/ 	.word	0x00000000


	//----- nvinfo : EIATTR_CBANK_PARAM_SIZE
	.align		4
.L_336:
        /*21cc*/ 	.byte	0x03, 0x19
        /*21ce*/ 	.short	0x0af0


	//----- nvinfo : EIATTR_PARAM_CBANK
	.align		4
        /*21d0*/ 	.byte	0x04, 0x0a
        /*21d2*/ 	.short	(.L_338 - .L_337)
	.align		4
.L_337:
        /*21d4*/ 	.word	index@(.nv.constant0._ZN7cutlass13device_kernelIN5flash11enable_sm90INS1_16FlashAttnFwdSm90INS1_25CollectiveMainloopFwdSm90ILi2EN4cute5tupleIJNS5_1CILi1EEES8_S8_EEENS6_IJNS7_ILi128EEENS7_ILi160EEENS7_ILi192EEEEEELi192ENS_12float_e4m3_tEfNS_4arch4Sm90ELb1ELb0ELb1ELb1ELb1ELb1ELb0ELb1ELb1ELb1ELb1ELb0EEENS1_21CollectiveEpilogueFwdINS6_IJSA_SC_SB_EEES9_NS_10bfloat16_tESG_Li256ELb1ELb1ELb1ELb1EEENS1_36VarlenDynamicPersistentTileSchedulerILi128ELi160ELi256ELi128ELb1ELb1ELb1ELb1ELb1ELb1EEEEEEEEEvNT_6ParamsE)
        /*21d8*/ 	.short	0x0210
        /*21da*/ 	.short	0x0af0


	//----- nvinfo : EIATTR_SW_WAR
	.align		4
.L_338:
        /*21dc*/ 	.byte	0x04, 0x36
        /*21de*/ 	.short	(.L_340 - .L_339)
.L_339:
        /*21e0*/ 	.word	0x00000008
.L_340:


//--------------------- .nv.callgraph             --------------------------
	.section	.nv.callgraph,"",@"SHT_CUDA_CALLGRAPH"
	.align	4
	.sectionentsize	8
	.align		4
        /*0000*/ 	.word	0x00000000
	.align		4
        /*0004*/ 	.word	0xffffffff
	.align		4
        /*0008*/ 	.word	index@(_ZN7cutlass13device_kernelIN5flash11enable_sm90INS1_16FlashAttnFwdSm90INS1_25CollectiveMainloopFwdSm90ILi2EN4cute5tupleIJNS5_1CILi1EEES8_S8_EEENS6_IJNS7_ILi128EEENS7_ILi160EEENS7_ILi192EEEEEELi192ENS_12float_e4m3_tEfNS_4arch4Sm90ELb0ELb0ELb1ELb0ELb1ELb0ELb0ELb1ELb1ELb1ELb1ELb0EEENS1_21CollectiveEpilogueFwdINS6_IJSA_SC_SB_EEES9_NS_10bfloat16_tESG_Li256ELb0ELb1ELb1ELb1EEENS1_19SingleTileSchedulerILb0ELb1ELb1ELi128EEEEEEEEEvNT_6ParamsE)
	.align		4
        /*000c*/ 	.word	index@(__assertfail)
	.align		4
        /*0010*/ 	.word	index@(_ZN7cutlass13device_kernelIN5flash11enable_sm90INS1_16FlashAttnFwdSm90INS1_25CollectiveMainloopFwdSm90ILi2EN4cute5tupleIJNS5_1CILi1EEES8_S8_EEENS6_IJNS7_ILi128EEENS7_ILi160EEENS7_ILi192EEEEEELi192ENS_12float_e4m3_tEfNS_4arch4Sm90ELb0ELb0ELb1ELb1ELb1ELb0ELb0ELb1ELb1ELb1ELb1ELb0EEENS1_21CollectiveEpilogueFwdINS6_IJSA_SC_SB_EEES9_NS_10bfloat16_tESG_Li256ELb1ELb1ELb1ELb1EEENS1_36VarlenDynamicPersistentTileSchedulerILi128ELi160ELi256ELi128ELb1ELb1ELb1ELb0ELb1ELb1EEEEEEEEEvNT_6ParamsE)
	.align		4
        /*0014*/ 	.word	index@(__assertfail)
	.align		4
        /*0018*/ 	.word	index@(_ZN7cutlass13device_kernelIN5flash11enable_sm90INS1_16FlashAttnFwdSm90INS1_25CollectiveMainloopFwdSm90ILi2EN4cute5tupleIJNS5_1CILi1EEES8_S8_EEENS6_IJNS7_ILi128EEENS7_ILi160EEENS7_ILi192EEEEEELi192ENS_12float_e4m3_tEfNS_4arch4Sm90ELb0ELb0ELb1ELb1ELb1ELb1ELb0ELb1ELb1ELb1ELb1ELb0EEENS1_21CollectiveEpilogueFwdINS6_IJSA_SC_SB_EEES9_NS_10bfloat16_tESG_Li256ELb1ELb1ELb1ELb1EEENS1_36VarlenDynamicPersistentTileSchedulerILi128ELi160ELi256ELi128ELb1ELb1ELb1ELb0ELb1ELb1EEEEEEEEEvNT_6ParamsE)
	.align		4
        /*001c*/ 	.word	index@(__assertfail)
	.align		4
        /*0020*/ 	.word	index@(_ZN7cutlass13device_kernelIN5flash11enable_sm90INS1_16FlashAttnFwdSm90INS1_25CollectiveMainloopFwdSm90ILi2EN4cute5tupleIJNS5_1CILi1EEES8_S8_EEENS6_IJNS7_ILi128EEESA_NS7_ILi192EEEEEELi192ENS_12float_e4m3_tEfNS_4arch4Sm90ELb0ELb1ELb1ELb0ELb1ELb0ELb0ELb1ELb1ELb1ELb1ELb0EEENS1_21CollectiveEpilogueFwdINS6_IJSA_SB_SA_EEES9_NS_10bfloat16_tESF_Li256ELb0ELb1ELb1ELb1EEENS1_19SingleTileSchedulerILb0ELb1ELb1ELi128EEEEEEEEEvNT_6ParamsE)
	.align		4
        /*0024*/ 	.word	index@(__assertfail)
	.align		4
        /*0028*/ 	.word	index@(_ZN7cutlass13device_kernelIN5flash11enable_sm90INS1_16FlashAttnFwdSm90INS1_25CollectiveMainloopFwdSm90ILi2EN4cute5tupleIJNS5_1CILi1EEES8_S8_EEENS6_IJNS7_ILi128EEESA_NS7_ILi192EEEEEELi192ENS_12float_e4m3_tEfNS_4arch4Sm90ELb0ELb1ELb1ELb1ELb1ELb0ELb0ELb1ELb1ELb1ELb1ELb0EEENS1_21CollectiveEpilogueFwdINS6_IJSA_SB_SA_EEES9_NS_10bfloat16_tESF_Li256ELb1ELb1ELb1ELb1EEENS1_36VarlenDynamicPersistentTileSchedulerILi128ELi128ELi256ELi128ELb1ELb1ELb1ELb1ELb0ELb1EEEEEEEEEvNT_6ParamsE)
	.align		4
        /*002c*/ 	.word	index@(__assertfail)
	.align		4
        /*0030*/ 	.word	index@(_ZN7cutlass13device_kernelIN5flash11enable_sm90INS1_16FlashAttnFwdSm90INS1_25CollectiveMainloopFwdSm90ILi2EN4cute5tupleIJNS5_1CILi1EEES8_S8_EEENS6_IJNS7_ILi128EEESA_NS7_ILi192EEEEEELi192ENS_12float_e4m3_tEfNS_4arch4Sm90ELb0ELb1ELb1ELb1ELb1ELb1ELb0ELb1ELb1ELb1ELb1ELb0EEENS1_21CollectiveEpilogueFwdINS6_IJSA_SB_SA_EEES9_NS_10bfloat16_tESF_Li256ELb1ELb1ELb1ELb1EEENS1_36VarlenDynamicPersistentTileSchedulerILi128ELi128ELi256ELi128ELb1ELb1ELb1ELb1ELb0ELb1EEEEEEEEEvNT_6ParamsE)
	.align		4
        /*0034*/ 	.word	index@(__assertfail)
	.align		4
        /*0038*/ 	.word	index@(_ZN7cutlass13device_kernelIN5flash11enable_sm90INS1_16FlashAttnFwdSm90INS1_25CollectiveMainloopFwdSm90ILi2EN4cute5tupleIJNS5_1CILi1EEES8_S8_EEENS6_IJNS7_ILi128EEENS7_ILi160EEENS7_ILi192EEEEEELi192ENS_12float_e4m3_tEfNS_4arch4Sm90ELb1ELb0ELb1ELb0ELb1ELb0ELb0ELb1ELb1ELb1ELb1ELb0EEENS1_21CollectiveEpilogueFwdINS6_IJSA_SC_SB_EEES9_NS_10bfloat16_tESG_Li256ELb0ELb1ELb1ELb1EEENS1_19SingleTileSchedulerILb0ELb1ELb1ELi128EEEEEEEEEvNT_6ParamsE)
	.align		4
        /*003c*/ 	.word	index@(__assertfail)
	.align		4
        /*0040*/ 	.word	index@(_ZN7cutlass13device_kernelIN5flash11enable_sm90INS1_16FlashAttnFwdSm90INS1_25CollectiveMainloopFwdSm90ILi2EN4cute5tupleIJNS5_1CILi1EEES8_S8_EEENS6_IJNS7_ILi128EEENS7_ILi160EEENS7_ILi192EEEEEELi192ENS_12float_e4m3_tEfNS_4arch4Sm90ELb1ELb0ELb1ELb1ELb1ELb0ELb0ELb1ELb1ELb1ELb1ELb0EEENS1_21CollectiveEpilogueFwdINS6_IJSA_SC_SB_EEES9_NS_10bfloat16_tESG_Li256ELb1ELb1ELb1ELb1EEENS1_36VarlenDynamicPersistentTileSchedulerILi128ELi160ELi256ELi128ELb1ELb1ELb1ELb1ELb1ELb1EEEEEEEEEvNT_6ParamsE)
	.align		4
        /*0044*/ 	.word	index@(__assertfail)
	.align		4
        /*0048*/ 	.word	index@(_ZN7cutlass13device_kernelIN5flash11enable_sm90INS1_16FlashAttnFwdSm90INS1_25CollectiveMainloopFwdSm90ILi2EN4cute5tupleIJNS5_1CILi1EEES8_S8_EEENS6_IJNS7_ILi128EEENS7_ILi160EEENS7_ILi192EEEEEELi192ENS_12float_e4m3_tEfNS_4arch4Sm90ELb1ELb0ELb1ELb1ELb1ELb1ELb0ELb1ELb1ELb1ELb1ELb0EEENS1_21CollectiveEpilogueFwdINS6_IJSA_SC_SB_EEES9_NS_10bfloat16_tESG_Li256ELb1ELb1ELb1ELb1EEENS1_36VarlenDynamicPersistentTileSchedulerILi128ELi160ELi256ELi128ELb1ELb1ELb1ELb1ELb1ELb1EEEEEEEEEvNT_6ParamsE)
	.align		4
        /*004c*/ 	.word	index@(__assertfail)
	.align		4
        /*0050*/ 	.word	0x00000000
	.align		4
        /*0054*/ 	.word	0xfffffffe
	.align		4
        /*0058*/ 	.word	0x00000000
	.align		4
        /*005c*/ 	.word	0xfffffffd
	.align		4
        /*0060*/ 	.word	0x00000000
	.align		4
        /*0064*/ 	.word	0xfffffffc


//--------------------- .nv.constant4             --------------------------
	.section	.nv.constant4,"a",@progbits
	.align	8
	.align		8
.nv.constant4:
        /*0000*/ 	.dword	__assertfail
	.align		8
        /*0008*/ 	.dword	__unnamed_1
	.align		8
        /*0010*/ 	.dword	__unnamed_2
	.align		8
        /*0018*/ 	.dword	__unnamed_3
	.align		8
        /*0020*/ 	.dword	__unnamed_4
	.align		8
        /*0028*/ 	.dword	__unnamed_5
	.align		8
        /*0030*/ 	.dword	__unnamed_6
	.align		8
        /*0038*/ 	.dword	_ZZN5flash28permute_output_fp8_VcolmajorIN4cute6TensorINS1_11ArrayEngineIfLm96EEENS1_6LayoutINS1_5tupleIJNS6_IJNS1_1CILi2EEES8_NS7_ILi24EEEEEENS7_ILi1EEESB_EEENS6_IJNS6_IJSB_S8_NS7_ILi4EEEEEENS7_ILi0EEESF_EEEEEEEEEvRT_E9upper_map
	.align		8
        /*0040*/ 	.dword	__unnamed_7
	.align		8
        /*0048*/ 	.dword	__unnamed_8
	.align		8
        /*0050*/ 	.dword	__unnamed_9
	.align		8
        /*0058*/ 	.dword	__unnamed_10
	.align		8
        /*0060*/ 	.dword	__unnamed_11
	.align		8
        /*0068*/ 	.dword	_ZN86_INTERNAL_76c29d26_50_flash_fwd_hdim192_e4m3_paged_split_softcap_sm90_cu_0106449f_34894cuda3std3__45__cpo5beginE
	.align		8
        /*0070*/ 	.dword	_ZN86_INTERNAL_76c29d26_50_flash_fwd_hdim192_e4m3_paged_split_softcap_sm90_cu_0106449f_34894cuda3std3__45__cpo3endE
	.align		8
        /*0078*/ 	.dword	_ZN86_INTERNAL_76c29d26_50_flash_fwd_hdim192_e4m3_paged_split_softcap_sm90_cu_0106449f_34894cuda3std3__45__cpo6cbeginE
	.align		8
        /*0080*/ 	.dword	_ZN86_INTERNAL_76c29d26_50_flash_fwd_hdim192_e4m3_paged_split_softcap_sm90_cu_0106449f_34894cuda3std3__45__cpo4cendE
	.align		8
        /*0088*/ 	.dword	_ZN86_INTERNAL_76c29d26_50_flash_fwd_hdim192_e4m3_paged_split_softcap_sm90_cu_0106449f_34894cuda3std3__488_GLOBAL__N__76c29d26_50_flash_fwd_hdim192_e4m3_paged_split_softcap_sm90_cu_0106449f_34896ignoreE
	.align		8
        /*0090*/ 	.dword	_ZN86_INTERNAL_76c29d26_50_flash_fwd_hdim192_e4m3_paged_split_softcap_sm90_cu_0106449f_34894cuda3std3__419piecewise_constructE
	.align		8
        /*0098*/ 	.dword	_ZN86_INTERNAL_76c29d26_50_flash_fwd_hdim192_e4m3_paged_split_softcap_sm90_cu_0106449f_34894cuda3std3__48in_placeE
	.align		8
        /*00a0*/ 	.dword	_ZN86_INTERNAL_76c29d26_50_flash_fwd_hdim192_e4m3_paged_split_softcap_sm90_cu_0106449f_34894cuda3std6ranges3__45__cpo4swapE
	.align		8
        /*00a8*/ 	.dword	_ZN86_INTERNAL_76c29d26_50_flash_fwd_hdim192_e4m3_paged_split_softcap_sm90_cu_0106449f_34894cuda3std6ranges3__45__cpo9iter_moveE
	.align		8
        /*00b0*/ 	.dword	_ZN86_INTERNAL_76c29d26_50_flash_fwd_hdim192_e4m3_paged_split_softcap_sm90_cu_0106449f_34894cute7productE
	.align		8
        /*00b8*/ 	.dword	_ZN86_INTERNAL_76c29d26_50_flash_fwd_hdim192_e4m3_paged_split_softcap_sm90_cu_0106449f_34894cute1_E
	.align		8
        /*00c0*/ 	.dword	$str$23
	.align		8
        /*00c8*/ 	.dword	$str$24


//--------------------- .text._ZN7cutlass13device_kernelIN5flash11enable_sm90INS1_16FlashAttnFwdSm90INS1_25CollectiveMainloopFwdSm90ILi2EN4cute5tupleIJNS5_1CILi1EEES8_S8_EEENS6_IJNS7_ILi128EEENS7_ILi160EEENS7_ILi192EEEEEELi192ENS_12float_e4m3_tEfNS_4arch4Sm90ELb0ELb0ELb1ELb0ELb1ELb0ELb0ELb1ELb1ELb1ELb1ELb0EEENS1_21CollectiveEpilogueFwdINS6_IJSA_SC_SB_EEES9_NS_10bfloat16_tESG_Li256ELb0ELb1ELb1ELb1EEENS1_19SingleTileSchedulerILb0ELb1ELb1ELi128EEEEEEEEEvNT_6ParamsE --------------------------
	.section	.text._ZN7cutlass13device_kernelIN5flash11enable_sm90INS1_16FlashAttnFwdSm90INS1_25CollectiveMainloopFwdSm90ILi2EN4cute5tupleIJNS5_1CILi1EEES8_S8_EEENS6_IJNS7_ILi128EEENS7_ILi160EEENS7_ILi192EEEEEELi192ENS_12float_e4m3_tEfNS_4arch4Sm90ELb0ELb0ELb1ELb0ELb1ELb0ELb0ELb1ELb1ELb1ELb1ELb0EEENS1_21CollectiveEpilogueFwdINS6_IJSA_SC_SB_EEES9_NS_10bfloat16_tESG_Li256ELb0ELb1ELb1ELb1EEENS1_19SingleTileSchedulerILb0ELb1ELb1ELi128EEEEEEEEEvNT_6ParamsE,"ax",@progbits
	.align	128
.text._ZN7cutlass13device_kernelIN5flash11enable_sm90INS1_16FlashAttnFwdSm90INS1_25CollectiveMainloopFwdSm90ILi2EN4cute5tupleIJNS5_1CILi1EEES8_S8_EEENS6_IJNS7_ILi128EEENS7_ILi160EEENS7_ILi192EEEEEELi192ENS_12float_e4m3_tEfNS_4arch4Sm90ELb0ELb0ELb1ELb0ELb1ELb0ELb0ELb1ELb1ELb1ELb1ELb0EEENS1_21CollectiveEpilogueFwdINS6_IJSA_SC_SB_EEES9_NS_10bfloat16_tESG_Li256ELb0ELb1ELb1ELb1EEENS1_19SingleTileSchedulerILb0ELb1ELb1ELi128EEEEEEEEEvNT_6ParamsE:
        .type           _ZN7cutlass13device_kernelIN5flash11enable_sm90INS1_16FlashAttnFwdSm90INS1_25CollectiveMainloopFwdSm90ILi2EN4cute5tupleIJNS5_1CILi1EEES8_S8_EEENS6_IJNS7_ILi128EEENS7_ILi160EEENS7_ILi192EEEEEELi192ENS_12float_e4m3_tEfNS_4arch4Sm90ELb0ELb0ELb1ELb0ELb1ELb0ELb0ELb1ELb1ELb1ELb1ELb0EEENS1_21CollectiveEpilogueFwdINS6_IJSA_SC_SB_EEES9_NS_10bfloat16_tESG_Li256ELb0ELb1ELb1ELb1EEENS1_19SingleTileSchedulerILb0ELb1ELb1ELi128EEEEEEEEEvNT_6ParamsE,@function
        .size           _ZN7cutlass13device_kernelIN5flash11enable_sm90INS1_16FlashAttnFwdSm90INS1_25CollectiveMainloopFwdSm90ILi2EN4cute5tupleIJNS5_1CILi1EEES8_S8_EEENS6_IJNS7_ILi128EEENS7_ILi160EEENS7_ILi192EEEEEELi192ENS_12float_e4m3_tEfNS_4arch4Sm90ELb0ELb0ELb1ELb0ELb1ELb0ELb0ELb1ELb1ELb1ELb1ELb0EEENS1_21CollectiveEpilogueFwdINS6_IJSA_SC_SB_EEES9_NS_10bfloat16_tESG_Li256ELb0ELb1ELb1ELb1EEENS1_19SingleTileSchedulerILb0ELb1ELb1ELi128EEEEEEEEEvNT_6ParamsE,(.L_x_3418 - _ZN7cutlass13device_kernelIN5flash11enable_sm90INS1_16FlashAttnFwdSm90INS1_25CollectiveMainloopFwdSm90ILi2EN4cute5tupleIJNS5_1CILi1EEES8_S8_EEENS6_IJNS7_ILi128EEENS7_ILi160EEENS7_ILi192EEEEEELi192ENS_12float_e4m3_tEfNS_4arch4Sm90ELb0ELb0ELb1ELb0ELb1ELb0ELb0ELb1ELb1ELb1ELb1ELb0EEENS1_21CollectiveEpilogueFwdINS6_IJSA_SC_SB_EEES9_NS_10bfloat16_tESG_Li256ELb0ELb1ELb1ELb1EEENS1_19SingleTileSchedulerILb0ELb1ELb1ELi128EEEEEEEEEvNT_6ParamsE)
        .other          _ZN7cutlass13device_kernelIN5flash11enable_sm90INS1_16FlashAttnFwdSm90INS1_25CollectiveMainloopFwdSm90ILi2EN4cute5tupleIJNS5_1CILi1EEES8_S8_EEENS6_IJNS7_ILi128EEENS7_ILi160EEENS7_ILi192EEEEEELi192ENS_12float_e4m3_tEfNS_4arch4Sm90ELb0ELb0ELb1ELb0ELb1ELb0ELb0ELb1ELb1ELb1ELb1ELb0EEENS1_21CollectiveEpilogueFwdINS6_IJSA_SC_SB_EEES9_NS_10bfloat16_tESG_Li256ELb0ELb1ELb1ELb1EEENS1_19SingleTileSchedulerILb0ELb1ELb1ELi128EEEEEEEEEvNT_6ParamsE,@"STO_CUDA_ENTRY STV_DEFAULT"
_ZN7cutlass13device_kernelIN5flash11enable_sm90INS1_16FlashAttnFwdSm90INS1_25CollectiveMainloopFwdSm90ILi2EN4cute5tupleIJNS5_1CILi1EEES8_S8_EEENS6_IJNS7_ILi128EEENS7_ILi160EEENS7_ILi192EEEEEELi192ENS_12float_e4m3_tEfNS_4arch4Sm90ELb0ELb0ELb1ELb0ELb1ELb0ELb0ELb1ELb1ELb1ELb1ELb0EEENS1_21CollectiveEpilogueFwdINS6_IJSA_SC_SB_EEES9_NS_10bfloat16_tESG_Li256ELb0ELb1ELb1ELb1EEENS1_19SingleTileSchedulerILb0ELb1ELb1ELi128EEEEEEEEEvNT_6ParamsE:
[----:B------:R-:W0:Y:S02]  /*0000*/  LDC R1, c[0x0][0x28] ;  /* 0x00000a00ff017b82 */ /* 0x000e240000000800 */
[----:B0-----:R-:W-:Y:S01]  /*0010*/  VIADD R1, R1, 0xfffffff0 ;  /* 0xfffffff001017836 */ /* 0x001fe20000000000 */
[----:B------:R-:W0:Y:S01]  /*0020*/  S2R R18, SR_TID.X ;  /* 0x0000000000127919 */ /* 0x000e220000002100 */
[----:B------:R-:W-:Y:S01]  /*0030*/  ELECT P0, URZ, PT ;  /* 0x00000000003f782f */ /* 0x000fe20003800000 */
[----:B------:R-:W-:Y:S01]  /*0040*/  UMOV UR4, 0x80 ;  /* 0x0000008000047882 */ /* 0x000fe20000000000 */
[----:B------:R-:W-:Y:S01]  /*0050*/  UMOV UR7, 0x100 ;  /* 0x0000010000077882 */ /* 0x000fe20000000000 */
[--C-:B0-----:R-:W-:Y:S02]  /*0060*/  SHF.R.U32.HI R0, RZ, 0x5, R18.reuse ;  /* 0x00000005ff007819 */ /* 0x101fe40000011612 */
[----:B------:R-:W-:-:S03]  /*0070*/  SHF.R.U32.HI R16, RZ, 0x7, R18 ;  /* 0x00000007ff107819 */ /* 0x000fc60000011612 */
[----:B------:R-:W0:Y:S04]  /*0080*/  SHFL.IDX PT, R2, R0, RZ, 0x1f ;  /* 0x00001fff00027589 */ /* 0x000e2800000e0000 */
[----:B------:R1:W2:Y:S01]  /*0090*/  SHFL.IDX PT, R3, R16, RZ, 0x1f ;  /* 0x00001fff10037589 */ /* 0x0002a200000e0000 */
[C---:B0-----:R-:W-:Y:S02]  /*00a0*/  ISETP.NE.OR P0, PT, R2.reuse, RZ, !P0 ;  /* 0x000000ff0200720c */ /* 0x041fe40004705670 */
[----:B------:R-:W-:-:S11]  /*00b0*/  ISETP.NE.AND P1, PT, R2, RZ, PT ;  /* 0x000000ff0200720c */ /* 0x000fd60003f25270 */
[----:B------:R-:W-:Y:S01]  /*00c0*/  VOTEU.ALL UP0, P0 ;  /* 0x00000000003f7886 */ /* 0x000fe20000000000 */
[----:B------:R-:W-:-:S04]  /*00d0*/  VOTEU.ALL UP1, P0 ;  /* 0x00000000003f7886 */ /* 0x000fc80000020000 */
[----:B------:R-:W0:Y:S01]  /*00e0*/  @!UP0 S2UR UR8, SR_CgaCtaId ;  /* 0x00000000000889c3 */ /* 0x000e220000008800 */
[----:B------:R-:W-:Y:S01]  /*00f0*/  @!UP0 UMOV UR6, 0x400 ;  /* 0x0000040000068882 */ /* 0x000fe20000000000 */
[----:B------:R-:W-:-:S04]  /*0100*/  @!UP0 UIADD3 UR4, -UR4, 0x100000, URZ ;  /* 0x0010000004048890 */ /* 0x000fc8000fffe13f */
[----:B------:R-:W-:Y:S02]  /*0110*/  @!UP0 USHF.L.U32 UR5, UR4, 0xb, URZ ;  /* 0x0000000b04058899 */ /* 0x000fe4000800063f */
[----:B------:R-:W-:Y:S02]  /*0120*/  @!UP0 USHF.L.U32 UR4, UR4, 0x1, URZ ;  /* 0x0000000104048899 */ /* 0x000fe4000800063f */
[----:B0-----:R-:W-:Y:S02]  /*0130*/  @!UP0 ULEA UR8, UR8, UR6, 0x18 ;  /* 0x0000000608088291 */ /* 0x001fe4000f8ec03f */
[----:B------:R-:W-:-:S04]  /*0140*/  @!UP0 UIADD3 UR6, -UR7, 0x100000, URZ ;  /* 0x0010000007068890 */ /* 0x000fc8000fffe13f */
[----:B------:R-:W-:Y:S02]  /*0150*/  @!UP0 USHF.L.U32 UR7, UR6, 0xb, URZ ;  /* 0x0000000b06078899 */ /* 0x000fe4000800063f */
[----:B------:R-:W-:Y:S01]  /*0160*/  @!UP0 USHF.L.U32 UR6, UR6, 0x1, URZ ;  /* 0x0000000106068899 */ /* 0x000fe2000800063f */
[----:B------:R-:W-:-:S05]  /*0170*/  VOTEU.ALL UP0, P0 ;  /* 0x00000000003f7886 */ /* 0x000fca0000000000 */
[----:B------:R1:W0:Y:S06]  /*0180*/  @!UP0 SYNCS.EXCH.64 URZ, [UR8+0x33400], UR4 ;  /* 0x03340004083f85b2 */ /* 0x00022c0008000100 */
[----:B------:R1:W3:Y:S02]  /*0190*/  @!UP1 SYNCS.EXCH.64 URZ, [UR8+0x33420], UR6 ;  /* 0x03342006083f95b2 */ /* 0x0002e40008000100 */
[----:B-12---:R-:W-:Y:S05]  /*01a0*/  @P1 BRA `(.L_x_0) ;  /* 0x0000000000481947 */ /* 0x006fea0003800000 */
[----:B------:R-:W1:Y:S01]  /*01b0*/  S2UR UR5, SR_CgaCtaId ;  /* 0x00000000000579c3 */ /* 0x000e620000008800 */
[----:B------:R-:W-:Y:S01]  /*01c0*/  UMOV UR4, 0x400 ;  /* 0x0000040000047882 */ /* 0x000fe20000000000 */
[----:B------:R-:W-:Y:S01]  /*01d0*/  UMOV UR6, 0x80 ;  /* 0x0000008000067882 */ /* 0x000fe20000000000 */
[----:B------:R-:W-:Y:S01]  /*01e0*/  UMOV UR7, 0x100 ;  /* 0x0000010000077882 */ /* 0x000fe20000000000 */
[----:B------:R-:W-:Y:S01]  /*01f0*/  ELECT P0, URZ, PT ;  /* 0x00000000003f782f */ /* 0x000fe20003800000 */
[----:B-1----:R-:W-:Y:S02]  /*0200*/  ULEA UR8, UR5, UR4, 0x18 ;  /* 0x0000000405087291 */ /* 0x002fe4000f8ec03f */
[----:B------:R-:W-:-:S04]  /*0210*/  UIADD3 UR4, -UR6, 0x100000, URZ ;  /* 0x0010000006047890 */ /* 0x000fc8000fffe13f */
[----:B------:R-:W-:Y:S02]  /*0220*/  USHF.L.U32 UR5, UR4, 0xb, URZ ;  /* 0x0000000b04057899 */ /* 0x000fe4000800063f */
[----:B------:R-:W-:Y:S02]  /*0230*/  USHF.L.U32 UR4, UR4, 0x1, URZ ;  /* 0x0000000104047899 */ /* 0x000fe4000800063f */
[----:B------:R-:W-:-:S04]  /*0240*/  UIADD3 UR6, -UR7, 0x100000, URZ ;  /* 0x0010000007067890 */ /* 0x000fc8000fffe13f */
[----:B------:R-:W-:Y:S02]  /*0250*/  USHF.L.U32 UR7, UR6, 0xb, URZ ;  /* 0x0000000b06077899 */ /* 0x000fe4000800063f */
[----:B------:R-:W-:Y:S01]  /*0260*/  USHF.L.U32 UR6, UR6, 0x1, URZ ;  /* 0x0000000106067899 */ /* 0x000fe2000800063f */
[----:B------:R-:W1:Y:S03]  /*0270*/  FENCE.VIEW.ASYNC.S ;  /* 0x00000000000073c6 */ /* 0x000e660000000000 */
[----:B-1----:R1:W2:Y:S08]  /*0280*/  SYNCS.EXCH.64 URZ, [UR8+0x33430], UR4 ;  /* 0x03343004083f75b2 */ /* 0x0022b00008000100 */
[----:B------:R1:W4:Y:S01]  /*0290*/  SYNCS.EXCH.64 URZ, [UR8+0x33440], UR6 ;  /* 0x03344006083f75b2 */ /* 0x0003220008000100 */
[----:B------:R1:W0:Y:S01]  /*02a0*/  SYNCS.EXCH.64 URZ, [UR8+0x33438], UR4 ;  /* 0x03343804083f75b2 */ /* 0x0002220008000100 */
[----:B------:R1:W0:Y:S01]  /*02b0*/  SYNCS.EXCH.64 URZ, [UR8+0x33448], UR6 ;  /* 0x03344806083f75b2 */ /* 0x0002220008000100 */
[----:B------:R-:W-:Y:S01]  /*02c0*/  NOP ;  /* 0x0000000000007918 */ /* 0x000fe20000000000 */
.L_x_0:
[----:B------:R-:W5:Y:S01]  /*02d0*/  SHFL.IDX PT, R2, R0, RZ, 0x1f ;  /* 0x00001fff00027589 */ /* 0x000f6200000e0000 */
[----:B------:R-:W-:Y:S01]  /*02e0*/  NOP ;  /* 0x0000000000007918 */ /* 0x000fe20000000000 */
[----:B-----5:R-:W-:-:S13]  /*02f0*/  ISETP.NE.AND P0, PT, R2, RZ, PT ;  /* 0x000000ff0200720c */ /* 0x020fda0003f05270 */
[----:B------:R-:W-:Y:S05]  /*0300*/  @P0 BRA `(.L_x_1) ;  /* 0x0000000000480947 */ /* 0x000fea0003800000 */
[----:B-1----:R-:W1:Y:S01]  /*0310*/  S2UR UR5, SR_CgaCtaId ;  /* 0x00000000000579c3 */ /* 0x002e620000008800 */
        /* <DEDUP_REMOVED lines=12> */
[----:B-1----:R1:W0:Y:S08]  /*03e0*/  SYNCS.EXCH.64 URZ, [UR8+0x33450], UR4 ;  /* 0x03345004083f75b2 */ /* 0x0022300008000100 */
[----:B------:R1:W0:Y:S01]  /*03f0*/  SYNCS.EXCH.64 URZ, [UR8+0x33460], UR6 ;  /* 0x03346006083f75b2 */ /* 0x0002220008000100 */
[----:B------:R1:W0:Y:S01]  /*0400*/  SYNCS.EXCH.64 URZ, [UR8+0x33458], UR4 ;  /* 0x03345804083f75b2 */ /* 0x0002220008000100 */
[----:B------:R1:W0:Y:S01]  /*0410*/  SYNCS.EXCH.64 URZ, [UR8+0x33468], UR6 ;  /* 0x03346806083f75b2 */ /* 0x0002220008000100 */
[----:B------:R-:W-:Y:S01]  /*0420*/  NOP ;  /* 0x0000000000007918 */ /* 0x000fe20000000000 */
.L_x_1:
[----:B------:R-:W5:Y:S01]  /*0430*/  SHFL.IDX PT, R2, R0, RZ, 0x1f ;  /* 0x00001fff00027589 */ /* 0x000f6200000e0000 */
[----:B------:R-:W-:Y:S01]  /*0440*/  NOP ;  /* 0x0000000000007918 */ /* 0x000fe20000000000 */
[----:B-----5:R-:W-:-:S13]  /*0450*/  ISETP.NE.AND P0, PT, R2, RZ, PT ;  /* 0x000000ff0200720c */ /* 0x020fda0003f05270 */
[----:B------:R-:W-:Y:S05]  /*0460*/  @P0 BRA `(.L_x_2) ;  /* 0x0000000000380947 */ /* 0x000fea0003800000 */
[----:B-1----:R-:W1:Y:S01]  /*0470*/  S2UR UR5, SR_CgaCtaId ;  /* 0x00000000000579c3 */ /* 0x002e620000008800 */
[----:B------:R-:W-:Y:S01]  /*0480*/  UMOV UR4, 0x400 ;  /* 0x0000040000047882 */ /* 0x000fe20000000000 */
[----:B------:R-:W-:Y:S01]  /*0490*/  UMOV UR7, 0x80 ;  /* 0x0000008000077882 */ /* 0x000fe20000000000 */
[----:B------:R-:W-:Y:S01]  /*04a0*/  ELECT P0, URZ, PT ;  /* 0x00000000003f782f */ /* 0x000fe20003800000 */
[----:B-1----:R-:W-:Y:S02]  /*04b0*/  ULEA UR6, UR5, UR4, 0x18 ;  /* 0x0000000405067291 */ /* 0x002fe4000f8ec03f */
[----:B------:R-:W-:-:S04]  /*04c0*/  UIADD3 UR4, -UR7, 0x100000, URZ ;  /* 0x0010000007047890 */ /* 0x000fc8000fffe13f */
[----:B------:R-:W-:Y:S02]  /*04d0*/  USHF.L.U32 UR5, UR4, 0xb, URZ ;  /* 0x0000000b04057899 */ /* 0x000fe4000800063f */
[----:B------:R-:W-:Y:S01]  /*04e0*/  USHF.L.U32 UR4, UR4, 0x1, URZ ;  /* 0x0000000104047899 */ /* 0x000fe2000800063f */
[----:B------:R-:W1:Y:S11]  /*04f0*/  FENCE.VIEW.ASYNC.S ;  /* 0x00000000000073c6 */ /* 0x000e760000000000 */
[----:B-1----:R1:W0:Y:S01]  /*0500*/  SYNCS.EXCH.64 URZ, [UR6+0x33470], UR4 ;  /* 0x03347004063f75b2 */ /* 0x0022220008000100 */
[----:B------:R1:W0:Y:S01]  /*0510*/  SYNCS.EXCH.64 URZ, [UR6+0x33480], UR4 ;  /* 0x03348004063f75b2 */ /* 0x0002220008000100 */
[----:B------:R1:W0:Y:S01]  /*0520*/  SYNCS.EXCH.64 URZ, [UR6+0x33478], UR4 ;  /* 0x03347804063f75b2 */ /* 0x0002220008000100 */
[----:B------:R1:W0:Y:S01]  /*0530*/  SYNCS.EXCH.64 URZ, [UR6+0x33488], UR4 ;  /* 0x03348804063f75b2 */ /* 0x0002220008000100 */
[----:B------:R-:W-:Y:S01]  /*0540*/  NOP ;  /* 0x0000000000007918 */ /* 0x000fe20000000000 */
.L_x_2:
        /* <DEDUP_REMOVED lines=22> */
.L_x_3:
[----:B------:R-:W5:Y:S01]  /*06b0*/  SHFL.IDX PT, R2, R0, RZ, 0x1f ;  /* 0x00001fff00027589 */ /* 0x000f6200000e0000 */
[----:B------:R-:W-:Y:S01]  /*06c0*/  R2UR UR9, R3 ;  /* 0x00000000030972ca */ /* 0x000fe200000e0000 */
        /* <DEDUP_REMOVED lines=21> */
.L_x_4:
[----:B------:R-:W-:Y:S01]  /*0820*/  UISETP.NE.AND UP0, UPT, UR9, URZ, UPT ;  /* 0x0000003f0900728c */ /* 0x000fe2000bf05270 */
[----:B------:R-:W-:Y:S01]  /*0830*/  NOP ;  /* 0x0000000000007918 */ /* 0x000fe20000000000 */
[----:B------:R-:W-:Y:S01]  /*0840*/  UMOV UR39, 0x1 ;  /* 0x0000000100277882 */ /* 0x000fe20000000000 */
[----:B------:R-:W-:Y:S01]  /*0850*/  ULDC.64 UR54, c[0x0][0x208] ;  /* 0x0000820000367ab9 */ /* 0x000fe20000000a00 */
[----:B------:R-:W-:Y:S01]  /*0860*/  USEL UR39, UR39, 0x2, !UP0 ;  /* 0x0000000227277887 */ /* 0x000fe2000c000000 */
[----:B------:R-:W-:Y:S01]  /*0870*/  BSSY B6, `(.L_x_5) ;  /* 0x000114d000067945 */ /* 0x000fe20003800000 */
[----:B0-234-:R-:W-:Y:S01]  /*0880*/  BAR.SYNC.DEFER_BLOCKING 0x0 ;  /* 0x0000000000007b1d */ /* 0x01dfe20000010000 */
[----:B------:R-:W-:-:S13]  /*0890*/  PLOP3.LUT P0, PT, PT, PT, UP0, 0x80, 0x0 ;  /* 0x000000000000781c */ /* 0x000fda0003f0f008 */
[----:B------:R-:W-:Y:S05]  /*08a0*/  @!P0 BRA `(.L_x_6) ;  /* 0x000000c400b48947 */ /* 0x000fea0003800000 */
.L_x_7:
[----:B------:R-:W-:-:S08]  /*08b0*/  NOP ;  /* 0x0000000000007918 */ /* 0x000fd00000000000 */
[----:B------:R-:W0:Y:S02]  /*08c0*/  USETMAXREG.TRY_ALLOC.CTAPOOL UP0, 0xe8 ;  /* 0x000000e8000079c8 */ /* 0x000e240008000600 */
[----:B0-----:R-:W-:-:S13]  /*08d0*/  PLOP3.LUT P0, PT, PT, PT, UP0, 0x80, 0x0 ;  /* 0x000000000000781c */ /* 0x001fda0003f0f008 */
[----:B------:R-:W-:Y:S05]  /*08e0*/  @!P0 BRA `(.L_x_7) ;  /* 0xfffffffc00f08947 */ /* 0x000fea000383ffff */
[----:B-1----:R-:W0:Y:S01]  /*08f0*/  S2UR UR6, SR_CTAID.Y ;  /* 0x00000000000679c3 */ /* 0x002e220000002600 */
[----:B------:R-:W-:Y:S01]  /*0900*/  LOP3.LUT R0, R18, 0xffffff80, RZ, 0xc0, !PT ;  /* 0xffffff8012007812 */ /* 0x000fe200078ec0ff */
[----:B------:R-:W-:Y:S02]  /*0910*/  ULDC UR7, c[0x0][0xc50] ;  /* 0x0003140000077ab9 */ /* 0x000fe40000000800 */
[----:B------:R-:W-:-:S04]  /*0920*/  UISETP.NE.AND UP0, UPT, UR7, 0x1, UPT ;  /* 0x000000010700788c */ /* 0x000fc8000bf05270 */
[----:B------:R-:W-:Y:S08]  /*0930*/  BAR.ARV 0x8, 0x180 ;  /* 0x0206000000007b1d */ /* 0x000ff00000002000 */
[----:B------:R-:W1:Y:S01]  /*0940*/  S2UR UR48, SR_CTAID.Z ;  /* 0x00000000003079c3 */ /* 0x000e620000002700 */
[----:B------:R-:W-:Y:S01]  /*0950*/  ISETP.NE.AND P0, PT, R0, 0x80, PT ;  /* 0x000000800000780c */ /* 0x000fe20003f05270 */
[----:B------:R-:W-:Y:S01]  /*0960*/  @UP0 ULDC UR4, c[0x0][0xc54] ;  /* 0x0003150000040ab9 */ /* 0x000fe20000000800 */
[----:B------:R-:W-:Y:S01]  /*0970*/  @UP0 ULDC UR8, c[0x0][0xc58] ;  /* 0x0003160000080ab9 */ /* 0x000fe20000000800 */
[----:B0-----:R-:W-:-:S10]  /*0980*/  UIMAD.WIDE.U32 UR4, UR6, UR4, URZ ;  /* 0x00000004060472a5 */ /* 0x001fd4000f8e003f */
[----:B------:R-:W-:Y:S06]  /*0990*/  @!P0 BAR.ARV 0x9, 0x100 ;  /* 0x0244000000008b1d */ /* 0x000fec0000002000 */
[----:B------:R-:W-:Y:S01]  /*09a0*/  UMOV UR50, UR6 ;  /* 0x0000000600327c82 */ /* 0x000fe20008000000 */
[----:B------:R-:W-:Y:S01]  /*09b0*/  @UP0 USHF.R.U32.HI UR50, URZ, UR8, UR5 ;  /* 0x000000083f320299 */ /* 0x000fe20008011605 */
[----:B-1----:R-:W-:-:S03]  /*09c0*/  ISETP.LE.AND P0, PT, RZ, UR48, PT ;  /* 0x00000030ff007c0c */ /* 0x002fc6000bf03270 */
[----:B------:R-:W-:-:S04]  /*09d0*/  UIADD3 UR4, -UR50, URZ, URZ ;  /* 0x0000003f32047290 */ /* 0x000fc8000fffe13f */
[----:B------:R-:W-:-:S06]  /*09e0*/  UIMAD UR7, UR7, UR4, UR6 ;  /* 0x00000004070772a4 */ /* 0x000fcc000f8e0206 */
[----:B------:R-:W-:Y:S06]  /*09f0*/  @!P0 BRA `(.L_x_8) ;  /* 0x0000011000d08947 */ /* 0x000fec0003800000 */
[----:B------:R-:W-:Y:S01]  /*0a00*/  ULDC.64 UR4, c[0x0][0x418] ;  /* 0x0001060000047ab9 */ /* 0x000fe20000000a00 */
[----:B------:R-:W-:Y:S01]  /*0a10*/  ULDC UR51, c[0x0][0x424] ;  /* 0x0001090000337ab9 */ /* 0x000fe20000000800 */
[----:B------:R-:W-:Y:S02]  /*0a20*/  UISETP.NE.U32.AND UP0, UPT, UR4, URZ, UPT ;  /* 0x0000003f0400728c */ /* 0x000fe4000bf05070 */
[----:B------:R-:W-:Y:S02]  /*0a30*/  ULOP3.LUT UR38, UR7, 0xffff, URZ, 0xc0, !UPT ;  /* 0x0000ffff07267892 */ /* 0x000fe4000f8ec03f */
[----:B------:R-:W-:Y:S01]  /*0a40*/  UISETP.NE.AND.EX UP0, UPT, UR5, URZ, UPT, UP0 ;  /* 0x0000003f0500728c */ /* 0x000fe2000bf05300 */
[----:B------:R-:W-:-:S03]  /*0a50*/  ULDC UR4, c[0x0][0x2f0] ;  /* 0x0000bc0000047ab9 */ /* 0x000fc60000000800 */
[----:B------:R-:W-:-:S04]  /*0a60*/  USEL UR51, UR51, 0x1, UP0 ;  /* 0x0000000133337887 */ /* 0x000fc80008000000 */
[----:B------:R-:W-:-:S04]  /*0a70*/  UIMAD UR51, UR51, UR4, URZ ;  /* 0x00000004333372a4 */ /* 0x000fc8000f8e023f */
[----:B------:R-:W-:Y:S02]  /*0a80*/  UISETP.GE.AND UP0, UPT, UR51, 0x1, UPT ;  /* 0x000000013300788c */ /* 0x000fe4000bf06270 */
[----:B------:R-:W-:-:S04]  /*0a90*/  UIADD3 UR4, UR51, 0x9f, URZ ;  /* 0x0000009f33047890 */ /* 0x000fc8000fffe03f */
[----:B------:R-:W-:Y:S01]  /*0aa0*/  PLOP3.LUT P0, PT, PT, PT, UP0, 0x80, 0x0 ;  /* 0x000000000000781c */ /* 0x000fe20003f0f008 */
[----:B------:R-:W-:-:S04]  /*0ab0*/  UIMAD.WIDE UR4, UR4, 0x66666667, URZ ;  /* 0x66666667040478a5 */ /* 0x000fc8000f8e023f */
[----:B------:R-:W-:-:S03]  /*0ac0*/  USHF.R.U32.HI UR6, URZ, 0x1f, UR5 ;  /* 0x0000001f3f067899 */ /* 0x000fc60008011605 */
[----:B------:R-:W-:Y:S01]  /*0ad0*/  UMOV UR4, URZ ;  /* 0x0000003f00047c82 */ /* 0x000fe20008000000 */
[----:B------:R-:W-:-:S04]  /*0ae0*/  ULEA.HI.SX32 UR6, UR5, UR6, 0x1a ;  /* 0x0000000605067291 */ /* 0x000fc8000f8fd23f */
[----:B------:R-:W-:Y:S08]  /*0af0*/  @!P0 BRA `(.L_x_9) ;  /* 0x0000000000908947 */ /* 0x000ff00003800000 */
[----:B------:R-:W-:Y:S01]  /*0b00*/  USHF.R.U32.HI UR7, URZ, 0x10, UR7 ;  /* 0x000000103f077899 */ /* 0x000fe20008011607 */
[----:B------:R-:W-:-:S03]  /*0b10*/  UMOV UR4, URZ ;  /* 0x0000003f00047c82 */ /* 0x000fc60008000000 */
[----:B------:R-:W-:-:S11]  /*0b20*/  UISETP.NE.AND UP0, UPT, UR7, URZ, UPT ;  /* 0x0000003f0700728c */ /* 0x000fd6000bf05270 */
[----:B------:R-:W-:Y:S02]  /*0b30*/  @!UP0 ULDC UR7, c[0x0][0x9f0] ;  /* 0x00027c0000078ab9 */ /* 0x000fe40000000800 */
[----:B------:R-:W-:Y:S01]  /*0b40*/  IMAD.U32 R3, RZ, RZ, UR7 ;  /* 0x00000007ff037e24 */ /* 0x000fe2000f8e00ff */
[----:B------:R-:W-:-:S04]  /*0b50*/  UIADD3 UR8, UR6, -0x1, UR7 ;  /* 0xffffffff06087890 */ /* 0x000fc8000fffe007 */
[-C--:B------:R-:W-:Y:S02]  /*0b60*/  IABS R0, R3.reuse ;  /* 0x0000000300007213 */ /* 0x080fe40000000000 */
[----:B------:R-:W-:Y:S01]  /*0b70*/  IMAD.U32 R4, RZ, RZ, UR8 ;  /* 0x00000008ff047e24 */ /* 0x000fe2000f8e00ff */
[----:B------:R-:W-:Y:S01]  /*0b80*/  IABS R5, R3 ;  /* 0x0000000300057213 */ /* 0x000fe20000000000 */
[----:B------:R-:W-:Y:S01]  /*0b90*/  ULOP3.LUT UR8, UR8, UR7, URZ, 0x3c, !UPT ;  /* 0x0000000708087292 */ /* 0x000fe2000f8e3c3f */
[----:B------:R-:W-:Y:S02]  /*0ba0*/  R2UR UR11, R0 ;  /* 0x00000000000b72ca */ /* 0x000fe400000e0000 */
[----:B------:R-:W-:-:S05]  /*0bb0*/  IABS R4, R4 ;  /* 0x0000000400047213 */ /* 0x000fca0000000000 */
[----:B------:R-:W-:-:S05]  /*0bc0*/  IMAD.MOV.U32 R3, RZ, RZ, R4 ;  /* 0x000000ffff037224 */ /* 0x000fca00078e0004 */
[----:B------:R-:W-:Y:S01]  /*0bd0*/  R2UR UR10, R3 ;  /* 0x00000000030a72ca */ /* 0x000fe200000e0000 */
[----:B------:R-:W0:Y:S08]  /*0be0*/  I2F.RP R0, UR11 ;  /* 0x0000000b00007d06 */ /* 0x000e300008209400 */
[----:B0-----:R-:W0:Y:S02]  /*0bf0*/  MUFU.RCP R0, R0 ;  /* 0x0000000000007308 */ /* 0x001e240000001000 */
[----:B0-----:R-:W-:-:S02]  /*0c00*/  VIADD R2, R0, 0xffffffe ;  /* 0x0ffffffe00027836 */ /* 0x001fc40000000000 */
[----:B------:R-:W-:-:S04]  /*0c10*/  IMAD.MOV R0, RZ, RZ, -R5 ;  /* 0x000000ffff007224 */ /* 0x000fc800078e0a05 */
[----:B------:R-:W0:Y:S02]  /*0c20*/  F2I.FTZ.U32.TRUNC.NTZ R2, R2 ;  /* 0x0000000200027305 */ /* 0x000e24000021f000 */
[----:B0-----:R-:W-:-:S13]  /*0c30*/  R2UR UR5, R2 ;  /* 0x00000000020572ca */ /* 0x001fda00000e0000 */
[----:B------:R-:W-:-:S04]  /*0c40*/  UIADD3 UR9, URZ, -UR5, URZ ;  /* 0x800000053f097290 */ /* 0x000fc8000fffe03f */
[----:B------:R-:W-:-:S04]  /*0c50*/  UIMAD UR9, UR9, UR11, URZ ;  /* 0x0000000b090972a4 */ /* 0x000fc8000f8e023f */
[----:B------:R-:W-:-:S03]  /*0c60*/  UIMAD.WIDE.U32 UR4, UR5, UR9, UR4 ;  /* 0x00000009050472a5 */ /* 0x000fc6000f8e0004 */
[----:B------:R-:W-:Y:S01]  /*0c70*/  R2UR UR9, R0 ;  /* 0x00000000000972ca */ /* 0x000fe200000e0000 */
[----:B------:R-:W-:-:S12]  /*0c80*/  UIMAD.WIDE.U32 UR4, UR5, UR10, URZ ;  /* 0x0000000a050472a5 */ /* 0x000fd8000f8e003f */
[----:B------:R-:W-:-:S04]  /*0c90*/  UIMAD UR4, UR5, UR9, UR10 ;  /* 0x00000009050472a4 */ /* 0x000fc8000f8e020a */
[----:B------:R-:W-:-:S11]  /*0ca0*/  UISETP.GT.U32.AND UP1, UPT, UR11, UR4, UPT ;  /* 0x000000040b00728c */ /* 0x000fd6000bf24070 */
[----:B------:R-:W-:Y:S02]  /*0cb0*/  @!UP1 UIADD3 UR4, UR4, -UR11, URZ ;  /* 0x8000000b04049290 */ /* 0x000fe4000fffe03f */
[----:B------:R-:W-:Y:S02]  /*0cc0*/  @!UP1 UIADD3 UR5, UR5, 0x1, URZ ;  /* 0x0000000105059890 */ /* 0x000fe4000fffe03f */
[----:B------:R-:W-:Y:S02]  /*0cd0*/  UISETP.GE.U32.AND UP0, UPT, UR4, UR11, UPT ;  /* 0x0000000b0400728c */ /* 0x000fe4000bf06070 */
[----:B------:R-:W-:-:S09]  /*0ce0*/  UISETP.GE.AND UP1, UPT, UR8, URZ, UPT ;  /* 0x0000003f0800728c */ /* 0x000fd2000bf26270 */
[----:B------:R-:W-:Y:S02]  /*0cf0*/  @UP0 UIADD3 UR5, UR5, 0x1, URZ ;  /* 0x0000000105050890 */ /* 0x000fe4000fffe03f */
[----:B------:R-:W-:-:S05]  /*0d00*/  UISETP.NE.AND UP0, UPT, UR7, URZ, UPT ;  /* 0x0000003f0700728c */ /* 0x000fca000bf05270 */
[----:B------:R-:W-:Y:S02]  /*0d10*/  UMOV UR4, UR5 ;  /* 0x0000000500047c82 */ /* 0x000fe40008000000 */
[----:B------:R-:W-:-:S04]  /*0d20*/  @!UP1 UIADD3 UR4, -UR4, URZ, URZ ;  /* 0x0000003f04049290 */ /* 0x000fc8000fffe13f */
[----:B------:R-:W-:-:S12]  /*0d30*/  @!UP0 ULOP3.LUT UR4, URZ, UR7, URZ, 0x33, !UPT ;  /* 0x000000073f048292 */ /* 0x000fd8000f8e333f */
.L_x_9:
[----:B------:R-:W-:Y:S01]  /*0d40*/  UIMAD UR38, UR38, UR4, URZ ;  /* 0x00000004262672a4 */ /* 0x000fe2000f8e023f */
[----:B------:R-:W-:Y:S01]  /*0d50*/  IMAD.U32 R0, RZ, RZ, UR6 ;  /* 0x00000006ff007e24 */ /* 0x000fe2000f8e00ff */
[----:B------:R-:W-:Y:S01]  /*0d60*/  USHF.R.S32.HI UR37, URZ, 0x1f, UR48 ;  /* 0x0000001f3f257899 */ /* 0x000fe20008011430 */
[----:B------:R-:W-:Y:S01]  /*0d70*/  IMAD.U32 R3, RZ, RZ, UR4 ;  /* 0x00000004ff037e24 */ /* 0x000fe2000f8e00ff */
[----:B------:R-:W-:Y:S02]  /*0d80*/  IADD3 R18, R18, -0x80, RZ ;  /* 0xffffff8012127810 */ /* 0x000fe40007ffe0ff */
[----:B------:R-:W-:Y:S02]  /*0d90*/  CS2R R12, SRZ ;  /* 0x00000000000c7805 */ /* 0x000fe4000001ff00 */
[----:B------:R-:W-:Y:S01]  /*0da0*/  PLOP3.LUT P0, PT, PT, PT, PT, 0x80, 0x0 ;  /* 0x000000000000781c */ /* 0x000fe20003f0f070 */
[----:B------:R-:W-:Y:S01]  /*0db0*/  IMAD.MOV.U32 R2, RZ, RZ, RZ ;  /* 0x000000ffff027224 */ /* 0x000fe200078e00ff */
[----:B------:R-:W-:Y:S01]  /*0dc0*/  VIADDMNMX R0, R3, UR38, R0, PT ;  /* 0x0000002603007c46 */ /* 0x000fe2000b800100 */
[----:B------:R-:W-:Y:S01]  /*0dd0*/  IMAD.MOV.U32 R9, RZ, RZ, RZ ;  /* 0x000000ffff097224 */ /* 0x000fe200078e00ff */
[----:B------:R-:W-:-:S02]  /*0de0*/  CS2R R52, SRZ ;  /* 0x0000000000347805 */ /* 0x000fc4000001ff00 */
[----:B------:R-:W-:Y:S02]  /*0df0*/  CS2R R44, SRZ ;  /* 0x00000000002c7805 */ /* 0x000fe4000001ff00 */
[----:B------:R-:W-:Y:S01]  /*0e00*/  R2UR UR43, R0 ;  /* 0x00000000002b72ca */ /* 0x000fe200000e0000 */
[----:B------:R-:W-:Y:S01]  /*0e10*/  IMAD.MOV.U32 R0, RZ, RZ, RZ ;  /* 0x000000ffff007224 */ /* 0x000fe200078e00ff */
[----:B------:R-:W-:Y:S02]  /*0e20*/  CS2R R6, SRZ ;  /* 0x0000000000067805 */ /* 0x000fe4000001ff00 */
[----:B------:R-:W-:Y:S02]  /*0e30*/  CS2R R10, SRZ ;  /* 0x00000000000a7805 */ /* 0x000fe4000001ff00 */
[----:B------:R-:W-:Y:S02]  /*0e40*/  CS2R R48, SRZ ;  /* 0x0000000000307805 */ /* 0x000fe4000001ff00 */
[----:B------:R-:W-:Y:S01]  /*0e50*/  CS2R R50, SRZ ;  /* 0x0000000000327805 */ /* 0x000fe2000001ff00 */
[----:B------:R-:W-:Y:S01]  /*0e60*/  IMAD.MOV.U32 R17, RZ, RZ, RZ ;  /* 0x000000ffff117224 */ /* 0x000fe200078e00ff */
[----:B------:R-:W-:Y:S01]  /*0e70*/  CS2R R56, SRZ ;  /* 0x0000000000387805 */ /* 0x000fe2000001ff00 */
[----:B------:R-:W-:Y:S01]  /*0e80*/  IMAD.MOV.U32 R58, RZ, RZ, RZ ;  /* 0x000000ffff3a7224 */ /* 0x000fe200078e00ff */
[----:B------:R-:W-:-:S02]  /*0e90*/  CS2R R20, SRZ ;  /* 0x0000000000147805 */ /* 0x000fc4000001ff00 */
[----:B------:R-:W-:Y:S01]  /*0ea0*/  CS2R R32, SRZ ;  /* 0x0000000000207805 */ /* 0x000fe2000001ff00 */
[----:B------:R-:W-:Y:S01]  /*0eb0*/  IMAD.MOV.U32 R39, RZ, RZ, RZ ;  /* 0x000000ffff277224 */ /* 0x000fe200078e00ff */
[----:B------:R-:W-:Y:S01]  /*0ec0*/  CS2R R46, SRZ ;  /* 0x00000000002e7805 */ /* 0x000fe2000001ff00 */
[----:B------:R-:W-:Y:S01]  /*0ed0*/  UISETP.GT.AND UP0, UPT, UR43, UR38, UPT ;  /* 0x000000262b00728c */ /* 0x000fe2000bf04270 */
[----:B------:R-:W-:Y:S01]  /*0ee0*/  IMAD.MOV.U32 R19, RZ, RZ, RZ ;  /* 0x000000ffff137224 */ /* 0x000fe200078e00ff */
[----:B------:R-:W-:Y:S02]  /*0ef0*/  CS2R R22, SRZ ;  /* 0x0000000000167805 */ /* 0x000fe4000001ff00 */
[----:B------:R-:W-:Y:S01]  /*0f00*/  CS2R R24, SRZ ;  /* 0x0000000000187805 */ /* 0x000fe2000001ff00 */
[----:B------:R-:W-:Y:S01]  /*0f10*/  IMAD.MOV.U32 R15, RZ, RZ, RZ ;  /* 0x000000ffff0f7224 */ /* 0x000fe200078e00ff */
[----:B------:R-:W-:Y:S02]  /*0f20*/  CS2R R54, SRZ ;  /* 0x0000000000367805 */ /* 0x000fe4000001ff00 */
[----:B------:R-:W-:-:S02]  /*0f30*/  PLOP3.LUT P1, PT, PT, PT, UP0, 0x80, 0x0 ;  /* 0x000000000000781c */ /* 0x000fc40003f2f008 */
[----:B------:R-:W-:Y:S02]  /*0f40*/  CS2R R40, SRZ ;  /* 0x0000000000287805 */ /* 0x000fe4000001ff00 */
[----:B------:R-:W-:Y:S02]  /*0f50*/  MOV R29, RZ ;  /* 0x000000ff001d7202 */ /* 0x000fe40000000f00 */
[----:B------:R-:W-:Y:S01]  /*0f60*/  CS2R R64, SRZ ;  /* 0x0000000000407805 */ /* 0x000fe2000001ff00 */
[----:B------:R-:W-:Y:S01]  /*0f70*/  IMAD.MOV.U32 R37, RZ, RZ, RZ ;  /* 0x000000ffff257224 */ /* 0x000fe200078e00ff */
[----:B------:R-:W-:Y:S02]  /*0f80*/  CS2R R62, SRZ ;  /* 0x00000000003e7805 */ /* 0x000fe4000001ff00 */
[----:B------:R-:W-:Y:S02]  /*0f90*/  CS2R R60, SRZ ;  /* 0x00000000003c7805 */ /* 0x000fe4000001ff00 */
[----:B------:R-:W-:Y:S01]  /*0fa0*/  CS2R R120, SRZ ;  /* 0x0000000000787805 */ /* 0x000fe2000001ff00 */
[----:B------:R-:W-:Y:S01]  /*0fb0*/  IMAD.MOV.U32 R66, RZ, RZ, RZ ;  /* 0x000000ffff427224 */ /* 0x000fe200078e00ff */
[----:B------:R-:W-:Y:S01]  /*0fc0*/  CS2R R70, SRZ ;  /* 0x0000000000467805 */ /* 0x000fe2000001ff00 */
[----:B------:R-:W-:Y:S01]  /*0fd0*/  IMAD.MOV.U32 R31, RZ, RZ, RZ ;  /* 0x000000ffff1f7224 */ /* 0x000fe200078e00ff */
[----:B------:R-:W-:-:S02]  /*0fe0*/  CS2R R122, SRZ ;  /* 0x00000000007a7805 */ /* 0x000fc4000001ff00 */
[----:B------:R-:W-:Y:S02]  /*0ff0*/  CS2R R68, SRZ ;  /* 0x0000000000447805 */ /* 0x000fe4000001ff00 */
[----:B------:R-:W-:Y:S02]  /*1000*/  CS2R R76, SRZ ;  /* 0x00000000004c7805 */ /* 0x000fe4000001ff00 */
[----:B------:R-:W-:Y:S02]  /*1010*/  CS2R R78, SRZ ;  /* 0x00000000004e7805 */ /* 0x000fe4000001ff00 */
[----:B------:R-:W-:Y:S01]  /*1020*/  CS2R R74, SRZ ;  /* 0x00000000004a7805 */ /* 0x000fe2000001ff00 */
[----:B------:R-:W-:Y:S01]  /*1030*/  IMAD.MOV.U32 R72, RZ, RZ, RZ ;  /* 0x000000ffff487224 */ /* 0x000fe200078e00ff */
[----:B------:R-:W-:Y:S02]  /*1040*/  CS2R R84, SRZ ;  /* 0x0000000000547805 */ /* 0x000fe4000001ff00 */
[----:B------:R-:W-:-:S02]  /*1050*/  CS2R R80, SRZ ;  /* 0x0000000000507805 */ /* 0x000fc4000001ff00 */
[----:B------:R-:W-:Y:S02]  /*1060*/  CS2R R86, SRZ ;  /* 0x0000000000567805 */ /* 0x000fe4000001ff00 */
        /* <DEDUP_REMOVED lines=10> */
[----:B------:R-:W-:Y:S02]  /*1110*/  CS2R R108, SRZ ;  /* 0x00000000006c7805 */ /* 0x000fe4000001ff00 */
[----:B------:R-:W-:Y:S01]  /*1120*/  CS2R R110, SRZ ;  /* 0x00000000006e7805 */ /* 0x000fe2000001ff00 */
[----:B------:R-:W-:Y:S01]  /*1130*/  IMAD.MOV.U32 R112, RZ, RZ, RZ ;  /* 0x000000ffff707224 */ /* 0x000fe200078e00ff */
[----:B------:R-:W-:Y:S01]  /*1140*/  MOV R116, RZ ;  /* 0x000000ff00747202 */ /* 0x000fe20000000f00 */
[----:B------:R-:W-:Y:S01]  /*1150*/  IMAD.MOV.U32 R124, RZ, RZ, RZ ;  /* 0x000000ffff7c7224 */ /* 0x000fe200078e00ff */
[----:B------:R-:W-:Y:S02]  /*1160*/  CS2R R118, SRZ ;  /* 0x0000000000767805 */ /* 0x000fe4000001ff00 */
[----:B------:R-:W-:Y:S01]  /*1170*/  CS2R R114, SRZ ;  /* 0x0000000000727805 */ /* 0x000fe2000001ff00 */
[----:B------:R-:W-:Y:S01]  /*1180*/  IMAD.MOV.U32 R126, RZ, RZ, RZ ;  /* 0x000000ffff7e7224 */ /* 0x000fe200078e00ff */
[----:B------:R-:W-:Y:S06]  /*1190*/  @!P1 BRA `(.L_x_10) ;  /* 0x0000008c00209947 */ /* 0x000fec0003800000 */
[----:B------:R-:W-:Y:S01]  /*11a0*/  SHF.R.S32.HI R17, RZ, 0x1f, R18 ;  /* 0x0000001fff117819 */ /* 0x000fe20000011412 */
[----:B------:R-:W0:Y:S01]  /*11b0*/  S2UR UR42, SR_CgaCtaId ;  /* 0x00000000002a79c3 */ /* 0x000e220000008800 */
[----:B------:R-:W-:Y:S02]  /*11c0*/  UMOV UR36, 0x400 ;  /* 0x0000040000247882 */ /* 0x000fe40000000000 */
[----:B------:R-:W-:-:S04]  /*11d0*/  LEA.HI R17, R17, R18, RZ, 0x7 ;  /* 0x0000001211117211 */ /* 0x000fc800078f38ff */
[----:B------:R-:W-:-:S06]  /*11e0*/  SHF.R.S32.HI R0, RZ, 0x7, R17 ;  /* 0x00000007ff007819 */ /* 0x000fcc0000011411 */
[----:B------:R-:W1:Y:S01]  /*11f0*/  SHFL.IDX PT, R0, R0, RZ, 0x1f ;  /* 0x00001fff00007589 */ /* 0x000e6200000e0000 */
[----:B0-----:R-:W-:-:S04]  /*1200*/  ULEA UR36, UR42, UR36, 0x18 ;  /* 0x000000242a247291 */ /* 0x001fc8000f8ec03f */
[----:B------:R-:W-:-:S04]  /*1210*/  UIADD3 UR5, UR36, 0x1e200, URZ ;  /* 0x0001e20024057890 */ /* 0x000fc8000fffe03f */
[----:B------:R-:W-:Y:S01]  /*1220*/  ULOP3.LUT UP0, URZ, UR5, 0x9f, URZ, 0xc0, !UPT ;  /* 0x0000009f053f7892 */ /* 0x000fe2000f80c03f */
[----:B-1----:R-:W-:-:S05]  /*1230*/  R2UR UR49, R0 ;  /* 0x00000000003172ca */ /* 0x002fca00000e0000 */
[----:B------:R-:W-:-:S08]  /*1240*/  PLOP3.LUT P0, PT, PT, PT, UP0, 0x80, 0x0 ;  /* 0x000000000000781c */ /* 0x000fd00003f0f008 */
[----:B------:R-:W-:-:S04]  /*1250*/  ULEA.HI UR4, UR49, UR49, URZ, 0x1 ;  /* 0x0000003131047291 */ /* 0x000fc8000f8f083f */
[----:B------:R-:W-:-:S04]  /*1260*/  ULOP3.LUT UR4, UR4, 0x3e, URZ, 0xc0, !UPT ;  /* 0x0000003e04047892 */ /* 0x000fc8000f8ec03f */
[----:B------:R-:W-:-:S04]  /*1270*/  UIADD3 UR4, UR49, -UR4, URZ ;  /* 0x8000000431047290 */ /* 0x000fc8000fffe03f */
[----:B------:R-:W-:-:S04]  /*1280*/  ULEA UR4, UR4, UR5, 0xc ;  /* 0x0000000504047291 */ /* 0x000fc8000f8e603f */
[----:B------:R-:W-:-:S04]  /*1290*/  USHF.R.U32.HI UR4, URZ, 0x4, UR4 ;  /* 0x000000043f047899 */ /* 0x000fc80008011604 */
[----:B------:R-:W-:Y:S01]  /*12a0*/  ULOP3.LUT UR40, UR4, 0x3fff, URZ, 0xc0, !UPT ;  /* 0x00003fff04287892 */ /* 0x000fe2000f8ec03f */
[----:B------:R-:W-:Y:S11]  /*12b0*/  @!P0 BRA `(.L_x_11) ;  /* 0x0000000000408947 */ /* 0x000ff60003800000 */
[----:B------:R-:W-:Y:S01]  /*12c0*/  MOV R0, 0x0 ;  /* 0x0000000000007802 */ /* 0x000fe20000000f00 */
[----:B------:R-:W-:Y:S01]  /*12d0*/  ULDC.64 UR4, c[0x4][0xc0] ;  /* 0x0100300000047ab9 */ /* 0x000fe20000000a00 */
[----:B------:R-:W-:Y:S01]  /*12e0*/  ULDC.64 UR6, c[0x4][0x30] ;  /* 0x01000c0000067ab9 */ /* 0x000fe20000000a00 */
[----:B------:R-:W-:Y:S01]  /*12f0*/  IMAD.U32 R4, RZ, RZ, UR4 ;  /* 0x00000004ff047e24 */ /* 0x000fe2000f8e00ff */
[----:B------:R0:W1:Y:S01]  /*1300*/  LDC.64 R2, c[0x4][R0] ;  /* 0x0100000000027b82 */ /* 0x0000620000000a00 */
[----:B------:R-:W-:Y:S01]  /*1310*/  IMAD.U32 R5, RZ, RZ, UR5 ;  /* 0x00000005ff057e24 */ /* 0x000fe2000f8e00ff */
[----:B------:R-:W-:Y:S01]  /*1320*/  ULDC.64 UR4, c[0x4][0xc8] ;  /* 0x0100320000047ab9 */ /* 0x000fe20000000a00 */
[----:B------:R-:W-:Y:S01]  /*1330*/  IMAD.U32 R10, RZ, RZ, UR6 ;  /* 0x00000006ff0a7e24 */ /* 0x000fe2000f8e00ff */
[----:B------:R-:W-:Y:S01]  /*1340*/  MOV R8, 0x70 ;  /* 0x0000007000087802 */ /* 0x000fe20000000f00 */
[----:B------:R-:W-:Y:S02]  /*1350*/  IMAD.U32 R6, RZ, RZ, UR4 ;  /* 0x00000004ff067e24 */ /* 0x000fe4000f8e00ff */
[----:B------:R-:W-:-:S02]  /*1360*/  IMAD.U32 R7, RZ, RZ, UR5 ;  /* 0x00000005ff077e24 */ /* 0x000fc4000f8e00ff */
[----:B------:R-:W-:Y:S02]  /*1370*/  IMAD.U32 R11, RZ, RZ, UR7 ;  /* 0x00000007ff0b7e24 */ /* 0x000fe4000f8e00ff */
[----:B------:R-:W-:Y:S02]  /*1380*/  IMAD.MOV.U32 R12, RZ, RZ, 0x1 ;  /* 0x00000001ff0c7424 */ /* 0x000fe400078e00ff */
[----:B0-----:R-:W-:-:S07]  /*1390*/  IMAD.MOV.U32 R13, RZ, RZ, RZ ;  /* 0x000000ffff0d7224 */ /* 0x001fce00078e00ff */
[----:B------:R-:W-:-:S07]  /*13a0*/  LEPC R20, `(.L_x_11) ;  /* 0x000000001014794e */ /* 0x000fce0000000000 */
[----:B-1----:R-:W-:Y:S05]  /*13b0*/  CALL.ABS.NOINC R2 ;  /* 0x0000000002007343 */ /* 0x002fea0003c00000 */
.L_x_11:
[----:B------:R-:W-:Y:S01]  /*13c0*/  ULDC.64 UR6, c[0x0][0x990] ;  /* 0x0002640000067ab9 */ /* 0x000fe20000000a00 */
[----:B------:R-:W-:Y:S01]  /*13d0*/  ULDC.64 UR4, c[0x0][0x998] ;  /* 0x0002660000047ab9 */ /* 0x000fe20000000a00 */
[----:B------:R-:W-:Y:S01]  /*13e0*/  UISETP.NE.U32.AND UP0, UPT, UR6, URZ, UPT ;  /* 0x0000003f0600728c */ /* 0x000fe2000bf05070 */
[----:B------:R-:W-:Y:S01]  /*13f0*/  IMAD.MOV.U32 R7, RZ, RZ, 0x3f800000 ;  /* 0x3f800000ff077424 */ /* 0x000fe200078e00ff */
[----:B------:R-:W-:Y:S01]  /*1400*/  UISETP.NE.U32.AND UP1, UPT, UR4, URZ, UPT ;  /* 0x0000003f0400728c */ /* 0x000fe2000bf25070 */
[----:B------:R-:W-:Y:S01]  /*1410*/  IMAD.MOV.U32 R0, RZ, RZ, 0x3f800000 ;  /* 0x3f800000ff007424 */ /* 0x000fe200078e00ff */
[----:B------:R-:W-:Y:S02]  /*1420*/  UISETP.NE.AND.EX UP0, UPT, UR7, URZ, UPT, UP0 ;  /* 0x0000003f0700728c */ /* 0x000fe4000bf05300 */
[----:B------:R-:W-:-:S04]  /*1430*/  UISETP.NE.AND.EX UP1, UPT, UR5, URZ, UPT, UP1 ;  /* 0x0000003f0500728c */ /* 0x000fc8000bf25310 */
[----:B------:R-:W-:Y:S02]  /*1440*/  PLOP3.LUT P0, PT, PT, PT, UP0, 0x80, 0x0 ;  /* 0x000000000000781c */ /* 0x000fe40003f0f008 */
[----:B------:R-:W-:-:S03]  /*1450*/  PLOP3.LUT P1, PT, PT, PT, UP1, 0x80, 0x0 ;  /* 0x000000000000781c */ /* 0x000fc60003f2f018 */
[----:B------:R-:W-:Y:S01]  /*1460*/  @UP0 ULDC.64 UR12, c[0x0][0x9a8] ;  /* 0x00026a00000c0ab9 */ /* 0x000fe20000000a00 */
[----:B------:R-:W-:Y:S01]  /*1470*/  @UP0 ULDC.64 UR16, c[0x0][0x9b0] ;  /* 0x00026c0000100ab9 */ /* 0x000fe20000000a00 */
[----:B------:R-:W-:Y:S01]  /*1480*/  @UP1 ULDC.64 UR14, c[0x0][0x9b8] ;  /* 0x00026e00000e1ab9 */ /* 0x000fe20000000a00 */
[----:B------:R-:W-:Y:S02]  /*1490*/  @UP0 UIMAD UR8, UR37, UR12, URZ ;  /* 0x0000000c250802a4 */ /* 0x000fe4000f8e023f */
[----:B------:R-:W-:Y:S02]  /*14a0*/  @UP0 UIMAD.WIDE.U32 UR10, UR48, UR12, URZ ;  /* 0x0000000c300a02a5 */ /* 0x000fe4000f8e003f */
[----:B------:R-:W-:Y:S02]  /*14b0*/  @UP1 UIMAD UR12, UR37, UR14, URZ ;  /* 0x0000000e250c12a4 */ /* 0x000fe4000f8e023f */
[----:B------:R-:W-:Y:S02]  /*14c0*/  @UP0 UIMAD UR13, UR48, UR13, UR8 ;  /* 0x0000000d300d02a4 */ /* 0x000fe4000f8e0208 */
[----:B------:R-:W-:-:S02]  /*14d0*/  @UP1 UIMAD.WIDE.U32 UR8, UR48, UR14, URZ ;  /* 0x0000000e300812a5 */ /* 0x000fc4000f8e003f */
[----:B------:R-:W-:Y:S02]  /*14e0*/  @UP1 UIMAD UR14, UR48, UR15, UR12 ;  /* 0x0000000f300e12a4 */ /* 0x000fe4000f8e020c */
[----:B------:R-:W-:Y:S02]  /*14f0*/  @UP0 USHF.R.S32.HI UR12, URZ, 0x1f, UR50 ;  /* 0x0000001f3f0c0899 */ /* 0x000fe40008011432 */
[----:B------:R-:W-:Y:S01]  /*1500*/  @UP1 USHF.R.S32.HI UR15, URZ, 0x1f, UR50 ;  /* 0x0000001f3f0f1899 */ /* 0x000fe20008011432 */
[----:B------:R-:W-:Y:S01]  /*1510*/  @UP1 ULDC.64 UR18, c[0x0][0x9c0] ;  /* 0x0002700000121ab9 */ /* 0x000fe20000000a00 */
[----:B------:R-:W-:Y:S02]  /*1520*/  @UP0 UIADD3 UR11, UR11, UR13, URZ ;  /* 0x0000000d0b0b0290 */ /* 0x000fe4000fffe03f */
[----:B------:R-:W-:Y:S02]  /*1530*/  @UP0 UIMAD UR12, UR12, UR16, URZ ;  /* 0x000000100c0c02a4 */ /* 0x000fe4000f8e023f */
[----:B------:R-:W-:-:S02]  /*1540*/  @UP1 UIMAD UR13, UR15, UR18, URZ ;  /* 0x000000120f0d12a4 */ /* 0x000fc4000f8e023f */
[----:B------:R-:W-:Y:S02]  /*1550*/  @UP1 UIADD3 UR9, UR9, UR14, URZ ;  /* 0x0000000e09091290 */ /* 0x000fe4000fffe03f */
[----:B------:R-:W-:Y:S02]  /*1560*/  @UP0 UIMAD UR12, UR50, UR17, UR12 ;  /* 0x00000011320c02a4 */ /* 0x000fe4000f8e020c */
[----:B------:R-:W-:Y:S02]  /*1570*/  @UP0 UIMAD.WIDE.U32 UR10, UR50, UR16, UR10 ;  /* 0x00000010320a02a5 */ /* 0x000fe4000f8e000a */
[----:B------:R-:W-:Y:S02]  /*1580*/  @UP1 UIMAD UR13, UR50, UR19, UR13 ;  /* 0x00000013320d12a4 */ /* 0x000fe4000f8e020d */
[----:B------:R-:W-:Y:S02]  /*1590*/  @UP1 UIMAD.WIDE.U32 UR8, UR50, UR18, UR8 ;  /* 0x00000012320812a5 */ /* 0x000fe4000f8e0008 */
[----:B------:R-:W-:-:S02]  /*15a0*/  @UP0 UIADD3 UR11, UR11, UR12, URZ ;  /* 0x0000000c0b0b0290 */ /* 0x000fc4000fffe03f */
[----:B------:R-:W-:Y:S02]  /*15b0*/  @UP0 ULEA UR6, UP2, UR10, UR6, 0x2 ;  /* 0x000000060a060291 */ /* 0x000fe4000f84103f */
[----:B------:R-:W-:Y:S02]  /*15c0*/  @UP1 UIADD3 UR9, UR9, UR13, URZ ;  /* 0x0000000d09091290 */ /* 0x000fe4000fffe03f */
[----:B------:R-:W-:Y:S02]  /*15d0*/  @UP1 ULEA UR4, UP3, UR8, UR4, 0x2 ;  /* 0x0000000408041291 */ /* 0x000fe4000f86103f */
[----:B------:R-:W-:Y:S01]  /*15e0*/  @UP0 ULEA.HI.X UR7, UR10, UR7, UR11, 0x2, UP2 ;  /* 0x000000070a070291 */ /* 0x000fe200090f140b */
[----:B------:R-:W-:Y:S01]  /*15f0*/  IMAD.U32 R2, RZ, RZ, UR6 ;  /* 0x00000006ff027e24 */ /* 0x000fe2000f8e00ff */
[----:B------:R-:W-:Y:S02]  /*1600*/  @UP1 ULEA.HI.X UR5, UR8, UR5, UR9, 0x2, UP3 ;  /* 0x0000000508051291 */ /* 0x000fe400098f1409 */
[----:B------:R-:W-:Y:S01]  /*1610*/  IMAD.U32 R4, RZ, RZ, UR4 ;  /* 0x00000004ff047e24 */ /* 0x000fe2000f8e00ff */
[----:B------:R-:W-:Y:S01]  /*1620*/  SHF.L.U32 R6, RZ, 0x1f, RZ ;  /* 0x0000001fff067819 */ /* 0x000fe200000006ff */
[----:B------:R-:W-:Y:S01]  /*1630*/  IMAD.U32 R3, RZ, RZ, UR7 ;  /* 0x00000007ff037e24 */ /* 0x000fe2000f8e00ff */
[----:B------:R-:W-:Y:S01]  /*1640*/  ULDC UR4, c[0x0][0x9d8] ;  /* 0x0002760000047ab9 */ /* 0x000fe20000000800 */
[----:B------:R-:W-:-:S03]  /*1650*/  IMAD.U32 R5, RZ, RZ, UR5 ;  /* 0x00000005ff057e24 */ /* 0x000fc6000f8e00ff */
[----:B------:R-:W2:Y:S04]  /*1660*/  @P0 LDG.E R7, desc[UR54][R2.64] ;  /* 0x0000003602070981 */ /* 0x000ea8000c1e1900 */
[----:B------:R-:W2:Y:S01]  /*1670*/  @P1 LDG.E R0, desc[UR54][R4.64] ;  /* 0x0000003604001981 */ /* 0x000ea2000c1e1900 */
[----:B------:R-:W0:Y:S01]  /*1680*/  SYNCS.PHASECHK.TRANS64.TRYWAIT P0, [UR36+0x33400], R6 ;  /* 0x03340006ff0075a7 */ /* 0x000e220008000164 */
[----:B--2---:R-:W-:-:S04]  /*1690*/  FMUL.FTZ R0, R7, R0 ;  /* 0x0000000007007220 */ /* 0x004fc80000410000 */
[----:B------:R-:W-:Y:S01]  /*16a0*/  FMUL.FTZ R0, R0, UR4 ;  /* 0x0000000400007c20 */ /* 0x000fe20008410000 */
[----:B0-----:R-:W-:Y:S06]  /*16b0*/  @!P0 BRA `(.L_x_12) ;  /* 0x0000010400a88947 */ /* 0x001fec0003800000 */
.L_x_98:
[----:B------:R-:W-:-:S06]  /*16c0*/  ULOP3.LUT UR4, UR39, 0x1, URZ, 0xfc, !UPT ;  /* 0x0000000127047892 */ /* 0x000fcc000f8efc3f */
[----:B------:R-:W-:-:S04]  /*16d0*/  MOV R2, UR4 ;  /* 0x0000000400027c02 */ /* 0x000fc80008000f00 */
[----:B------:R-:W-:-:S13]  /*16e0*/  ISETP.NE.AND P0, PT, R2, 0x3, PT ;  /* 0x000000030200780c */ /* 0x000fda0003f05270 */
[----:B------:R-:W-:Y:S05]  /*16f0*/  @!P0 BRA `(.L_x_13) ;  /* 0x0000000000048947 */ /* 0x000fea0003800000 */
[----:B------:R-:W-:Y:S01]  /*1700*/  BPT.TRAP 0x1 ;  /* 0x000000040000795c */ /* 0x000fe20000300000 */
.L_x_13:
[----:B------:R1:W2:Y:S01]  /*1710*/  SYNCS.PHASECHK.TRANS64.TRYWAIT P1, [UR36+0x33430], R6 ;  /* 0x03343006ff0075a7 */ /* 0x0002a20008020164 */
[----:B------:R-:W-:Y:S05]  /*1720*/  @!P0 BRA `(.L_x_14) ;  /* 0x0000000000048947 */ /* 0x000fea0003800000 */
[----:B------:R-:W-:Y:S01]  /*1730*/  BPT.TRAP 0x1 ;  /* 0x000000040000795c */ /* 0x000fe20000300000 */
.L_x_14:
[----:B------:R-:W-:Y:S02]  /*1740*/  IMAD.U32 R2, RZ, RZ, UR40 ;  /* 0x00000028ff027e24 */ /* 0x000fe4000f8e00ff */
[----:B------:R-:W-:Y:S01]  /*1750*/  IMAD.MOV.U32 R4, RZ, RZ, RZ ;  /* 0x000000ffff047224 */ /* 0x000fe200078e00ff */
[----:B--2---:R-:W-:Y:S06]  /*1760*/  @P1 BRA `(.L_x_15) ;  /* 0x0000000000081947 */ /* 0x004fec0003800000 */
[----:B------:R-:W2:Y:S02]  /*1770*/  SYNCS.PHASECHK.TRANS64.TRYWAIT P1, [UR36+0x33430], R6 ;  /* 0x03343006ff0075a7 */ /* 0x000ea40008020164 */
[----:B--2---:R-:W-:Y:S05]  /*1780*/  @!P1 BRA `(.L_x_16) ;  /* 0x00000104008c9947 */ /* 0x004fea0003800000 */
.L_x_15:
[----:B------:R-:W-:Y:S05]  /*1790*/  WARPSYNC.ALL ;  /* 0x0000000000007948 */ /* 0x000fea0003800000 */
[----:B------:R-:W-:Y:S01]  /*17a0*/  IMAD.MOV.U32 R25, RZ, RZ, RZ ;  /* 0x000000ffff197224 */ /* 0x000fe200078e00ff */
[----:B------:R-:W-:Y:S01]  /*17b0*/  LOP3.LUT R2, R2, 0x10000, RZ, 0xfc, !PT ;  /* 0x0001000002027812 */ /* 0x000fe200078efcff */
[----:B0-----:R-:W-:Y:S01]  /*17c0*/  IMAD.MOV.U32 R3, RZ, RZ, -0x7fffffe0 ;  /* 0x80000020ff037424 */ /* 0x001fe200078e00ff */
[----:B------:R-:W-:-:S04]  /*17d0*/  UIADD3 UR4, UR36, 0x24200, URZ ;  /* 0x0002420024047890 */ /* 0x000fc8000fffe03f */
[C---:B------:R-:W-:Y:S01]  /*17e0*/  R2UR UR5, R3.reuse ;  /* 0x00000000030572ca */ /* 0x040fe200000e0000 */
[----:B------:R-:W-:Y:S01]  /*17f0*/  WARPGROUP.ARRIVE ;  /* 0x00000000000079c5 */ /* 0x000fe20000000000 */
[----:B------:R-:W-:Y:S01]  /*1800*/  UMOV UR7, 0x80000020 ;  /* 0x8000002000077882 */ /* 0x000fe20000000000 */
[----:B------:R-:W-:Y:S01]  /*1810*/  USHF.R.U32.HI UR6, URZ, 0x4, UR4 ;  /* 0x000000043f067899 */ /* 0x000fe20008011604 */
[C---:B------:R-:W-:Y:S01]  /*1820*/  R2UR UR8, R2.reuse ;  /* 0x00000000020872ca */ /* 0x040fe200000e0000 */
[----:B------:R-:W-:Y:S01]  /*1830*/  UMOV UR11, 0x80000020 ;  /* 0x80000020000b7882 */ /* 0x000fe20000000000 */
[C---:B------:R-:W-:Y:S01]  /*1840*/  R2UR UR4, R2.reuse ;  /* 0x00000000020472ca */ /* 0x040fe200000e0000 */
[----:B------:R-:W-:Y:S01]  /*1850*/  ULOP3.LUT UR6, UR6, 0x3fff, URZ, 0xc0, !UPT ;  /* 0x00003fff06067892 */ /* 0x000fe2000f8ec03f */
[C---:B------:R-:W-:Y:S01]  /*1860*/  R2UR UR9, R3.reuse ;  /* 0x00000000030972ca */ /* 0x040fe200000e0000 */
[----:B------:R-:W-:Y:S01]  /*1870*/  UMOV UR15, 0x80000020 ;  /* 0x80000020000f7882 */ /* 0x000fe20000000000 */
[C---:B------:R-:W-:Y:S01]  /*1880*/  R2UR UR12, R2.reuse ;  /* 0x00000000020c72ca */ /* 0x040fe200000e0000 */
[----:B------:R-:W-:Y:S01]  /*1890*/  ULOP3.LUT UR52, UR6, 0x10000, URZ, 0xfc, !UPT ;  /* 0x0001000006347892 */ /* 0x000fe2000f8efc3f */
[C---:B------:R-:W-:Y:S01]  /*18a0*/  R2UR UR13, R3.reuse ;  /* 0x00000000030d72ca */ /* 0x040fe200000e0000 */
[----:B------:R-:W-:Y:S01]  /*18b0*/  UMOV UR19, 0x80000020 ;  /* 0x8000002000137882 */ /* 0x000fe20000000000 */
[C---:B------:R-:W-:Y:S01]  /*18c0*/  R2UR UR16, R2.reuse ;  /* 0x00000000021072ca */ /* 0x040fe200000e0000 */
[----:B------:R-:W-:Y:S01]  /*18d0*/  UIADD3 UR10, UR52, 0x80, URZ ;  /* 0x00000080340a7890 */ /* 0x000fe2000fffe03f */
[C---:B------:R-:W-:Y:S01]  /*18e0*/  R2UR UR17, R3.reuse ;  /* 0x00000000031172ca */ /* 0x040fe200000e0000 */
[----:B------:R-:W-:Y:S01]  /*18f0*/  UIADD3 UR14, UR52, 0x100, URZ ;  /* 0x00000100340e7890 */ /* 0x000fe2000fffe03f */
[----:B------:R-:W-:Y:S01]  /*1900*/  R2UR UR20, R2 ;  /* 0x00000000021472ca */ /* 0x000fe200000e0000 */
[----:B------:R-:W-:Y:S01]  /*1910*/  UMOV UR6, UR52 ;  /* 0x0000003400067c82 */ /* 0x000fe20008000000 */
[----:B------:R-:W-:Y:S01]  /*1920*/  UIADD3 UR18, UR52, 0x180, URZ ;  /* 0x0000018034127890 */ /* 0x000fe2000fffe03f */
[----:B------:R-:W-:Y:S01]  /*1930*/  QGMMA.64x32x32.F32.E4M3.E4M3 R92, gdesc[UR4], RZ, !UPT, gsb0 ;  /* 0x00600000045c79f3 */ /* 0x000fe2000c0008ff */
[----:B------:R-:W-:Y:S01]  /*1940*/  R2UR UR21, R3 ;  /* 0x00000000031572ca */ /* 0x000fe200000e0000 */
[----:B------:R-:W-:Y:S01]  /*1950*/  UIADD3 UR22, UR52, 0x200, URZ ;  /* 0x0000020034167890 */ /* 0x000fe2000fffe03f */
[----:B------:R-:W-:Y:S01]  /*1960*/  UMOV UR23, 0x80000020 ;  /* 0x8000002000177882 */ /* 0x000fe20000000000 */
[----:B------:R-:W-:Y:S01]  /*1970*/  UIADD3 UR26, UR52, 0x2, URZ ;  /* 0x00000002341a7890 */ /* 0x000fe2000fffe03f */
[----:B------:R-:W-:Y:S01]  /*1980*/  UMOV UR25, 0x80000020 ;  /* 0x8000002000197882 */ /* 0x000fe20000000000 */
[----:B------:R-:W-:Y:S01]  /*1990*/  UMOV UR27, 0x80000020 ;  /* 0x80000020001b7882 */ /* 0x000fe20000000000 */
[----:B------:R-:W-:Y:S01]  /*19a0*/  UIADD3 UR6, UR52, 0x82, URZ ;  /* 0x0000008234067890 */ /* 0x000fe2000fffe03f */
[----:B------:R-:W-:Y:S01]  /*19b0*/  UMOV UR5, UR25 ;  /* 0x0000001900057c82 */ /* 0x000fe20008000000 */
[----:B------:R-:W-:Y:S01]  /*19c0*/  UMOV UR7, 0x80000020 ;  /* 0x8000002000077882 */ /* 0x000fe20000000000 */
[----:B------:R-:W-:Y:S01]  /*19d0*/  UIADD3 UR30, UR52, 0x280, URZ ;  /* 0x00000280341e7890 */ /* 0x000fe2000fffe03f */
[----:B------:R-:W-:Y:S01]  /*19e0*/  UMOV UR29, 0x80000020 ;  /* 0x80000020001d7882 */ /* 0x000fe20000000000 */
[----:B------:R-:W-:Y:S01]  /*19f0*/  UMOV UR31, 0x80000020 ;  /* 0x80000020001f7882 */ /* 0x000fe20000000000 */
[----:B------:R-:W-:Y:S01]  /*1a00*/  UIADD3 UR34, UR52, 0x282, URZ ;  /* 0x0000028234227890 */ /* 0x000fe2000fffe03f */
[----:B------:R-:W-:Y:S01]  /*1a10*/  UMOV UR33, 0x80000020 ;  /* 0x8000002000217882 */ /* 0x000fe20000000000 */
[----:B------:R-:W-:Y:S01]  /*1a20*/  UMOV UR35, 0x80000020 ;  /* 0x8000002000237882 */ /* 0x000fe20000000000 */
[----:B------:R-:W-:Y:S01]  /*1a30*/  UMOV UR41, 0x80000020 ;  /* 0x8000002000297882 */ /* 0x000fe20000000000 */
[----:B------:R-:W-:Y:S01]  /*1a40*/  UIADD3 UR46, UR52, 0x502, URZ ;  /* 0x00000502342e7890 */ /* 0x000fe2000fffe03f */
[----:B------:R-:W-:Y:S01]  /*1a50*/  UMOV UR45, 0x80000020 ;  /* 0x80000020002d7882 */ /* 0x000fe20000000000 */
[----:B------:R-:W-:Y:S01]  /*1a60*/  UMOV UR47, 0x80000020 ;  /* 0x80000020002f7882 */ /* 0x000fe20000000000 */
[----:B------:R-:W-:-:S02]  /*1a70*/  WARPGROUP.DEPBAR.LE gsb0, 0x0 ;  /* 0x00008000000079c5 */ /* 0x000fc40000010000 */
[----:B------:R-:W-:-:S06]  /*1a80*/  WARPGROUP.ARRIVE ;  /* 0x00000000000079c5 */ /* 0x000fcc0000000000 */
[----:B------:R-:W-:Y:S01]  /*1a90*/  QGMMA.64x32x32.F32.E4M3.E4M3 R76, gdesc[UR8], RZ, !UPT, gsb0 ;  /* 0x00600000084c79f3 */ /* 0x000fe2000c0008ff */
[----:B------:R-:W-:Y:S01]  /*1aa0*/  UIADD3 UR10, UR52, 0x102, URZ ;  /* 0x00000102340a7890 */ /* 0x000fe2000fffe03f */
[----:B------:R-:W-:Y:S01]  /*1ab0*/  UMOV UR9, UR25 ;  /* 0x0000001900097c82 */ /* 0x000fe20008000000 */
[----:B------:R-:W-:Y:S01]  /*1ac0*/  UMOV UR11, 0x80000020 ;  /* 0x80000020000b7882 */ /* 0x000fe20000000000 */
[----:B------:R-:W-:Y:S02]  /*1ad0*/  WARPGROUP.DEPBAR.LE gsb0, 0x0 ;  /* 0x00008000000079c5 */ /* 0x000fe40000010000 */
        /* <DEDUP_REMOVED lines=8> */
[----:B------:R-:W-:-:S13]  /*1b60*/  R2UR UR16, R2 ;  /* 0x00000000021072ca */ /* 0x000fda00000e0000 */
[----:B------:R-:W-:Y:S02]  /*1b70*/  UIADD3 UR24, UR16, 0x2, URZ ;  /* 0x0000000210187890 */ /* 0x000fe4000fffe03f */
[----:B------:R-:W-:Y:S02]  /*1b80*/  UIADD3 UR28, UR16, 0x200, URZ ;  /* 0x00000200101c7890 */ /* 0x000fe4000fffe03f */
[----:B------:R-:W-:Y:S02]  /*1b90*/  UIADD3 UR32, UR16, 0x202, URZ ;  /* 0x0000020210207890 */ /* 0x000fe4000fffe03f */
[----:B------:R-:W-:Y:S01]  /*1ba0*/  UIADD3 UR40, UR16, 0x400, URZ ;  /* 0x0000040010287890 */ /* 0x000fe2000fffe03f */
[----:B------:R-:W-:Y:S01]  /*1bb0*/  UMOV UR4, UR24 ;  /* 0x0000001800047c82 */ /* 0x000fe20008000000 */
[----:B------:R-:W-:Y:S01]  /*1bc0*/  UMOV UR8, UR24 ;  /* 0x0000001800087c82 */ /* 0x000fe20008000000 */
[----:B------:R-:W-:-:S04]  /*1bd0*/  UIADD3 UR44, UR16, 0x402, URZ ;  /* 0x00000402102c7890 */ /* 0x000fc8000fffe03f */
[----:B------:R-:W-:Y:S01]  /*1be0*/  UMOV UR12, UR40 ;  /* 0x00000028000c7c82 */ /* 0x000fe20008000000 */
[----:B------:R-:W-:Y:S02]  /*1bf0*/  WARPGROUP.DEPBAR.LE gsb0, 0x0 ;  /* 0x00008000000079c5 */ /* 0x000fe40000010000 */
[----:B------:R-:W-:-:S06]  /*1c00*/  WARPGROUP.ARRIVE ;  /* 0x00000000000079c5 */ /* 0x000fcc0000000000 */
[----:B------:R-:W-:Y:S03]  /*1c10*/  QGMMA.64x32x32.F32.E4M3.E4M3 R28, gdesc[UR20], RZ, !UPT, gsb0 ;  /* 0x00600000141c79f3 */ /* 0x000fe6000c0008ff */
[----:B------:R-:W-:Y:S02]  /*1c20*/  WARPGROUP.DEPBAR.LE gsb0, 0x0 ;  /* 0x00008000000079c5 */ /* 0x000fe40000010000 */
[----:B------:R-:W-:-:S06]  /*1c30*/  WARPGROUP.ARRIVE ;  /* 0x00000000000079c5 */ /* 0x000fcc0000000000 */
[----:B------:R-:W-:Y:S01]  /*1c40*/  QGMMA.64x32x32.F32.E4M3.E4M3 R92, gdesc[UR24], R92, gsb0 ;  /* 0x00600000185c79f3 */ /* 0x000fe2000800085c */
[----:B------:R-:W-:Y:S01]  /*1c50*/  UIADD3 UR26, UR52, 0x182, URZ ;  /* 0x00000182341a7890 */ /* 0x000fe2000fffe03f */
[----:B------:R-:W-:Y:S01]  /*1c60*/  UMOV UR27, 0x80000020 ;  /* 0x80000020001b7882 */ /* 0x000fe20000000000 */
[----:B------:R-:W-:Y:S02]  /*1c70*/  WARPGROUP.DEPBAR.LE gsb0, 0x0 ;  /* 0x00008000000079c5 */ /* 0x000fe40000010000 */
[----:B------:R-:W-:-:S06]  /*1c80*/  WARPGROUP.ARRIVE ;  /* 0x00000000000079c5 */ /* 0x000fcc0000000000 */
[----:B------:R-:W-:Y:S01]  /*1c90*/  QGMMA.64x32x32.F32.E4M3.E4M3 R76, gdesc[UR4], R76, gsb0 ;  /* 0x00600000044c79f3 */ /* 0x000fe2000800084c */
[----:B------:R-:W-:Y:S02]  /*1ca0*/  UIADD3 UR4, UR52, 0x202, URZ ;  /* 0x0000020234047890 */ /* 0x000fe4000fffe03f */
[----:B------:R-:W-:Y:S01]  /*1cb0*/  UIADD3 UR6, UR52, 0x300, URZ ;  /* 0x0000030034067890 */ /* 0x000fe2000fffe03f */
[----:B------:R-:W-:Y:S01]  /*1cc0*/  UMOV UR5, UR29 ;  /* 0x0000001d00057c82 */ /* 0x000fe20008000000 */
[----:B------:R-:W-:Y:S01]  /*1cd0*/  UMOV UR7, 0x80000020 ;  /* 0x8000002000077882 */ /* 0x000fe20000000000 */
[----:B------:R-:W-:Y:S02]  /*1ce0*/  WARPGROUP.DEPBAR.LE gsb0, 0x0 ;  /* 0x00008000000079c5 */ /* 0x000fe40000010000 */
[----:B------:R-:W-:-:S06]  /*1cf0*/  WARPGROUP.ARRIVE ;  /* 0x00000000000079c5 */ /* 0x000fcc0000000000 */
[----:B------:R-:W-:Y:S01]  /*1d00*/  QGMMA.64x32x32.F32.E4M3.E4M3 R60, gdesc[UR8], R60, gsb0 ;  /* 0x00600000083c79f3 */ /* 0x000fe2000800083c */
[----:B------:R-:W-:Y:S01]  /*1d10*/  UIADD3 UR10, UR52, 0x380, URZ ;  /* 0x00000380340a7890 */ /* 0x000fe2000fffe03f */
[----:B------:R-:W-:Y:S01]  /*1d20*/  UMOV UR8, UR28 ;  /* 0x0000001c00087c82 */ /* 0x000fe20008000000 */
[----:B------:R-:W-:Y:S01]  /*1d30*/  UMOV UR9, UR29 ;  /* 0x0000001d00097c82 */ /* 0x000fe20008000000 */
[----:B------:R-:W-:Y:S01]  /*1d40*/  UMOV UR11, 0x80000020 ;  /* 0x80000020000b7882 */ /* 0x000fe20000000000 */
[----:B------:R-:W-:Y:S02]  /*1d50*/  WARPGROUP.DEPBAR.LE gsb0, 0x0 ;  /* 0x00008000000079c5 */ /* 0x000fe40000010000 */
[----:B------:R-:W-:-:S06]  /*1d60*/  WARPGROUP.ARRIVE ;  /* 0x00000000000079c5 */ /* 0x000fcc0000000000 */
[----:B------:R-:W-:Y:S01]  /*1d70*/  QGMMA.64x32x32.F32.E4M3.E4M3 R44, gdesc[UR24], R44, gsb0 ;  /* 0x00600000182c79f3 */ /* 0x000fe2000800082c */
[----:B------:R-:W-:Y:S01]  /*1d80*/  UMOV UR26, UR4 ;  /* 0x00000004001a7c82 */ /* 0x000fe20008000000 */
[----:B------:R-:W-:Y:S01]  /*1d90*/  UMOV UR27, 0x80000020 ;  /* 0x80000020001b7882 */ /* 0x000fe20000000000 */
[----:B------:R-:W-:Y:S01]  /*1da0*/  UMOV UR4, UR28 ;  /* 0x0000001c00047c82 */ /* 0x000fe20008000000 */
[----:B------:R-:W-:Y:S02]  /*1db0*/  WARPGROUP.DEPBAR.LE gsb0, 0x0 ;  /* 0x00008000000079c5 */ /* 0x000fe40000010000 */
[----:B------:R-:W-:-:S06]  /*1dc0*/  WARPGROUP.ARRIVE ;  /* 0x00000000000079c5 */ /* 0x000fcc0000000000 */
[----:B------:R-:W-:Y:S03]  /*1dd0*/  QGMMA.64x32x32.F32.E4M3.E4M3 R28, gdesc[UR24], R28, gsb0 ;  /* 0x00600000181c79f3 */ /* 0x000fe6000800081c */
        /* <DEDUP_REMOVED lines=72> */
[----:B------:R-:W-:Y:S03]  /*2260*/  QGMMA.64x32x32.F32.E4M3.E4M3 R60, gdesc[UR12], R60, gsb0 ;  /* 0x006000000c3c79f3 */ /* 0x000fe6000800083c */
[----:B------:R-:W-:Y:S02]  /*2270*/  WARPGROUP.DEPBAR.LE gsb0, 0x0 ;  /* 0x00008000000079c5 */ /* 0x000fe40000010000 */
[----:B------:R-:W-:-:S06]  /*2280*/  WARPGROUP.ARRIVE ;  /* 0x00000000000079c5 */ /* 0x000fcc0000000000 */
[----:B------:R-:W-:Y:S01]  /*2290*/  QGMMA.64x32x32.F32.E4M3.E4M3 R44, gdesc[UR4], R44, gsb0 ;  /* 0x00600000042c79f3 */ /* 0x000fe2000800082c */
[----:B------:R-:W-:Y:S01]  /*22a0*/  UMOV UR4, UR40 ;  /* 0x0000002800047c82 */ /* 0x000fe20008000000 */
[----:B------:R-:W-:Y:S01]  /*22b0*/  UMOV UR5, UR41 ;  /* 0x0000002900057c82 */ /* 0x000fe20008000000 */
[----:B------:R-:W-:Y:S01]  /*22c0*/  UMOV UR6, UR8 ;  /* 0x0000000800067c82 */ /* 0x000fe20008000000 */
[----:B------:R-:W-:Y:S01]  /*22d0*/  UMOV UR7, 0x80000020 ;  /* 0x8000002000077882 */ /* 0x000fe20000000000 */
[----:B------:R-:W-:Y:S01]  /*22e0*/  UMOV UR8, UR44 ;  /* 0x0000002c00087c82 */ /* 0x000fe20008000000 */
        /* <DEDUP_REMOVED lines=16> */
[----:B------:R-:W-:Y:S02]  /*23f0*/  WARPGROUP.DEPBAR.LE gsb0, 0x0 ;  /* 0x00008000000079c5 */ /* 0x000fe40000010000 */
[----:B------:R-:W-:-:S06]  /*2400*/  WARPGROUP.ARRIVE ;  /* 0x00000000000079c5 */ /* 0x000fcc0000000000 */
[----:B------:R-:W-:Y:S03]  /*2410*/  QGMMA.64x32x32.F32.E4M3.E4M3 R60, gdesc[UR8], R60, gsb0 ;  /* 0x00600000083c79f3 */ /* 0x000fe6000800083c */
[----:B------:R-:W-:Y:S02]  /*2420*/  WARPGROUP.DEPBAR.LE gsb0, 0x0 ;  /* 0x00008000000079c5 */ /* 0x000fe40000010000 */
[----:B------:R-:W-:-:S06]  /*2430*/  WARPGROUP.ARRIVE ;  /* 0x00000000000079c5 */ /* 0x000fcc0000000000 */
[----:B------:R-:W-:Y:S01]  /*2440*/  QGMMA.64x32x32.F32.E4M3.E4M3 R44, gdesc[UR44], R44, gsb0 ;  /* 0x006000002c2c79f3 */ /* 0x000fe2000800082c */
[----:B------:R-:W-:Y:S01]  /*2450*/  UMOV UR46, UR4 ;  /* 0x00000004002e7c82 */ /* 0x000fe20008000000 */
[----:B------:R-:W-:Y:S01]  /*2460*/  UMOV UR47, 0x80000020 ;  /* 0x80000020002f7882 */ /* 0x000fe20000000000 */
[----:B------:R-:W-:Y:S02]  /*2470*/  WARPGROUP.DEPBAR.LE gsb0, 0x0 ;  /* 0x00008000000079c5 */ /* 0x000fe40000010000 */
[----:B------:R-:W-:-:S06]  /*2480*/  WARPGROUP.ARRIVE ;  /* 0x00000000000079c5 */ /* 0x000fcc0000000000 */
[----:B------:R-:W-:Y:S03]  /*2490*/  QGMMA.64x32x32.F32.E4M3.E4M3 R28, gdesc[UR44], R28, gsb0 ;  /* 0x006000002c1c79f3 */ /* 0x000fe6000800081c */
[----:B------:R-:W-:Y:S02]  /*24a0*/  WARPGROUP.DEPBAR.LE gsb0, 0x0 ;  /* 0x00008000000079c5 */ /* 0x000fe40000010000 */
[----:B------:R-:W-:Y:S05]  /*24b0*/  @!P0 BRA `(.L_x_17) ;  /* 0x0000000000048947 */ /* 0x000fea0003800000 */
[----:B------:R-:W-:Y:S01]  /*24c0*/  BPT.TRAP 0x1 ;  /* 0x000000040000795c */ /* 0x000fe20000300000 */
.L_x_17:
[----:B------:R-:W-:Y:S01]  /*24d0*/  LOP3.LUT R17, R17, 0xffffff80, RZ, 0xc0, !PT ;  /* 0xffffff8011117812 */ /* 0x000fe200078ec0ff */
[C---:B------:R-:W-:Y:S01]  /*24e0*/  FMUL.FTZ R9, R0.reuse, R94 ;  /* 0x0000005e00097220 */ /* 0x040fe20000410000 */
[C---:B------:R-:W-:Y:S01]  /*24f0*/  FMUL.FTZ R10, R0.reuse, R95 ;  /* 0x0000005f000a7220 */ /* 0x040fe20000410000 */
[C---:B------:R-:W-:Y:S01]  /*2500*/  FMUL.FTZ R13, R0.reuse, R98 ;  /* 0x00000062000d7220 */ /* 0x040fe20000410000 */
[----:B------:R-:W-:Y:S01]  /*2510*/  FMUL.FTZ R14, R0, R99 ;  /* 0x00000063000e7220 */ /* 0x000fe20000410000 */
[----:B------:R-:W-:Y:S02]  /*2520*/  IMAD.IADD R17, R18, 0x1, -R17 ;  /* 0x0000000112117824 */ /* 0x000fe400078e0a11 */
[C---:B------:R-:W-:Y:S01]  /*2530*/  FMUL.FTZ R24, R0.reuse, R102 ;  /* 0x0000006600187220 */ /* 0x040fe20000410000 */
[----:B------:R-:W0:Y:S01]  /*2540*/  MUFU.TANH R9, R9 ;  /* 0x0000000900097308 */ /* 0x000e220000002400 */
[C---:B------:R-:W-:Y:S01]  /*2550*/  FMUL.FTZ R11, R0.reuse, R100 ;  /* 0x00000064000b7220 */ /* 0x040fe20000410000 */
[C---:B------:R-:W-:Y:S01]  /*2560*/  FMUL.FTZ R5, R0.reuse, R92 ;  /* 0x0000005c00057220 */ /* 0x040fe20000410000 */
[----:B------:R-:W-:Y:S01]  /*2570*/  SHF.R.S32.HI R18, RZ, 0x1f, R17 ;  /* 0x0000001fff127819 */ /* 0x000fe20000011411 */
[C---:B------:R-:W-:Y:S01]  /*2580*/  FMUL.FTZ R26, R0.reuse, R103 ;  /* 0x00000067001a7220 */ /* 0x040fe20000410000 */
[C---:B-1----:R-:W-:Y:S01]  /*2590*/  FMUL.FTZ R6, R0.reuse, R93 ;  /* 0x0000005d00067220 */ /* 0x042fe20000410000 */
[----:B------:R-:W-:Y:S01]  /*25a0*/  FMUL.FTZ R93, R0, R106 ;  /* 0x0000006a005d7220 */ /* 0x000fe20000410000 */
[----:B------:R-:W-:Y:S01]  /*25b0*/  LEA.HI R18, R18, R17, RZ, 0x2 ;  /* 0x0000001112127211 */ /* 0x000fe200078f10ff */
[----:B------:R-:W1:Y:S01]  /*25c0*/  MUFU.TANH R10, R10 ;  /* 0x0000000a000a7308 */ /* 0x000e620000002400 */
[C---:B------:R-:W-:Y:S01]  /*25d0*/  FMUL.FTZ R15, R0.reuse, R104 ;  /* 0x00000068000f7220 */ /* 0x040fe20000410000 */
[----:B------:R-:W-:Y:S01]  /*25e0*/  FMUL.FTZ R7, R0, R96 ;  /* 0x0000006000077220 */ /* 0x000fe20000410000 */
[----:B------:R-:W-:Y:S01]  /*25f0*/  LOP3.LUT R18, R18, 0x7ffffffc, RZ, 0xc0, !PT ;  /* 0x7ffffffc12127812 */ /* 0x000fe200078ec0ff */
[C---:B------:R-:W-:Y:S01]  /*2600*/  FMUL.FTZ R92, R0.reuse, R107 ;  /* 0x0000006b005c7220 */ /* 0x040fe20000410000 */
[C---:B------:R-:W-:Y:S01]  /*2610*/  FMUL.FTZ R8, R0.reuse, R97 ;  /* 0x0000006100087220 */ /* 0x040fe20000410000 */
[C---:B------:R-:W-:Y:S01]  /*2620*/  FMUL.FTZ R78, R0.reuse, R78 ;  /* 0x0000004e004e7220 */ /* 0x040fe20000410000 */
[----:B------:R-:W-:Y:S01]  /*2630*/  FMUL.FTZ R79, R0, R79 ;  /* 0x0000004f004f7220 */ /* 0x000fe20000410000 */
[----:B------:R-:W-:Y:S01]  /*2640*/  IMAD.IADD R18, R17, 0x1, -R18 ;  /* 0x0000000111127824 */ /* 0x000fe200078e0a12 */
[----:B------:R-:W2:Y:S01]  /*2650*/  MUFU.TANH R13, R13 ;  /* 0x0000000d000d7308 */ /* 0x000ea20000002400 */
[----:B------:R-:W-:-:S02]  /*2660*/  IMAD.MOV.U32 R17, RZ, RZ, -0x2 ;  /* 0xfffffffeff117424 */ /* 0x000fc400078e00ff */
[C---:B------:R-:W-:Y:S01]  /*2670*/  FMUL.FTZ R12, R0.reuse, R101 ;  /* 0x00000065000c7220 */ /* 0x040fe20000410000 */
[C---:B------:R-:W-:Y:S01]  /*2680*/  FMUL.FTZ R82, R0.reuse, R82 ;  /* 0x0000005200527220 */ /* 0x040fe20000410000 */
[----:B------:R-:W-:Y:S01]  /*2690*/  FMUL.FTZ R83, R0, R83 ;  /* 0x0000005300537220 */ /* 0x000fe20000410000 */
[----:B------:R-:W-:Y:S02]  /*26a0*/  IMAD R18, R18, R17, 0xa0 ;  /* 0x000000a012127424 */ /* 0x000fe400078e0211 */
[C---:B------:R-:W-:Y:S01]  /*26b0*/  FMUL.FTZ R19, R0.reuse, R105 ;  /* 0x0000006900137220 */ /* 0x040fe20000410000 */
[----:B------:R-:W-:Y:S01]  /*26c0*/  IMAD.U32 R17, RZ, RZ, UR43 ;  /* 0x0000002bff117e24 */ /* 0x000fe2000f8e00ff */
[----:B------:R-:W3:Y:S01]  /*26d0*/  MUFU.TANH R14, R14 ;  /* 0x0000000e000e7308 */ /* 0x000ee20000002400 */
[----:B------:R-:W-:Y:S01]  /*26e0*/  FMUL.FTZ R86, R0, R86 ;  /* 0x0000005600567220 */ /* 0x000fe20000410000 */
[----:B------:R-:W-:Y:S01]  /*26f0*/  IADD3 R18, R18, UR51, RZ ;  /* 0x0000003312127c10 */ /* 0x000fe2000fffe0ff */
[C---:B------:R-:W-:Y:S01]  /*2700*/  FMUL.FTZ R20, R0.reuse, R76 ;  /* 0x0000004c00147220 */ /* 0x040fe20000410000 */
[C---:B------:R-:W-:Y:S01]  /*2710*/  FMUL.FTZ R87, R0.reuse, R87 ;  /* 0x0000005700577220 */ /* 0x040fe20000410000 */
[C---:B------:R-:W-:Y:S01]  /*2720*/  FMUL.FTZ R21, R0.reuse, R77 ;  /* 0x0000004d00157220 */ /* 0x040fe20000410000 */
[C---:B------:R-:W-:Y:S01]  /*2730*/  FMUL.FTZ R90, R0.reuse, R90 ;  /* 0x0000005a005a7220 */ /* 0x040fe20000410000 */
[----:B------:R-:W-:Y:S01]  /*2740*/  IMAD R100, R17, -0xa0, R18 ;  /* 0xffffff6011647824 */ /* 0x000fe200078e0212 */
[----:B------:R-:W4:Y:S01]  /*2750*/  MUFU.TANH R24, R24 ;  /* 0x0000001800187308 */ /* 0x000f220000002400 */
[C---:B------:R-:W-:Y:S01]  /*2760*/  FMUL.FTZ R23, R0.reuse, R80 ;  /* 0x0000005000177220 */ /* 0x040fe20000410000 */
[C---:B------:R-:W-:Y:S01]  /*2770*/  FMUL.FTZ R91, R0.reuse, R91 ;  /* 0x0000005b005b7220 */ /* 0x040fe20000410000 */
[----:B------:R-:W-:Y:S01]  /*2780*/  FMUL.FTZ R22, R0, R81 ;  /* 0x0000005100167220 */ /* 0x000fe20000410000 */
[----:B------:R-:W-:Y:S01]  /*2790*/  ISETP.GT.AND P4, PT, R100, RZ, PT ;  /* 0x000000ff6400720c */ /* 0x000fe20003f84270 */
[----:B------:R-:W-:Y:S01]  /*27a0*/  FMUL.FTZ R80, R0, R62 ;  /* 0x0000003e00507220 */ /* 0x000fe20000410000 */
[----:B------:R-:W-:Y:S01]  /*27b0*/  ISETP.GT.AND P3, PT, R100, 0x1, PT ;  /* 0x000000016400780c */ /* 0x000fe20003f64270 */
[----:B------:R-:W-:Y:S01]  /*27c0*/  FMUL.FTZ R76, R0, R84 ;  /* 0x00000054004c7220 */ /* 0x000fe20000410000 */
[----:B------:R-:W5:Y:S01]  /*27d0*/  MUFU.TANH R5, R5 ;  /* 0x0000000500057308 */ /* 0x000f620000002400 */
[----:B------:R-:W-:Y:S01]  /*27e0*/  ISETP.GT.AND P2, PT, R100, 0x8, PT ;  /* 0x000000086400780c */ /* 0x000fe20003f44270 */
[C---:B------:R-:W-:Y:S01]  /*27f0*/  FMUL.FTZ R63, R0.reuse, R63 ;  /* 0x0000003f003f7220 */ /* 0x040fe20000410000 */
[----:B0-----:R-:W-:Y:S01]  /*2800*/  FSEL R102, R9, -INF , P4 ;  /* 0xff80000009667808 */ /* 0x001fe20002000000 */
[----:B------:R-:W-:Y:S01]  /*2810*/  FMUL.FTZ R27, R0, R85 ;  /* 0x00000055001b7220 */ /* 0x000fe20000410000 */
[----:B-1----:R-:W-:Y:S01]  /*2820*/  FSEL R104, R10, -INF , P3 ;  /* 0xff8000000a687808 */ /* 0x002fe20001800000 */
[----:B------:R-:W-:Y:S01]  /*2830*/  FMUL.FTZ R66, R0, R66 ;  /* 0x0000004200427220 */ /* 0x000fe20000410000 */
[----:B------:R-:W-:Y:S01]  /*2840*/  ISETP.GT.AND P1, PT, R100, 0x9, PT ;  /* 0x000000096400780c */ /* 0x000fe20003f24270 */
[----:B------:R-:W0:Y:S01]  /*2850*/  MUFU.TANH R26, R26 ;  /* 0x0000001a001a7308 */ /* 0x000e220000002400 */
[----:B--2---:R-:W-:Y:S01]  /*2860*/  FSEL R106, R13, -INF , P2 ;  /* 0xff8000000d6a7808 */ /* 0x004fe20001000000 */
[----:B------:R-:W-:Y:S01]  /*2870*/  FMUL.FTZ R67, R0, R67 ;  /* 0x0000004300437220 */ /* 0x000fe20000410000 */
[----:B------:R-:W-:Y:S01]  /*2880*/  FMNMX.FTZ R9, R102, R104, !PT ;  /* 0x0000006866097209 */ /* 0x000fe20007810000 */
[----:B------:R-:W-:Y:S01]  /*2890*/  FMUL.FTZ R77, R0, R89 ;  /* 0x00000059004d7220 */ /* 0x000fe20000410000 */
[----:B------:R-:W-:Y:S01]  /*28a0*/  ISETP.GT.AND P6, PT, R100, 0x10, PT ;  /* 0x000000106400780c */ /* 0x000fe20003fc4270 */
[----:B------:R-:W-:Y:S01]  /*28b0*/  FMUL.FTZ R70, R0, R70 ;  /* 0x0000004600467220 */ /* 0x000fe20000410000 */
[----:B---3--:R-:W-:Y:S01]  /*28c0*/  FSEL R110, R14, -INF , P1 ;  /* 0xff8000000e6e7808 */ /* 0x008fe20000800000 */
[----:B------:R-:W1:Y:S01]  /*28d0*/  MUFU.TANH R6, R6 ;  /* 0x0000000600067308 */ /* 0x000e620000002400 */
[----:B------:R-:W-:Y:S01]  /*28e0*/  FMNMX.FTZ R9, R106, R9, !PT ;  /* 0x000000096a097209 */ /* 0x000fe20007810000 */
[----:B------:R-:W-:Y:S01]  /*28f0*/  FMUL.FTZ R71, R0, R71 ;  /* 0x0000004700477220 */ /* 0x000fe20000410000 */
[----:B------:R-:W-:Y:S01]  /*2900*/  ISETP.GT.AND P5, PT, R100, 0x11, PT ;  /* 0x000000116400780c */ /* 0x000fe20003fa4270 */
[----:B------:R-:W-:Y:S01]  /*2910*/  FMUL.FTZ R74, R0, R74 ;  /* 0x0000004a004a7220 */ /* 0x000fe20000410000 */
[----:B----4-:R-:W-:Y:S01]  /*2920*/  FSEL R112, R24, -INF , P6 ;  /* 0xff80000018707808 */ /* 0x010fe20003000000 */
[----:B------:R-:W-:Y:S01]  /*2930*/  FMUL.FTZ R51, R0, R51 ;  /* 0x0000003300337220 */ /* 0x000fe20000410000 */
[----:B------:R-:W-:Y:S01]  /*2940*/  FMNMX.FTZ R9, R110, R9, !PT ;  /* 0x000000096e097209 */ /* 0x000fe20007810000 */
[----:B------:R-:W2:Y:S01]  /*2950*/  MUFU.TANH R93, R93 ;  /* 0x0000005d005d7308 */ /* 0x000ea20000002400 */
[----:B-----5:R-:W-:Y:S01]  /*2960*/  FSEL R5, R5, -INF , P4 ;  /* 0xff80000005057808 */ /* 0x020fe20002000000 */
[----:B------:R-:W-:Y:S01]  /*2970*/  FMUL.FTZ R75, R0, R75 ;  /* 0x0000004b004b7220 */ /* 0x000fe20000410000 */
[----:B------:R-:W-:Y:S01]  /*2980*/  ISETP.GT.AND P4, PT, R100, 0x18, PT ;  /* 0x000000186400780c */ /* 0x000fe20003f84270 */
[----:B------:R-:W-:Y:S01]  /*2990*/  FMUL.FTZ R55, R0, R55 ;  /* 0x0000003700377220 */ /* 0x000fe20000410000 */
[----:B0-----:R-:W-:Y:S01]  /*29a0*/  FSEL R114, R26, -INF , P5 ;  /* 0xff8000001a727808 */ /* 0x001fe20002800000 */
[----:B------:R-:W-:Y:S01]  /*29b0*/  FMUL.FTZ R62, R0, R65 ;  /* 0x00000041003e7220 */ /* 0x000fe20000410000 */
[----:B------:R-:W-:Y:S01]  /*29c0*/  FMNMX.FTZ R9, R112, R9, !PT ;  /* 0x0000000970097209 */ /* 0x000fe20007810000 */
[----:B------:R-:W0:Y:S01]  /*29d0*/  MUFU.TANH R7, R7 ;  /* 0x0000000700077308 */ /* 0x000e220000002400 */
[----:B-1----:R-:W-:Y:S01]  /*29e0*/  FSEL R6, R6, -INF , P3 ;  /* 0xff80000006067808 */ /* 0x002fe20001800000 */
[----:B------:R-:W-:Y:S01]  /*29f0*/  FMUL.FTZ R46, R0, R46 ;  /* 0x0000002e002e7220 */ /* 0x000fe20000410000 */
[----:B------:R-:W-:Y:S01]  /*2a00*/  ISETP.GT.AND P3, PT, R100, 0x19, PT ;  /* 0x000000196400780c */ /* 0x000fe20003f64270 */
[----:B------:R-:W-:Y:S01]  /*2a10*/  FMUL.FTZ R54, R0, R54 ;  /* 0x0000003600367220 */ /* 0x000fe20000410000 */
[----:B------:R-:W-:Y:S01]  /*2a20*/  FMNMX.FTZ R9, R114, R9, !PT ;  /* 0x0000000972097209 */ /* 0x000fe20007810000 */
[C---:B------:R-:W-:Y:S01]  /*2a30*/  FMUL.FTZ R47, R0.reuse, R47 ;  /* 0x0000002f002f7220 */ /* 0x040fe20000410000 */
[C---:B------:R-:W-:Y:S01]  /*2a40*/  FMUL.FTZ R53, R0.reuse, R53 ;  /* 0x0000003500357220 */ /* 0x040fe20000410000 */
[----:B------:R-:W1:Y:S01]  /*2a50*/  MUFU.TANH R92, R92 ;  /* 0x0000005c005c7308 */ /* 0x000e620000002400 */
[----:B--2---:R-:W-:Y:S01]  /*2a60*/  FSEL R116, R93, -INF , P4 ;  /* 0xff8000005d747808 */ /* 0x004fe20002000000 */
[C---:B------:R-:W-:Y:S01]  /*2a70*/  FMUL.FTZ R50, R0.reuse, R50 ;  /* 0x0000003200327220 */ /* 0x040fe20000410000 */
[C---:B------:R-:W-:Y:S01]  /*2a80*/  FMUL.FTZ R65, R0.reuse, R73 ;  /* 0x0000004900417220 */ /* 0x040fe20000410000 */
[----:B------:R-:W-:Y:S01]  /*2a90*/  FMUL.FTZ R52, R0, R52 ;  /* 0x0000003400347220 */ /* 0x000fe20000410000 */
[----:B------:R-:W-:Y:S01]  /*2aa0*/  FMNMX.FTZ R9, R116, R9, !PT ;  /* 0x0000000974097209 */ /* 0x000fe20007810000 */
[C---:B------:R-:W-:Y:S01]  /*2ab0*/  FMUL.FTZ R49, R0.reuse, R49 ;  /* 0x0000003100317220 */ /* 0x040fe20000410000 */
[C---:B------:R-:W-:Y:S01]  /*2ac0*/  FMUL.FTZ R43, R0.reuse, R43 ;  /* 0x0000002b002b7220 */ /* 0x040fe20000410000 */
[----:B------:R-:W2:Y:S01]  /*2ad0*/  MUFU.TANH R8, R8 ;  /* 0x0000000800087308 */ /* 0x000ea20000002400 */
[----:B0-----:R-:W-:Y:S01]  /*2ae0*/  FSEL R7, R7, -INF , P2 ;  /* 0xff80000007077808 */ /* 0x001fe20001000000 */
[----:B------:R-:W-:Y:S01]  /*2af0*/  FMUL.FTZ R45, R0, R45 ;  /* 0x0000002d002d7220 */ /* 0x000fe20000410000 */
[----:B------:R-:W-:Y:S01]  /*2b00*/  ISETP.GT.AND P2, PT, R100, 0x20, PT ;  /* 0x000000206400780c */ /* 0x000fe20003f44270 */
[C---:B------:R-:W-:Y:S01]  /*2b10*/  FMUL.FTZ R58, R0.reuse, R58 ;  /* 0x0000003a003a7220 */ /* 0x040fe20000410000 */
[C---:B------:R-:W-:Y:S01]  /*2b20*/  FMUL.FTZ R42, R0.reuse, R42 ;  /* 0x0000002a002a7220 */ /* 0x040fe20000410000 */
[C---:B------:R-:W-:Y:S01]  /*2b30*/  FMUL.FTZ R48, R0.reuse, R48 ;  /* 0x0000003000307220 */ /* 0x040fe20000410000 */
[----:B------:R-:W-:Y:S01]  /*2b40*/  FMUL.FTZ R59, R0, R59 ;  /* 0x0000003b003b7220 */ /* 0x000fe20000410000 */
[----:B------:R0:W3:Y:S01]  /*2b50*/  MUFU.TANH R94, R78 ;  /* 0x0000004e005e7308 */ /* 0x0000e20000002400 */
[----:B-1----:R-:W-:Y:S01]  /*2b60*/  FSEL R92, R92, -INF , P3 ;  /* 0xff8000005c5c7808 */ /* 0x002fe20001800000 */
[C---:B------:R-:W-:Y:S01]  /*2b70*/  FMUL.FTZ R30, R0.reuse, R30 ;  /* 0x0000001e001e7220 */ /* 0x040fe20000410000 */
[C---:B------:R-:W-:Y:S01]  /*2b80*/  FMUL.FTZ R31, R0.reuse, R31 ;  /* 0x0000001f001f7220 */ /* 0x040fe20000410000 */
[----:B------:R-:W-:Y:S01]  /*2b90*/  FMUL.FTZ R34, R0, R34 ;  /* 0x0000002200227220 */ /* 0x000fe20000410000 */
[----:B------:R-:W-:Y:S01]  /*2ba0*/  FMNMX.FTZ R9, R92, R9, !PT ;  /* 0x000000095c097209 */ /* 0x000fe20007810000 */
[C---:B------:R-:W-:Y:S01]  /*2bb0*/  FMUL.FTZ R56, R0.reuse, R56 ;  /* 0x0000003800387220 */ /* 0x040fe20000410000 */
[----:B------:R-:W-:Y:S01]  /*2bc0*/  FMUL.FTZ R35, R0, R35 ;  /* 0x0000002300237220 */ /* 0x000fe20000410000 */
[----:B------:R-:W1:Y:S01]  /*2bd0*/  MUFU.TANH R11, R11 ;  /* 0x0000000b000b7308 */ /* 0x000e620000002400 */
[----:B--2---:R-:W-:Y:S01]  /*2be0*/  FSEL R8, R8, -INF , P1 ;  /* 0xff80000008087808 */ /* 0x004fe20000800000 */
[----:B0-----:R-:W-:Y:S01]  /*2bf0*/  FMUL.FTZ R78, R0, R88 ;  /* 0x00000058004e7220 */ /* 0x001fe20000410000 */
[----:B------:R-:W-:Y:S01]  /*2c00*/  ISETP.GT.AND P1, PT, R100, 0x21, PT ;  /* 0x000000216400780c */ /* 0x000fe20003f24270 */
[C---:B------:R-:W-:Y:S01]  /*2c10*/  FMUL.FTZ R57, R0.reuse, R57 ;  /* 0x0000003900397220 */ /* 0x040fe20000410000 */
[C---:B------:R-:W-:Y:S01]  /*2c20*/  FMUL.FTZ R38, R0.reuse, R38 ;  /* 0x0000002600267220 */ /* 0x040fe20000410000 */
[C---:B------:R-:W-:Y:S01]  /*2c30*/  FMUL.FTZ R28, R0.reuse, R28 ;  /* 0x0000001c001c7220 */ /* 0x040fe20000410000 */
[----:B------:R-:W-:Y:S01]  /*2c40*/  FMUL.FTZ R39, R0, R39 ;  /* 0x0000002700277220 */ /* 0x000fe20000410000 */
[----:B------:R0:W2:Y:S01]  /*2c50*/  MUFU.TANH R95, R79 ;  /* 0x0000004f005f7308 */ /* 0x0000a20000002400 */
[----:B---3--:R-:W-:Y:S01]  /*2c60*/  FSEL R94, R94, -INF , P2 ;  /* 0xff8000005e5e7808 */ /* 0x008fe20001000000 */
[C---:B------:R-:W-:Y:S01]  /*2c70*/  FMUL.FTZ R29, R0.reuse, R29 ;  /* 0x0000001d001d7220 */ /* 0x040fe20000410000 */
[C---:B------:R-:W-:Y:S01]  /*2c80*/  FMUL.FTZ R40, R0.reuse, R40 ;  /* 0x0000002800287220 */ /* 0x040fe20000410000 */
[----:B------:R-:W-:Y:S01]  /*2c90*/  FMUL.FTZ R41, R0, R41 ;  /* 0x0000002900297220 */ /* 0x000fe20000410000 */
[----:B------:R-:W-:Y:S01]  /*2ca0*/  FMNMX.FTZ R9, R94, R9, !PT ;  /* 0x000000095e097209 */ /* 0x000fe20007810000 */
[----:B------:R-:W-:Y:S01]  /*2cb0*/  ULDC UR53, c[0x0][0x988] ;  /* 0x0002620000357ab9 */ /* 0x000fe20000000800 */
[----:B------:R-:W-:Y:S01]  /*2cc0*/  P2R R108, PR, RZ, 0x1 ;  /* 0x00000001ff6c7803 */ /* 0x000fe20000000000 */
[----:B------:R-:W3:Y:S01]  /*2cd0*/  MUFU.TANH R12, R12 ;  /* 0x0000000c000c7308 */ /* 0x000ee20000002400 */
[----:B-1----:R-:W-:Y:S01]  /*2ce0*/  FSEL R11, R11, -INF , P6 ;  /* 0xff8000000b0b7808 */ /* 0x002fe20003000000 */
[----:B0-----:R-:W-:Y:S01]  /*2cf0*/  FMUL.FTZ R79, R0, R60 ;  /* 0x0000003c004f7220 */ /* 0x001fe20000410000 */
[----:B------:R-:W-:Y:S01]  /*2d00*/  ISETP.GT.AND P6, PT, R100, 0x28, PT ;  /* 0x000000286400780c */ /* 0x000fe20003fc4270 */
[C---:B------:R-:W-:Y:S01]  /*2d10*/  FMUL.FTZ R60, R0.reuse, R61 ;  /* 0x0000003d003c7220 */ /* 0x040fe20000410000 */
[C---:B------:R-:W-:Y:S01]  /*2d20*/  FMUL.FTZ R61, R0.reuse, R64 ;  /* 0x00000040003d7220 */ /* 0x040fe20000410000 */
[C---:B------:R-:W-:Y:S01]  /*2d30*/  FMUL.FTZ R64, R0.reuse, R68 ;  /* 0x0000004400407220 */ /* 0x040fe20000410000 */
[C---:B------:R-:W-:Y:S01]  /*2d40*/  FMUL.FTZ R32, R0.reuse, R32 ;  /* 0x0000002000207220 */ /* 0x040fe20000410000 */
[----:B------:R-:W0:Y:S01]  /*2d50*/  MUFU.TANH R82, R82 ;  /* 0x0000005200527308 */ /* 0x000e220000002400 */
[----:B--2---:R-:W-:Y:S01]  /*2d60*/  FSEL R118, R95, -INF , P1 ;  /* 0xff8000005f767808 */ /* 0x004fe20000800000 */
[C---:B------:R-:W-:Y:S01]  /*2d70*/  FMUL.FTZ R33, R0.reuse, R33 ;  /* 0x0000002100217220 */ /* 0x040fe20000410000 */
[C---:B------:R-:W-:Y:S01]  /*2d80*/  FMUL.FTZ R36, R0.reuse, R36 ;  /* 0x0000002400247220 */ /* 0x040fe20000410000 */
[----:B------:R-:W-:Y:S01]  /*2d90*/  FMUL.FTZ R37, R0, R37 ;  /* 0x0000002500257220 */ /* 0x000fe20000410000 */
[----:B------:R-:W-:Y:S01]  /*2da0*/  FMNMX.FTZ R9, R118, R9, !PT ;  /* 0x0000000976097209 */ /* 0x000fe20007810000 */
[----:B------:R-:W-:Y:S01]  /*2db0*/  UIADD3 UR58, UR43, -0x2, URZ ;  /* 0xfffffffe2b3a7890 */ /* 0x000fe2000fffe03f */
[----:B------:R-:W1:Y:S01]  /*2dc0*/  S2UR UR51, SR_CgaCtaId ;  /* 0x00000000003379c3 */ /* 0x000e620000008800 */
[----:B------:R-:W2:Y:S01]  /*2dd0*/  MUFU.TANH R15, R15 ;  /* 0x0000000f000f7308 */ /* 0x000ea20000002400 */
[----:B---3--:R-:W-:Y:S01]  /*2de0*/  FSEL R12, R12, -INF , P5 ;  /* 0xff8000000c0c7808 */ /* 0x008fe20002800000 */
[----:B------:R-:W-:Y:S01]  /*2df0*/  UISETP.GE.AND UP0, UPT, UR58, UR38, UPT ;  /* 0x000000263a00728c */ /* 0x000fe2000bf06270 */
[----:B------:R-:W-:Y:S01]  /*2e00*/  ISETP.GT.AND P5, PT, R100, 0x29, PT ;  /* 0x000000296400780c */ /* 0x000fe20003fa4270 */
[----:B------:R-:W-:Y:S01]  /*2e10*/  UIADD3 UR4, UR36, 0x33440, URZ ;  /* 0x0003344024047890 */ /* 0x000fe2000fffe03f */
[--C-:B------:R-:W-:Y:S01]  /*2e20*/  IMAD.MOV.U32 R93, RZ, RZ, R25.reuse ;  /* 0x000000ffff5d7224 */ /* 0x100fe200078e0019 */
[----:B------:R-:W-:Y:S01]  /*2e30*/  UMOV UR57, URZ ;  /* 0x0000003f00397c82 */ /* 0x000fe20008000000 */
[-C--:B------:R-:W-:Y:S01]  /*2e40*/  MOV R95, R25.reuse ;  /* 0x00000019005f7202 */ /* 0x080fe20000000f00 */
[----:B------:R-:W3:Y:S01]  /*2e50*/  MUFU.TANH R83, R83 ;  /* 0x0000005300537308 */ /* 0x000ee20000002400 */
[----:B0-----:R-:W-:Y:S01]  /*2e60*/  FSEL R82, R82, -INF , P6 ;  /* 0xff80000052527808 */ /* 0x001fe20003000000 */
[----:B------:R-:W-:Y:S01]  /*2e70*/  UPRMT UR4, UR42, 0x654, UR4 ;  /* 0x000006542a047896 */ /* 0x000fe20008000004 */
[--C-:B------:R-:W-:Y:S01]  /*2e80*/  IMAD.MOV.U32 R101, RZ, RZ, R25.reuse ;  /* 0x000000ffff657224 */ /* 0x100fe200078e0019 */
[----:B------:R-:W-:Y:S01]  /*2e90*/  MOV R113, R25 ;  /* 0x0000001900717202 */ /* 0x000fe20000000f00 */
[--C-:B------:R-:W-:Y:S01]  /*2ea0*/  IMAD.MOV.U32 R103, RZ, RZ, R25.reuse ;  /* 0x000000ffff677224 */ /* 0x100fe200078e0019 */
[----:B------:R-:W-:Y:S01]  /*2eb0*/  FMNMX.FTZ R9, R82, R9, !PT ;  /* 0x0000000952097209 */ /* 0x000fe20007810000 */
[--C-:B------:R-:W-:Y:S01]  /*2ec0*/  IMAD.MOV.U32 R105, RZ, RZ, R25.reuse ;  /* 0x000000ffff697224 */ /* 0x100fe200078e0019 */
[----:B------:R-:W0:Y:S01]  /*2ed0*/  MUFU.TANH R19, R19 ;  /* 0x0000001300137308 */ /* 0x000e220000002400 */
[----:B--2---:R-:W-:Y:S01]  /*2ee0*/  FSEL R15, R15, -INF , P4 ;  /* 0xff8000000f0f7808 */ /* 0x004fe20002000000 */
[--C-:B------:R-:W-:Y:S01]  /*2ef0*/  IMAD.MOV.U32 R107, RZ, RZ, R25.reuse ;  /* 0x000000ffff6b7224 */ /* 0x100fe200078e0019 */
[----:B------:R-:W-:Y:S01]  /*2f00*/  ISETP.GT.AND P4, PT, R100, 0x30, PT ;  /* 0x000000306400780c */ /* 0x000fe20003f84270 */
[----:B------:R-:W-:Y:S01]  /*2f10*/  SYNCS.ARRIVE.TRANS64.RED.A1T0 RZ, [UR4], RZ ;  /* 0x000000ffffff79a7 */ /* 0x000fe20008100404 */
[----:B------:R-:W-:-:S02]  /*2f20*/  IMAD.MOV.U32 R109, RZ, RZ, R25 ;  /* 0x000000ffff6d7224 */ /* 0x000fc400078e0019 */
[--C-:B------:R-:W-:Y:S01]  /*2f30*/  IMAD.MOV.U32 R111, RZ, RZ, R25.reuse ;  /* 0x000000ffff6f7224 */ /* 0x100fe200078e0019 */
[----:B------:R-:W2:Y:S01]  /*2f40*/  MUFU.TANH R86, R86 ;  /* 0x0000005600567308 */ /* 0x000ea20000002400 */
[----:B---3--:R-:W-:Y:S01]  /*2f50*/  FSEL R122, R83, -INF , P5 ;  /* 0xff800000537a7808 */ /* 0x008fe20002800000 */
[--C-:B------:R-:W-:Y:S02]  /*2f60*/  IMAD.MOV.U32 R115, RZ, RZ, R25.reuse ;  /* 0x000000ffff737224 */ /* 0x100fe400078e0019 */
[--C-:B------:R-:W-:Y:S01]  /*2f70*/  IMAD.MOV.U32 R117, RZ, RZ, R25.reuse ;  /* 0x000000ffff757224 */ /* 0x100fe200078e0019 */
[----:B------:R-:W-:Y:S01]  /*2f80*/  FMNMX.FTZ R9, R122, R9, !PT ;  /* 0x000000097a097209 */ /* 0x000fe20007810000 */
[----:B------:R-:W-:Y:S02]  /*2f90*/  IMAD.MOV.U32 R119, RZ, RZ, R25 ;  /* 0x000000ffff777224 */ /* 0x000fe400078e0019 */
[----:B------:R-:W3:Y:S01]  /*2fa0*/  MUFU.TANH R20, R20 ;  /* 0x0000001400147308 */ /* 0x000ee20000002400 */
[----:B0-----:R-:W-:-:S02]  /*2fb0*/  FSEL R19, R19, -INF , P3 ;  /* 0xff80000013137808 */ /* 0x001fc40001800000 */
[----:B------:R-:W-:-:S05]  /*2fc0*/  ISETP.GT.AND P3, PT, R100, 0x31, PT ;  /* 0x000000316400780c */ /* 0x000fca0003f64270 */
[----:B------:R-:W0:Y:S01]  /*2fd0*/  MUFU.TANH R87, R87 ;  /* 0x0000005700577308 */ /* 0x000e220000002400 */
[----:B--2---:R-:W-:-:S04]  /*2fe0*/  FSEL R124, R86, -INF , P4 ;  /* 0xff800000567c7808 */ /* 0x004fc80002000000 */
[----:B------:R-:W-:-:S03]  /*2ff0*/  FMNMX.FTZ R9, R124, R9, !PT ;  /* 0x000000097c097209 */ /* 0x000fc60007810000 */
[----:B------:R-:W2:Y:S01]  /*3000*/  MUFU.TANH R21, R21 ;  /* 0x0000001500157308 */ /* 0x000ea20000002400 */
[----:B---3--:R-:W-:Y:S02]  /*3010*/  FSEL R20, R20, -INF , P2 ;  /* 0xff80000014147808 */ /* 0x008fe40001000000 */
[----:B------:R-:W-:-:S05]  /*3020*/  ISETP.GT.AND P2, PT, R100, 0x38, PT ;  /* 0x000000386400780c */ /* 0x000fca0003f44270 */
[----:B------:R-:W3:Y:S01]  /*3030*/  MUFU.TANH R90, R90 ;  /* 0x0000005a005a7308 */ /* 0x000ee20000002400 */
[----:B0-----:R-:W-:-:S04]  /*3040*/  FSEL R126, R87, -INF , P3 ;  /* 0xff800000577e7808 */ /* 0x001fc80001800000 */
[----:B------:R-:W-:-:S03]  /*3050*/  FMNMX.FTZ R9, R126, R9, !PT ;  /* 0x000000097e097209 */ /* 0x000fc60007810000 */
[----:B------:R-:W0:Y:S01]  /*3060*/  MUFU.TANH R23, R23 ;  /* 0x0000001700177308 */ /* 0x000e220000002400 */
[----:B--2---:R-:W-:Y:S02]  /*3070*/  FSEL R21, R21, -INF , P1 ;  /* 0xff80000015157808 */ /* 0x004fe40000800000 */
[----:B------:R-:W-:-:S05]  /*3080*/  ISETP.GT.AND P1, PT, R100, 0x39, PT ;  /* 0x000000396400780c */ /* 0x000fca0003f24270 */
[----:B------:R-:W2:Y:S01]  /*3090*/  MUFU.TANH R91, R91 ;  /* 0x0000005b005b7308 */ /* 0x000ea20000002400 */
[----:B---3--:R-:W-:-:S04]  /*30a0*/  FSEL R90, R90, -INF , P2 ;  /* 0xff8000005a5a7808 */ /* 0x008fc80001000000 */
[----:B------:R-:W-:-:S03]  /*30b0*/  FMNMX.FTZ R9, R90, R9, !PT ;  /* 0x000000095a097209 */ /* 0x000fc60007810000 */
[----:B------:R-:W3:Y:S01]  /*30c0*/  MUFU.TANH R22, R22 ;  /* 0x0000001600167308 */ /* 0x000ee20000002400 */
[----:B0-----:R-:W-:Y:S02]  /*30d0*/  FSEL R23, R23, -INF , P6 ;  /* 0xff80000017177808 */ /* 0x001fe40003000000 */
[----:B------:R-:W-:-:S05]  /*30e0*/  ISETP.GT.AND P6, PT, R100, 0x40, PT ;  /* 0x000000406400780c */ /* 0x000fca0003fc4270 */
[----:B------:R-:W0:Y:S01]  /*30f0*/  MUFU.TANH R80, R80 ;  /* 0x0000005000507308 */ /* 0x000e220000002400 */
[----:B--2---:R-:W-:-:S04]  /*3100*/  FSEL R128, R91, -INF , P1 ;  /* 0xff8000005b807808 */ /* 0x004fc80000800000 */
[----:B------:R-:W-:-:S03]  /*3110*/  FMNMX.FTZ R9, R128, R9, !PT ;  /* 0x0000000980097209 */ /* 0x000fc60007810000 */
[----:B------:R-:W2:Y:S01]  /*3120*/  MUFU.TANH R76, R76 ;  /* 0x0000004c004c7308 */ /* 0x000ea20000002400 */
[----:B---3--:R-:W-:Y:S02]  /*3130*/  FSEL R22, R22, -INF , P5 ;  /* 0xff80000016167808 */ /* 0x008fe40002800000 */
[----:B------:R-:W-:-:S05]  /*3140*/  ISETP.GT.AND P5, PT, R100, 0x41, PT ;  /* 0x000000416400780c */ /* 0x000fca0003fa4270 */
[----:B------:R3:W-:Y:S01]  /*3150*/  MUFU.TANH R81, R63 ;  /* 0x0000003f00517308 */ /* 0x0007e20000002400 */
[----:B0-----:R-:W-:-:S04]  /*3160*/  FSEL R130, R80, -INF , P6 ;  /* 0xff80000050827808 */ /* 0x001fc80003000000 */
[----:B------:R-:W-:-:S03]  /*3170*/  FMNMX.FTZ R9, R130, R9, !PT ;  /* 0x0000000982097209 */ /* 0x000fc60007810000 */
[----:B------:R-:W0:Y:S01]  /*3180*/  MUFU.TANH R27, R27 ;  /* 0x0000001b001b7308 */ /* 0x000e220000002400 */
[----:B--2---:R-:W-:Y:S01]  /*3190*/  FSEL R76, R76, -INF , P4 ;  /* 0xff8000004c4c7808 */ /* 0x004fe20002000000 */
[----:B---3--:R-:W-:Y:S01]  /*31a0*/  FMUL.FTZ R63, R0, R69 ;  /* 0x00000045003f7220 */ /* 0x008fe20000410000 */
[----:B------:R-:W-:-:S05]  /*31b0*/  ISETP.GT.AND P4, PT, R100, 0x48, PT ;  /* 0x000000486400780c */ /* 0x000fca0003f84270 */
[----:B------:R2:W-:Y:S08]  /*31c0*/  MUFU.TANH R84, R66 ;  /* 0x0000004200547308 */ /* 0x0005f00000002400 */
[----:B------:R-:W3:Y:S01]  /*31d0*/  MUFU.TANH R78, R78 ;  /* 0x0000004e004e7308 */ /* 0x000ee20000002400 */
[----:B0-----:R-:W-:Y:S01]  /*31e0*/  FSEL R27, R27, -INF , P3 ;  /* 0xff8000001b1b7808 */ /* 0x001fe20001800000 */
[----:B--2---:R-:W-:Y:S01]  /*31f0*/  FMUL.FTZ R66, R0, R72 ;  /* 0x0000004800427220 */ /* 0x004fe20000410000 */
[----:B------:R-:W-:-:S05]  /*3200*/  ISETP.GT.AND P3, PT, R100, 0x49, PT ;  /* 0x000000496400780c */ /* 0x000fca0003f64270 */
[----:B------:R0:W-:Y:S08]  /*3210*/  MUFU.TANH R85, R67 ;  /* 0x0000004300557308 */ /* 0x0001f00000002400 */
[----:B------:R-:W2:Y:S01]  /*3220*/  MUFU.TANH R77, R77 ;  /* 0x0000004d004d7308 */ /* 0x000ea20000002400 */
[----:B0-----:R-:W-:Y:S01]  /*3230*/  FMUL.FTZ R67, R0, R44 ;  /* 0x0000002c00437220 */ /* 0x001fe20000410000 */
[----:B---3--:R-:W-:-:S02]  /*3240*/  FSEL R78, R78, -INF , P2 ;  /* 0xff8000004e4e7808 */ /* 0x008fc40001000000 */
[----:B------:R-:W-:-:S04]  /*3250*/  ISETP.GT.AND P2, PT, R100, 0x50, PT ;  /* 0x000000506400780c */ /* 0x000fc80003f44270 */
[----:B------:R-:W-:Y:S08]  /*3260*/  MUFU.TANH R70, R70 ;  /* 0x0000004600467308 */ /* 0x000ff00000002400 */
[----:B------:R-:W0:Y:S01]  /*3270*/  MUFU.TANH R79, R79 ;  /* 0x0000004f004f7308 */ /* 0x000e220000002400 */
[----:B--2---:R-:W-:Y:S02]  /*3280*/  FSEL R77, R77, -INF , P1 ;  /* 0xff8000004d4d7808 */ /* 0x004fe40000800000 */
[----:B------:R-:W-:-:S05]  /*3290*/  ISETP.GT.AND P1, PT, R100, 0x51, PT ;  /* 0x000000516400780c */ /* 0x000fca0003f24270 */
[----:B------:R-:W-:Y:S08]  /*32a0*/  MUFU.TANH R71, R71 ;  /* 0x0000004700477308 */ /* 0x000ff00000002400 */
[----:B------:R2:W-:Y:S01]  /*32b0*/  MUFU.TANH R68, R74 ;  /* 0x0000004a00447308 */ /* 0x0005e20000002400 */
[----:B0-----:R-:W-:Y:S02]  /*32c0*/  FSEL R79, R79, -INF , P6 ;  /* 0xff8000004f4f7808 */ /* 0x001fe40003000000 */
[----:B------:R-:W-:-:S05]  /*32d0*/  ISETP.GT.AND P6, PT, R100, 0x58, PT ;  /* 0x000000586400780c */ /* 0x000fca0003fc4270 */
[----:B------:R-:W0:Y:S01]  /*32e0*/  MUFU.TANH R60, R60 ;  /* 0x0000003c003c7308 */ /* 0x000e220000002400 */
[----:B--2---:R-:W-:Y:S01]  /*32f0*/  FSEL R74, R81, -INF , P5 ;  /* 0xff800000514a7808 */ /* 0x004fe20002800000 */
[----:B------:R-:W-:-:S03]  /*3300*/  IMAD.U32 R81, RZ, RZ, UR53 ;  /* 0x00000035ff517e24 */ /* 0x000fc6000f8e00ff */
[----:B------:R-:W-:-:S03]  /*3310*/  FMNMX.FTZ R10, R74, R9, !PT ;  /* 0x000000094a0a7209 */ /* 0x000fc60007810000 */
[----:B------:R2:W-:Y:S08]  /*3320*/  MUFU.TANH R44, R51 ;  /* 0x00000033002c7308 */ /* 0x0005f00000002400 */
[----:B------:R-:W3:Y:S01]  /*3330*/  MUFU.TANH R61, R61 ;  /* 0x0000003d003d7308 */ /* 0x000ee20000002400 */
[----:B--2---:R-:W-:Y:S02]  /*3340*/  FSEL R51, R84, -INF , P4 ;  /* 0xff80000054337808 */ /* 0x004fe40002000000 */
[----:B0-----:R-:W-:-:S02]  /*3350*/  FSEL R60, R60, -INF , P5 ;  /* 0xff8000003c3c7808 */ /* 0x001fc40002800000 */
[----:B------:R-:W-:Y:S02]  /*3360*/  FMNMX.FTZ R10, R51, R10, !PT ;  /* 0x0000000a330a7209 */ /* 0x000fe40007810000 */
[----:B------:R-:W-:Y:S01]  /*3370*/  ISETP.GT.AND P5, PT, R100, 0x59, PT ;  /* 0x000000596400780c */ /* 0x000fe20003fa4270 */
[----:B------:R-:W-:Y:S08]  /*3380*/  MUFU.TANH R75, R75 ;  /* 0x0000004b004b7308 */ /* 0x000ff00000002400 */
[----:B------:R0:W-:Y:S01]  /*3390*/  MUFU.TANH R89, R55 ;  /* 0x0000003700597308 */ /* 0x0001e20000002400 */
[----:B---3--:R-:W-:-:S02]  /*33a0*/  FSEL R61, R61, -INF , P4 ;  /* 0xff8000003d3d7808 */ /* 0x008fc40002000000 */
[----:B------:R-:W-:-:S05]  /*33b0*/  ISETP.GT.AND P4, PT, R100, 0x60, PT ;  /* 0x000000606400780c */ /* 0x000fca0003f84270 */
[----:B------:R-:W2:Y:S01]  /*33c0*/  MUFU.TANH R62, R62 ;  /* 0x0000003e003e7308 */ /* 0x000ea20000002400 */
[----:B0-----:R-:W-:-:S04]  /*33d0*/  FSEL R55, R85, -INF , P3 ;  /* 0xff80000055377808 */ /* 0x001fc80001800000 */
[----:B------:R-:W-:-:S03]  /*33e0*/  FMNMX.FTZ R9, R55, R10, !PT ;  /* 0x0000000a37097209 */ /* 0x000fc60007810000 */
[----:B------:R-:W0:Y:S08]  /*33f0*/  MUFU.TANH R46, R46 ;  /* 0x0000002e002e7308 */ /* 0x000e300000002400 */
[----:B------:R3:W-:Y:S01]  /*3400*/  MUFU.TANH R88, R54 ;  /* 0x0000003600587308 */ /* 0x0007e20000002400 */
[----:B--2---:R-:W-:Y:S02]  /*3410*/  FSEL R62, R62, -INF , P3 ;  /* 0xff8000003e3e7808 */ /* 0x004fe40001800000 */
[----:B------:R-:W-:-:S05]  /*3420*/  ISETP.GT.AND P3, PT, R100, 0x61, PT ;  /* 0x000000616400780c */ /* 0x000fca0003f64270 */
[----:B------:R-:W2:Y:S01]  /*3430*/  MUFU.TANH R64, R64 ;  /* 0x0000004000407308 */ /* 0x000ea20000002400 */
[----:B---3--:R-:W-:Y:S02]  /*3440*/  FSEL R54, R70, -INF , P2 ;  /* 0xff80000046367808 */ /* 0x008fe40001000000 */
[----:B0-----:R-:W-:Y:S02]  /*3450*/  FSEL R46, R46, -INF , P4 ;  /* 0xff8000002e2e7808 */ /* 0x001fe40002000000 */
[----:B------:R-:W-:-:S03]  /*3460*/  FMNMX.FTZ R10, R54, R9, !PT ;  /* 0x00000009360a7209 */ /* 0x000fc60007810000 */
[----:B------:R-:W-:Y:S08]  /*3470*/  MUFU.TANH R47, R47 ;  /* 0x0000002f002f7308 */ /* 0x000ff00000002400 */
[----:B------:R0:W-:Y:S01]  /*3480*/  MUFU.TANH R73, R53 ;  /* 0x0000003500497308 */ /* 0x0001e20000002400 */
[----:B--2---:R-:W-:Y:S02]  /*3490*/  FSEL R64, R64, -INF , P2 ;  /* 0xff80000040407808 */ /* 0x004fe40001000000 */
[----:B------:R-:W-:-:S05]  /*34a0*/  ISETP.GT.AND P2, PT, R100, 0x68, PT ;  /* 0x000000686400780c */ /* 0x000fca0003f44270 */
[----:B------:R-:W2:Y:S01]  /*34b0*/  MUFU.TANH R63, R63 ;  /* 0x0000003f003f7308 */ /* 0x000ea20000002400 */
[----:B0-----:R-:W-:-:S04]  /*34c0*/  FSEL R53, R71, -INF , P1 ;  /* 0xff80000047357808 */ /* 0x001fc80000800000 */
[----:B------:R-:W-:-:S03]  /*34d0*/  FMNMX.FTZ R9, R53, R10, !PT ;  /* 0x0000000a35097209 */ /* 0x000fc60007810000 */
[----:B------:R-:W-:Y:S08]  /*34e0*/  MUFU.TANH R50, R50 ;  /* 0x0000003200327308 */ /* 0x000ff00000002400 */
[----:B------:R0:W-:Y:S01]  /*34f0*/  MUFU.TANH R72, R52 ;  /* 0x0000003400487308 */ /* 0x0001e20000002400 */
[----:B--2---:R-:W-:Y:S02]  /*3500*/  FSEL R63, R63, -INF , P1 ;  /* 0xff8000003f3f7808 */ /* 0x004fe40000800000 */
[----:B------:R-:W-:-:S04]  /*3510*/  ISETP.GT.AND P1, PT, R100, 0x69, PT ;  /* 0x000000696400780c */ /* 0x000fc80003f24270 */
[----:B------:R-:W-:Y:S01]  /*3520*/  FSEL R44, R44, -INF , P1 ;  /* 0xff8000002c2c7808 */ /* 0x000fe20000800000 */
[----:B------:R-:W2:Y:S01]  /*3530*/  MUFU.TANH R66, R66 ;  /* 0x0000004200427308 */ /* 0x000ea20000002400 */
[----:B0-----:R-:W-:-:S04]  /*3540*/  FSEL R52, R68, -INF , P6 ;  /* 0xff80000044347808 */ /* 0x001fc80003000000 */
[----:B------:R-:W-:-:S03]  /*3550*/  FMNMX.FTZ R10, R52, R9, !PT ;  /* 0x00000009340a7209 */ /* 0x000fc60007810000 */
[----:B------:R0:W3:Y:S08]  /*3560*/  MUFU.TANH R69, R49 ;  /* 0x0000003100457308 */ /* 0x0000f00000002400 */
[----:B------:R-:W4:Y:S01]  /*3570*/  MUFU.TANH R65, R65 ;  /* 0x0000004100417308 */ /* 0x000f220000002400 */
[----:B0-----:R-:W-:Y:S02]  /*3580*/  FSEL R49, R75, -INF , P5 ;  /* 0xff8000004b317808 */ /* 0x001fe40002800000 */
[----:B--2---:R-:W-:-:S02]  /*3590*/  FSEL R66, R66, -INF , P6 ;  /* 0xff80000042427808 */ /* 0x004fc40003000000 */
[----:B------:R-:W-:Y:S02]  /*35a0*/  FMNMX.FTZ R9, R49, R10, !PT ;  /* 0x0000000a31097209 */ /* 0x000fe40007810000 */
[----:B------:R-:W-:Y:S01]  /*35b0*/  ISETP.GT.AND P6, PT, R100, 0x70, PT ;  /* 0x000000706400780c */ /* 0x000fe20003fc4270 */
[----:B------:R-:W0:Y:S01]  /*35c0*/  MUFU.TANH R67, R67 ;  /* 0x0000004300437308 */ /* 0x000e220000002400 */
[----:B------:R-:W-:Y:S02]  /*35d0*/  FMNMX.FTZ R10, R46, R9, !PT ;  /* 0x000000092e0a7209 */ /* 0x000fe40007810000 */
[----:B---3--:R-:W-:Y:S02]  /*35e0*/  FSEL R14, R69, -INF , P1 ;  /* 0xff800000450e7808 */ /* 0x008fe40000800000 */
[----:B------:R-:W-:-:S03]  /*35f0*/  ISETP.GT.AND P1, PT, R100, 0x81, PT ;  /* 0x000000816400780c */ /* 0x000fc60003f24270 */
[----:B------:R2:W-:Y:S01]  /*3600*/  MUFU.TANH R99, R43 ;  /* 0x0000002b00637308 */ /* 0x0005e20000002400 */
[----:B----4-:R-:W-:Y:S02]  /*3610*/  FSEL R65, R65, -INF , P5 ;  /* 0xff80000041417808 */ /* 0x010fe40002800000 */
[----:B------:R-:W-:-:S05]  /*3620*/  ISETP.GT.AND P5, PT, R100, 0x71, PT ;  /* 0x000000716400780c */ /* 0x000fca0003fa4270 */
[----:B------:R-:W3:Y:S01]  /*3630*/  MUFU.TANH R45, R45 ;  /* 0x0000002d002d7308 */ /* 0x000ee20000002400 */
[----:B--2---:R-:W-:Y:S02]  /*3640*/  FSEL R43, R47, -INF , P3 ;  /* 0xff8000002f2b7808 */ /* 0x004fe40001800000 */
[----:B------:R-:W-:Y:S02]  /*3650*/  FSEL R47, R88, -INF , P6 ;  /* 0xff800000582f7808 */ /* 0x000fe40003000000 */
[----:B------:R-:W-:-:S03]  /*3660*/  FMNMX.FTZ R9, R43, R10, !PT ;  /* 0x0000000a2b097209 */ /* 0x000fc60007810000 */
[----:B------:R-:W-:Y:S08]  /*3670*/  MUFU.TANH R58, R58 ;  /* 0x0000003a003a7308 */ /* 0x000ff00000002400 */
[----:B------:R2:W-:Y:S08]  /*3680*/  MUFU.TANH R98, R42 ;  /* 0x0000002a00627308 */ /* 0x0005f00000002400 */
[----:B------:R-:W4:Y:S01]  /*3690*/  MUFU.TANH R48, R48 ;  /* 0x0000003000307308 */ /* 0x000f220000002400 */
[----:B--2---:R-:W-:-:S02]  /*36a0*/  FSEL R42, R50, -INF , P2 ;  /* 0xff800000322a7808 */ /* 0x004fc40001000000 */
[----:B------:R-:W-:Y:S02]  /*36b0*/  FSEL R50, R89, -INF , P5 ;  /* 0xff80000059327808 */ /* 0x000fe40002800000 */
[----:B------:R-:W-:-:S03]  /*36c0*/  FMNMX.FTZ R9, R42, R9, !PT ;  /* 0x000000092a097209 */ /* 0x000fc60007810000 */
[----:B------:R-:W-:Y:S01]  /*36d0*/  MUFU.TANH R59, R59 ;  /* 0x0000003b003b7308 */ /* 0x000fe20000002400 */
[----:B------:R-:W-:Y:S02]  /*36e0*/  FMNMX.FTZ R10, R44, R9, !PT ;  /* 0x000000092c0a7209 */ /* 0x000fe40007810000 */
[----:B0-----:R-:W-:Y:S02]  /*36f0*/  FSEL R9, R67, -INF , P4 ;  /* 0xff80000043097808 */ /* 0x001fe40002000000 */
[C---:B------:R-:W-:Y:S02]  /*3700*/  ISETP.GT.AND P4, PT, R100.reuse, 0x78, PT ;  /* 0x000000786400780c */ /* 0x040fe40003f84270 */
[----:B------:R-:W-:Y:S01]  /*3710*/  FMNMX.FTZ R13, R47, R10, !PT ;  /* 0x0000000a2f0d7209 */ /* 0x000fe20007810000 */
[----:B------:R-:W0:Y:S01]  /*3720*/  MUFU.TANH R30, R30 ;  /* 0x0000001e001e7308 */ /* 0x000e220000002400 */
[----:B---3--:R-:W-:Y:S02]  /*3730*/  FSEL R10, R45, -INF , P3 ;  /* 0xff8000002d0a7808 */ /* 0x008fe40001800000 */
[----:B------:R-:W-:-:S02]  /*3740*/  ISETP.GT.AND P3, PT, R100, 0x79, PT ;  /* 0x000000796400780c */ /* 0x000fc40003f64270 */
[----:B------:R-:W-:Y:S02]  /*3750*/  FMNMX.FTZ R17, R50, R13, !PT ;  /* 0x0000000d32117209 */ /* 0x000fe40007810000 */
[----:B----4-:R-:W-:Y:S01]  /*3760*/  FSEL R13, R48, -INF , P2 ;  /* 0xff800000300d7808 */ /* 0x010fe20001000000 */
[----:B------:R-:W2:Y:S01]  /*3770*/  MUFU.TANH R31, R31 ;  /* 0x0000001f001f7308 */ /* 0x000ea20000002400 */
[----:B------:R-:W-:-:S07]  /*3780*/  ISETP.GT.AND P2, PT, R100, 0x80, PT ;  /* 0x000000806400780c */ /* 0x000fce0003f44270 */
[----:B------:R3:W-:Y:S08]  /*3790*/  MUFU.TANH R96, R56 ;  /* 0x0000003800607308 */ /* 0x0007f00000002400 */
[----:B------:R-:W4:Y:S01]  /*37a0*/  MUFU.TANH R34, R34 ;  /* 0x0000002200227308 */ /* 0x000f220000002400 */
[----:B---3--:R-:W-:Y:S02]  /*37b0*/  FSEL R56, R58, -INF , P4 ;  /* 0xff8000003a387808 */ /* 0x008fe40002000000 */
[----:B0-----:R-:W-:-:S02]  /*37c0*/  FSEL R58, R30, -INF , P2 ;  /* 0xff8000001e3a7808 */ /* 0x001fc40001000000 */
[----:B------:R-:W-:Y:S02]  /*37d0*/  FMNMX.FTZ R18, R56, R17, !PT ;  /* 0x0000001138127209 */ /* 0x000fe40007810000 */
[----:B------:R-:W-:Y:S01]  /*37e0*/  FSEL R17, R72, -INF , P6 ;  /* 0xff80000048117808 */ /* 0x000fe20003000000 */
[----:B------:R0:W-:Y:S01]  /*37f0*/  MUFU.TANH R97, R57 ;  /* 0x0000003900617308 */ /* 0x0001e20000002400 */
[----:B------:R-:W-:-:S07]  /*3800*/  ISETP.GT.AND P6, PT, R100, 0x88, PT ;  /* 0x000000886400780c */ /* 0x000fce0003fc4270 */
[----:B------:R-:W3:Y:S01]  /*3810*/  MUFU.TANH R35, R35 ;  /* 0x0000002300237308 */ /* 0x000ee20000002400 */
[----:B0-----:R-:W-:Y:S02]  /*3820*/  FSEL R57, R59, -INF , P3 ;  /* 0xff8000003b397808 */ /* 0x001fe40001800000 */
[----:B--2---:R-:W-:Y:S02]  /*3830*/  FSEL R59, R31, -INF , P1 ;  /* 0xff8000001f3b7808 */ /* 0x004fe40000800000 */
[----:B------:R-:W-:Y:S02]  /*3840*/  FMNMX.FTZ R45, R57, R18, !PT ;  /* 0x00000012392d7209 */ /* 0x000fe40007810000 */
[----:B------:R-:W-:Y:S01]  /*3850*/  FSEL R18, R73, -INF , P5 ;  /* 0xff80000049127808 */ /* 0x000fe20002800000 */
[----:B------:R-:W0:Y:S01]  /*3860*/  MUFU.TANH R38, R38 ;  /* 0x0000002600267308 */ /* 0x000e220000002400 */
[----:B------:R-:W-:Y:S02]  /*3870*/  FMNMX.FTZ R24, R58, R45, !PT ;  /* 0x0000002d3a187209 */ /* 0x000fe40007810000 */
[----:B------:R-:W-:-:S02]  /*3880*/  ISETP.GT.AND P5, PT, R100, 0x89, PT ;  /* 0x000000896400780c */ /* 0x000fc40003fa4270 */
[----:B----4-:R-:W-:Y:S02]  /*3890*/  FSEL R67, R34, -INF , P6 ;  /* 0xff80000022437808 */ /* 0x010fe40003000000 */
[----:B------:R-:W-:Y:S01]  /*38a0*/  FMNMX.FTZ R26, R59, R24, !PT ;  /* 0x000000183b1a7209 */ /* 0x000fe20007810000 */
[----:B------:R-:W2:Y:S01]  /*38b0*/  MUFU.TANH R28, R28 ;  /* 0x0000001c001c7308 */ /* 0x000ea20000002400 */
[----:B------:R-:W-:Y:S01]  /*38c0*/  FSEL R24, R96, -INF , P4 ;  /* 0xff80000060187808 */ /* 0x000fe20002000000 */
[--C-:B------:R-:W-:Y:S01]  /*38d0*/  IMAD.MOV.U32 R96, RZ, RZ, R25.reuse ;  /* 0x000000ffff607224 */ /* 0x100fe200078e0019 */
[C---:B------:R-:W-:Y:S02]  /*38e0*/  ISETP.GT.AND P4, PT, R100.reuse, 0x90, PT ;  /* 0x000000906400780c */ /* 0x040fe40003f84270 */
[----:B---3--:R-:W-:Y:S02]  /*38f0*/  FSEL R70, R35, -INF , P5 ;  /* 0xff80000023467808 */ /* 0x008fe40002800000 */
[----:B------:R-:W-:Y:S01]  /*3900*/  FMNMX.FTZ R31, R67, R26, !PT ;  /* 0x0000001a431f7209 */ /* 0x000fe20007810000 */
[----:B------:R-:W3:Y:S01]  /*3910*/  MUFU.TANH R39, R39 ;  /* 0x0000002700277308 */ /* 0x000ee20000002400 */
[----:B------:R-:W-:Y:S01]  /*3920*/  FSEL R26, R97, -INF , P3 ;  /* 0xff800000611a7808 */ /* 0x000fe20001800000 */
[----:B------:R-:W-:Y:S01]  /*3930*/  IMAD.MOV.U32 R97, RZ, RZ, R25 ;  /* 0x000000ffff617224 */ /* 0x000fe200078e0019 */
[----:B------:R-:W-:-:S02]  /*3940*/  ISETP.GT.AND P3, PT, R100, 0x91, PT ;  /* 0x000000916400780c */ /* 0x000fc40003f64270 */
[----:B0-----:R-:W-:Y:S02]  /*3950*/  FSEL R71, R38, -INF , P4 ;  /* 0xff80000026477808 */ /* 0x001fe40002000000 */
[----:B------:R-:W-:Y:S01]  /*3960*/  FMNMX.FTZ R30, R70, R31, !PT ;  /* 0x0000001f461e7209 */ /* 0x000fe20007810000 */
[----:B------:R-:W0:Y:S01]  /*3970*/  MUFU.TANH R29, R29 ;  /* 0x0000001d001d7308 */ /* 0x000e220000002400 */
[----:B--2---:R-:W-:Y:S02]  /*3980*/  FSEL R28, R28, -INF , P2 ;  /* 0xff8000001c1c7808 */ /* 0x004fe40001000000 */
[----:B------:R-:W-:Y:S02]  /*3990*/  ISETP.GT.AND P2, PT, R100, 0x98, PT ;  /* 0x000000986400780c */ /* 0x000fe40003f44270 */
[----:B------:R-:W-:Y:S02]  /*39a0*/  FMNMX.FTZ R31, R71, R30, !PT ;  /* 0x0000001e471f7209 */ /* 0x000fe40007810000 */
[----:B------:R-:W-:Y:S01]  /*39b0*/  FSEL R80, R98, -INF , P2 ;  /* 0xff80000062507808 */ /* 0x000fe20001000000 */
[----:B------:R-:W2:Y:S01]  /*39c0*/  MUFU.TANH R87, R40 ;  /* 0x0000002800577308 */ /* 0x000ea20000002400 */
[----:B---3--:R-:W-:Y:S01]  /*39d0*/  FSEL R72, R39, -INF , P3 ;  /* 0xff80000027487808 */ /* 0x008fe20001800000 */
[----:B------:R-:W-:Y:S01]  /*39e0*/  IMAD.MOV.U32 R98, RZ, RZ, R25 ;  /* 0x000000ffff627224 */ /* 0x000fe200078e0019 */
[----:B------:R-:W-:-:S02]  /*39f0*/  FMNMX.FTZ R38, R5, R6, !PT ;  /* 0x0000000605267209 */ /* 0x000fc40007810000 */
[----:B------:R-:W-:Y:S02]  /*3a00*/  FMNMX.FTZ R31, R72, R31, !PT ;  /* 0x0000001f481f7209 */ /* 0x000fe40007810000 */
[----:B------:R-:W-:Y:S01]  /*3a10*/  FMNMX.FTZ R39, R7, R38, !PT ;  /* 0x0000002607277209 */ /* 0x000fe20007810000 */
[----:B------:R-:W3:Y:S01]  /*3a20*/  MUFU.TANH R88, R41 ;  /* 0x0000002900587308 */ /* 0x000ee20000002400 */
[----:B0-----:R-:W-:Y:S02]  /*3a30*/  FSEL R29, R29, -INF , P1 ;  /* 0xff8000001d1d7808 */ /* 0x001fe40000800000 */
[----:B------:R-:W-:Y:S01]  /*3a40*/  ISETP.GT.AND P1, PT, R100, 0x99, PT ;  /* 0x000000996400780c */ /* 0x000fe20003f24270 */
[--C-:B------:R-:W-:Y:S01]  /*3a50*/  IMAD.MOV.U32 R100, RZ, RZ, R25.reuse ;  /* 0x000000ffff647224 */ /* 0x100fe200078e0019 */
[----:B------:R-:W-:Y:S02]  /*3a60*/  FMNMX.FTZ R30, R80, R31, !PT ;  /* 0x0000001f501e7209 */ /* 0x000fe40007810000 */
[----:B------:R-:W-:Y:S01]  /*3a70*/  FSEL R75, R99, -INF , P1 ;  /* 0xff800000634b7808 */ /* 0x000fe20000800000 */
[----:B------:R-:W0:Y:S01]  /*3a80*/  MUFU.TANH R83, R32 ;  /* 0x0000002000537308 */ /* 0x000e220000002400 */
[----:B------:R-:W-:Y:S01]  /*3a90*/  FMNMX.FTZ R38, R8, R39, !PT ;  /* 0x0000002708267209 */ /* 0x000fe20007810000 */
[----:B------:R-:W-:Y:S01]  /*3aa0*/  IMAD.MOV.U32 R99, RZ, RZ, R25 ;  /* 0x000000ffff637224 */ /* 0x000fe200078e0019 */
[----:B------:R-:W-:-:S02]  /*3ab0*/  FMNMX.FTZ R30, R75, R30, !PT ;  /* 0x0000001e4b1e7209 */ /* 0x000fc40007810000 */
[----:B------:R-:W-:Y:S02]  /*3ac0*/  FMNMX.FTZ R39, R11, R38, !PT ;  /* 0x000000260b277209 */ /* 0x000fe40007810000 */
[----:B--2---:R-:W-:Y:S01]  /*3ad0*/  FSEL R87, R87, -INF , P2 ;  /* 0xff80000057577808 */ /* 0x004fe20001000000 */
[----:B------:R-:W2:Y:S01]  /*3ae0*/  SHFL.BFLY PT, R31, R30, 0x2, 0x1f ;  /* 0x0c401f001e1f7f89 */ /* 0x000ea200000e0000 */
[----:B------:R-:W-:Y:S01]  /*3af0*/  FMNMX.FTZ R40, R12, R39, !PT ;  /* 0x000000270c287209 */ /* 0x000fe20007810000 */
[----:B------:R-:W4:Y:S01]  /*3b00*/  MUFU.TANH R84, R33 ;  /* 0x0000002100547308 */ /* 0x000f220000002400 */
[----:B---3--:R-:W-:Y:S02]  /*3b10*/  FSEL R88, R88, -INF , P1 ;  /* 0xff80000058587808 */ /* 0x008fe40000800000 */
[----:B------:R-:W-:-:S04]  /*3b20*/  FMNMX.FTZ R40, R15, R40, !PT ;  /* 0x000000280f287209 */ /* 0x000fc80007810000 */
[----:B------:R-:W-:Y:S01]  /*3b30*/  FMNMX.FTZ R41, R19, R40, !PT ;  /* 0x0000002813297209 */ /* 0x000fe20007810000 */
[----:B------:R-:W3:Y:S01]  /*3b40*/  MUFU.TANH R85, R36 ;  /* 0x0000002400557308 */ /* 0x000ee20000002400 */
[----:B0-----:R-:W-:Y:S02]  /*3b50*/  FSEL R83, R83, -INF , P6 ;  /* 0xff80000053537808 */ /* 0x001fe40003000000 */
[----:B------:R-:W-:-:S04]  /*3b60*/  FMNMX.FTZ R48, R20, R41, !PT ;  /* 0x0000002914307209 */ /* 0x000fc80007810000 */
[----:B------:R-:W-:Y:S01]  /*3b70*/  FMNMX.FTZ R48, R21, R48, !PT ;  /* 0x0000003015307209 */ /* 0x000fe20007810000 */
[----:B------:R-:W0:Y:S01]  /*3b80*/  MUFU.TANH R86, R37 ;  /* 0x0000002500567308 */ /* 0x000e220000002400 */
[----:B----4-:R-:W-:Y:S02]  /*3b90*/  FSEL R84, R84, -INF , P5 ;  /* 0xff80000054547808 */ /* 0x010fe40002800000 */
[----:B------:R-:W-:Y:S02]  /*3ba0*/  FMNMX.FTZ R41, R23, R48, !PT ;  /* 0x0000003017297209 */ /* 0x000fe40007810000 */
[----:B--2---:R-:W-:Y:S02]  /*3bb0*/  FMNMX.FTZ R31, R30, R31, !PT ;  /* 0x0000001f1e1f7209 */ /* 0x004fe40007810000 */
[----:B------:R-:W-:Y:S02]  /*3bc0*/  FMNMX.FTZ R41, R22, R41, !PT ;  /* 0x0000002916297209 */ /* 0x000fe40007810000 */
[----:B---3--:R-:W-:Y:S01]  /*3bd0*/  FSEL R85, R85, -INF , P4 ;  /* 0xff80000055557808 */ /* 0x008fe20002000000 */
[----:B------:R-:W2:Y:S01]  /*3be0*/  SHFL.BFLY PT, R120, R31, 0x1, 0x1f ;  /* 0x0c201f001f787f89 */ /* 0x000ea200000e0000 */
[----:B------:R-:W-:-:S04]  /*3bf0*/  FMNMX.FTZ R48, R76, R41, !PT ;  /* 0x000000294c307209 */ /* 0x000fc80007810000 */
[----:B------:R-:W-:Y:S02]  /*3c00*/  FMNMX.FTZ R69, R27, R48, !PT ;  /* 0x000000301b457209 */ /* 0x000fe40007810000 */
[----:B0-----:R-:W-:Y:S02]  /*3c10*/  FSEL R86, R86, -INF , P3 ;  /* 0xff80000056567808 */ /* 0x001fe40001800000 */
[----:B------:R-:W-:-:S04]  /*3c20*/  FMNMX.FTZ R68, R78, R69, !PT ;  /* 0x000000454e447209 */ /* 0x000fc80007810000 */
[----:B------:R-:W-:-:S04]  /*3c30*/  FMNMX.FTZ R68, R77, R68, !PT ;  /* 0x000000444d447209 */ /* 0x000fc80007810000 */
[----:B------:R-:W-:Y:S02]  /*3c40*/  FMNMX.FTZ R69, R79, R68, !PT ;  /* 0x000000444f457209 */ /* 0x000fe40007810000 */
[----:B--2---:R-:W-:-:S04]  /*3c50*/  FMNMX.FTZ R120, R31, R120, !PT ;  /* 0x000000781f787209 */ /* 0x004fc80007810000 */
[C---:B------:R-:W-:Y:S01]  /*3c60*/  FSETP.NEU.FTZ.AND P0, PT, R120.reuse, -INF , PT ;  /* 0xff8000007800780b */ /* 0x040fe20003f1d000 */
[----:B------:R-:W-:-:S05]  /*3c70*/  FFMA.FTZ R81, R120, R81, -8 ;  /* 0xc100000078517423 */ /* 0x000fca0000010051 */
[----:B------:R-:W-:Y:S02]  /*3c80*/  FSEL R81, R81, RZ, P0 ;  /* 0x000000ff51517208 */ /* 0x000fe40000000000 */
[----:B------:R-:W-:Y:S01]  /*3c90*/  ISETP.NE.AND P0, PT, R108, RZ, PT ;  /* 0x000000ff6c00720c */ /* 0x000fe20003f05270 */
[----:B------:R-:W-:Y:S02]  /*3ca0*/  IMAD.MOV.U32 R108, RZ, RZ, R25 ;  /* 0x000000ffff6c7224 */ /* 0x000fe400078e0019 */
[--C-:B------:R-:W-:Y:S01]  /*3cb0*/  FFMA.FTZ R40, R82, UR53, -R81.reuse ;  /* 0x0000003552287c23 */ /* 0x100fe20008010851 */
[----:B------:R-:W-:Y:S01]  /*3cc0*/  FMNMX.FTZ R82, R60, R69, !PT ;  /* 0x000000453c527209 */ /* 0x000fe20007810000 */
[--C-:B------:R-:W-:Y:S01]  /*3cd0*/  FFMA.FTZ R90, R90, UR53, -R81.reuse ;  /* 0x000000355a5a7c23 */ /* 0x100fe20008010851 */
[--C-:B------:R-:W-:Y:S01]  /*3ce0*/  FFMA.FTZ R45, R122, UR53, -R81.reuse ;  /* 0x000000357a2d7c23 */ /* 0x100fe20008010851 */
[--C-:B------:R-:W-:Y:S01]  /*3cf0*/  FFMA.FTZ R30, R102, UR53, -R81.reuse ;  /* 0x00000035661e7c23 */ /* 0x100fe20008010851 */
[----:B------:R-:W-:Y:S01]  /*3d00*/  FMNMX.FTZ R69, R61, R82, !PT ;  /* 0x000000523d457209 */ /* 0x000fe20007810000 */
[----:B------:R0:W-:Y:S01]  /*3d10*/  MUFU.EX2 R68, R90 ;  /* 0x0000005a00447308 */ /* 0x0001e20000000800 */
[--C-:B------:R-:W-:Y:S01]  /*3d20*/  FFMA.FTZ R31, R104, UR53, -R81.reuse ;  /* 0x00000035681f7c23 */ /* 0x100fe20008010851 */
[--C-:B------:R-:W-:Y:S01]  /*3d30*/  FFMA.FTZ R32, R106, UR53, -R81.reuse ;  /* 0x000000356a207c23 */ /* 0x100fe20008010851 */
[----:B------:R-:W-:Y:S01]  /*3d40*/  FMNMX.FTZ R69, R62, R69, !PT ;  /* 0x000000453e457209 */ /* 0x000fe20007810000 */
[--C-:B------:R-:W-:Y:S01]  /*3d50*/  FFMA.FTZ R35, R110, UR53, -R81.reuse ;  /* 0x000000356e237c23 */ /* 0x100fe20008010851 */
        /* <DEDUP_REMOVED lines=28> */
[----:B------:R-:W-:Y:S01]  /*3f20*/  MUFU.EX2 R82, R89 ;  /* 0x0000005900527308 */ /* 0x000fe20000000800 */
[--C-:B------:R-:W-:Y:S01]  /*3f30*/  FFMA.FTZ R59, R59, UR53, -R81.reuse ;  /* 0x000000353b3b7c23 */ /* 0x100fe20008010851 */
[----:B0-----:R-:W-:Y:S01]  /*3f40*/  FMNMX.FTZ R90, R14, R55, !PT ;  /* 0x000000370e5a7209 */ /* 0x001fe20007810000 */
[----:B------:R-:W-:Y:S01]  /*3f50*/  FFMA.FTZ R75, R75, UR53, -R81 ;  /* 0x000000354b4b7c23 */ /* 0x000fe20008010851 */
[----:B------:R-:W-:Y:S01]  /*3f60*/  MOV R102, R25 ;  /* 0x0000001900667202 */ /* 0x000fe20000000f00 */
[--C-:B------:R-:W-:Y:S01]  /*3f70*/  IMAD.MOV.U32 R104, RZ, RZ, R25.reuse ;  /* 0x000000ffff687224 */ /* 0x100fe200078e0019 */
[----:B------:R-:W-:Y:S01]  /*3f80*/  FMNMX.FTZ R55, R17, R90, !PT ;  /* 0x0000005a11377209 */ /* 0x000fe20007810000 */
[--C-:B------:R-:W-:Y:S01]  /*3f90*/  IMAD.MOV.U32 R106, RZ, RZ, R25.reuse ;  /* 0x000000ffff6a7224 */ /* 0x100fe200078e0019 */
[----:B------:R-:W-:Y:S01]  /*3fa0*/  MUFU.EX2 R30, R30 ;  /* 0x0000001e001e7308 */ /* 0x000fe20000000800 */
[--C-:B------:R-:W-:Y:S01]  /*3fb0*/  IMAD.MOV.U32 R110, RZ, RZ, R25.reuse ;  /* 0x000000ffff6e7224 */ /* 0x100fe200078e0019 */
[----:B------:R-:W-:Y:S01]  /*3fc0*/  FMNMX.FTZ R55, R18, R55, !PT ;  /* 0x0000003712377209 */ /* 0x000fe20007810000 */
[----:B------:R-:W-:-:S02]  /*3fd0*/  IMAD.MOV.U32 R112, RZ, RZ, R25 ;  /* 0x000000ffff707224 */ /* 0x000fc400078e0019 */
[--C-:B------:R-:W-:Y:S01]  /*3fe0*/  IMAD.MOV.U32 R114, RZ, RZ, R25.reuse ;  /* 0x000000ffff727224 */ /* 0x100fe200078e0019 */
[----:B------:R-:W-:Y:S01]  /*3ff0*/  FMNMX.FTZ R55, R24, R55, !PT ;  /* 0x0000003718377209 */ /* 0x000fe20007810000 */
[--C-:B------:R-:W-:Y:S01]  /*4000*/  IMAD.MOV.U32 R116, RZ, RZ, R25.reuse ;  /* 0x000000ffff747224 */ /* 0x100fe200078e0019 */
[----:B------:R-:W-:Y:S01]  /*4010*/  MUFU.EX2 R31, R31 ;  /* 0x0000001f001f7308 */ /* 0x000fe20000000800 */
[----:B------:R-:W-:Y:S01]  /*4020*/  IMAD.MOV.U32 R118, RZ, RZ, R25 ;  /* 0x000000ffff767224 */ /* 0x000fe200078e0019 */
[----:B------:R-:W-:-:S04]  /*4030*/  FMNMX.FTZ R55, R26, R55, !PT ;  /* 0x000000371a377209 */ /* 0x000fc80007810000 */
[----:B------:R-:W-:Y:S02]  /*4040*/  FMNMX.FTZ R90, R28, R55, !PT ;  /* 0x000000371c5a7209 */ /* 0x000fe40007810000 */
[----:B------:R-:W-:Y:S02]  /*4050*/  MUFU.EX2 R32, R32 ;  /* 0x0000002000207308 */ /* 0x000fe40000000800 */
[----:B------:R-:W-:-:S04]  /*4060*/  FMNMX.FTZ R90, R29, R90, !PT ;  /* 0x0000005a1d5a7209 */ /* 0x000fc80007810000 */
[----:B------:R-:W-:Y:S02]  /*4070*/  FMNMX.FTZ R55, R83, R90, !PT ;  /* 0x0000005a53377209 */ /* 0x000fe40007810000 */
[----:B------:R-:W0:Y:S02]  /*4080*/  MUFU.EX2 R35, R35 ;  /* 0x0000002300237308 */ /* 0x000e240000000800 */
[----:B------:R-:W-:-:S04]  /*4090*/  FMNMX.FTZ R90, R84, R55, !PT ;  /* 0x00000037545a7209 */ /* 0x000fc80007810000 */
[----:B------:R-:W-:Y:S02]  /*40a0*/  FMNMX.FTZ R55, R85, R90, !PT ;  /* 0x0000005a55377209 */ /* 0x000fe40007810000 */
[----:B------:R-:W-:Y:S02]  /*40b0*/  MUFU.EX2 R33, R33 ;  /* 0x0000002100217308 */ /* 0x000fe40000000800 */
[----:B------:R-:W-:-:S04]  /*40c0*/  FMNMX.FTZ R90, R86, R55, !PT ;  /* 0x00000037565a7209 */ /* 0x000fc80007810000 */
[----:B------:R-:W-:Y:S02]  /*40d0*/  FMNMX.FTZ R55, R87, R90, !PT ;  /* 0x0000005a57377209 */ /* 0x000fe40007810000 */
[----:B------:R-:W-:Y:S01]  /*40e0*/  MUFU.EX2 R38, R94 ;  /* 0x0000005e00267308 */ /* 0x000fe20000000800 */
[----:B0-----:R-:W-:Y:S02]  /*40f0*/  F2FP.SATFINITE.E4M3.F32.PACK_AB_MERGE_C R201, R35, R32, RZ ;  /* 0x0000002023c9723e */ /* 0x001fe400048070ff */
[----:B------:R-:W-:Y:S01]  /*4100*/  FMNMX.FTZ R89, R88, R55, !PT ;  /* 0x0000003758597209 */ /* 0x000fe20007810000 */
[--C-:B------:R-:W-:Y:S01]  /*4110*/  FFMA.FTZ R55, R44, UR53, -R81.reuse ;  /* 0x000000352c377c23 */ /* 0x100fe20008010851 */
[--C-:B------:R-:W-:Y:S01]  /*4120*/  FFMA.FTZ R44, R47, UR53, -R81.reuse ;  /* 0x000000352f2c7c23 */ /* 0x100fe20008010851 */
[--C-:B------:R-:W-:Y:S01]  /*4130*/  FFMA.FTZ R47, R50, UR53, -R81.reuse ;  /* 0x00000035322f7c23 */ /* 0x100fe20008010851 */
[--C-:B------:R-:W-:Y:S01]  /*4140*/  FFMA.FTZ R50, R56, UR53, -R81.reuse ;  /* 0x0000003538327c23 */ /* 0x100fe20008010851 */
[----:B------:R-:W0:Y:S01]  /*4150*/  SHFL.BFLY PT, R90, R89, 0x2, 0x1f ;  /* 0x0c401f00595a7f89 */ /* 0x000e2200000e0000 */
[--C-:B------:R-:W-:Y:S01]  /*4160*/  FFMA.FTZ R56, R58, UR53, -R81.reuse ;  /* 0x000000353a387c23 */ /* 0x100fe20008010851 */
[--C-:B------:R-:W-:Y:S01]  /*4170*/  FFMA.FTZ R58, R67, UR53, -R81.reuse ;  /* 0x00000035433a7c23 */ /* 0x100fe20008010851 */
[--C-:B------:R-:W-:Y:S01]  /*4180*/  FFMA.FTZ R67, R70, UR53, -R81.reuse ;  /* 0x0000003546437c23 */ /* 0x100fe20008010851 */
[--C-:B------:R-:W-:Y:S01]  /*4190*/  FFMA.FTZ R70, R71, UR53, -R81.reuse ;  /* 0x0000003547467c23 */ /* 0x100fe20008010851 */
[--C-:B------:R-:W-:Y:S01]  /*41a0*/  FFMA.FTZ R71, R72, UR53, -R81.reuse ;  /* 0x0000003548477c23 */ /* 0x100fe20008010851 */
[----:B------:R-:W-:Y:S01]  /*41b0*/  FFMA.FTZ R72, R80, UR53, -R81 ;  /* 0x0000003550487c23 */ /* 0x000fe20008010851 */
[----:B------:R-:W-:Y:S01]  /*41c0*/  MUFU.EX2 R34, R34 ;  /* 0x0000002200227308 */ /* 0x000fe20000000800 */
[----:B------:R-:W-:-:S07]  /*41d0*/  F2FP.SATFINITE.E4M3.F32.PACK_AB_MERGE_C R201, R31, R30, R201 ;  /* 0x0000001e1fc9723e */ /* 0x000fce00048070c9 */
[----:B------:R-:W-:Y:S08]  /*41e0*/  MUFU.EX2 R36, R36 ;  /* 0x0000002400247308 */ /* 0x000ff00000000800 */
[----:B------:R-:W2:Y:S01]  /*41f0*/  MUFU.EX2 R37, R37 ;  /* 0x0000002500257308 */ /* 0x000ea20000000800 */
[----:B0-----:R-:W-:-:S05]  /*4200*/  FMNMX.FTZ R90, R89, R90, !PT ;  /* 0x0000005a595a7209 */ /* 0x001fca0007810000 */
[----:B------:R-:W0:Y:S02]  /*4210*/  SHFL.BFLY PT, R89, R90, 0x1, 0x1f ;  /* 0x0c201f005a597f89 */ /* 0x000e2400000e0000 */
[----:B------:R-:W-:Y:S08]  /*4220*/  MUFU.EX2 R39, R39 ;  /* 0x0000002700277308 */ /* 0x000ff00000000800 */
[----:B------:R-:W-:Y:S01]  /*4230*/  MUFU.EX2 R40, R40 ;  /* 0x0000002800287308 */ /* 0x000fe20000000800 */
[----:B--2---:R-:W-:-:S04]  /*4240*/  F2FP.SATFINITE.E4M3.F32.PACK_AB_MERGE_C R203, R37, R36, RZ ;  /* 0x0000002425cb723e */ /* 0x004fc800048070ff */
[----:B------:R-:W-:-:S03]  /*4250*/  F2FP.SATFINITE.E4M3.F32.PACK_AB_MERGE_C R203, R34, R33, R203 ;  /* 0x0000002122cb723e */ /* 0x000fc600048070cb */
[----:B------:R-:W-:Y:S01]  /*4260*/  MUFU.EX2 R45, R45 ;  /* 0x0000002d002d7308 */ /* 0x000fe20000000800 */
[----:B0-----:R-:W-:Y:S01]  /*4270*/  FMNMX.FTZ R122, R90, R89, !PT ;  /* 0x000000595a7a7209 */ /* 0x001fe20007810000 */
[----:B------:R-:W-:-:S06]  /*4280*/  IMAD.U32 R89, RZ, RZ, UR53 ;  /* 0x00000035ff597e24 */ /* 0x000fcc000f8e00ff */
[----:B------:R-:W-:Y:S01]  /*4290*/  MUFU.EX2 R41, R124 ;  /* 0x0000007c00297308 */ /* 0x000fe20000000800 */
[C---:B------:R-:W-:Y:S01]  /*42a0*/  FSETP.NEU.FTZ.AND P1, PT, R122.reuse, -INF , PT ;  /* 0xff8000007a00780b */ /* 0x040fe20003f3d000 */
[----:B------:R-:W-:-:S05]  /*42b0*/  FFMA.FTZ R80, R122, R89, -8 ;  /* 0xc10000007a507423 */ /* 0x000fca0000010059 */
[----:B------:R-:W-:Y:S01]  /*42c0*/  FSEL R80, R80, RZ, P1 ;  /* 0x000000ff50507208 */ /* 0x000fe20000800000 */
[----:B------:R-:W-:Y:S01]  /*42d0*/  MUFU.EX2 R48, R48 ;  /* 0x0000003000307308 */ /* 0x000fe20000000800 */
[----:B------:R-:W-:-:S03]  /*42e0*/  PLOP3.LUT P1, PT, PT, PT, UP0, 0x80, 0x0 ;  /* 0x000000000000781c */ /* 0x000fc60003f2f008 */
[--C-:B------:R-:W-:Y:S01]  /*42f0*/  FFMA.FTZ R5, R5, UR53, -R80.reuse ;  /* 0x0000003505057c23 */ /* 0x100fe20008010850 */
[--C-:B------:R-:W-:Y:S01]  /*4300*/  FFMA.FTZ R6, R6, UR53, -R80.reuse ;  /* 0x0000003506067c23 */ /* 0x100fe20008010850 */
[--C-:B------:R-:W-:Y:S01]  /*4310*/  FFMA.FTZ R81, R7, UR53, -R80.reuse ;  /* 0x0000003507517c23 */ /* 0x100fe20008010850 */
[--C-:B------:R-:W-:Y:S01]  /*4320*/  FFMA.FTZ R89, R8, UR53, -R80.reuse ;  /* 0x0000003508597c23 */ /* 0x100fe20008010850 */
[--C-:B------:R-:W-:Y:S01]  /*4330*/  FFMA.FTZ R7, R11, UR53, -R80.reuse ;  /* 0x000000350b077c23 */ /* 0x100fe20008010850 */
[--C-:B------:R-:W-:Y:S01]  /*4340*/  FFMA.FTZ R8, R12, UR53, -R80.reuse ;  /* 0x000000350c087c23 */ /* 0x100fe20008010850 */
[----:B------:R-:W-:Y:S01]  /*4350*/  MUFU.EX2 R5, R5 ;  /* 0x0000000500057308 */ /* 0x000fe20000000800 */
[--C-:B------:R-:W-:Y:S01]  /*4360*/  FFMA.FTZ R22, R22, UR53, -R80.reuse ;  /* 0x0000003516167c23 */ /* 0x100fe20008010850 */
[--C-:B------:R-:W-:Y:S01]  /*4370*/  FFMA.FTZ R15, R15, UR53, -R80.reuse ;  /* 0x000000350f0f7c23 */ /* 0x100fe20008010850 */
[--C-:B------:R-:W-:Y:S01]  /*4380*/  FFMA.FTZ R12, R21, UR53, -R80.reuse ;  /* 0x00000035150c7c23 */ /* 0x100fe20008010850 */
[----:B------:R-:W-:Y:S01]  /*4390*/  FADD.FTZ R21, R30, R31 ;  /* 0x0000001f1e157221 */ /* 0x000fe20000010000 */
[--C-:B------:R-:W-:Y:S01]  /*43a0*/  FFMA.FTZ R19, R19, UR53, -R80.reuse ;  /* 0x0000003513137c23 */ /* 0x100fe20008010850 */
[--C-:B------:R-:W-:Y:S01]  /*43b0*/  FFMA.FTZ R11, R20, UR53, -R80.reuse ;  /* 0x00000035140b7c23 */ /* 0x100fe20008010850 */
[--C-:B------:R-:W-:Y:S01]  /*43c0*/  FFMA.FTZ R20, R27, UR53, -R80.reuse ;  /* 0x000000351b147c23 */ /* 0x100fe20008010850 */
[----:B------:R-:W0:Y:S01]  /*43d0*/  MUFU.EX2 R6, R6 ;  /* 0x0000000600067308 */ /* 0x000e220000000800 */
[--C-:B------:R-:W-:Y:S01]  /*43e0*/  FFMA.FTZ R23, R23, UR53, -R80.reuse ;  /* 0x0000003517177c23 */ /* 0x100fe20008010850 */
[--C-:B------:R-:W-:Y:S01]  /*43f0*/  FFMA.FTZ R78, R78, UR53, -R80.reuse ;  /* 0x000000354e4e7c23 */ /* 0x100fe20008010850 */
[--C-:B------:R-:W-:Y:S01]  /*4400*/  FFMA.FTZ R77, R77, UR53, -R80.reuse ;  /* 0x000000354d4d7c23 */ /* 0x100fe20008010850 */
[--C-:B------:R-:W-:Y:S01]  /*4410*/  FFMA.FTZ R61, R61, UR53, -R80.reuse ;  /* 0x000000353d3d7c23 */ /* 0x100fe20008010850 */
[--C-:B------:R-:W-:Y:S01]  /*4420*/  FFMA.FTZ R62, R62, UR53, -R80.reuse ;  /* 0x000000353e3e7c23 */ /* 0x100fe20008010850 */
[--C-:B------:R-:W-:Y:S01]  /*4430*/  FFMA.FTZ R64, R64, UR53, -R80.reuse ;  /* 0x0000003540407c23 */ /* 0x100fe20008010850 */
[--C-:B------:R-:W-:Y:S01]  /*4440*/  FFMA.FTZ R63, R63, UR53, -R80.reuse ;  /* 0x000000353f3f7c23 */ /* 0x100fe20008010850 */
[----:B------:R-:W2:Y:S01]  /*4450*/  MUFU.EX2 R81, R81 ;  /* 0x0000005100517308 */ /* 0x000ea20000000800 */
[--C-:B------:R-:W-:Y:S01]  /*4460*/  FFMA.FTZ R66, R66, UR53, -R80.reuse ;  /* 0x0000003542427c23 */ /* 0x100fe20008010850 */
[--C-:B------:R-:W-:Y:S01]  /*4470*/  FFMA.FTZ R65, R65, UR53, -R80.reuse ;  /* 0x0000003541417c23 */ /* 0x100fe20008010850 */
[--C-:B------:R-:W-:Y:S01]  /*4480*/  FFMA.FTZ R9, R9, UR53, -R80.reuse ;  /* 0x0000003509097c23 */ /* 0x100fe20008010850 */
[--C-:B------:R-:W-:Y:S01]  /*4490*/  FFMA.FTZ R26, R26, UR53, -R80.reuse ;  /* 0x000000351a1a7c23 */ /* 0x100fe20008010850 */
[--C-:B------:R-:W-:Y:S01]  /*44a0*/  FFMA.FTZ R10, R10, UR53, -R80.reuse ;  /* 0x000000350a0a7c23 */ /* 0x100fe20008010850 */
[--C-:B------:R-:W-:Y:S01]  /*44b0*/  FFMA.FTZ R13, R13, UR53, -R80.reuse ;  /* 0x000000350d0d7c23 */ /* 0x100fe20008010850 */
[--C-:B------:R-:W-:Y:S01]  /*44c0*/  FFMA.FTZ R14, R14, UR53, -R80.reuse ;  /* 0x000000350e0e7c23 */ /* 0x100fe20008010850 */
[----:B------:R3:W4:Y:S01]  /*44d0*/  MUFU.EX2 R90, R89 ;  /* 0x00000059005a7308 */ /* 0x0007220000000800 */
[--C-:B------:R-:W-:Y:S01]  /*44e0*/  FFMA.FTZ R17, R17, UR53, -R80.reuse ;  /* 0x0000003511117c23 */ /* 0x100fe20008010850 */
[--C-:B------:R-:W-:Y:S01]  /*44f0*/  FFMA.FTZ R18, R18, UR53, -R80.reuse ;  /* 0x0000003512127c23 */ /* 0x100fe20008010850 */
[--C-:B------:R-:W-:Y:S01]  /*4500*/  FFMA.FTZ R24, R24, UR53, -R80.reuse ;  /* 0x0000003518187c23 */ /* 0x100fe20008010850 */
[--C-:B------:R-:W-:Y:S01]  /*4510*/  FFMA.FTZ R28, R28, UR53, -R80.reuse ;  /* 0x000000351c1c7c23 */ /* 0x100fe20008010850 */
[--C-:B------:R-:W-:Y:S01]  /*4520*/  FFMA.FTZ R29, R29, UR53, -R80.reuse ;  /* 0x000000351d1d7c23 */ /* 0x100fe20008010850 */
[--C-:B------:R-:W-:Y:S01]  /*4530*/  FFMA.FTZ R83, R83, UR53, -R80.reuse ;  /* 0x0000003553537c23 */ /* 0x100fe20008010850 */
[--C-:B------:R-:W-:Y:S01]  /*4540*/  FFMA.FTZ R84, R84, UR53, -R80.reuse ;  /* 0x0000003554547c23 */ /* 0x100fe20008010850 */
[----:B------:R-:W5:Y:S01]  /*4550*/  MUFU.EX2 R7, R7 ;  /* 0x0000000700077308 */ /* 0x000f620000000800 */
[--C-:B------:R-:W-:Y:S01]  /*4560*/  FFMA.FTZ R85, R85, UR53, -R80.reuse ;  /* 0x0000003555557c23 */ /* 0x100fe20008010850 */
[--C-:B------:R-:W-:Y:S01]  /*4570*/  FFMA.FTZ R86, R86, UR53, -R80.reuse ;  /* 0x0000003556567c23 */ /* 0x100fe20008010850 */
[----:B------:R-:W-:Y:S01]  /*4580*/  FFMA.FTZ R87, R87, UR53, -R80 ;  /* 0x0000003557577c23 */ /* 0x000fe20008010850 */
[----:B------:R-:W-:-:S02]  /*4590*/  IMAD.MOV.U32 R31, RZ, RZ, R25 ;  /* 0x000000ffff1f7224 */ /* 0x000fc400078e0019 */
[----:B---3--:R-:W-:Y:S02]  /*45a0*/  IMAD.MOV.U32 R89, RZ, RZ, R25 ;  /* 0x000000ffff597224 */ /* 0x008fe400078e0019 */
[----:B------:R3:W-:Y:S08]  /*45b0*/  MUFU.EX2 R94, R22 ;  /* 0x00000016005e7308 */ /* 0x0007f00000000800 */
[----:B------:R-:W1:Y:S01]  /*45c0*/  MUFU.EX2 R8, R8 ;  /* 0x0000000800087308 */ /* 0x000e620000000800 */
[----:B---3--:R-:W-:Y:S01]  /*45d0*/  FFMA.FTZ R22, R60, UR53, -R80 ;  /* 0x000000353c167c23 */ /* 0x008fe20008010850 */
[----:B0-----:R-:W-:-:S06]  /*45e0*/  FADD.FTZ R60, R5, R6 ;  /* 0x00000006053c7221 */ /* 0x001fcc0000010000 */
[----:B------:R0:W3:Y:S08]  /*45f0*/  MUFU.EX2 R91, R15 ;  /* 0x0000000f005b7308 */ /* 0x0000f00000000800 */
[----:B------:R5:W3:Y:S01]  /*4600*/  MUFU.EX2 R92, R19 ;  /* 0x00000013005c7308 */ /* 0x000ae20000000800 */
[----:B0-----:R-:W-:Y:S01]  /*4610*/  FFMA.FTZ R15, R76, UR53, -R80 ;  /* 0x000000354c0f7c23 */ /* 0x001fe20008010850 */
[----:B------:R-:W-:Y:S01]  /*4620*/  FADD.FTZ R76, R32, R21 ;  /* 0x00000015204c7221 */ /* 0x000fe20000010000 */
[----:B--2---:R-:W-:Y:S01]  /*4630*/  FADD.FTZ R21, R81, R60 ;  /* 0x0000003c51157221 */ /* 0x004fe20000010000 */
[----:B----4-:R-:W-:-:S02]  /*4640*/  F2FP.SATFINITE.E4M3.F32.PACK_AB_MERGE_C R81, R90, R81, RZ ;  /* 0x000000515a51723e */ /* 0x010fc400048070ff */
[----:B------:R-:W-:Y:S01]  /*4650*/  FADD.FTZ R76, R35, R76 ;  /* 0x0000004c234c7221 */ /* 0x000fe20000010000 */
[----:B------:R-:W-:Y:S01]  /*4660*/  FADD.FTZ R60, R90, R21 ;  /* 0x000000155a3c7221 */ /* 0x000fe20000010000 */
[----:B------:R-:W0:Y:S01]  /*4670*/  MUFU.EX2 R11, R11 ;  /* 0x0000000b000b7308 */ /* 0x000e220000000800 */
[----:B-----5:R-:W-:Y:S01]  /*4680*/  FFMA.FTZ R19, R79, UR53, -R80 ;  /* 0x000000354f137c23 */ /* 0x020fe20008010850 */
[----:B------:R-:W-:Y:S01]  /*4690*/  FADD.FTZ R27, R33, R76 ;  /* 0x0000004c211b7221 */ /* 0x000fe20000010000 */
[----:B------:R-:W-:Y:S01]  /*46a0*/  FADD.FTZ R21, R7, R60 ;  /* 0x0000003c07157221 */ /* 0x000fe20000010000 */
[----:B------:R-:W-:Y:S01]  /*46b0*/  F2FP.SATFINITE.E4M3.F32.PACK_AB_MERGE_C R200, R6, R5, R81 ;  /* 0x0000000506c8723e */ /* 0x000fe20004807051 */
[----:B------:R-:W-:Y:S01]  /*46c0*/  FFMA.FTZ R80, R88, UR53, -R80 ;  /* 0x0000003558507c23 */ /* 0x000fe20008010850 */
[----:B------:R-:W-:Y:S01]  /*46d0*/  FADD.FTZ R27, R34, R27 ;  /* 0x0000001b221b7221 */ /* 0x000fe20000010000 */
[----:B-1----:R-:W-:Y:S01]  /*46e0*/  FADD.FTZ R60, R8, R21 ;  /* 0x00000015083c7221 */ /* 0x002fe20000010000 */
[----:B------:R-:W1:Y:S01]  /*46f0*/  MUFU.EX2 R12, R12 ;  /* 0x0000000c000c7308 */ /* 0x000e620000000800 */
[----:B------:R-:W-:-:S02]  /*4700*/  IMAD.MOV.U32 R33, RZ, RZ, R25 ;  /* 0x000000ffff217224 */ /* 0x000fc400078e0019 */
[----:B------:R-:W-:Y:S01]  /*4710*/  FADD.FTZ R76, R36, R27 ;  /* 0x0000001b244c7221 */ /* 0x000fe20000010000 */
[----:B---3--:R-:W-:Y:S01]  /*4720*/  FADD.FTZ R21, R91, R60 ;  /* 0x0000003c5b157221 */ /* 0x008fe20000010000 */
[C---:B------:R-:W-:Y:S01]  /*4730*/  F2FP.SATFINITE.E4M3.F32.PACK_AB_MERGE_C R91, R92.reuse, R91, RZ ;  /* 0x0000005b5c5b723e */ /* 0x040fe200048070ff */
[----:B------:R-:W-:Y:S02]  /*4740*/  IMAD.MOV.U32 R34, RZ, RZ, R25 ;  /* 0x000000ffff227224 */ /* 0x000fe400078e0019 */
[----:B------:R-:W-:Y:S01]  /*4750*/  FADD.FTZ R27, R37, R76 ;  /* 0x0000004c251b7221 */ /* 0x000fe20000010000 */
[----:B------:R-:W-:Y:S01]  /*4760*/  FADD.FTZ R60, R92, R21 ;  /* 0x000000155c3c7221 */ /* 0x000fe20000010000 */
[----:B------:R-:W2:Y:S01]  /*4770*/  MUFU.EX2 R23, R23 ;  /* 0x0000001700177308 */ /* 0x000ea20000000800 */
[----:B------:R-:W-:Y:S01]  /*4780*/  F2FP.SATFINITE.E4M3.F32.PACK_AB_MERGE_C R202, R8, R7, R91 ;  /* 0x0000000708ca723e */ /* 0x000fe2000480705b */
[----:B------:R-:W-:Y:S01]  /*4790*/  FADD.FTZ R76, R38, R27 ;  /* 0x0000001b264c7221 */ /* 0x000fe20000010000 */
[----:B0-----:R-:W-:Y:S01]  /*47a0*/  FADD.FTZ R21, R11, R60 ;  /* 0x0000003c0b157221 */ /* 0x001fe20000010000 */
[----:B------:R-:W-:-:S02]  /*47b0*/  IMAD.MOV.U32 R37, RZ, RZ, R25 ;  /* 0x000000ffff257224 */ /* 0x000fc400078e0019 */
[----:B------:R-:W-:Y:S01]  /*47c0*/  FADD.FTZ R27, R39, R76 ;  /* 0x0000004c271b7221 */ /* 0x000fe20000010000 */
[----:B------:R-:W-:Y:S01]  /*47d0*/  IMAD.MOV.U32 R79, RZ, RZ, R25 ;  /* 0x000000ffff4f7224 */ /* 0x000fe200078e0019 */
[----:B------:R-:W0:Y:S01]  /*47e0*/  MUFU.EX2 R15, R15 ;  /* 0x0000000f000f7308 */ /* 0x000e220000000800 */
[----:B-1----:R-:W-:Y:S01]  /*47f0*/  FADD.FTZ R60, R12, R21 ;  /* 0x000000150c3c7221 */ /* 0x002fe20000010000 */
[----:B------:R-:W-:Y:S01]  /*4800*/  FADD.FTZ R76, R40, R27 ;  /* 0x0000001b284c7221 */ /* 0x000fe20000010000 */
[C---:B------:R-:W-:Y:S01]  /*4810*/  F2FP.SATFINITE.E4M3.F32.PACK_AB_MERGE_C R40, R45.reuse, R40, RZ ;  /* 0x000000282d28723e */ /* 0x040fe200048070ff */
[--C-:B------:R-:W-:Y:S02]  /*4820*/  IMAD.MOV.U32 R81, RZ, RZ, R25.reuse ;  /* 0x000000ffff517224 */ /* 0x100fe400078e0019 */
[----:B------:R-:W-:Y:S01]  /*4830*/  FADD.FTZ R76, R45, R76 ;  /* 0x0000004c2d4c7221 */ /* 0x000fe20000010000 */
[----:B------:R-:W-:Y:S01]  /*4840*/  F2FP.SATFINITE.E4M3.F32.PACK_AB_MERGE_C R205, R39, R38, R40 ;  /* 0x0000002627cd723e */ /* 0x000fe20004807028 */
[----:B------:R-:W1:Y:S01]  /*4850*/  MUFU.EX2 R20, R20 ;  /* 0x0000001400147308 */ /* 0x000e620000000800 */
[----:B--2---:R-:W-:Y:S01]  /*4860*/  FADD.FTZ R21, R23, R60 ;  /* 0x0000003c17157221 */ /* 0x004fe20000010000 */
[----:B------:R-:W-:Y:S01]  /*4870*/  FADD.FTZ R27, R41, R76 ;  /* 0x0000004c291b7221 */ /* 0x000fe20000010000 */
[----:B------:R-:W-:-:S02]  /*4880*/  IMAD.MOV.U32 R39, RZ, RZ, R25 ;  /* 0x000000ffff277224 */ /* 0x000fc400078e0019 */
[----:B------:R-:W-:Y:S01]  /*4890*/  FADD.FTZ R60, R94, R21 ;  /* 0x000000155e3c7221 */ /* 0x000fe20000010000 */
[----:B------:R-:W-:Y:S01]  /*48a0*/  FADD.FTZ R27, R48, R27 ;  /* 0x0000001b301b7221 */ /* 0x000fe20000010000 */
[----:B------:R-:W-:Y:S01]  /*48b0*/  F2FP.SATFINITE.E4M3.F32.PACK_AB_MERGE_C R94, R94, R23, RZ ;  /* 0x000000175e5e723e */ /* 0x000fe200048070ff */
[----:B------:R-:W2:Y:S01]  /*48c0*/  MUFU.EX2 R78, R78 ;  /* 0x0000004e004e7308 */ /* 0x000ea20000000800 */
[----:B0-----:R-:W-:Y:S01]  /*48d0*/  FADD.FTZ R21, R15, R60 ;  /* 0x0000003c0f157221 */ /* 0x001fe20000010000 */
[----:B------:R-:W-:Y:S01]  /*48e0*/  FADD.FTZ R76, R68, R27 ;  /* 0x0000001b444c7221 */ /* 0x000fe20000010000 */
[----:B------:R-:W-:Y:S01]  /*48f0*/  F2FP.SATFINITE.E4M3.F32.PACK_AB_MERGE_C R204, R12, R11, R94 ;  /* 0x0000000b0ccc723e */ /* 0x000fe2000480705e */
[--C-:B------:R-:W-:Y:S02]  /*4900*/  IMAD.MOV.U32 R38, RZ, RZ, R25.reuse ;  /* 0x000000ffff267224 */ /* 0x100fe400078e0019 */
[----:B------:R-:W-:Y:S02]  /*4910*/  IMAD.MOV.U32 R40, RZ, RZ, R25 ;  /* 0x000000ffff287224 */ /* 0x000fe400078e0019 */
[----:B------:R-:W0:Y:S01]  /*4920*/  MUFU.EX2 R73, R73 ;  /* 0x0000004900497308 */ /* 0x000e220000000800 */
[----:B-1----:R-:W-:Y:S01]  /*4930*/  FADD.FTZ R21, R20, R21 ;  /* 0x0000001514157221 */ /* 0x002fe20000010000 */
[----:B------:R-:W-:-:S02]  /*4940*/  IMAD.MOV.U32 R45, RZ, RZ, R25 ;  /* 0x000000ffff2d7224 */ /* 0x000fc400078e0019 */
[--C-:B------:R-:W-:Y:S02]  /*4950*/  IMAD.MOV.U32 R88, RZ, RZ, R25.reuse ;  /* 0x000000ffff587224 */ /* 0x100fe400078e0019 */
[----:B------:R-:W-:Y:S02]  /*4960*/  IMAD.MOV.U32 R91, RZ, RZ, R25 ;  /* 0x000000ffff5b7224 */ /* 0x000fe400078e0019 */
[----:B------:R-:W1:Y:S01]  /*4970*/  MUFU.EX2 R77, R77 ;  /* 0x0000004d004d7308 */ /* 0x000e620000000800 */
[----:B--2---:R-:W-:Y:S01]  /*4980*/  FADD.FTZ R60, R78, R21 ;  /* 0x000000154e3c7221 */ /* 0x004fe20000010000 */
[--C-:B------:R-:W-:Y:S02]  /*4990*/  IMAD.MOV.U32 R90, RZ, RZ, R25.reuse ;  /* 0x000000ffff5a7224 */ /* 0x100fe400078e0019 */
[--C-:B------:R-:W-:Y:S02]  /*49a0*/  IMAD.MOV.U32 R92, RZ, RZ, R25.reuse ;  /* 0x000000ffff5c7224 */ /* 0x100fe400078e0019 */
[----:B------:R-:W-:-:S02]  /*49b0*/  IMAD.MOV.U32 R94, RZ, RZ, R25 ;  /* 0x000000ffff5e7224 */ /* 0x000fc400078e0019 */
[----:B------:R-:W2:Y:S01]  /*49c0*/  MUFU.EX2 R69, R130 ;  /* 0x0000008200457308 */ /* 0x000ea20000000800 */
[C---:B0-----:R-:W-:Y:S01]  /*49d0*/  FADD.FTZ R76, R73.reuse, R76 ;  /* 0x0000004c494c7221 */ /* 0x041fe20000010000 */
[----:B------:R-:W-:Y:S01]  /*49e0*/  F2FP.SATFINITE.E4M3.F32.PACK_AB_MERGE_C R68, R73, R68, RZ ;  /* 0x000000444944723e */ /* 0x000fe200048070ff */
[----:B------:R-:W-:-:S03]  /*49f0*/  IMAD.MOV.U32 R73, RZ, RZ, R25 ;  /* 0x000000ffff497224 */ /* 0x000fc600078e0019 */
[----:B------:R-:W-:Y:S01]  /*4a00*/  F2FP.SATFINITE.E4M3.F32.PACK_AB_MERGE_C R207, R48, R41, R68 ;  /* 0x0000002930cf723e */ /* 0x000fe20004807044 */
[--C-:B------:R-:W-:Y:S01]  /*4a10*/  IMAD.MOV.U32 R68, RZ, RZ, R25.reuse ;  /* 0x000000ffff447224 */ /* 0x100fe200078e0019 */
[----:B------:R-:W0:Y:S01]  /*4a20*/  MUFU.EX2 R19, R19 ;  /* 0x0000001300137308 */ /* 0x000e220000000800 */
[C---:B-1----:R-:W-:Y:S01]  /*4a30*/  FADD.FTZ R60, R77.reuse, R60 ;  /* 0x0000003c4d3c7221 */ /* 0x042fe20000010000 */
[----:B------:R-:W-:Y:S01]  /*4a40*/  F2FP.SATFINITE.E4M3.F32.PACK_AB_MERGE_C R77, R77, R78, RZ ;  /* 0x0000004e4d4d723e */ /* 0x000fe200048070ff */
[----:B------:R-:W-:Y:S01]  /*4a50*/  IMAD.MOV.U32 R78, RZ, RZ, R25 ;  /* 0x000000ffff4e7224 */ /* 0x000fe200078e0019 */
[----:B------:R-:W-:Y:S02]  /*4a60*/  MOV R41, R25 ;  /* 0x0000001900297202 */ /* 0x000fe40000000f00 */
[----:B------:R-:W-:Y:S02]  /*4a70*/  F2FP.SATFINITE.E4M3.F32.PACK_AB_MERGE_C R206, R20, R15, R77 ;  /* 0x0000000f14ce723e */ /* 0x000fe4000480704d */
[----:B------:R-:W1:Y:S01]  /*4a80*/  MUFU.EX2 R74, R74 ;  /* 0x0000004a004a7308 */ /* 0x000e620000000800 */
[----:B--2---:R-:W-:Y:S01]  /*4a90*/  FADD.FTZ R27, R69, R76 ;  /* 0x0000004c451b7221 */ /* 0x004fe20000010000 */
[-C--:B------:R-:W-:Y:S01]  /*4aa0*/  MOV R48, R25.reuse ;  /* 0x0000001900307202 */ /* 0x080fe20000000f00 */
[----:B------:R-:W-:Y:S01]  /*4ab0*/  IMAD.MOV.U32 R76, RZ, RZ, R25 ;  /* 0x000000ffff4c7224 */ /* 0x000fe200078e0019 */
[----:B------:R-:W-:-:S04]  /*4ac0*/  MOV R77, R25 ;  /* 0x00000019004d7202 */ /* 0x000fc80000000f00 */
[----:B------:R-:W2:Y:S01]  /*4ad0*/  MUFU.EX2 R22, R22 ;  /* 0x0000001600167308 */ /* 0x000ea20000000800 */
[----:B0-----:R-:W-:Y:S01]  /*4ae0*/  FADD.FTZ R21, R19, R60 ;  /* 0x0000003c13157221 */ /* 0x001fe20000010000 */
[----:B------:R-:W-:-:S06]  /*4af0*/  IMAD.MOV.U32 R60, RZ, RZ, R25 ;  /* 0x000000ffff3c7224 */ /* 0x000fcc00078e0019 */
[----:B------:R-:W0:Y:S01]  /*4b00*/  MUFU.EX2 R51, R51 ;  /* 0x0000003300337308 */ /* 0x000e220000000800 */
[----:B-1----:R-:W-:-:S07]  /*4b10*/  FADD.FTZ R36, R74, R27 ;  /* 0x0000001b4a247221 */ /* 0x002fce0000010000 */
[----:B------:R-:W1:Y:S01]  /*4b20*/  MUFU.EX2 R61, R61 ;  /* 0x0000003d003d7308 */ /* 0x000e620000000800 */
[----:B--2---:R-:W-:-:S07]  /*4b30*/  FADD.FTZ R32, R22, R21 ;  /* 0x0000001516207221 */ /* 0x004fce0000010000 */
[----:B------:R-:W2:Y:S01]  /*4b40*/  MUFU.EX2 R62, R62 ;  /* 0x0000003e003e7308 */ /* 0x000ea20000000800 */
[----:B0-----:R-:W-:Y:S01]  /*4b50*/  FADD.FTZ R35, R51, R36 ;  /* 0x0000002433237221 */ /* 0x001fe20000010000 */
[C---:B------:R-:W-:Y:S01]  /*4b60*/  F2FP.SATFINITE.E4M3.F32.PACK_AB_MERGE_C R51, R82.reuse, R51, RZ ;  /* 0x000000335233723e */ /* 0x040fe200048070ff */
[----:B------:R-:W-:Y:S02]  /*4b70*/  IMAD.MOV.U32 R36, RZ, RZ, R25 ;  /* 0x000000ffff247224 */ /* 0x000fe400078e0019 */
[----:B------:R-:W-:Y:S01]  /*4b80*/  FADD.FTZ R35, R82, R35 ;  /* 0x0000002352237221 */ /* 0x000fe20000010000 */
[----:B------:R-:W-:Y:S01]  /*4b90*/  F2FP.SATFINITE.E4M3.F32.PACK_AB_MERGE_C R209, R74, R69, R51 ;  /* 0x000000454ad1723e */ /* 0x000fe20004807033 */
[--C-:B------:R-:W-:Y:S01]  /*4ba0*/  IMAD.MOV.U32 R51, RZ, RZ, R25.reuse ;  /* 0x000000ffff337224 */ /* 0x100fe200078e0019 */
[----:B------:R-:W0:Y:S01]  /*4bb0*/  MUFU.EX2 R54, R54 ;  /* 0x0000003600367308 */ /* 0x000e220000000800 */
[----:B-1----:R-:W-:Y:S01]  /*4bc0*/  FADD.FTZ R27, R61, R32 ;  /* 0x000000203d1b7221 */ /* 0x002fe20000010000 */
[----:B------:R-:W-:-:S02]  /*4bd0*/  IMAD.MOV.U32 R69, RZ, RZ, R25 ;  /* 0x000000ffff457224 */ /* 0x000fc400078e0019 */
[--C-:B------:R-:W-:Y:S02]  /*4be0*/  IMAD.MOV.U32 R74, RZ, RZ, R25.reuse ;  /* 0x000000ffff4a7224 */ /* 0x100fe400078e0019 */
[----:B------:R-:W-:Y:S02]  /*4bf0*/  IMAD.MOV.U32 R82, RZ, RZ, R25 ;  /* 0x000000ffff527224 */ /* 0x000fe400078e0019 */
[----:B------:R-:W1:Y:S01]  /*4c00*/  MUFU.EX2 R64, R64 ;  /* 0x0000004000407308 */ /* 0x000e620000000800 */
[C---:B--2---:R-:W-:Y:S01]  /*4c10*/  FADD.FTZ R27, R62.reuse, R27 ;  /* 0x0000001b3e1b7221 */ /* 0x044fe20000010000 */
[----:B------:R-:W-:Y:S01]  /*4c20*/  F2FP.SATFINITE.E4M3.F32.PACK_AB_MERGE_C R61, R62, R61, RZ ;  /* 0x0000003d3e3d723e */ /* 0x000fe200048070ff */
[----:B------:R-:W-:-:S03]  /*4c30*/  IMAD.MOV.U32 R62, RZ, RZ, R25 ;  /* 0x000000ffff3e7224 */ /* 0x000fc600078e0019 */
[----:B------:R-:W-:Y:S01]  /*4c40*/  F2FP.SATFINITE.E4M3.F32.PACK_AB_MERGE_C R208, R22, R19, R61 ;  /* 0x0000001316d0723e */ /* 0x000fe2000480703d */
[----:B------:R-:W-:Y:S01]  /*4c50*/  IMAD.MOV.U32 R61, RZ, RZ, R25 ;  /* 0x000000ffff3d7224 */ /* 0x000fe200078e0019 */
[----:B------:R-:W2:Y:S01]  /*4c60*/  MUFU.EX2 R53, R53 ;  /* 0x0000003500357308 */ /* 0x000ea20000000800 */
[----:B0-----:R-:W-:Y:S01]  /*4c70*/  FADD.FTZ R32, R54, R35 ;  /* 0x0000002336207221 */ /* 0x001fe20000010000 */
[----:B------:R-:W-:-:S06]  /*4c80*/  IMAD.MOV.U32 R35, RZ, RZ, R25 ;  /* 0x000000ffff237224 */ /* 0x000fcc00078e0019 */
[----:B------:R-:W0:Y:S08]  /*4c90*/  MUFU.EX2 R63, R63 ;  /* 0x0000003f003f7308 */ /* 0x000e300000000800 */
[----:B------:R-:W3:Y:S08]  /*4ca0*/  MUFU.EX2 R52, R52 ;  /* 0x0000003400347308 */ /* 0x000ef00000000800 */
[----:B------:R-:W-:Y:S08]  /*4cb0*/  MUFU.EX2 R66, R66 ;  /* 0x0000004200427308 */ /* 0x000ff00000000800 */
[----:B------:R-:W4:Y:S08]  /*4cc0*/  MUFU.EX2 R49, R49 ;  /* 0x0000003100317308 */ /* 0x000f300000000800 */
[----:B------:R-:W5:Y:S08]  /*4cd0*/  MUFU.EX2 R65, R65 ;  /* 0x0000004100417308 */ /* 0x000f700000000800 */
[----:B------:R-:W5:Y:S08]  /*4ce0*/  MUFU.EX2 R46, R46 ;  /* 0x0000002e002e7308 */ /* 0x000f700000000800 */
[----:B------:R-:W5:Y:S08]  /*4cf0*/  MUFU.EX2 R9, R9 ;  /* 0x0000000900097308 */ /* 0x000f700000000800 */
[----:B------:R1:W-:Y:S08]  /*4d00*/  MUFU.EX2 R21, R26 ;  /* 0x0000001a00157308 */ /* 0x0003f00000000800 */
[----:B------:R-:W5:Y:S01]  /*4d10*/  MUFU.EX2 R43, R43 ;  /* 0x0000002b002b7308 */ /* 0x000f620000000800 */
[----:B-1----:R-:W-:Y:S01]  /*4d20*/  FADD.FTZ R26, R64, R27 ;  /* 0x0000001b401a7221 */ /* 0x002fe20000010000 */
[----:B--2---:R-:W-:-:S03]  /*4d30*/  FADD.FTZ R27, R53, R32 ;  /* 0x00000020351b7221 */ /* 0x004fc60000010000 */
[----:B0-----:R-:W-:Y:S01]  /*4d40*/  FADD.FTZ R23, R63, R26 ;  /* 0x0000001a3f177221 */ /* 0x001fe20000010000 */
[----:B---3--:R-:W-:Y:S01]  /*4d50*/  FADD.FTZ R32, R52, R27 ;  /* 0x0000001b34207221 */ /* 0x008fe20000010000 */
[C---:B----4-:R-:W-:Y:S01]  /*4d60*/  F2FP.SATFINITE.E4M3.F32.PACK_AB_MERGE_C R52, R49.reuse, R52, RZ ;  /* 0x000000343134723e */ /* 0x050fe200048070ff */
[----:B------:R-:W0:Y:S01]  /*4d70*/  MUFU.EX2 R10, R10 ;  /* 0x0000000a000a7308 */ /* 0x000e220000000800 */
[----:B------:R-:W-:Y:S01]  /*4d80*/  FADD.FTZ R26, R66, R23 ;  /* 0x00000017421a7221 */ /* 0x000fe20000010000 */
[----:B------:R-:W-:Y:S01]  /*4d90*/  FADD.FTZ R49, R49, R32 ;  /* 0x0000002031317221 */ /* 0x000fe20000010000 */
[C---:B-----5:R-:W-:Y:S01]  /*4da0*/  F2FP.SATFINITE.E4M3.F32.PACK_AB_MERGE_C R66, R65.reuse, R66, RZ ;  /* 0x000000424142723e */ /* 0x060fe200048070ff */
[----:B------:R-:W-:Y:S02]  /*4db0*/  IMAD.MOV.U32 R32, RZ, RZ, R25 ;  /* 0x000000ffff207224 */ /* 0x000fe400078e0019 */
[----:B------:R-:W-:Y:S01]  /*4dc0*/  FADD.FTZ R26, R65, R26 ;  /* 0x0000001a411a7221 */ /* 0x000fe20000010000 */
[----:B------:R-:W-:Y:S01]  /*4dd0*/  FADD.FTZ R30, R46, R49 ;  /* 0x000000312e1e7221 */ /* 0x000fe20000010000 */
[----:B------:R-:W-:Y:S01]  /*4de0*/  F2FP.SATFINITE.E4M3.F32.PACK_AB_MERGE_C R211, R53, R54, R52 ;  /* 0x0000003635d3723e */ /* 0x000fe20004807034 */
[----:B------:R-:W1:Y:S01]  /*4df0*/  MUFU.EX2 R42, R42 ;  /* 0x0000002a002a7308 */ /* 0x000e620000000800 */
[----:B------:R-:W-:Y:S01]  /*4e00*/  FADD.FTZ R23, R9, R26 ;  /* 0x0000001a09177221 */ /* 0x000fe20000010000 */
[----:B------:R-:W-:Y:S01]  /*4e10*/  FADD.FTZ R27, R43, R30 ;  /* 0x0000001e2b1b7221 */ /* 0x000fe20000010000 */
[----:B------:R-:W-:Y:S01]  /*4e20*/  F2FP.SATFINITE.E4M3.F32.PACK_AB_MERGE_C R210, R63, R64, R66 ;  /* 0x000000403fd2723e */ /* 0x000fe20004807042 */
[--C-:B------:R-:W-:Y:S01]  /*4e30*/  IMAD.MOV.U32 R49, RZ, RZ, R25.reuse ;  /* 0x000000ffff317224 */ /* 0x100fe200078e0019 */
[----:B------:R-:W-:Y:S01]  /*4e40*/  MOV R66, R25 ;  /* 0x0000001900427202 */ /* 0x000fe20000000f00 */
[----:B------:R-:W-:-:S02]  /*4e50*/  IMAD.MOV.U32 R53, RZ, RZ, R25 ;  /* 0x000000ffff357224 */ /* 0x000fc400078e0019 */
[----:B------:R-:W2:Y:S01]  /*4e60*/  MUFU.EX2 R13, R13 ;  /* 0x0000000d000d7308 */ /* 0x000ea20000000800 */
[----:B0-----:R-:W-:Y:S01]  /*4e70*/  FADD.FTZ R26, R10, R23 ;  /* 0x000000170a1a7221 */ /* 0x001fe20000010000 */
[--C-:B------:R-:W-:Y:S02]  /*4e80*/  IMAD.MOV.U32 R52, RZ, RZ, R25.reuse ;  /* 0x000000ffff347224 */ /* 0x100fe400078e0019 */
[--C-:B------:R-:W-:Y:S02]  /*4e90*/  IMAD.MOV.U32 R54, RZ, RZ, R25.reuse ;  /* 0x000000ffff367224 */ /* 0x100fe400078e0019 */
[----:B------:R-:W-:Y:S02]  /*4ea0*/  IMAD.MOV.U32 R63, RZ, RZ, R25 ;  /* 0x000000ffff3f7224 */ /* 0x000fe400078e0019 */
[----:B------:R-:W0:Y:S01]  /*4eb0*/  MUFU.EX2 R55, R55 ;  /* 0x0000003700377308 */ /* 0x000e220000000800 */
[----:B-1----:R-:W-:Y:S01]  /*4ec0*/  FADD.FTZ R30, R42, R27 ;  /* 0x0000001b2a1e7221 */ /* 0x002fe20000010000 */
[----:B------:R-:W-:-:S02]  /*4ed0*/  IMAD.MOV.U32 R65, RZ, RZ, R25 ;  /* 0x000000ffff417224 */ /* 0x000fc400078e0019 */
[----:B------:R-:W-:-:S04]  /*4ee0*/  IMAD.MOV.U32 R64, RZ, RZ, R25 ;  /* 0x000000ffff407224 */ /* 0x000fc800078e0019 */
[----:B------:R-:W1:Y:S01]  /*4ef0*/  MUFU.EX2 R14, R14 ;  /* 0x0000000e000e7308 */ /* 0x000e620000000800 */
[----:B--2---:R-:W-:-:S07]  /*4f00*/  FADD.FTZ R23, R13, R26 ;  /* 0x0000001a0d177221 */ /* 0x004fce0000010000 */
[----:B------:R-:W2:Y:S01]  /*4f10*/  MUFU.EX2 R44, R44 ;  /* 0x0000002c002c7308 */ /* 0x000ea20000000800 */
[C---:B0-----:R-:W-:Y:S01]  /*4f20*/  F2FP.SATFINITE.E4M3.F32.PACK_AB_MERGE_C R42, R55.reuse, R42, RZ ;  /* 0x0000002a372a723e */ /* 0x041fe200048070ff */
[----:B------:R-:W-:Y:S01]  /*4f30*/  FADD.FTZ R55, R55, R30 ;  /* 0x0000001e37377221 */ /* 0x000fe20000010000 */
[----:B------:R-:W-:Y:S02]  /*4f40*/  MOV R30, R25 ;  /* 0x00000019001e7202 */ /* 0x000fe40000000f00 */
[----:B------:R-:W-:Y:S01]  /*4f50*/  F2FP.SATFINITE.E4M3.F32.PACK_AB_MERGE_C R213, R43, R46, R42 ;  /* 0x0000002e2bd5723e */ /* 0x000fe2000480702a */
[----:B------:R-:W-:Y:S02]  /*4f60*/  IMAD.MOV.U32 R43, RZ, RZ, R25 ;  /* 0x000000ffff2b7224 */ /* 0x000fe400078e0019 */
[----:B------:R-:W0:Y:S01]  /*4f70*/  MUFU.EX2 R17, R17 ;  /* 0x0000001100117308 */ /* 0x000e220000000800 */
[C---:B-1----:R-:W-:Y:S01]  /*4f80*/  F2FP.SATFINITE.E4M3.F32.PACK_AB_MERGE_C R27, R14.reuse, R13, RZ ;  /* 0x0000000d0e1b723e */ /* 0x042fe200048070ff */
[----:B------:R-:W-:Y:S01]  /*4f90*/  FADD.FTZ R14, R14, R23 ;  /* 0x000000170e0e7221 */ /* 0x000fe20000010000 */
[----:B------:R-:W-:-:S02]  /*4fa0*/  IMAD.MOV.U32 R42, RZ, RZ, R25 ;  /* 0x000000ffff2a7224 */ /* 0x000fc400078e0019 */
[----:B------:R-:W-:Y:S01]  /*4fb0*/  F2FP.SATFINITE.E4M3.F32.PACK_AB_MERGE_C R212, R10, R9, R27 ;  /* 0x000000090ad4723e */ /* 0x000fe2000480701b */
[----:B------:R-:W-:Y:S02]  /*4fc0*/  IMAD.MOV.U32 R27, RZ, RZ, R25 ;  /* 0x000000ffff1b7224 */ /* 0x000fe400078e0019 */
[----:B------:R-:W1:Y:S01]  /*4fd0*/  MUFU.EX2 R47, R47 ;  /* 0x0000002f002f7308 */ /* 0x000e620000000800 */
[----:B--2---:R-:W-:Y:S01]  /*4fe0*/  FADD.FTZ R26, R44, R55 ;  /* 0x000000372c1a7221 */ /* 0x004fe20000010000 */
[--C-:B------:R-:W-:Y:S02]  /*4ff0*/  IMAD.MOV.U32 R46, RZ, RZ, R25.reuse ;  /* 0x000000ffff2e7224 */ /* 0x100fe400078e0019 */
[----:B------:R-:W-:-:S04]  /*5000*/  IMAD.MOV.U32 R55, RZ, RZ, R25 ;  /* 0x000000ffff377224 */ /* 0x000fc800078e0019 */
[----:B------:R-:W-:Y:S01]  /*5010*/  MUFU.EX2 R50, R50 ;  /* 0x0000003200327308 */ /* 0x000fe20000000800 */
[----:B0-----:R-:W-:-:S07]  /*5020*/  FADD.FTZ R13, R17, R14 ;  /* 0x0000000e110d7221 */ /* 0x001fce0000010000 */
[----:B------:R-:W0:Y:S01]  /*5030*/  MUFU.EX2 R57, R57 ;  /* 0x0000003900397308 */ /* 0x000e220000000800 */
[----:B-1----:R-:W-:Y:S01]  /*5040*/  FADD.FTZ R23, R47, R26 ;  /* 0x0000001a2f177221 */ /* 0x002fe20000010000 */
[----:B------:R-:W-:-:S06]  /*5050*/  IMAD.MOV.U32 R26, RZ, RZ, R25 ;  /* 0x000000ffff1a7224 */ /* 0x000fcc00078e0019 */
[----:B------:R-:W1:Y:S08]  /*5060*/  MUFU.EX2 R18, R18 ;  /* 0x0000001200127308 */ /* 0x000e700000000800 */
[----:B------:R-:W2:Y:S01]  /*5070*/  MUFU.EX2 R24, R24 ;  /* 0x0000001800187308 */ /* 0x000ea20000000800 */
[----:B0-----:R-:W-:Y:S01]  /*5080*/  F2FP.SATFINITE.E4M3.F32.PACK_AB_MERGE_C R14, R57, R50, RZ ;  /* 0x00000032390e723e */ /* 0x001fe200048070ff */
[----:B------:R-:W-:-:S03]  /*5090*/  FADD.FTZ R50, R50, R23 ;  /* 0x0000001732327221 */ /* 0x000fc60000010000 */
[----:B------:R-:W-:Y:S01]  /*50a0*/  F2FP.SATFINITE.E4M3.F32.PACK_AB_MERGE_C R215, R47, R44, R14 ;  /* 0x0000002c2fd7723e */ /* 0x000fe2000480700e */
[----:B------:R-:W-:Y:S01]  /*50b0*/  FADD.FTZ R57, R57, R50 ;  /* 0x0000003239397221 */ /* 0x000fe20000010000 */
[----:B------:R-:W-:Y:S01]  /*50c0*/  IMAD.MOV.U32 R44, RZ, RZ, R25 ;  /* 0x000000ffff2c7224 */ /* 0x000fe200078e0019 */
[----:B------:R-:W-:Y:S01]  /*50d0*/  MUFU.EX2 R58, R58 ;  /* 0x0000003a003a7308 */ /* 0x000fe20000000800 */
[----:B-1----:R-:W-:Y:S01]  /*50e0*/  FADD.FTZ R13, R18, R13 ;  /* 0x0000000d120d7221 */ /* 0x002fe20000010000 */
[--C-:B------:R-:W-:Y:S02]  /*50f0*/  IMAD.MOV.U32 R47, RZ, RZ, R25.reuse ;  /* 0x000000ffff2f7224 */ /* 0x100fe400078e0019 */
[----:B------:R-:W-:-:S04]  /*5100*/  IMAD.MOV.U32 R50, RZ, RZ, R25 ;  /* 0x000000ffff327224 */ /* 0x000fc800078e0019 */
[----:B------:R-:W0:Y:S01]  /*5110*/  MUFU.EX2 R67, R67 ;  /* 0x0000004300437308 */ /* 0x000e220000000800 */
[----:B--2---:R-:W-:Y:S01]  /*5120*/  FADD.FTZ R14, R24, R13 ;  /* 0x0000000d180e7221 */ /* 0x004fe20000010000 */
[----:B------:R-:W-:-:S03]  /*5130*/  F2FP.SATFINITE.E4M3.F32.PACK_AB_MERGE_C R24, R21, R24, RZ ;  /* 0x000000181518723e */ /* 0x000fc600048070ff */
[----:B------:R-:W-:Y:S01]  /*5140*/  FADD.FTZ R21, R21, R14 ;  /* 0x0000000e15157221 */ /* 0x000fe20000010000 */
[----:B------:R-:W-:Y:S01]  /*5150*/  F2FP.SATFINITE.E4M3.F32.PACK_AB_MERGE_C R214, R18, R17, R24 ;  /* 0x0000001112d6723e */ /* 0x000fe20004807018 */
[----:B------:R-:W-:Y:S01]  /*5160*/  IMAD.MOV.U32 R24, RZ, RZ, R25 ;  /* 0x000000ffff187224 */ /* 0x000fe200078e0019 */
[----:B------:R-:W1:Y:S08]  /*5170*/  MUFU.EX2 R56, R56 ;  /* 0x0000003800387308 */ /* 0x000e700000000800 */
[----:B------:R-:W2:Y:S01]  /*5180*/  MUFU.EX2 R28, R28 ;  /* 0x0000001c001c7308 */ /* 0x000ea20000000800 */
[----:B0-----:R-:W-:-:S07]  /*5190*/  F2FP.SATFINITE.E4M3.F32.PACK_AB_MERGE_C R5, R67, R58, RZ ;  /* 0x0000003a4305723e */ /* 0x001fce00048070ff */
[----:B------:R-:W0:Y:S01]  /*51a0*/  MUFU.EX2 R59, R59 ;  /* 0x0000003b003b7308 */ /* 0x000e220000000800 */
[----:B-1----:R-:W-:Y:S01]  /*51b0*/  FADD.FTZ R14, R56, R57 ;  /* 0x00000039380e7221 */ /* 0x002fe20000010000 */
[----:B------:R-:W-:-:S06]  /*51c0*/  IMAD.MOV.U32 R57, RZ, RZ, R25 ;  /* 0x000000ffff397224 */ /* 0x000fcc00078e0019 */
[----:B------:R-:W1:Y:S01]  /*51d0*/  MUFU.EX2 R29, R29 ;  /* 0x0000001d001d7308 */ /* 0x000e620000000800 */
[----:B--2---:R-:W-:-:S07]  /*51e0*/  FADD.FTZ R6, R28, R21 ;  /* 0x000000151c067221 */ /* 0x004fce0000010000 */
[----:B------:R-:W2:Y:S01]  /*51f0*/  MUFU.EX2 R83, R83 ;  /* 0x0000005300537308 */ /* 0x000ea20000000800 */
[C---:B0-----:R-:W-:Y:S01]  /*5200*/  F2FP.SATFINITE.E4M3.F32.PACK_AB_MERGE_C R217, R59.reuse, R56, R5 ;  /* 0x000000383bd9723e */ /* 0x041fe20004807005 */
[----:B------:R-:W-:Y:S01]  /*5210*/  FADD.FTZ R59, R59, R14 ;  /* 0x0000000e3b3b7221 */ /* 0x000fe20000010000 */
[----:B------:R-:W-:-:S03]  /*5220*/  IMAD.MOV.U32 R56, RZ, RZ, R25 ;  /* 0x000000ffff387224 */ /* 0x000fc600078e0019 */
[----:B------:R-:W-:Y:S01]  /*5230*/  FADD.FTZ R58, R58, R59 ;  /* 0x0000003b3a3a7221 */ /* 0x000fe20000010000 */
[----:B------:R-:W-:Y:S01]  /*5240*/  MOV R59, R25 ;  /* 0x00000019003b7202 */ /* 0x000fe20000000f00 */
[----:B------:R-:W0:Y:S01]  /*5250*/  MUFU.EX2 R84, R84 ;  /* 0x0000005400547308 */ /* 0x000e220000000800 */
[----:B-1----:R-:W-:Y:S01]  /*5260*/  FADD.FTZ R6, R29, R6 ;  /* 0x000000061d067221 */ /* 0x002fe20000010000 */
[----:B------:R-:W-:Y:S01]  /*5270*/  FADD.FTZ R67, R67, R58 ;  /* 0x0000003a43437221 */ /* 0x000fe20000010000 */
[----:B------:R-:W-:-:S05]  /*5280*/  IMAD.MOV.U32 R58, RZ, RZ, R25 ;  /* 0x000000ffff3a7224 */ /* 0x000fca00078e0019 */
[----:B------:R-:W-:Y:S01]  /*5290*/  MUFU.EX2 R72, R72 ;  /* 0x0000004800487308 */ /* 0x000fe20000000800 */
[----:B--2---:R-:W-:-:S07]  /*52a0*/  FADD.FTZ R5, R83, R6 ;  /* 0x0000000653057221 */ /* 0x004fce0000010000 */
[----:B------:R-:W1:Y:S01]  /*52b0*/  MUFU.EX2 R75, R75 ;  /* 0x0000004b004b7308 */ /* 0x000e620000000800 */
[C---:B0-----:R-:W-:Y:S01]  /*52c0*/  F2FP.SATFINITE.E4M3.F32.PACK_AB_MERGE_C R83, R84.reuse, R83, RZ ;  /* 0x000000535453723e */ /* 0x041fe200048070ff */
[----:B------:R-:W-:-:S03]  /*52d0*/  FADD.FTZ R84, R84, R5 ;  /* 0x0000000554547221 */ /* 0x000fc60000010000 */
[----:B------:R-:W-:Y:S01]  /*52e0*/  F2FP.SATFINITE.E4M3.F32.PACK_AB_MERGE_C R216, R29, R28, R83 ;  /* 0x0000001c1dd8723e */ /* 0x000fe20004807053 */
[--C-:B------:R-:W-:Y:S02]  /*52f0*/  IMAD.MOV.U32 R29, RZ, RZ, R25.reuse ;  /* 0x000000ffff1d7224 */ /* 0x100fe400078e0019 */
[----:B------:R-:W0:Y:S01]  /*5300*/  MUFU.EX2 R70, R70 ;  /* 0x0000004600467308 */ /* 0x000e220000000800 */
[--C-:B------:R-:W-:Y:S02]  /*5310*/  IMAD.MOV.U32 R28, RZ, RZ, R25.reuse ;  /* 0x000000ffff1c7224 */ /* 0x100fe400078e0019 */
[----:B------:R-:W-:-:S05]  /*5320*/  IMAD.MOV.U32 R83, RZ, RZ, R25 ;  /* 0x000000ffff537224 */ /* 0x000fca00078e0019 */
[----:B------:R-:W2:Y:S01]  /*5330*/  MUFU.EX2 R85, R85 ;  /* 0x0000005500557308 */ /* 0x000ea20000000800 */
[----:B-1----:R-:W-:-:S07]  /*5340*/  F2FP.SATFINITE.E4M3.F32.PACK_AB_MERGE_C R7, R75, R72, RZ ;  /* 0x000000484b07723e */ /* 0x002fce00048070ff */
[----:B------:R-:W1:Y:S01]  /*5350*/  MUFU.EX2 R71, R71 ;  /* 0x0000004700477308 */ /* 0x000e620000000800 */
[----:B0-----:R-:W-:Y:S01]  /*5360*/  FADD.FTZ R6, R70, R67 ;  /* 0x0000004346067221 */ /* 0x001fe20000010000 */
[----:B------:R-:W-:-:S06]  /*5370*/  IMAD.MOV.U32 R67, RZ, RZ, R25 ;  /* 0x000000ffff437224 */ /* 0x000fcc00078e0019 */
[----:B------:R-:W0:Y:S01]  /*5380*/  MUFU.EX2 R86, R86 ;  /* 0x0000005600567308 */ /* 0x000e220000000800 */
[----:B--2---:R-:W-:Y:S01]  /*5390*/  FADD.FTZ R5, R85, R84 ;  /* 0x0000005455057221 */ /* 0x004fe20000010000 */
[----:B------:R-:W-:-:S06]  /*53a0*/  MOV R84, R25 ;  /* 0x0000001900547202 */ /* 0x000fcc0000000f00 */
[----:B------:R-:W-:Y:S01]  /*53b0*/  MUFU.EX2 R87, R87 ;  /* 0x0000005700577308 */ /* 0x000fe20000000800 */
[C---:B-1----:R-:W-:Y:S01]  /*53c0*/  F2FP.SATFINITE.E4M3.F32.PACK_AB_MERGE_C R219, R71.reuse, R70, R7 ;  /* 0x0000004647db723e */ /* 0x042fe20004807007 */
[----:B------:R-:W-:Y:S01]  /*53d0*/  FADD.FTZ R71, R71, R6 ;  /* 0x0000000647477221 */ /* 0x000fe20000010000 */
[----:B------:R-:W-:-:S03]  /*53e0*/  IMAD.MOV.U32 R70, RZ, RZ, R25 ;  /* 0x000000ffff467224 */ /* 0x000fc600078e0019 */
[----:B------:R-:W-:Y:S01]  /*53f0*/  FADD.FTZ R8, R72, R71 ;  /* 0x0000004748087221 */ /* 0x000fe20000010000 */
[----:B------:R-:W-:Y:S01]  /*5400*/  IMAD.MOV.U32 R71, RZ, RZ, R25 ;  /* 0x000000ffff477224 */ /* 0x000fe200078e0019 */
[----:B------:R-:W1:Y:S01]  /*5410*/  MUFU.EX2 R80, R80 ;  /* 0x0000005000507308 */ /* 0x000e620000000800 */
[----:B0-----:R-:W-:Y:S01]  /*5420*/  FADD.FTZ R6, R86, R5 ;  /* 0x0000000556067221 */ /* 0x001fe20000010000 */
[----:B------:R-:W-:Y:S01]  /*5430*/  FADD.FTZ R8, R75, R8 ;  /* 0x000000084b087221 */ /* 0x000fe20000010000 */
[--C-:B------:R-:W-:Y:S02]  /*5440*/  IMAD.MOV.U32 R72, RZ, RZ, R25.reuse ;  /* 0x000000ffff487224 */ /* 0x100fe400078e0019 */
[----:B------:R-:W-:Y:S01]  /*5450*/  IMAD.MOV.U32 R75, RZ, RZ, R25 ;  /* 0x000000ffff4b7224 */ /* 0x000fe200078e0019 */
[----:B-1----:R-:W-:Y:S01]  /*5460*/  F2FP.SATFINITE.E4M3.F32.PACK_AB_MERGE_C R5, R80, R87, RZ ;  /* 0x000000575005723e */ /* 0x002fe200048070ff */
[----:B------:R-:W-:-:S03]  /*5470*/  FADD.FTZ R87, R87, R6 ;  /* 0x0000000657577221 */ /* 0x000fc60000010000 */
[----:B------:R-:W-:Y:S01]  /*5480*/  F2FP.SATFINITE.E4M3.F32.PACK_AB_MERGE_C R218, R86, R85, R5 ;  /* 0x0000005556da723e */ /* 0x000fe20004807005 */
[----:B------:R-:W-:Y:S01]  /*5490*/  FADD.FTZ R6, R80, R87 ;  /* 0x0000005750067221 */ /* 0x000fe20000010000 */
[--C-:B------:R-:W-:Y:S02]  /*54a0*/  IMAD.MOV.U32 R80, RZ, RZ, R25.reuse ;  /* 0x000000ffff507224 */ /* 0x100fe400078e0019 */
[--C-:B------:R-:W-:Y:S02]  /*54b0*/  IMAD.MOV.U32 R85, RZ, RZ, R25.reuse ;  /* 0x000000ffff557224 */ /* 0x100fe400078e0019 */
[--C-:B------:R-:W-:Y:S02]  /*54c0*/  IMAD.MOV.U32 R87, RZ, RZ, R25.reuse ;  /* 0x000000ffff577224 */ /* 0x100fe400078e0019 */
[----:B------:R-:W-:Y:S01]  /*54d0*/  IMAD.MOV.U32 R86, RZ, RZ, R25 ;  /* 0x000000ffff567224 */ /* 0x000fe200078e0019 */
[----:B------:R-:W-:Y:S06]  /*54e0*/  @!P1 BRA `(.L_x_18) ;  /* 0x0000003c00209947 */ /* 0x000fec0003800000 */
[----:B------:R-:W-:Y:S01]  /*54f0*/  IMAD.MOV.U32 R7, RZ, RZ, R120 ;  /* 0x000000ffff077224 */ /* 0x000fe200078e0078 */
[----:B------:R-:W-:Y:S02]  /*5500*/  MOV R5, R122 ;  /* 0x0000007a00057202 */ /* 0x000fe40000000f00 */
[----:B------:R-:W-:Y:S02]  /*5510*/  CS2R R118, SRZ ;  /* 0x0000000000767805 */ /* 0x000fe4000001ff00 */
[----:B------:R-:W-:Y:S02]  /*5520*/  CS2R R116, SRZ ;  /* 0x0000000000747805 */ /* 0x000fe4000001ff00 */
[----:B------:R-:W-:Y:S02]  /*5530*/  CS2R R114, SRZ ;  /* 0x0000000000727805 */ /* 0x000fe4000001ff00 */
[----:B------:R-:W-:Y:S02]  /*5540*/  CS2R R112, SRZ ;  /* 0x0000000000707805 */ /* 0x000fe4000001ff00 */
[----:B------:R-:W-:-:S02]  /*5550*/  CS2R R110, SRZ ;  /* 0x00000000006e7805 */ /* 0x000fc4000001ff00 */
[----:B------:R-:W-:Y:S02]  /*5560*/  CS2R R108, SRZ ;  /* 0x00000000006c7805 */ /* 0x000fe4000001ff00 */
        /* <DEDUP_REMOVED lines=41> */
[----:B------:R-:W-:Y:S01]  /*5800*/  CS2R R24, SRZ ;  /* 0x0000000000187805 */ /* 0x000fe2000001ff00 */
[----:B------:R-:W-:Y:S01]  /*5810*/  UMOV UR60, URZ ;  /* 0x0000003f003c7c82 */ /* 0x000fe20008000000 */
[----:B------:R-:W-:Y:S01]  /*5820*/  UMOV UR56, URZ ;  /* 0x0000003f00387c82 */ /* 0x000fe20008000000 */
[----:B------:R-:W-:-:S05]  /*5830*/  ULDC UR53, c[0x0][0x988] ;  /* 0x0002620000357ab9 */ /* 0x000fca0000000800 */
.L_x_29:
[----:B------:R-:W-:Y:S01]  /*5840*/  ISETP.NE.AND P2, PT, RZ, UR49, PT ;  /* 0x00000031ff007c0c */ /* 0x000fe2000bf45270 */
[----:B------:R-:W-:-:S04]  /*5850*/  UISETP.NE.AND UP0, UPT, UR56, 0x1, UPT ;  /* 0x000000013800788c */ /* 0x000fc8000bf05270 */
[----:B------:R-:W-:-:S04]  /*5860*/  USEL UR57, URZ, 0x1, UP0 ;  /* 0x000000013f397887 */ /* 0x000fc80008000000 */
[----:B------:R-:W-:-:S04]  /*5870*/  ULOP3.LUT UR57, UR60, UR57, URZ, 0x3c, !UPT ;  /* 0x000000393c397292 */ /* 0x000fc8000f8e3c3f */
[----:B------:R-:W-:Y:S08]  /*5880*/  @P2 BRA `(.L_x_19) ;  /* 0x0000000000382947 */ /* 0x000ff00003800000 */
[----:B------:R-:W-:Y:S05]  /*5890*/  @!P0 BRA `(.L_x_20) ;  /* 0x0000000000048947 */ /* 0x000fea0003800000 */
[----:B------:R-:W-:Y:S01]  /*58a0*/  BPT.TRAP 0x1 ;  /* 0x000000040000795c */ /* 0x000fe20000300000 */
.L_x_20:
[----:B------:R-:W-:Y:S01]  /*58b0*/  UIADD3 UR4, UR56, 0x1, URZ ;  /* 0x0000000138047890 */ /* 0x000fe2000fffe03f */
[----:B------:R-:W-:-:S03]  /*58c0*/  IMAD.U32 R4, RZ, RZ, UR57 ;  /* 0x00000039ff047e24 */ /* 0x000fc6000f8e00ff */
[----:B------:R-:W-:Y:S02]  /*58d0*/  UISETP.NE.AND UP0, UPT, UR4, 0x2, UPT ;  /* 0x000000020400788c */ /* 0x000fe4000bf05270 */
[----:B------:R-:W-:Y:S02]  /*58e0*/  SHF.L.U32 R4, R4, 0x1f, RZ ;  /* 0x0000001f04047819 */ /* 0x000fe400000006ff */
[----:B------:R-:W-:-:S04]  /*58f0*/  USEL UR4, UR4, URZ, UP0 ;  /* 0x0000003f04047287 */ /* 0x000fc80008000000 */
[----:B------:R-:W-:-:S09]  /*5900*/  ULEA UR4, UR4, UR36, 0x3 ;  /* 0x0000002404047291 */ /* 0x000fd2000f8e183f */
[----:B------:R0:W1:Y:S01]  /*5910*/  SYNCS.PHASECHK.TRANS64.TRYWAIT P1, [UR4+0x33430], R4 ;  /* 0x03343004ff0075a7 */ /* 0x0000620008020144 */
[----:B------:R-:W-:Y:S05]  /*5920*/  @!P0 BRA `(.L_x_21) ;  /* 0x0000000000048947 */ /* 0x000fea0003800000 */
[----:B------:R-:W-:Y:S01]  /*5930*/  BPT.TRAP 0x1 ;  /* 0x000000040000795c */ /* 0x000fe20000300000 */
.L_x_21:
[----:B-1----:R-:W-:Y:S05]  /*5940*/  @P1 BRA `(.L_x_19) ;  /* 0x0000000000081947 */ /* 0x002fea0003800000 */
[----:B------:R-:W1:Y:S02]  /*5950*/  SYNCS.PHASECHK.TRANS64.TRYWAIT P1, [UR4+0x33430], R4 ;  /* 0x03343004ff0075a7 */ /* 0x000e640008020144 */
[----:B-1----:R-:W-:Y:S05]  /*5960*/  @!P1 BRA `(.L_x_22) ;  /* 0x000000c4002c9947 */ /* 0x002fea0003800000 */
.L_x_19:
[----:B01----:R-:W-:Y:S01]  /*5970*/  VIADD R4, R16, 0x8 ;  /* 0x0000000810047836 */ /* 0x003fe20000000000 */
[----:B------:R-:W-:Y:S01]  /*5980*/  UIADD3 UR59, UR56, 0x1, URZ ;  /* 0x00000001383b7890 */ /* 0x000fe2000fffe03f */
[C---:B------:R-:W-:Y:S01]  /*5990*/  R2UR UR4, R2.reuse ;  /* 0x00000000020472ca */ /* 0x040fe200000e0000 */
[----:B------:R-:W-:Y:S01]  /*59a0*/  UMOV UR7, 0x80000020 ;  /* 0x8000002000077882 */ /* 0x000fe20000000000 */
[C---:B------:R-:W-:Y:S01]  /*59b0*/  R2UR UR5, R3.reuse ;  /* 0x00000000030572ca */ /* 0x040fe200000e0000 */
[----:B------:R0:W-:Y:S01]  /*59c0*/  BAR.SYNC.DEFER_BLOCKING R4, 0x100 ;  /* 0x000400040000751d */ /* 0x0001e20000010000 */
[----:B------:R-:W-:Y:S01]  /*59d0*/  UISETP.NE.AND UP0, UPT, UR59, 0x2, UPT ;  /* 0x000000023b00788c */ /* 0x000fe2000bf05270 */
[C---:B------:R-:W-:Y:S02]  /*59e0*/  R2UR UR8, R2.reuse ;  /* 0x00000000020872ca */ /* 0x040fe400000e0000 */
[C---:B------:R-:W-:Y:S01]  /*59f0*/  R2UR UR9, R3.reuse ;  /* 0x00000000030972ca */ /* 0x040fe200000e0000 */
[----:B------:R-:W-:Y:S01]  /*5a00*/  USEL UR59, UR59, URZ, UP0 ;  /* 0x0000003f3b3b7287 */ /* 0x000fe20008000000 */
[C---:B------:R-:W-:Y:S01]  /*5a10*/  R2UR UR12, R2.reuse ;  /* 0x00000000020c72ca */ /* 0x040fe200000e0000 */
[----:B------:R-:W-:Y:S01]  /*5a20*/  UMOV UR11, 0x80000020 ;  /* 0x80000020000b7882 */ /* 0x000fe20000000000 */
[C---:B------:R-:W-:Y:S01]  /*5a30*/  R2UR UR13, R3.reuse ;  /* 0x00000000030d72ca */ /* 0x040fe200000e0000 */
[----:B------:R-:W-:Y:S01]  /*5a40*/  UIMAD UR61, UR59, 0x780, UR52 ;  /* 0x000007803b3d78a4 */ /* 0x000fe2000f8e0234 */
[C---:B------:R-:W-:Y:S01]  /*5a50*/  R2UR UR16, R2.reuse ;  /* 0x00000000021072ca */ /* 0x040fe200000e0000 */
[----:B------:R-:W-:Y:S01]  /*5a60*/  UMOV UR15, 0x80000020 ;  /* 0x80000020000f7882 */ /* 0x000fe20000000000 */
[C---:B------:R-:W-:Y:S01]  /*5a70*/  R2UR UR17, R3.reuse ;  /* 0x00000000031172ca */ /* 0x040fe200000e0000 */
[----:B------:R-:W-:Y:S01]  /*5a80*/  UIADD3 UR10, UR61, 0x80, URZ ;  /* 0x000000803d0a7890 */ /* 0x000fe2000fffe03f */
[----:B------:R-:W-:Y:S01]  /*5a90*/  R2UR UR20, R2 ;  /* 0x00000000021472ca */ /* 0x000fe200000e0000 */
[----:B------:R-:W-:Y:S01]  /*5aa0*/  UIADD3 UR14, UR61, 0x100, URZ ;  /* 0x000001003d0e7890 */ /* 0x000fe2000fffe03f */
[----:B------:R-:W-:Y:S01]  /*5ab0*/  R2UR UR21, R3 ;  /* 0x00000000031572ca */ /* 0x000fe200000e0000 */
[----:B------:R-:W-:Y:S01]  /*5ac0*/  UMOV UR6, UR61 ;  /* 0x0000003d00067c82 */ /* 0x000fe20008000000 */
[----:B------:R-:W-:Y:S01]  /*5ad0*/  UIADD3 UR18, UR61, 0x180, URZ ;  /* 0x000001803d127890 */ /* 0x000fe2000fffe03f */
[----:B0-----:R-:W-:Y:S01]  /*5ae0*/  IMAD.U32 R4, RZ, RZ, UR59 ;  /* 0x0000003bff047e24 */ /* 0x001fe2000f8e00ff */
[----:B------:R-:W-:Y:S01]  /*5af0*/  UMOV UR19, 0x80000020 ;  /* 0x8000002000137882 */ /* 0x000fe20000000000 */
[----:B------:R-:W-:Y:S01]  /*5b00*/  UIADD3 UR22, UR61, 0x200, URZ ;  /* 0x000002003d167890 */ /* 0x000fe2000fffe03f */
[----:B------:R-:W-:Y:S01]  /*5b10*/  UMOV UR23, 0x80000020 ;  /* 0x8000002000177882 */ /* 0x000fe20000000000 */
[----:B------:R-:W-:Y:S01]  /*5b20*/  WARPGROUP.ARRIVE ;  /* 0x00000000000079c5 */ /* 0x000fe20000000000 */
[----:B------:R-:W-:Y:S01]  /*5b30*/  UIADD3 UR26, UR61, 0x2, URZ ;  /* 0x000000023d1a7890 */ /* 0x000fe2000fffe03f */
[----:B------:R-:W-:Y:S01]  /*5b40*/  UMOV UR27, 0x80000020 ;  /* 0x80000020001b7882 */ /* 0x000fe20000000000 */
[----:B------:R-:W-:-:S03]  /*5b50*/  UIADD3 UR30, UR61, 0x280, URZ ;  /* 0x000002803d1e7890 */ /* 0x000fc6000fffe03f */
[----:B------:R-:W-:Y:S01]  /*5b60*/  QGMMA.64x32x32.F32.E4M3.E4M3 R184, gdesc[UR4], RZ, !UPT, gsb0 ;  /* 0x0060000004b879f3 */ /* 0x000fe2000c0008ff */
[----:B------:R-:W-:Y:S01]  /*5b70*/  UIADD3 UR6, UR61, 0x82, URZ ;  /* 0x000000823d067890 */ /* 0x000fe2000fffe03f */
[----:B------:R-:W-:Y:S01]  /*5b80*/  UMOV UR4, UR24 ;  /* 0x0000001800047c82 */ /* 0x000fe20008000000 */
[----:B------:R-:W-:Y:S01]  /*5b90*/  UMOV UR5, UR25 ;  /* 0x0000001900057c82 */ /* 0x000fe20008000000 */
[----:B------:R-:W-:Y:S01]  /*5ba0*/  UMOV UR7, 0x80000020 ;  /* 0x8000002000077882 */ /* 0x000fe20000000000 */
[----:B------:R-:W-:Y:S01]  /*5bb0*/  UMOV UR31, 0x80000020 ;  /* 0x80000020001f7882 */ /* 0x000fe20000000000 */
[----:B------:R-:W-:Y:S01]  /*5bc0*/  UIADD3 UR34, UR61, 0x282, URZ ;  /* 0x000002823d227890 */ /* 0x000fe2000fffe03f */
[----:B------:R-:W-:Y:S01]  /*5bd0*/  UMOV UR35, 0x80000020 ;  /* 0x8000002000237882 */ /* 0x000fe20000000000 */
[----:B------:R-:W-:Y:S01]  /*5be0*/  UIADD3 UR42, UR61, 0x500, URZ ;  /* 0x000005003d2a7890 */ /* 0x000fe2000fffe03f */
[----:B------:R-:W-:Y:S01]  /*5bf0*/  UMOV UR43, 0x80000020 ;  /* 0x80000020002b7882 */ /* 0x000fe20000000000 */
[----:B------:R-:W-:Y:S01]  /*5c00*/  UIADD3 UR46, UR61, 0x502, URZ ;  /* 0x000005023d2e7890 */ /* 0x000fe2000fffe03f */
[----:B------:R-:W-:Y:S01]  /*5c10*/  UMOV UR47, 0x80000020 ;  /* 0x80000020002f7882 */ /* 0x000fe20000000000 */
[----:B------:R-:W-:-:S02]  /*5c20*/  WARPGROUP.DEPBAR.LE gsb0, 0x0 ;  /* 0x00008000000079c5 */ /* 0x000fc40000010000 */
[----:B------:R-:W-:-:S06]  /*5c30*/  WARPGROUP.ARRIVE ;  /* 0x00000000000079c5 */ /* 0x000fcc0000000000 */
[----:B------:R-:W-:Y:S01]  /*5c40*/  QGMMA.64x32x32.F32.E4M3.E4M3 R168, gdesc[UR8], RZ, !UPT, gsb0 ;  /* 0x0060000008a879f3 */ /* 0x000fe2000c0008ff */
[----:B------:R-:W-:Y:S02]  /*5c50*/  UIADD3 UR8, UR61, 0x102, URZ ;  /* 0x000001023d087890 */ /* 0x000fe4000fffe03f */
[----:B------:R-:W-:Y:S02]  /*5c60*/  UIADD3 UR9, UR61, 0x182, URZ ;  /* 0x000001823d097890 */ /* 0x000fe4000fffe03f */
[----:B------:R-:W-:Y:S01]  /*5c70*/  UIADD3 UR10, UR61, 0x202, URZ ;  /* 0x000002023d0a7890 */ /* 0x000fe2000fffe03f */
[----:B------:R-:W-:Y:S02]  /*5c80*/  WARPGROUP.DEPBAR.LE gsb0, 0x0 ;  /* 0x00008000000079c5 */ /* 0x000fe40000010000 */
[----:B------:R-:W-:-:S06]  /*5c90*/  WARPGROUP.ARRIVE ;  /* 0x00000000000079c5 */ /* 0x000fcc0000000000 */
[----:B------:R-:W-:Y:S03]  /*5ca0*/  QGMMA.64x32x32.F32.E4M3.E4M3 R152, gdesc[UR12], RZ, !UPT, gsb0 ;  /* 0x006000000c9879f3 */ /* 0x000fe6000c0008ff */
        /* <DEDUP_REMOVED lines=8> */
[----:B------:R-:W-:Y:S01]  /*5d30*/  QGMMA.64x32x32.F32.E4M3.E4M3 R184, gdesc[UR24], R184, gsb0 ;  /* 0x0060000018b879f3 */ /* 0x000fe200080008b8 */
[----:B------:R-:W-:Y:S01]  /*5d40*/  UMOV UR26, UR6 ;  /* 0x00000006001a7c82 */ /* 0x000fe20008000000 */
[----:B------:R-:W-:Y:S01]  /*5d50*/  UMOV UR27, 0x80000020 ;  /* 0x80000020001b7882 */ /* 0x000fe20000000000 */
[----:B------:R-:W-:Y:S01]  /*5d60*/  UMOV UR6, UR8 ;  /* 0x0000000800067c82 */ /* 0x000fe20008000000 */
[----:B------:R-:W-:Y:S01]  /*5d70*/  UIADD3 UR8, UR61, 0x380, URZ ;  /* 0x000003803d087890 */ /* 0x000fe2000fffe03f */
[----:B------:R-:W-:Y:S02]  /*5d80*/  WARPGROUP.DEPBAR.LE gsb0, 0x0 ;  /* 0x00008000000079c5 */ /* 0x000fe40000010000 */
[----:B------:R-:W-:-:S06]  /*5d90*/  WARPGROUP.ARRIVE ;  /* 0x00000000000079c5 */ /* 0x000fcc0000000000 */
[----:B------:R-:W-:Y:S01]  /*5da0*/  QGMMA.64x32x32.F32.E4M3.E4M3 R168, gdesc[UR24], R168, gsb0 ;  /* 0x0060000018a879f3 */ /* 0x000fe200080008a8 */
[----:B------:R-:W-:Y:S01]  /*5db0*/  UMOV UR26, UR9 ;  /* 0x00000009001a7c82 */ /* 0x000fe20008000000 */
[----:B------:R-:W-:Y:S01]  /*5dc0*/  UMOV UR27, 0x80000020 ;  /* 0x80000020001b7882 */ /* 0x000fe20000000000 */
[----:B------:R-:W-:Y:S01]  /*5dd0*/  UIADD3 UR9, UR61, 0x400, URZ ;  /* 0x000004003d097890 */ /* 0x000fe2000fffe03f */
        /* <DEDUP_REMOVED lines=94> */
[----:B------:R-:W-:Y:S01]  /*63c0*/  UIADD3 UR61, UR61, 0x702, URZ ;  /* 0x000007023d3d7890 */ /* 0x000fe2000fffe03f */
        /* <DEDUP_REMOVED lines=31> */
[----:B------:R-:W-:Y:S05]  /*65c0*/  @P2 BRA `(.L_x_23) ;  /* 0x00000000002c2947 */ /* 0x000fea0003800000 */
[----:B------:R-:W-:Y:S05]  /*65d0*/  @!P0 BRA `(.L_x_24) ;  /* 0x0000000000048947 */ /* 0x000fea0003800000 */
[----:B------:R-:W-:Y:S01]  /*65e0*/  BPT.TRAP 0x1 ;  /* 0x000000040000795c */ /* 0x000fe20000300000 */
.L_x_24:
[----:B------:R-:W-:Y:S01]  /*65f0*/  ULEA UR4, UR56, UR36, 0x3 ;  /* 0x0000002438047291 */ /* 0x000fe2000f8e183f */
[----:B------:R-:W-:-:S05]  /*6600*/  IMAD.U32 R9, RZ, RZ, UR60 ;  /* 0x0000003cff097e24 */ /* 0x000fca000f8e00ff */
[----:B------:R-:W-:-:S04]  /*6610*/  SHF.L.U32 R9, R9, 0x1f, RZ ;  /* 0x0000001f09097819 */ /* 0x000fc800000006ff */
[----:B------:R0:W1:Y:S01]  /*6620*/  SYNCS.PHASECHK.TRANS64.TRYWAIT P1, [UR4+0x33450], R9 ;  /* 0x03345009ff0075a7 */ /* 0x0000620008020144 */
[----:B------:R-:W-:Y:S05]  /*6630*/  @!P0 BRA `(.L_x_25) ;  /* 0x0000000000048947 */ /* 0x000fea0003800000 */
[----:B------:R-:W-:Y:S01]  /*6640*/  BPT.TRAP 0x1 ;  /* 0x000000040000795c */ /* 0x000fe20000300000 */
.L_x_25:
[----:B-1----:R-:W-:Y:S05]  /*6650*/  @P1 BRA `(.L_x_23) ;  /* 0x0000000000081947 */ /* 0x002fea0003800000 */
[----:B------:R-:W1:Y:S02]  /*6660*/  SYNCS.PHASECHK.TRANS64.TRYWAIT P1, [UR4+0x33450], R9 ;  /* 0x03345009ff0075a7 */ /* 0x000e640008020144 */
[----:B-1----:R-:W-:Y:S05]  /*6670*/  @!P1 BRA `(.L_x_26) ;  /* 0x000000b800009947 */ /* 0x002fea0003800000 */
.L_x_23:
[----:B------:R-:W-:Y:S01]  /*6680*/  UIADD3 UR4, UR36, 0x200, URZ ;  /* 0x0000020024047890 */ /* 0x000fe2000fffe03f */
[----:B------:R-:W-:Y:S01]  /*6690*/  WARPGROUP.ARRIVE ;  /* 0x00000000000079c5 */ /* 0x000fe20000000000 */
[----:B------:R-:W-:Y:S01]  /*66a0*/  UMOV UR7, 0xc0000010 ;  /* 0xc000001000077882 */ /* 0x000fe20000000000 */
[----:B01----:R-:W-:Y:S01]  /*66b0*/  IADD3 R9, -R16, 0xb, RZ ;  /* 0x0000000b10097810 */ /* 0x003fe20007ffe1ff */
[----:B------:R-:W-:-:S04]  /*66c0*/  USHF.R.U32.HI UR4, URZ, 0x4, UR4 ;  /* 0x000000043f047899 */ /* 0x000fc80008011604 */
[----:B------:R-:W-:-:S04]  /*66d0*/  ULOP3.LUT UR4, UR4, 0x3fff, URZ, 0xc0, !UPT ;  /* 0x00003fff04047892 */ /* 0x000fc8000f8ec03f */
[----:B------:R-:W-:-:S04]  /*66e0*/  ULOP3.LUT UR4, UR4, 0x10000, URZ, 0xfc, !UPT ;  /* 0x0001000004047892 */ /* 0x000fc8000f8efc3f */
[----:B------:R-:W-:-:S07]  /*66f0*/  UIMAD UR4, UR56, 0x780, UR4 ;  /* 0x00000780380478a4 */ /* 0x000fce000f8e0204 */
[----:B------:R-:W-:Y:S02]  /*6700*/  UMOV UR6, UR4 ;  /* 0x0000000400067c82 */ /* 0x000fe40008000000 */
[----:B------:R-:W-:Y:S01]  /*6710*/  QGMMA.64x192x32.F32.E4M3.E4M3 R24, R200, gdesc[UR4], R24, gsb0 ;  /* 0x02e00004c8187df3 */ /* 0x000fe20008000818 */
[----:B------:R-:W-:Y:S01]  /*6720*/  UIADD3 UR6, UR4, 0x180, URZ ;  /* 0x0000018004067890 */ /* 0x000fe2000fffe03f */
[----:B------:R-:W-:Y:S01]  /*6730*/  UMOV UR7, 0xc0000010 ;  /* 0xc000001000077882 */ /* 0x000fe20000000000 */
[----:B------:R-:W-:Y:S02]  /*6740*/  WARPGROUP.DEPBAR.LE gsb0, 0x0 ;  /* 0x00008000000079c5 */ /* 0x000fe40000010000 */
[----:B------:R-:W-:-:S15]  /*6750*/  WARPGROUP.ARRIVE ;  /* 0x00000000000079c5 */ /* 0x000fde0000000000 */
        /* <DEDUP_REMOVED lines=15> */
[----:B------:R-:W-:Y:S03]  /*6850*/  QGMMA.64x192x32.F32.E4M3.E4M3 R24, R216, gdesc[UR4], R24, gsb0 ;  /* 0x02e00004d8187df3 */ /* 0x000fe60008000818 */
[----:B------:R-:W-:Y:S02]  /*6860*/  WARPGROUP.DEPBAR.LE gsb0, 0x0 ;  /* 0x00008000000079c5 */ /* 0x000fe40000010000 */
[----:B------:R0:W-:Y:S06]  /*6870*/  BAR.ARV R9, 0x100 ;  /* 0x000400090000751d */ /* 0x0001ec0000002000 */
[----:B------:R-:W-:Y:S05]  /*6880*/  @!P0 BRA `(.L_x_27) ;  /* 0x0000000000048947 */ /* 0x000fea0003800000 */
[----:B------:R-:W-:Y:S01]  /*6890*/  BPT.TRAP 0x1 ;  /* 0x000000040000795c */ /* 0x000fe20000300000 */
.L_x_27:
[C---:B------:R-:W-:Y:S01]  /*68a0*/  FMUL.FTZ R10, R0.reuse, R184 ;  /* 0x000000b8000a7220 */ /* 0x040fe20000410000 */
[C---:B------:R-:W-:Y:S01]  /*68b0*/  FMUL.FTZ R12, R0.reuse, R186 ;  /* 0x000000ba000c7220 */ /* 0x040fe20000410000 */
[C---:B0-----:R-:W-:Y:S01]  /*68c0*/  FMUL.FTZ R9, R0.reuse, R185 ;  /* 0x000000b900097220 */ /* 0x041fe20000410000 */
[C---:B------:R-:W-:Y:S01]  /*68d0*/  FMUL.FTZ R11, R0.reuse, R187 ;  /* 0x000000bb000b7220 */ /* 0x040fe20000410000 */
[C---:B------:R-:W-:Y:S01]  /*68e0*/  FMUL.FTZ R13, R0.reuse, R188 ;  /* 0x000000bc000d7220 */ /* 0x040fe20000410000 */
[C---:B------:R-:W-:Y:S01]  /*68f0*/  FMUL.FTZ R15, R0.reuse, R190 ;  /* 0x000000be000f7220 */ /* 0x040fe20000410000 */
[----:B------:R-:W0:Y:S01]  /*6900*/  MUFU.TANH R10, R10 ;  /* 0x0000000a000a7308 */ /* 0x000e220000002400 */
[C---:B------:R-:W-:Y:S01]  /*6910*/  FMUL.FTZ R14, R0.reuse, R189 ;  /* 0x000000bd000e7220 */ /* 0x040fe20000410000 */
[C---:B------:R-:W-:Y:S01]  /*6920*/  FMUL.FTZ R17, R0.reuse, R191 ;  /* 0x000000bf00117220 */ /* 0x040fe20000410000 */
[C---:B------:R-:W-:Y:S01]  /*6930*/  FMUL.FTZ R18, R0.reuse, R192 ;  /* 0x000000c000127220 */ /* 0x040fe20000410000 */
[C---:B------:R-:W-:Y:S01]  /*6940*/  FMUL.FTZ R20, R0.reuse, R194 ;  /* 0x000000c200147220 */ /* 0x040fe20000410000 */
[C---:B------:R-:W-:Y:S01]  /*6950*/  FMUL.FTZ R19, R0.reuse, R193 ;  /* 0x000000c100137220 */ /* 0x040fe20000410000 */
[C---:B------:R-:W-:Y:S01]  /*6960*/  FMUL.FTZ R21, R0.reuse, R195 ;  /* 0x000000c300157220 */ /* 0x040fe20000410000 */
[C---:B------:R-:W-:Y:S01]  /*6970*/  FMUL.FTZ R22, R0.reuse, R196 ;  /* 0x000000c400167220 */ /* 0x040fe20000410000 */
[----:B------:R-:W1:Y:S01]  /*6980*/  MUFU.TANH R12, R12 ;  /* 0x0000000c000c7308 */ /* 0x000e620000002400 */
[C---:B------:R-:W-:Y:S01]  /*6990*/  FMUL.FTZ R184, R0.reuse, R198 ;  /* 0x000000c600b87220 */ /* 0x040fe20000410000 */
[C---:B------:R-:W-:Y:S01]  /*69a0*/  FMUL.FTZ R23, R0.reuse, R197 ;  /* 0x000000c500177220 */ /* 0x040fe20000410000 */
[C---:B------:R-:W-:Y:S01]  /*69b0*/  FMUL.FTZ R185, R0.reuse, R199 ;  /* 0x000000c700b97220 */ /* 0x040fe20000410000 */
[C---:B------:R-:W-:Y:S01]  /*69c0*/  FMUL.FTZ R168, R0.reuse, R168 ;  /* 0x000000a800a87220 */ /* 0x040fe20000410000 */
[C---:B------:R-:W-:Y:S01]  /*69d0*/  FMUL.FTZ R170, R0.reuse, R170 ;  /* 0x000000aa00aa7220 */ /* 0x040fe20000410000 */
[C---:B------:R-:W-:Y:S01]  /*69e0*/  FMUL.FTZ R169, R0.reuse, R169 ;  /* 0x000000a900a97220 */ /* 0x040fe20000410000 */
[----:B------:R-:W-:Y:S01]  /*69f0*/  FMUL.FTZ R171, R0, R171 ;  /* 0x000000ab00ab7220 */ /* 0x000fe20000410000 */
[----:B------:R-:W2:Y:S01]  /*6a00*/  MUFU.TANH R9, R9 ;  /* 0x0000000900097308 */ /* 0x000ea20000002400 */
[----:B0-----:R-:W-:Y:S01]  /*6a10*/  FMNMX.FTZ R186, R10, R5, !PT ;  /* 0x000000050aba7209 */ /* 0x001fe20007810000 */
[C---:B------:R-:W-:Y:S01]  /*6a20*/  FMUL.FTZ R172, R0.reuse, R172 ;  /* 0x000000ac00ac7220 */ /* 0x040fe20000410000 */
[C---:B------:R-:W-:Y:S01]  /*6a30*/  FMUL.FTZ R174, R0.reuse, R174 ;  /* 0x000000ae00ae7220 */ /* 0x040fe20000410000 */
[C---:B------:R-:W-:Y:S01]  /*6a40*/  FMUL.FTZ R173, R0.reuse, R173 ;  /* 0x000000ad00ad7220 */ /* 0x040fe20000410000 */
[C---:B------:R-:W-:Y:S01]  /*6a50*/  FMUL.FTZ R175, R0.reuse, R175 ;  /* 0x000000af00af7220 */ /* 0x040fe20000410000 */
[C---:B------:R-:W-:Y:S01]  /*6a60*/  FMUL.FTZ R176, R0.reuse, R176 ;  /* 0x000000b000b07220 */ /* 0x040fe20000410000 */
[----:B------:R-:W-:Y:S01]  /*6a70*/  FMUL.FTZ R178, R0, R178 ;  /* 0x000000b200b27220 */ /* 0x000fe20000410000 */
[----:B------:R-:W0:Y:S01]  /*6a80*/  MUFU.TANH R11, R11 ;  /* 0x0000000b000b7308 */ /* 0x000e220000002400 */
[----:B-1----:R-:W-:Y:S01]  /*6a90*/  FMNMX.FTZ R188, R12, R7, !PT ;  /* 0x000000070cbc7209 */ /* 0x002fe20007810000 */
[C---:B------:R-:W-:Y:S01]  /*6aa0*/  FMUL.FTZ R177, R0.reuse, R177 ;  /* 0x000000b100b17220 */ /* 0x040fe20000410000 */
[C---:B------:R-:W-:Y:S01]  /*6ab0*/  FMUL.FTZ R179, R0.reuse, R179 ;  /* 0x000000b300b37220 */ /* 0x040fe20000410000 */
[C---:B------:R-:W-:Y:S01]  /*6ac0*/  FMUL.FTZ R180, R0.reuse, R180 ;  /* 0x000000b400b47220 */ /* 0x040fe20000410000 */
[C---:B------:R-:W-:Y:S01]  /*6ad0*/  FMUL.FTZ R182, R0.reuse, R182 ;  /* 0x000000b600b67220 */ /* 0x040fe20000410000 */
[C---:B------:R-:W-:Y:S01]  /*6ae0*/  FMUL.FTZ R181, R0.reuse, R181 ;  /* 0x000000b500b57220 */ /* 0x040fe20000410000 */
[C---:B------:R-:W-:Y:S01]  /*6af0*/  FMUL.FTZ R183, R0.reuse, R183 ;  /* 0x000000b700b77220 */ /* 0x040fe20000410000 */
[----:B------:R-:W1:Y:S01]  /*6b00*/  MUFU.TANH R13, R13 ;  /* 0x0000000d000d7308 */ /* 0x000e620000002400 */
[----:B--2---:R-:W-:Y:S01]  /*6b10*/  FMNMX.FTZ R186, R9, R186, !PT ;  /* 0x000000ba09ba7209 */ /* 0x004fe20007810000 */
[C---:B------:R-:W-:Y:S01]  /*6b20*/  FMUL.FTZ R152, R0.reuse, R152 ;  /* 0x0000009800987220 */ /* 0x040fe20000410000 */
[C---:B------:R-:W-:Y:S01]  /*6b30*/  FMUL.FTZ R154, R0.reuse, R154 ;  /* 0x0000009a009a7220 */ /* 0x040fe20000410000 */
[C---:B------:R-:W-:Y:S01]  /*6b40*/  FMUL.FTZ R153, R0.reuse, R153 ;  /* 0x0000009900997220 */ /* 0x040fe20000410000 */
[C---:B------:R-:W-:Y:S01]  /*6b50*/  FMUL.FTZ R155, R0.reuse, R155 ;  /* 0x0000009b009b7220 */ /* 0x040fe20000410000 */
[C---:B------:R-:W-:Y:S01]  /*6b60*/  FMUL.FTZ R156, R0.reuse, R156 ;  /* 0x0000009c009c7220 */ /* 0x040fe20000410000 */
[C---:B------:R-:W-:Y:S01]  /*6b70*/  FMUL.FTZ R158, R0.reuse, R158 ;  /* 0x0000009e009e7220 */ /* 0x040fe20000410000 */
[----:B------:R-:W2:Y:S01]  /*6b80*/  MUFU.TANH R15, R15 ;  /* 0x0000000f000f7308 */ /* 0x000ea20000002400 */
[----:B0-----:R-:W-:Y:S01]  /*6b90*/  FMNMX.FTZ R188, R11, R188, !PT ;  /* 0x000000bc0bbc7209 */ /* 0x001fe20007810000 */
[C---:B------:R-:W-:Y:S01]  /*6ba0*/  FMUL.FTZ R157, R0.reuse, R157 ;  /* 0x0000009d009d7220 */ /* 0x040fe20000410000 */
[C---:B------:R-:W-:Y:S01]  /*6bb0*/  FMUL.FTZ R159, R0.reuse, R159 ;  /* 0x0000009f009f7220 */ /* 0x040fe20000410000 */
[C---:B------:R-:W-:Y:S01]  /*6bc0*/  FMUL.FTZ R160, R0.reuse, R160 ;  /* 0x000000a000a07220 */ /* 0x040fe20000410000 */
[C---:B------:R-:W-:Y:S01]  /*6bd0*/  FMUL.FTZ R162, R0.reuse, R162 ;  /* 0x000000a200a27220 */ /* 0x040fe20000410000 */
[C---:B------:R-:W-:Y:S01]  /*6be0*/  FMUL.FTZ R161, R0.reuse, R161 ;  /* 0x000000a100a17220 */ /* 0x040fe20000410000 */
[C---:B------:R-:W-:Y:S01]  /*6bf0*/  FMUL.FTZ R163, R0.reuse, R163 ;  /* 0x000000a300a37220 */ /* 0x040fe20000410000 */
        /* <DEDUP_REMOVED lines=31> */
[----:B------:R-:W-:Y:S01]  /*6df0*/  FMUL.FTZ R124, R0, R124 ;  /* 0x0000007c007c7220 */ /* 0x000fe20000410000 */
        /* <DEDUP_REMOVED lines=14> */
[----:B------:R-:W-:Y:S01]  /*6ee0*/  FMUL.FTZ R135, R0, R135 ;  /* 0x0000008700877220 */ /* 0x000fe20000410000 */
[----:B------:R-:W-:Y:S01]  /*6ef0*/  R2UR UR4, R4 ;  /* 0x00000000040472ca */ /* 0x000fe200000e0000 */
[----:B------:R-:W0:Y:S01]  /*6f00*/  MUFU.TANH R22, R22 ;  /* 0x0000001600167308 */ /* 0x000e220000002400 */
[----:B-1----:R-:W-:-:S07]  /*6f10*/  FMNMX.FTZ R187, R19, R188, !PT ;  /* 0x000000bc13bb7209 */ /* 0x002fce0007810000 */
[----:B------:R-:W1:Y:S01]  /*6f20*/  MUFU.TANH R184, R184 ;  /* 0x000000b800b87308 */ /* 0x000e620000002400 */
[----:B--2---:R-:W-:-:S03]  /*6f30*/  FMNMX.FTZ R189, R21, R120, !PT ;  /* 0x0000007815bd7209 */ /* 0x004fc60007810000 */
[----:B------:R-:W-:-:S04]  /*6f40*/  ULEA UR4, UR4, UR36, 0x3 ;  /* 0x0000002404047291 */ /* 0x000fc8000f8e183f */
[----:B------:R-:W2:Y:S01]  /*6f50*/  MUFU.TANH R23, R23 ;  /* 0x0000001700177308 */ /* 0x000ea20000002400 */
[----:B0-----:R-:W-:Y:S01]  /*6f60*/  FMNMX.FTZ R120, R22, R187, !PT ;  /* 0x000000bb16787209 */ /* 0x001fe20007810000 */
[----:B------:R-:W-:-:S04]  /*6f70*/  UIADD3 UR4, UR4, 0x33440, URZ ;  /* 0x0003344004047890 */ /* 0x000fc8000fffe03f */
[----:B------:R-:W-:Y:S02]  /*6f80*/  UPRMT UR4, UR51, 0x654, UR4 ;  /* 0x0000065433047896 */ /* 0x000fe40008000004 */
[----:B------:R-:W0:Y:S01]  /*6f90*/  MUFU.TANH R185, R185 ;  /* 0x000000b900b97308 */ /* 0x000e220000002400 */
[----:B-1----:R-:W-:-:S06]  /*6fa0*/  FMNMX.FTZ R188, R184, R189, !PT ;  /* 0x000000bdb8bc7209 */ /* 0x002fcc0007810000 */
[----:B------:R-:W-:Y:S01]  /*6fb0*/  SYNCS.ARRIVE.TRANS64.RED.A1T0 RZ, [UR4], RZ ;  /* 0x000000ffffff79a7 */ /* 0x000fe20008100404 */
[----:B------:R-:W1:Y:S01]  /*6fc0*/  MUFU.TANH R168, R168 ;  /* 0x000000a800a87308 */ /* 0x000e620000002400 */
[----:B--2---:R-:W-:-:S07]  /*6fd0*/  FMNMX.FTZ R187, R23, R120, !PT ;  /* 0x0000007817bb7209 */ /* 0x004fce0007810000 */
[----:B------:R-:W2:Y:S01]  /*6fe0*/  MUFU.TANH R170, R170 ;  /* 0x000000aa00aa7308 */ /* 0x000ea20000002400 */
[----:B0-----:R-:W-:-:S07]  /*6ff0*/  FMNMX.FTZ R189, R185, R188, !PT ;  /* 0x000000bcb9bd7209 */ /* 0x001fce0007810000 */
[----:B------:R-:W0:Y:S01]  /*7000*/  MUFU.TANH R169, R169 ;  /* 0x000000a900a97308 */ /* 0x000e220000002400 */
[----:B-1----:R-:W-:Y:S01]  /*7010*/  FMNMX.FTZ R120, R168, R187, !PT ;  /* 0x000000bba8787209 */ /* 0x002fe20007810000 */
[----:B------:R-:W-:-:S06]  /*7020*/  FMUL.FTZ R187, R0, R122 ;  /* 0x0000007a00bb7220 */ /* 0x000fcc0000410000 */
[----:B------:R-:W1:Y:S01]  /*7030*/  MUFU.TANH R171, R171 ;  /* 0x000000ab00ab7308 */ /* 0x000e620000002400 */
[----:B--2---:R-:W-:-:S07]  /*7040*/  FMNMX.FTZ R122, R170, R189, !PT ;  /* 0x000000bdaa7a7209 */ /* 0x004fce0007810000 */
[----:B------:R-:W2:Y:S01]  /*7050*/  MUFU.TANH R172, R172 ;  /* 0x000000ac00ac7308 */ /* 0x000ea20000002400 */
[----:B0-----:R-:W-:-:S07]  /*7060*/  FMNMX.FTZ R189, R169, R120, !PT ;  /* 0x00000078a9bd7209 */ /* 0x001fce0007810000 */
[----:B------:R-:W0:Y:S01]  /*7070*/  MUFU.TANH R174, R174 ;  /* 0x000000ae00ae7308 */ /* 0x000e220000002400 */
[----:B-1----:R-:W-:-:S07]  /*7080*/  FMNMX.FTZ R191, R171, R122, !PT ;  /* 0x0000007aabbf7209 */ /* 0x002fce0007810000 */
        /* <DEDUP_REMOVED lines=115> */
[----:B--2---:R-:W-:Y:S02]  /*77c0*/  FMNMX.FTZ R122, R134, R191, !PT ;  /* 0x000000bf867a7209 */ /* 0x004fe40007810000 */
[----:B0-----:R-:W-:-:S05]  /*77d0*/  FMNMX.FTZ R188, R133, R120, !PT ;  /* 0x0000007885bc7209 */ /* 0x001fca0007810000 */
[----:B------:R-:W0:Y:S01]  /*77e0*/  SHFL.BFLY PT, R191, R188, 0x2, 0x1f ;  /* 0x0c401f00bcbf7f89 */ /* 0x000e2200000e0000 */
[----:B-1----:R-:W-:-:S05]  /*77f0*/  FMNMX.FTZ R189, R135, R122, !PT ;  /* 0x0000007a87bd7209 */ /* 0x002fca0007810000 */
[----:B------:R-:W1:Y:S01]  /*7800*/  SHFL.BFLY PT, R120, R189, 0x2, 0x1f ;  /* 0x0c401f00bd787f89 */ /* 0x000e6200000e0000 */
[----:B0-----:R-:W-:-:S05]  /*7810*/  FMNMX.FTZ R191, R188, R191, !PT ;  /* 0x000000bfbcbf7209 */ /* 0x001fca0007810000 */
[----:B------:R-:W0:Y:S01]  /*7820*/  SHFL.BFLY PT, R122, R191, 0x1, 0x1f ;  /* 0x0c201f00bf7a7f89 */ /* 0x000e2200000e0000 */
[----:B-1----:R-:W-:Y:S01]  /*7830*/  FMNMX.FTZ R190, R189, R120, !PT ;  /* 0x00000078bdbe7209 */ /* 0x002fe20007810000 */
[----:B------:R-:W-:-:S04]  /*7840*/  IMAD.U32 R189, RZ, RZ, UR53 ;  /* 0x00000035ffbd7e24 */ /* 0x000fc8000f8e00ff */
[----:B------:R-:W1:Y:S01]  /*7850*/  SHFL.BFLY PT, R193, R190, 0x1, 0x1f ;  /* 0x0c201f00bec17f89 */ /* 0x000e6200000e0000 */
[----:B0-----:R-:W-:-:S05]  /*7860*/  FMNMX.FTZ R122, R191, R122, !PT ;  /* 0x0000007abf7a7209 */ /* 0x001fca0007810000 */
[----:B------:R-:W-:Y:S01]  /*7870*/  FADD.FTZ R5, -R122, R5 ;  /* 0x000000057a057221 */ /* 0x000fe20000010100 */
[----:B-1----:R-:W-:Y:S01]  /*7880*/  FMNMX.FTZ R120, R190, R193, !PT ;  /* 0x000000c1be787209 */ /* 0x002fe20007810000 */
[----:B------:R-:W-:Y:S02]  /*7890*/  IMAD.U32 R193, RZ, RZ, UR53 ;  /* 0x00000035ffc17e24 */ /* 0x000fe4000f8e00ff */
[----:B------:R-:W-:Y:S02]  /*78a0*/  FMUL.FTZ R192, R5, UR53 ;  /* 0x0000003505c07c20 */ /* 0x000fe40008410000 */
[----:B------:R-:W-:Y:S01]  /*78b0*/  FFMA.FTZ R188, R122, R193, -8 ;  /* 0xc10000007abc7423 */ /* 0x000fe200000100c1 */
[----:B------:R-:W-:-:S02]  /*78c0*/  FADD.FTZ R5, -R120, R7 ;  /* 0x0000000778057221 */ /* 0x000fc40000010100 */
[----:B------:R-:W-:Y:S01]  /*78d0*/  MUFU.EX2 R7, R192 ;  /* 0x000000c000077308 */ /* 0x000fe20000000800 */
[----:B------:R-:W-:-:S01]  /*78e0*/  FFMA.FTZ R10, R10, UR53, -R188 ;  /* 0x000000350a0a7c23 */ /* 0x000fc200080108bc */
[--C-:B------:R-:W-:Y:S01]  /*78f0*/  FFMA.FTZ R9, R9, UR53, -R188.reuse ;  /* 0x0000003509097c23 */ /* 0x100fe200080108bc */
        /* <DEDUP_REMOVED lines=37> */
[----:B------:R-:W-:Y:S01]  /*7b50*/  FFMA.FTZ R133, R133, UR53, -R188 ;  /* 0x0000003585857c23 */ /* 0x000fe200080108bc */
[----:B------:R-:W-:-:S01]  /*7b60*/  FFMA.FTZ R188, R120, R189, -8 ;  /* 0xc100000078bc7423 */ /* 0x000fc200000100bd */
[----:B------:R-:W-:Y:S01]  /*7b70*/  FMUL.FTZ R5, R5, UR53 ;  /* 0x0000003505057c20 */ /* 0x000fe20008410000 */
[----:B------:R-:W0:Y:S02]  /*7b80*/  MUFU.EX2 R10, R10 ;  /* 0x0000000a000a7308 */ /* 0x000e240000000800 */
[----:B------:R-:W-:-:S01]  /*7b90*/  FFMA.FTZ R12, R12, UR53, -R188 ;  /* 0x000000350c0c7c23 */ /* 0x000fc200080108bc */
[--C-:B------:R-:W-:Y:S01]  /*7ba0*/  FFMA.FTZ R11, R11, UR53, -R188.reuse ;  /* 0x000000350b0b7c23 */ /* 0x100fe200080108bc */
[----:B------:R-:W-:-:S01]  /*7bb0*/  FFMA.FTZ R15, R15, UR53, -R188 ;  /* 0x000000350f0f7c23 */ /* 0x000fc200080108bc */
[--C-:B------:R-:W-:Y:S01]  /*7bc0*/  FFMA.FTZ R190, R17, UR53, -R188.reuse ;  /* 0x0000003511be7c23 */ /* 0x100fe200080108bc */
[----:B------:R-:W-:-:S01]  /*7bd0*/  FFMA.FTZ R17, R20, UR53, -R188 ;  /* 0x0000003514117c23 */ /* 0x000fc200080108bc */
[--C-:B------:R-:W-:Y:S01]  /*7be0*/  FFMA.FTZ R20, R21, UR53, -R188.reuse ;  /* 0x0000003515147c23 */ /* 0x100fe200080108bc */
        /* <DEDUP_REMOVED lines=8> */
[----:B------:R-:W1:Y:S01]  /*7c70*/  MUFU.EX2 R12, R12 ;  /* 0x0000000c000c7308 */ /* 0x000e620000000800 */
[----:B0-----:R-:W-:-:S01]  /*7c80*/  FFMA.FTZ R6, R7, R6, R10 ;  /* 0x0000000607067223 */ /* 0x001fc2000001000a */
[--C-:B------:R-:W-:Y:S01]  /*7c90*/  FFMA.FTZ R179, R179, UR53, -R188.reuse ;  /* 0x00000035b3b37c23 */ /* 0x100fe200080108bc */
[----:B------:R-:W-:-:S01]  /*7ca0*/  FFMA.FTZ R182, R182, UR53, -R188 ;  /* 0x00000035b6b67c23 */ /* 0x000fc200080108bc */
[--C-:B------:R-:W-:Y:S01]  /*7cb0*/  FFMA.FTZ R183, R183, UR53, -R188.reuse ;  /* 0x00000035b7b77c23 */ /* 0x100fe200080108bc */
[----:B------:R-:W-:-:S01]  /*7cc0*/  FFMA.FTZ R154, R154, UR53, -R188 ;  /* 0x000000359a9a7c23 */ /* 0x000fc200080108bc */
[--C-:B------:R-:W-:Y:S01]  /*7cd0*/  FFMA.FTZ R155, R155, UR53, -R188.reuse ;  /* 0x000000359b9b7c23 */ /* 0x100fe200080108bc */
[----:B------:R-:W-:-:S01]  /*7ce0*/  FFMA.FTZ R158, R158, UR53, -R188 ;  /* 0x000000359e9e7c23 */ /* 0x000fc200080108bc */
[----:B------:R-:W0:Y:S01]  /*7cf0*/  MUFU.EX2 R9, R9 ;  /* 0x0000000900097308 */ /* 0x000e220000000800 */
[----:B------:R-:W-:-:S01]  /*7d00*/  FFMA.FTZ R159, R159, UR53, -R188 ;  /* 0x000000359f9f7c23 */ /* 0x000fc200080108bc */
[--C-:B------:R-:W-:Y:S01]  /*7d10*/  FFMA.FTZ R162, R162, UR53, -R188.reuse ;  /* 0x00000035a2a27c23 */ /* 0x100fe200080108bc */
[----:B------:R-:W-:-:S01]  /*7d20*/  FFMA.FTZ R163, R163, UR53, -R188 ;  /* 0x00000035a3a37c23 */ /* 0x000fc200080108bc */
[--C-:B------:R-:W-:Y:S01]  /*7d30*/  FFMA.FTZ R166, R166, UR53, -R188.reuse ;  /* 0x00000035a6a67c23 */ /* 0x100fe200080108bc */
[----:B------:R-:W-:-:S01]  /*7d40*/  FFMA.FTZ R167, R167, UR53, -R188 ;  /* 0x00000035a7a77c23 */ /* 0x000fc200080108bc */
[--C-:B------:R-:W-:Y:S01]  /*7d50*/  FFMA.FTZ R138, R138, UR53, -R188.reuse ;  /* 0x000000358a8a7c23 */ /* 0x100fe200080108bc */
[----:B------:R-:W-:-:S01]  /*7d60*/  FFMA.FTZ R139, R139, UR53, -R188 ;  /* 0x000000358b8b7c23 */ /* 0x000fc200080108bc */
[----:B------:R-:W2:Y:S01]  /*7d70*/  MUFU.EX2 R11, R11 ;  /* 0x0000000b000b7308 */ /* 0x000ea20000000800 */
[----:B-1----:R-:W-:-:S01]  /*7d80*/  FFMA.FTZ R8, R5, R8, R12 ;  /* 0x0000000805087223 */ /* 0x002fc2000001000c */
[--C-:B------:R-:W-:Y:S01]  /*7d90*/  FFMA.FTZ R142, R142, UR53, -R188.reuse ;  /* 0x000000358e8e7c23 */ /* 0x100fe200080108bc */
[----:B------:R-:W-:-:S01]  /*7da0*/  FFMA.FTZ R143, R143, UR53, -R188 ;  /* 0x000000358f8f7c23 */ /* 0x000fc200080108bc */
[--C-:B------:R-:W-:Y:S01]  /*7db0*/  FFMA.FTZ R146, R146, UR53, -R188.reuse ;  /* 0x0000003592927c23 */ /* 0x100fe200080108bc */
[----:B------:R-:W-:-:S01]  /*7dc0*/  FFMA.FTZ R147, R147, UR53, -R188 ;  /* 0x0000003593937c23 */ /* 0x000fc200080108bc */
[--C-:B------:R-:W-:Y:S01]  /*7dd0*/  FFMA.FTZ R150, R150, UR53, -R188.reuse ;  /* 0x0000003596967c23 */ /* 0x100fe200080108bc */
[----:B------:R-:W-:-:S01]  /*7de0*/  FFMA.FTZ R151, R151, UR53, -R188 ;  /* 0x0000003597977c23 */ /* 0x000fc200080108bc */
[----:B------:R-:W1:Y:S01]  /*7df0*/  MUFU.EX2 R13, R13 ;  /* 0x0000000d000d7308 */ /* 0x000e620000000800 */
[----:B0-----:R-:W-:-:S01]  /*7e00*/  FADD.FTZ R6, R9, R6 ;  /* 0x0000000609067221 */ /* 0x001fc20000010000 */
[--C-:B------:R-:W-:Y:S01]  /*7e10*/  FFMA.FTZ R194, R127, UR53, -R188.reuse ;  /* 0x000000357fc27c23 */ /* 0x100fe200080108bc */
[----:B------:R-:W-:-:S01]  /*7e20*/  FFMA.FTZ R192, R123, UR53, -R188 ;  /* 0x000000357bc07c23 */ /* 0x000fc200080108bc */
[--C-:B------:R-:W-:Y:S01]  /*7e30*/  FFMA.FTZ R123, R126, UR53, -R188.reuse ;  /* 0x000000357e7b7c23 */ /* 0x100fe200080108bc */
[----:B------:R-:W-:-:S01]  /*7e40*/  FFMA.FTZ R126, R130, UR53, -R188 ;  /* 0x00000035827e7c23 */ /* 0x000fc200080108bc */
[--C-:B------:R-:W-:Y:S01]  /*7e50*/  FFMA.FTZ R134, R134, UR53, -R188.reuse ;  /* 0x0000003586867c23 */ /* 0x100fe200080108bc */
[----:B------:R-:W-:-:S01]  /*7e60*/  FFMA.FTZ R135, R135, UR53, -R188 ;  /* 0x0000003587877c23 */ /* 0x000fc200080108bc */
[----:B------:R-:W0:Y:S01]  /*7e70*/  MUFU.EX2 R15, R15 ;  /* 0x0000000f000f7308 */ /* 0x000e220000000800 */
[----:B--2---:R-:W-:-:S07]  /*7e80*/  FADD.FTZ R8, R11, R8 ;  /* 0x000000080b087221 */ /* 0x004fce0000010000 */
[----:B------:R-:W2:Y:S01]  /*7e90*/  MUFU.EX2 R14, R14 ;  /* 0x0000000e000e7308 */ /* 0x000ea20000000800 */
[----:B-1----:R-:W-:-:S07]  /*7ea0*/  FADD.FTZ R185, R13, R6 ;  /* 0x000000060db97221 */ /* 0x002fce0000010000 */
[----:B------:R-:W1:Y:S01]  /*7eb0*/  MUFU.EX2 R190, R190 ;  /* 0x000000be00be7308 */ /* 0x000e620000000800 */
[----:B0-----:R-:W-:-:S07]  /*7ec0*/  FADD.FTZ R189, R15, R8 ;  /* 0x000000080fbd7221 */ /* 0x001fce0000010000 */
        /* <DEDUP_REMOVED lines=61> */
[----:B--2---:R-:W-:-:S01]  /*82a0*/  FADD.FTZ R6, R156, R185 ;  /* 0x000000b99c067221 */ /* 0x004fc20000010000 */
[----:B------:R-:W-:-:S06]  /*82b0*/  FFMA.FTZ R185, R187, UR53, -R188 ;  /* 0x00000035bbb97c23 */ /* 0x000fcc00080108bc */
        /* <DEDUP_REMOVED lines=39> */
[----:B0-----:R-:W-:-:S01]  /*8530*/  FADD.FTZ R6, R144, R127 ;  /* 0x0000007f90067221 */ /* 0x001fc20000010000 */
[----:B------:R-:W-:-:S06]  /*8540*/  FFMA.FTZ R127, R131, UR53, -R188 ;  /* 0x00000035837f7c23 */ /* 0x000fcc00080108bc */
        /* <DEDUP_REMOVED lines=42> */
[----:B--2---:R-:W-:-:S03]  /*87f0*/  FADD.FTZ R6, R133, R6 ;  /* 0x0000000685067221 */ /* 0x004fc60000010000 */
[----:B-1----:R-:W-:Y:S01]  /*8800*/  FADD.FTZ R8, R135, R8 ;  /* 0x0000000887087221 */ /* 0x002fe20000010000 */
[----:B------:R-:W-:Y:S06]  /*8810*/  @!P0 BRA `(.L_x_28) ;  /* 0x0000000000048947 */ /* 0x000fec0003800000 */
[----:B------:R-:W-:Y:S01]  /*8820*/  BPT.TRAP 0x1 ;  /* 0x000000040000795c */ /* 0x000fe20000300000 */
.L_x_28:
[----:B------:R-:W-:Y:S01]  /*8830*/  UISETP.GT.AND UP0, UPT, UR58, UR38, UPT ;  /* 0x000000263a00728c */ /* 0x000fe2000bf04270 */
[----:B------:R-:W-:Y:S01]  /*8840*/  F2FP.SATFINITE.E4M3.F32.PACK_AB_MERGE_C R13, R14, R13, RZ ;  /* 0x0000000d0e0d723e */ /* 0x000fe200048070ff */
[----:B------:R-:W-:Y:S01]  /*8850*/  ULEA UR4, UR56, UR36, 0x3 ;  /* 0x0000002438047291 */ /* 0x000fe2000f8e183f */
[----:B------:R-:W-:Y:S01]  /*8860*/  F2FP.SATFINITE.E4M3.F32.PACK_AB_MERGE_C R15, R190, R15, RZ ;  /* 0x0000000fbe0f723e */ /* 0x000fe200048070ff */
[----:B------:R-:W-:Y:S01]  /*8870*/  UIADD3 UR58, UR58, -0x1, URZ ;  /* 0xffffffff3a3a7890 */ /* 0x000fe2000fffe03f */
[----:B------:R-:W-:Y:S01]  /*8880*/  F2FP.SATFINITE.E4M3.F32.PACK_AB_MERGE_C R22, R23, R22, RZ ;  /* 0x000000161716723e */ /* 0x000fe200048070ff */
[----:B------:R-:W-:Y:S01]  /*8890*/  UIADD3 UR4, UR4, 0x33460, URZ ;  /* 0x0003346004047890 */ /* 0x000fe2000fffe03f */
[----:B------:R-:W-:Y:S01]  /*88a0*/  PLOP3.LUT P1, PT, PT, PT, UP0, 0x80, 0x0 ;  /* 0x000000000000781c */ /* 0x000fe20003f2f008 */
[----:B------:R-:W-:Y:S01]  /*88b0*/  UMOV UR60, UR57 ;  /* 0x00000039003c7c82 */ /* 0x000fe20008000000 */
[----:B------:R-:W-:Y:S01]  /*88c0*/  F2FP.SATFINITE.E4M3.F32.PACK_AB_MERGE_C R21, R184, R21, RZ ;  /* 0x00000015b815723e */ /* 0x000fe200048070ff */
[----:B------:R-:W-:Y:S01]  /*88d0*/  UPRMT UR4, UR51, 0x654, UR4 ;  /* 0x0000065433047896 */ /* 0x000fe20008000004 */
[----:B------:R-:W-:Y:S01]  /*88e0*/  F2FP.SATFINITE.E4M3.F32.PACK_AB_MERGE_C R172, R173, R172, RZ ;  /* 0x000000acadac723e */ /* 0x000fe200048070ff */
[-C--:B------:R-:W-:Y:S01]  /*88f0*/  FMUL.FTZ R24, R24, R7.reuse ;  /* 0x0000000718187220 */ /* 0x080fe20000410000 */
[----:B------:R-:W-:Y:S01]  /*8900*/  F2FP.SATFINITE.E4M3.F32.PACK_AB_MERGE_C R174, R175, R174, RZ ;  /* 0x000000aeafae723e */ /* 0x000fe200048070ff */
[-C--:B------:R-:W-:Y:S01]  /*8910*/  FMUL.FTZ R25, R25, R7.reuse ;  /* 0x0000000719197220 */ /* 0x080fe20000410000 */
[----:B------:R-:W-:Y:S01]  /*8920*/  F2FP.SATFINITE.E4M3.F32.PACK_AB_MERGE_C R180, R181, R180, RZ ;  /* 0x000000b4b5b4723e */ /* 0x000fe200048070ff */
[-C--:B------:R-:W-:Y:S01]  /*8930*/  FMUL.FTZ R28, R28, R7.reuse ;  /* 0x000000071c1c7220 */ /* 0x080fe20000410000 */
[----:B------:R-:W-:Y:S01]  /*8940*/  F2FP.SATFINITE.E4M3.F32.PACK_AB_MERGE_C R182, R183, R182, RZ ;  /* 0x000000b6b7b6723e */ /* 0x000fe200048070ff */
[-C--:B------:R-:W-:Y:S01]  /*8950*/  FMUL.FTZ R29, R29, R7.reuse ;  /* 0x000000071d1d7220 */ /* 0x080fe20000410000 */
[----:B------:R-:W-:Y:S01]  /*8960*/  F2FP.SATFINITE.E4M3.F32.PACK_AB_MERGE_C R156, R157, R156, RZ ;  /* 0x0000009c9d9c723e */ /* 0x000fe200048070ff */
[----:B------:R-:W-:Y:S01]  /*8970*/  SYNCS.ARRIVE.TRANS64.RED.A1T0 RZ, [UR4], RZ ;  /* 0x000000ffffff79a7 */ /* 0x000fe20008100404 */
        /* <DEDUP_REMOVED lines=15> */
[----:B------:R-:W-:Y:S01]  /*8a70*/  FMUL.FTZ R45, R45, R7 ;  /* 0x000000072d2d7220 */ /* 0x000fe20000410000 */
[----:B------:R-:W-:Y:S01]  /*8a80*/  F2FP.SATFINITE.E4M3.F32.PACK_AB_MERGE_C R123, R194, R123, RZ ;  /* 0x0000007bc27b723e */ /* 0x000fe200048070ff */
[-C--:B------:R-:W-:Y:S01]  /*8a90*/  FMUL.FTZ R48, R48, R7.reuse ;  /* 0x0000000730307220 */ /* 0x080fe20000410000 */
[----:B------:R-:W-:Y:S01]  /*8aa0*/  F2FP.SATFINITE.E4M3.F32.PACK_AB_MERGE_C R132, R133, R132, RZ ;  /* 0x000000848584723e */ /* 0x000fe200048070ff */
[----:B------:R-:W-:Y:S01]  /*8ab0*/  FMUL.FTZ R49, R49, R7 ;  /* 0x0000000731317220 */ /* 0x000fe20000410000 */
[----:B------:R-:W-:Y:S01]  /*8ac0*/  F2FP.SATFINITE.E4M3.F32.PACK_AB_MERGE_C R14, R135, R189, RZ ;  /* 0x000000bd870e723e */ /* 0x000fe200048070ff */
[-C--:B------:R-:W-:Y:S01]  /*8ad0*/  FMUL.FTZ R52, R52, R7.reuse ;  /* 0x0000000734347220 */ /* 0x080fe20000410000 */
[----:B------:R-:W-:Y:S01]  /*8ae0*/  R2UR UR56, R4 ;  /* 0x00000000043872ca */ /* 0x000fe200000e0000 */
[-C--:B------:R-:W-:Y:S01]  /*8af0*/  FMUL.FTZ R53, R53, R7.reuse ;  /* 0x0000000735357220 */ /* 0x080fe20000410000 */
        /* <DEDUP_REMOVED lines=31> */
[----:B------:R-:W-:Y:S01]  /*8cf0*/  FMUL.FTZ R117, R117, R7 ;  /* 0x0000000775757220 */ /* 0x000fe20000410000 */
        /* <DEDUP_REMOVED lines=48> */
[----:B------:R-:W-:Y:S01]  /*9000*/  F2FP.SATFINITE.E4M3.F32.PACK_AB_MERGE_C R200, R9, R10, R13 ;  /* 0x0000000a09c8723e */ /* 0x000fe2000480700d */
[----:B------:R-:W-:Y:S01]  /*9010*/  IMAD.MOV.U32 R7, RZ, RZ, R120 ;  /* 0x000000ffff077224 */ /* 0x000fe200078e0078 */
[----:B------:R-:W-:Y:S01]  /*9020*/  F2FP.SATFINITE.E4M3.F32.PACK_AB_MERGE_C R201, R11, R12, R15 ;  /* 0x0000000c0bc9723e */ /* 0x000fe2000480700f */
[----:B------:R-:W-:Y:S01]  /*9030*/  IMAD.MOV.U32 R5, RZ, RZ, R122 ;  /* 0x000000ffff057224 */ /* 0x000fe200078e007a */
[----:B------:R-:W-:-:S02]  /*9040*/  F2FP.SATFINITE.E4M3.F32.PACK_AB_MERGE_C R202, R19, R18, R22 ;  /* 0x0000001213ca723e */ /* 0x000fc40004807016 */
[----:B------:R-:W-:Y:S02]  /*9050*/  F2FP.SATFINITE.E4M3.F32.PACK_AB_MERGE_C R203, R20, R17, R21 ;  /* 0x0000001114cb723e */ /* 0x000fe40004807015 */
[----:B------:R-:W-:Y:S02]  /*9060*/  F2FP.SATFINITE.E4M3.F32.PACK_AB_MERGE_C R204, R169, R168, R172 ;  /* 0x000000a8a9cc723e */ /* 0x000fe400048070ac */
[----:B------:R-:W-:Y:S02]  /*9070*/  F2FP.SATFINITE.E4M3.F32.PACK_AB_MERGE_C R205, R171, R170, R174 ;  /* 0x000000aaabcd723e */ /* 0x000fe400048070ae */
[----:B------:R-:W-:Y:S02]  /*9080*/  F2FP.SATFINITE.E4M3.F32.PACK_AB_MERGE_C R206, R177, R176, R180 ;  /* 0x000000b0b1ce723e */ /* 0x000fe400048070b4 */
[----:B------:R-:W-:Y:S02]  /*9090*/  F2FP.SATFINITE.E4M3.F32.PACK_AB_MERGE_C R207, R179, R178, R182 ;  /* 0x000000b2b3cf723e */ /* 0x000fe400048070b6 */
        /* <DEDUP_REMOVED lines=11> */
[----:B------:R-:W-:Y:S01]  /*9150*/  F2FP.SATFINITE.E4M3.F32.PACK_AB_MERGE_C R219, R127, R126, R14 ;  /* 0x0000007e7fdb723e */ /* 0x000fe2000480700e */
[----:B------:R-:W-:Y:S06]  /*9160*/  @P1 BRA `(.L_x_29) ;  /* 0xffffffc400b41947 */ /* 0x000fec000383ffff */
.L_x_18:
[----:B------:R-:W-:Y:S06]  /*9170*/  BAR.ARV 0x8, 0x180 ;  /* 0x0206000000007b1d */ /* 0x000fec0000002000 */
[----:B------:R-:W-:Y:S05]  /*9180*/  @!P0 BRA `(.L_x_30) ;  /* 0x0000000000048947 */ /* 0x000fea0003800000 */
[----:B------:R-:W-:Y:S01]  /*9190*/  BPT.TRAP 0x1 ;  /* 0x000000040000795c */ /* 0x000fe20000300000 */
.L_x_30:
[----:B------:R-:W-:Y:S02]  /*91a0*/  R2UR UR9, R4 ;  /* 0x00000000040972ca */ /* 0x000fe400000e0000 */
[----:B------:R-:W-:-:S04]  /*91b0*/  MOV R0, UR57 ;  /* 0x0000003900007c02 */ /* 0x000fc80008000f00 */
[----:B------:R-:W-:-:S07]  /*91c0*/  SHF.L.U32 R0, R0, 0x1f, RZ ;  /* 0x0000001f00007819 */ /* 0x000fce00000006ff */
[----:B------:R-:W-:-:S09]  /*91d0*/  ULEA UR9, UR9, UR36, 0x3 ;  /* 0x0000002409097291 */ /* 0x000fd2000f8e183f */
[----:B------:R0:W1:Y:S01]  /*91e0*/  SYNCS.PHASECHK.TRANS64.TRYWAIT P1, [UR9+0x33450], R0 ;  /* 0x03345000ff0075a7 */ /* 0x0000620008020149 */
[----:B------:R-:W-:Y:S05]  /*91f0*/  @!P0 BRA `(.L_x_31) ;  /* 0x0000000000048947 */ /* 0x000fea0003800000 */
[----:B------:R-:W-:Y:S01]  /*9200*/  BPT.TRAP 0x1 ;  /* 0x000000040000795c */ /* 0x000fe20000300000 */
.L_x_31:
[----:B-1----:R-:W-:Y:S05]  /*9210*/  @P1 BRA `(.L_x_32) ;  /* 0x0000000000081947 */ /* 0x002fea0003800000 */
[----:B------:R-:W1:Y:S02]  /*9220*/  SYNCS.PHASECHK.TRANS64.TRYWAIT P1, [UR9+0x33450], R0 ;  /* 0x03345000ff0075a7 */ /* 0x000e640008020149 */
[----:B-1----:R-:W-:Y:S05]  /*9230*/  @!P1 BRA `(.L_x_33) ;  /* 0x0000008c00289947 */ /* 0x002fea0003800000 */
.L_x_32:
[----:B------:R-:W-:Y:S01]  /*9240*/  UIADD3 UR36, UR36, 0x200, URZ ;  /* 0x0000020024247890 */ /* 0x000fe2000fffe03f */
[----:B------:R-:W-:Y:S01]  /*9250*/  R2UR UR4, R4 ;  /* 0x00000000040472ca */ /* 0x000fe200000e0000 */
[----:B------:R-:W-:Y:S01]  /*9260*/  WARPGROUP.ARRIVE ;  /* 0x00000000000079c5 */ /* 0x000fe20000000000 */
[----:B------:R-:W-:Y:S01]  /*9270*/  UMOV UR7, 0xc0000010 ;  /* 0xc000001000077882 */ /* 0x000fe20000000000 */
[----:B------:R-:W-:Y:S01]  /*9280*/  USHF.R.U32.HI UR36, URZ, 0x4, UR36 ;  /* 0x000000043f247899 */ /* 0x000fe20008011624 */
[----:B------:R-:W-:Y:S01]  /*9290*/  IMAD.MOV.U32 R4, RZ, RZ, 0x3f800000 ;  /* 0x3f800000ff047424 */ /* 0x000fe200078e00ff */
[----:B------:R-:W-:Y:S02]  /*92a0*/  ULDC.64 UR10, c[0x0][0x9a0] ;  /* 0x00026800000a7ab9 */ /* 0x000fe40000000a00 */
[----:B------:R-:W-:Y:S02]  /*92b0*/  ULOP3.LUT UR36, UR36, 0x3fff, URZ, 0xc0, !UPT ;  /* 0x00003fff24247892 */ /* 0x000fe4000f8ec03f */
[----:B------:R-:W-:-:S02]  /*92c0*/  UISETP.NE.U32.AND UP0, UPT, UR10, URZ, UPT ;  /* 0x0000003f0a00728c */ /* 0x000fc4000bf05070 */
[----:B------:R-:W-:Y:S02]  /*92d0*/  ULOP3.LUT UR8, UR36, 0x10000, URZ, 0xfc, !UPT ;  /* 0x0001000024087892 */ /* 0x000fe4000f8efc3f */
[----:B------:R-:W-:Y:S02]  /*92e0*/  UISETP.NE.AND.EX UP0, UPT, UR11, URZ, UPT, UP0 ;  /* 0x0000003f0b00728c */ /* 0x000fe4000bf05300 */
[----:B------:R-:W-:-:S04]  /*92f0*/  UIMAD UR8, UR4, 0x780, UR8 ;  /* 0x00000780040878a4 */ /* 0x000fc8000f8e0208 */
[----:B------:R-:W-:Y:S01]  /*9300*/  UIADD3 UR4, UR8, 0x180, URZ ;  /* 0x0000018008047890 */ /* 0x000fe2000fffe03f */
[----:B------:R-:W-:Y:S02]  /*9310*/  PLOP3.LUT P1, PT, PT, PT, UP0, 0x80, 0x0 ;  /* 0x000000000000781c */ /* 0x000fe40003f2f008 */
[----:B------:R-:W-:-:S06]  /*9320*/  UMOV UR6, UR8 ;  /* 0x0000000800067c82 */ /* 0x000fcc0008000000 */
[----:B------:R-:W-:Y:S01]  /*9330*/  QGMMA.64x192x32.F32.E4M3.E4M3 R24, R200, gdesc[UR4], R24, gsb0 ;  /* 0x02e00004c8187df3 */ /* 0x000fe20008000818 */
[----:B------:R-:W-:Y:S01]  /*9340*/  UMOV UR7, 0xc0000010 ;  /* 0xc000001000077882 */ /* 0x000fe20000000000 */
[----:B------:R-:W-:Y:S01]  /*9350*/  UMOV UR6, UR4 ;  /* 0x0000000400067c82 */ /* 0x000fe20008000000 */
[----:B------:R-:W-:Y:S01]  /*9360*/  UIADD3 UR4, UR8, 0x300, URZ ;  /* 0x0000030008047890 */ /* 0x000fe2000fffe03f */
[----:B------:R-:W-:Y:S01]  /*9370*/  @UP0 ULDC.64 UR12, c[0x0][0x9c8] ;  /* 0x00027200000c0ab9 */ /* 0x000fe20000000a00 */
[----:B------:R-:W-:Y:S02]  /*9380*/  WARPGROUP.DEPBAR.LE gsb0, 0x0 ;  /* 0x00008000000079c5 */ /* 0x000fe40000010000 */
[----:B------:R-:W-:-:S13]  /*9390*/  WARPGROUP.ARRIVE ;  /* 0x00000000000079c5 */ /* 0x000fda0000000000 */
[----:B------:R-:W-:Y:S01]  /*93a0*/  QGMMA.64x192x32.F32.E4M3.E4M3 R24, R204, gdesc[UR4], R24, gsb0 ;  /* 0x02e00004cc187df3 */ /* 0x000fe20008000818 */
[----:B------:R-:W-:Y:S01]  /*93b0*/  UMOV UR6, UR4 ;  /* 0x0000000400067c82 */ /* 0x000fe20008000000 */
[----:B------:R-:W-:Y:S01]  /*93c0*/  UMOV UR7, 0xc0000010 ;  /* 0xc000001000077882 */ /* 0x000fe20000000000 */
[----:B------:R-:W-:Y:S01]  /*93d0*/  @UP0 UIMAD.WIDE.U32 UR4, UR48, UR12, URZ ;  /* 0x0000000c300402a5 */ /* 0x000fe2000f8e003f */
[----:B------:R-:W-:Y:S02]  /*93e0*/  WARPGROUP.DEPBAR.LE gsb0, 0x0 ;  /* 0x00008000000079c5 */ /* 0x000fe40000010000 */
[----:B------:R-:W-:-:S14]  /*93f0*/  WARPGROUP.ARRIVE ;  /* 0x00000000000079c5 */ /* 0x000fdc0000000000 */
[----:B------:R-:W-:Y:S01]  /*9400*/  QGMMA.64x192x32.F32.E4M3.E4M3 R24, R208, gdesc[UR4], R24, gsb0 ;  /* 0x02e00004d0187df3 */ /* 0x000fe20008000818 */
[----:B------:R-:W-:Y:S02]  /*9410*/  @UP0 UIMAD UR6, UR37, UR12, URZ ;  /* 0x0000000c250602a4 */ /* 0x000fe4000f8e023f */
[----:B------:R-:W-:Y:S02]  /*9420*/  @UP0 USHF.R.S32.HI UR7, URZ, 0x1f, UR50 ;  /* 0x0000001f3f070899 */ /* 0x000fe40008011432 */
[----:B------:R-:W-:-:S03]  /*9430*/  @UP0 UIMAD UR6, UR48, UR13, UR6 ;  /* 0x0000000d300602a4 */ /* 0x000fc6000f8e0206 */
[----:B------:R-:W-:Y:S01]  /*9440*/  @UP0 ULDC.64 UR12, c[0x0][0x9d0] ;  /* 0x00027400000c0ab9 */ /* 0x000fe20000000a00 */
[----:B------:R-:W-:Y:S02]  /*9450*/  @UP0 UIADD3 UR5, UR5, UR6, URZ ;  /* 0x0000000605050290 */ /* 0x000fe4000fffe03f */
[----:B------:R-:W-:Y:S02]  /*9460*/  @UP0 UIMAD UR6, UR7, UR12, URZ ;  /* 0x0000000c070602a4 */ /* 0x000fe4000f8e023f */
[----:B------:R-:W-:Y:S02]  /*9470*/  @UP0 UIMAD.WIDE.U32 UR4, UR50, UR12, UR4 ;  /* 0x0000000c320402a5 */ /* 0x000fe4000f8e0004 */
[----:B------:R-:W-:-:S04]  /*9480*/  @UP0 UIMAD UR6, UR50, UR13, UR6 ;  /* 0x0000000d320602a4 */ /* 0x000fc8000f8e0206 */
[----:B------:R-:W-:Y:S02]  /*9490*/  @UP0 UIADD3 UR5, UR5, UR6, URZ ;  /* 0x0000000605050290 */ /* 0x000fe4000fffe03f */
[----:B------:R-:W-:-:S04]  /*94a0*/  @UP0 ULEA UR6, UP1, UR4, UR10, 0x2 ;  /* 0x0000000a04060291 */ /* 0x000fc8000f82103f */
[----:B------:R-:W-:Y:S02]  /*94b0*/  @UP0 ULEA.HI.X UR7, UR4, UR11, UR5, 0x2, UP1 ;  /* 0x0000000b04070291 */ /* 0x000fe400088f1405 */
[----:B------:R-:W-:-:S04]  /*94c0*/  IMAD.U32 R2, RZ, RZ, UR6 ;  /* 0x00000006ff027e24 */ /* 0x000fc8000f8e00ff */
[----:B-1----:R-:W-:-:S05]  /*94d0*/  IMAD.U32 R3, RZ, RZ, UR7 ;  /* 0x00000007ff037e24 */ /* 0x002fca000f8e00ff */
[----:B------:R1:W2:Y:S01]  /*94e0*/  @P1 LDG.E R4, desc[UR54][R2.64] ;  /* 0x0000003602041981 */ /* 0x0002a2000c1e1900 */
[----:B------:R-:W-:Y:S01]  /*94f0*/  UIADD3 UR4, UR8, 0x480, URZ ;  /* 0x0000048008047890 */ /* 0x000fe2000fffe03f */
[----:B------:R-:W-:-:S06]  /*9500*/  UMOV UR7, 0xc0000010 ;  /* 0xc000001000077882 */ /* 0x000fcc0000000000 */
[----:B------:R-:W-:Y:S01]  /*9510*/  UMOV UR6, UR4 ;  /* 0x0000000400067c82 */ /* 0x000fe20008000000 */
[----:B------:R-:W-:Y:S01]  /*9520*/  UIADD3 UR8, UR8, 0x600, URZ ;  /* 0x0000060008087890 */ /* 0x000fe2000fffe03f */
[----:B------:R-:W-:Y:S02]  /*9530*/  WARPGROUP.DEPBAR.LE gsb0, 0x0 ;  /* 0x00008000000079c5 */ /* 0x000fe40000010000 */
[----:B------:R-:W-:-:S06]  /*9540*/  WARPGROUP.ARRIVE ;  /* 0x00000000000079c5 */ /* 0x000fcc0000000000 */
[----:B------:R-:W-:Y:S01]  /*9550*/  QGMMA.64x192x32.F32.E4M3.E4M3 R24, R212, gdesc[UR4], R24, gsb0 ;  /* 0x02e00004d4187df3 */ /* 0x000fe20008000818 */
[----:B------:R-:W-:Y:S01]  /*9560*/  UMOV UR6, UR8 ;  /* 0x0000000800067c82 */ /* 0x000fe20008000000 */
[----:B------:R-:W-:Y:S01]  /*9570*/  UMOV UR7, 0xc0000010 ;  /* 0xc000001000077882 */ /* 0x000fe20000000000 */
[----:B------:R-:W3:Y:S04]  /*9580*/  SHFL.BFLY PT, R5, R6, 0x2, 0x1f ;  /* 0x0c401f0006057f89 */ /* 0x000ee800000e0000 */
[----:B------:R-:W4:Y:S01]  /*9590*/  SHFL.BFLY PT, R7, R8, 0x2, 0x1f ;  /* 0x0c401f0008077f89 */ /* 0x000f2200000e0000 */
[----:B---3--:R-:W-:Y:S01]  /*95a0*/  FADD.FTZ R5, R5, R6 ;  /* 0x0000000605057221 */ /* 0x008fe20000010000 */
[----:B----4-:R-:W-:-:S04]  /*95b0*/  FADD.FTZ R7, R7, R8 ;  /* 0x0000000807077221 */ /* 0x010fc80000010000 */
[----:B0-----:R-:W0:Y:S04]  /*95c0*/  SHFL.BFLY PT, R0, R5, 0x1, 0x1f ;  /* 0x0c201f0005007f89 */ /* 0x001e2800000e0000 */
[----:B-1----:R-:W1:Y:S01]  /*95d0*/  SHFL.BFLY PT, R2, R7, 0x1, 0x1f ;  /* 0x0c201f0007027f89 */ /* 0x002e6200000e0000 */
[----:B------:R-:W-:Y:S02]  /*95e0*/  IMAD.MOV.U32 R3, RZ, RZ, RZ ;  /* 0x000000ffff037224 */ /* 0x000fe400078e00ff */
[----:B0-----:R-:W-:Y:S01]  /*95f0*/  FADD.FTZ R9, R5, R0 ;  /* 0x0000000005097221 */ /* 0x001fe20000010000 */
[----:B-1----:R-:W-:-:S04]  /*9600*/  FADD.FTZ R10, R7, R2 ;  /* 0x00000002070a7221 */ /* 0x002fc80000010000 */
[C---:B------:R-:W-:Y:S01]  /*9610*/  FSETP.NE.FTZ.AND P1, PT, R9.reuse, RZ, PT ;  /* 0x000000ff0900720b */ /* 0x040fe20003f35000 */
[----:B------:R-:W-:Y:S01]  /*9620*/  FMUL.FTZ R11, R9, 0.00390625 ;  /* 0x3b800000090b7820 */ /* 0x000fe20000410000 */
[----:B------:R-:W-:-:S04]  /*9630*/  FMUL.FTZ R8, R10, 0.00390625 ;  /* 0x3b8000000a087820 */ /* 0x000fc80000410000 */
[----:B------:R-:W-:Y:S02]  /*9640*/  FSETP.NE.FTZ.AND P2, PT, R11, RZ, PT ;  /* 0x000000ff0b00720b */ /* 0x000fe40003f55000 */
[----:B------:R-:W-:-:S05]  /*9650*/  FSETP.NE.FTZ.AND P3, PT, R8, RZ, PT ;  /* 0x000000ff0800720b */ /* 0x000fca0003f75000 */
[----:B------:R-:W-:Y:S01]  /*9660*/  @P1 MUFU.RCP R3, R9 ;  /* 0x0000000900031308 */ /* 0x000fe20000001000 */
[----:B------:R-:W-:Y:S01]  /*9670*/  FSETP.NE.FTZ.AND P1, PT, R10, RZ, PT ;  /* 0x000000ff0a00720b */ /* 0x000fe20003f35000 */
[----:B------:R-:W-:-:S06]  /*9680*/  IMAD.MOV.U32 R7, RZ, RZ, RZ ;  /* 0x000000ffff077224 */ /* 0x000fcc00078e00ff */
[----:B------:R-:W0:Y:S01]  /*9690*/  @P2 MUFU.LG2 R6, R11 ;  /* 0x0000000b00062308 */ /* 0x000e220000000c00 */
[----:B------:R-:W-:Y:S02]  /*96a0*/  WARPGROUP.DEPBAR.LE gsb0, 0x0 ;  /* 0x00008000000079c5 */ /* 0x000fe40000010000 */
[----:B------:R-:W-:-:S06]  /*96b0*/  WARPGROUP.ARRIVE ;  /* 0x00000000000079c5 */ /* 0x000fcc0000000000 */
[----:B------:R-:W-:Y:S01]  /*96c0*/  QGMMA.64x192x32.F32.E4M3.E4M3 R24, R216, gdesc[UR4], R24, gsb0 ;  /* 0x02e00004d8187df3 */ /* 0x000fe20008000818 */
[----:B------:R-:W1:Y:S08]  /*96d0*/  @P3 MUFU.LG2 R8, R8 ;  /* 0x0000000800083308 */ /* 0x000e700000000c00 */
[----:B------:R-:W3:Y:S01]  /*96e0*/  @P1 MUFU.RCP R7, R10 ;  /* 0x0000000a00071308 */ /* 0x000ee20000001000 */
[----:B------:R-:W-:-:S02]  /*96f0*/  IMAD.U32 R5, RZ, RZ, UR53 ;  /* 0x00000035ff057e24 */ /* 0x000fc4000f8e00ff */
[----:B------:R-:W-:Y:S02]  /*9700*/  IMAD.U32 R12, RZ, RZ, UR53 ;  /* 0x00000035ff0c7e24 */ /* 0x000fe4000f8e00ff */
[----:B0-----:R-:W-:Y:S01]  /*9710*/  @P2 FMUL.FTZ R6, R6, 0.69314718246459960938 ;  /* 0x3f31721806062820 */ /* 0x001fe20000410000 */
[----:B------:R-:W-:Y:S01]  /*9720*/  @P2 FMUL.FTZ R5, R5, 0.69314718246459960938 ;  /* 0x3f31721805052820 */ /* 0x000fe20000410000 */
[----:B------:R-:W-:Y:S01]  /*9730*/  @P3 FMUL.FTZ R12, R12, 0.69314718246459960938 ;  /* 0x3f3172180c0c3820 */ /* 0x000fe20000410000 */
[----:B-1----:R-:W-:Y:S01]  /*9740*/  @P3 FMUL.FTZ R9, R8, 0.69314718246459960938 ;  /* 0x3f31721808093820 */ /* 0x002fe20000410000 */
[----:B------:R-:W-:Y:S01]  /*9750*/  IMAD.MOV.U32 R2, RZ, RZ, -0x800000 ;  /* 0xff800000ff027424 */ /* 0x000fe200078e00ff */
[----:B------:R-:W-:Y:S01]  /*9760*/  MOV R0, 0xff800000 ;  /* 0xff80000000007802 */ /* 0x000fe20000000f00 */
[----:B--2---:R-:W-:Y:S01]  /*9770*/  FMUL.FTZ R3, R3, R4 ;  /* 0x0000000403037220 */ /* 0x004fe20000410000 */
[----:B------:R-:W-:Y:S01]  /*9780*/  @P2 FFMA.FTZ R2, R5, R122, R6 ;  /* 0x0000007a05022223 */ /* 0x000fe20000010006 */
[----:B------:R-:W-:Y:S01]  /*9790*/  @P3 FFMA.FTZ R0, R12, R120, R9 ;  /* 0x000000780c003223 */ /* 0x000fe20000010009 */
[----:B---3--:R-:W-:Y:S01]  /*97a0*/  FMUL.FTZ R4, R7, R4 ;  /* 0x0000000407047220 */ /* 0x008fe20000410000 */
[----:B------:R-:W-:-:S02]  /*97b0*/  WARPGROUP.DEPBAR.LE gsb0, 0x0 ;  /* 0x00008000000079c5 */ /* 0x000fc40000010000 */
[----:B------:R-:W-:Y:S05]  /*97c0*/  @!P0 BRA `(.L_x_34) ;  /* 0x0000000000048947 */ /* 0x000fea0003800000 */
[----:B------:R-:W-:Y:S01]  /*97d0*/  BPT.TRAP 0x1 ;  /* 0x000000040000795c */ /* 0x000fe20000300000 */
.L_x_34:
[----:B------:R-:W-:Y:S01]  /*97e0*/  UIADD3 UR4, UR9, 0x33460, URZ ;  /* 0x0003346009047890 */ /* 0x000fe2000fffe03f */
[-C--:B------:R-:W-:Y:S01]  /*97f0*/  FMUL.FTZ R11, R40, R3.reuse ;  /* 0x00000003280b7220 */ /* 0x080fe20000410000 */
[-C--:B------:R-:W-:Y:S01]  /*9800*/  FMUL.FTZ R15, R48, R3.reuse ;  /* 0x00000003300f7220 */ /* 0x080fe20000410000 */
[-C--:B------:R-:W-:Y:S01]  /*9810*/  FMUL.FTZ R9, R24, R3.reuse ;  /* 0x0000000318097220 */ /* 0x080fe20000410000 */
[----:B------:R-:W-:Y:S01]  /*9820*/  UPRMT UR4, UR51, 0x654, UR4 ;  /* 0x0000065433047896 */ /* 0x000fe20008000004 */
        /* <DEDUP_REMOVED lines=8> */
[----:B------:R-:W-:Y:S01]  /*98b0*/  SYNCS.ARRIVE.TRANS64.RED.A1T0 RZ, [UR4], RZ ;  /* 0x000000ffffff79a7 */ /* 0x000fe20008100404 */
        /* <DEDUP_REMOVED lines=79> */
[----:B------:R-:W-:Y:S01]  /*9db0*/  PLOP3.LUT P0, PT, PT, PT, PT, 0x8, 0x0 ;  /* 0x000000000000781c */ /* 0x000fe20003f0e170 */
[-C--:B------:R-:W-:Y:S01]  /*9dc0*/  FMUL.FTZ R51, R102, R4.reuse ;  /* 0x0000000466337220 */ /* 0x080fe20000410000 */
[-C--:B------:R-:W-:Y:S01]  /*9dd0*/  FMUL.FTZ R99, R99, R4.reuse ;  /* 0x0000000463637220 */ /* 0x080fe20000410000 */
[-C--:B------:R-:W-:Y:S01]  /*9de0*/  FMUL.FTZ R110, R110, R4.reuse ;  /* 0x000000046e6e7220 */ /* 0x080fe20000410000 */
[-C--:B------:R-:W-:Y:S01]  /*9df0*/  FMUL.FTZ R116, R107, R4.reuse ;  /* 0x000000046b747220 */ /* 0x080fe20000410000 */
[-C--:B------:R-:W-:Y:S01]  /*9e00*/  FMUL.FTZ R118, R118, R4.reuse ;  /* 0x0000000476767220 */ /* 0x080fe20000410000 */
[----:B------:R-:W-:-:S07]  /*9e10*/  FMUL.FTZ R115, R115, R4 ;  /* 0x0000000473737220 */ /* 0x000fce0000410000 */
.L_x_10:
[----:B------:R-:W-:Y:S05]  /*9e20*/  @P0 BRA `(.L_x_35) ;  /* 0x0000002c006c0947 */ /* 0x000fea0003800000 */
[----:B------:R-:W0:Y:S01]  /*9e30*/  S2R R67, SR_TID.X ;  /* 0x0000000000437919 */ /* 0x000e220000002100 */
[----:B------:R-:W-:Y:S01]  /*9e40*/  ULDC.64 UR4, c[0x4][0x38] ;  /* 0x01000e0000047ab9 */ /* 0x000fe20000000a00 */
[----:B------:R-:W1:Y:S01]  /*9e50*/  LDC R113, c[0x0][0xbe8] ;  /* 0x0002fa00ff717b82 */ /* 0x000e620000000800 */
[----:B------:R-:W-:Y:S01]  /*9e60*/  ULDC.64 UR8, c[0x0][0xbd0] ;  /* 0x0002f40000087ab9 */ /* 0x000fe20000000a00 */
[----:B------:R-:W-:Y:S01]  /*9e70*/  USHF.R.S32.HI UR7, URZ, 0x1f, UR50 ;  /* 0x0000001f3f077899 */ /* 0x000fe20008011432 */
[----:B------:R-:W-:Y:S01]  /*9e80*/  ULDC.64 UR10, c[0x0][0xb38] ;  /* 0x0002ce00000a7ab9 */ /* 0x000fe20000000a00 */
[----:B0-----:R-:W-:-:S05]  /*9e90*/  IMAD.SHL.U32 R3, R67, 0x4, RZ ;  /* 0x0000000443037824 */ /* 0x001fca00078e00ff */
[----:B------:R-:W-:Y:S01]  /*9ea0*/  LOP3.LUT R3, R3, 0xc, RZ, 0xc0, !PT ;  /* 0x0000000c03037812 */ /* 0x000fe200078ec0ff */
[----:B------:R-:W-:Y:S03]  /*9eb0*/  BAR.SYNC.DEFER_BLOCKING 0x1, 0x100 ;  /* 0x0044000000007b1d */ /* 0x000fe60000010000 */
[----:B------:R-:W-:-:S05]  /*9ec0*/  IADD3 R4, P0, R3, UR4, RZ ;  /* 0x0000000403047c10 */ /* 0x000fca000ff1e0ff */
[----:B------:R-:W-:-:S05]  /*9ed0*/  IMAD.X R5, RZ, RZ, UR5, P0 ;  /* 0x00000005ff057e24 */ /* 0x000fca00080e06ff */
[----:B------:R0:W2:Y:S01]  /*9ee0*/  LDG.E.CONSTANT R3, desc[UR54][R4.64] ;  /* 0x0000003604037981 */ /* 0x0000a2000c1e9900 */
[----:B------:R-:W-:Y:S01]  /*9ef0*/  LOP3.LUT P0, R8, R67, 0x3, RZ, 0xc0, !PT ;  /* 0x0000000343087812 */ /* 0x000fe2000780c0ff */
[----:B------:R-:W-:Y:S01]  /*9f00*/  UIMAD.WIDE.U32 UR4, UR50, UR8, URZ ;  /* 0x00000008320472a5 */ /* 0x000fe2000f8e003f */
[----:B-1----:R-:W-:Y:S01]  /*9f10*/  ISETP.NE.AND P2, PT, R113, 0x1, PT ;  /* 0x000000017100780c */ /* 0x002fe20003f45270 */
[----:B------:R-:W-:Y:S01]  /*9f20*/  UIMAD UR6, UR7, UR8, URZ ;  /* 0x00000008070672a4 */ /* 0x000fe2000f8e023f */
[----:B------:R-:W-:Y:S01]  /*9f30*/  ISETP.EQ.OR P0, PT, R8, 0x3, !P0 ;  /* 0x000000030800780c */ /* 0x000fe20004702670 */
[----:B------:R-:W-:Y:S01]  /*9f40*/  UIMAD UR8, UR7, UR10, URZ ;  /* 0x0000000a070872a4 */ /* 0x000fe2000f8e023f */
[----:B------:R-:W-:Y:S01]  /*9f50*/  BSSY B0, `(.L_x_36) ;  /* 0x000021e000007945 */ /* 0x000fe20003800000 */
[----:B------:R-:W-:Y:S01]  /*9f60*/  UIMAD UR9, UR50, UR9, UR6 ;  /* 0x00000009320972a4 */ /* 0x000fe2000f8e0206 */
[----:B------:R-:W-:Y:S01]  /*9f70*/  SEL R38, R19, R22, P0 ;  /* 0x0000001613267207 */ /* 0x000fe20000000000 */
[----:B------:R-:W-:Y:S01]  /*9f80*/  UIMAD.WIDE.U32 UR6, UR50, UR10, URZ ;  /* 0x0000000a320672a5 */ /* 0x000fe2000f8e003f */
[----:B------:R-:W-:Y:S01]  /*9f90*/  SEL R19, R22, R19, P0 ;  /* 0x0000001316137207 */ /* 0x000fe20000000000 */
[----:B------:R-:W-:Y:S01]  /*9fa0*/  UIADD3 UR9, UR5, UR9, URZ ;  /* 0x0000000905097290 */ /* 0x000fe2000fffe03f */
[----:B------:R-:W-:Y:S01]  /*9fb0*/  SEL R176, R121, R60, P0 ;  /* 0x0000003c79b07207 */ /* 0x000fe20000000000 */
[----:B------:R-:W-:Y:S01]  /*9fc0*/  UIMAD UR8, UR50, UR11, UR8 ;  /* 0x0000000b320872a4 */ /* 0x000fe2000f8e0208 */
[----:B------:R-:W-:-:S02]  /*9fd0*/  SEL R22, R60, R121, P0 ;  /* 0x000000793c167207 */ /* 0x000fc40000000000 */
[----:B------:R-:W-:Y:S01]  /*9fe0*/  SEL R146, R46, R47, P0 ;  /* 0x0000002f2e927207 */ /* 0x000fe20000000000 */
[----:B------:R-:W-:Y:S01]  /*9ff0*/  UIADD3 UR8, UR7, UR8, URZ ;  /* 0x0000000807087290 */ /* 0x000fe2000fffe03f */
[----:B------:R-:W-:Y:S01]  /*a000*/  SEL R60, R47, R46, P0 ;  /* 0x0000002e2f3c7207 */ /* 0x000fe20000000000 */
[----:B------:R-:W-:Y:S01]  /*a010*/  VIADD R46, R67, 0xffffff80 ;  /* 0xffffff80432e7836 */ /* 0x000fe20000000000 */
[----:B------:R-:W-:Y:S02]  /*a020*/  SEL R148, R56, R7, P0 ;  /* 0x0000000738947207 */ /* 0x000fe40000000000 */
[----:B------:R-:W-:Y:S02]  /*a030*/  SEL R56, R7, R56, P0 ;  /* 0x0000003807387207 */ /* 0x000fe40000000000 */
[----:B0-----:R-:W-:Y:S02]  /*a040*/  SHF.R.S32.HI R5, RZ, 0x1f, R46 ;  /* 0x0000001fff057819 */ /* 0x001fe4000001142e */
[----:B------:R-:W-:-:S02]  /*a050*/  SEL R8, R9, R10, P0 ;  /* 0x0000000a09087207 */ /* 0x000fc40000000000 */
[----:B------:R-:W-:Y:S02]  /*a060*/  LEA.HI R4, R5, R46, RZ, 0x7 ;  /* 0x0000002e05047211 */ /* 0x000fe400078f38ff */
[----:B------:R-:W-:Y:S02]  /*a070*/  SEL R9, R10, R9, P0 ;  /* 0x000000090a097207 */ /* 0x000fe40000000000 */
[----:B------:R-:W-:Y:S02]  /*a080*/  LOP3.LUT R7, R4, 0xffffff80, RZ, 0xc0, !PT ;  /* 0xffffff8004077812 */ /* 0x000fe400078ec0ff */
[----:B------:R-:W-:Y:S02]  /*a090*/  SEL R10, R12, R33, P0 ;  /* 0x000000210c0a7207 */ /* 0x000fe40000000000 */
[----:B------:R-:W-:Y:S02]  /*a0a0*/  SEL R36, R11, R24, P0 ;  /* 0x000000180b247207 */ /* 0x000fe40000000000 */
[----:B------:R-:W-:-:S02]  /*a0b0*/  SEL R16, R24, R11, P0 ;  /* 0x0000000b18107207 */ /* 0x000fc40000000000 */
[----:B------:R-:W-:Y:S02]  /*a0c0*/  SEL R178, R25, R122, P0 ;  /* 0x0000007a19b27207 */ /* 0x000fe40000000000 */
[----:B------:R-:W-:Y:S02]  /*a0d0*/  SEL R12, R33, R12, P0 ;  /* 0x0000000c210c7207 */ /* 0x000fe40000000000 */
[----:B------:R-:W-:Y:S02]  /*a0e0*/  SEL R25, R122, R25, P0 ;  /* 0x000000197a197207 */ /* 0x000fe40000000000 */
[----:B------:R-:W-:Y:S02]  /*a0f0*/  SHF.R.S32.HI R11, RZ, 0x7, R4 ;  /* 0x00000007ff0b7819 */ /* 0x000fe40000011404 */
[----:B------:R-:W-:Y:S02]  /*a100*/  SEL R122, R96, R97, P0 ;  /* 0x00000061607a7207 */ /* 0x000fe40000000000 */
[----:B------:R-:W-:Y:S01]  /*a110*/  SEL R33, R97, R96, P0 ;  /* 0x0000006061217207 */ /* 0x000fe20000000000 */
[----:B------:R-:W-:Y:S01]  /*a120*/  IMAD.IADD R96, R46, 0x1, -R7 ;  /* 0x000000012e607824 */ /* 0x000fe200078e0a07 */
[----:B------:R-:W-:-:S02]  /*a130*/  LEA.HI R5, R5, R46, RZ, 0x2 ;  /* 0x0000002e05057211 */ /* 0x000fc400078f10ff */
[----:B------:R-:W-:Y:S02]  /*a140*/  LEA.HI R4, R4, R11, RZ, 0x1 ;  /* 0x0000000b04047211 */ /* 0x000fe400078f08ff */
[----:B------:R-:W-:Y:S02]  /*a150*/  LOP3.LUT R7, R5, 0xfffffffc, RZ, 0xc0, !PT ;  /* 0xfffffffc05077812 */ /* 0x000fe400078ec0ff */
[----:B------:R-:W-:Y:S02]  /*a160*/  SEL R140, R29, R64, P0 ;  /* 0x000000401d8c7207 */ /* 0x000fe40000000000 */
[----:B------:R-:W-:Y:S02]  /*a170*/  SEL R59, R64, R29, P0 ;  /* 0x0000001d403b7207 */ /* 0x000fe40000000000 */
[----:B------:R-:W-:Y:S02]  /*a180*/  SHF.R.S32.HI R29, RZ, 0x1f, R96 ;  /* 0x0000001fff1d7819 */ /* 0x000fe40000011460 */
[----:B------:R-:W-:-:S02]  /*a190*/  SEL R28, R17, R20, P0 ;  /* 0x00000014111c7207 */ /* 0x000fc40000000000 */
[----:B------:R-:W-:Y:S02]  /*a1a0*/  SEL R144, R57, R52, P0 ;  /* 0x0000003439907207 */ /* 0x000fe40000000000 */
[----:B------:R-:W-:Y:S02]  /*a1b0*/  LOP3.LUT R4, R4, 0x3fffffe, RZ, 0xc0, !PT ;  /* 0x03fffffe04047812 */ /* 0x000fe400078ec0ff */
[----:B------:R-:W-:Y:S02]  /*a1c0*/  SEL R17, R20, R17, P0 ;  /* 0x0000001114117207 */ /* 0x000fe40000000000 */
[----:B------:R-:W-:Y:S01]  /*a1d0*/  SEL R42, R15, R40, P0 ;  /* 0x000000280f2a7207 */ /* 0x000fe20000000000 */
[----:B------:R-:W-:Y:S01]  /*a1e0*/  IMAD.IADD R11, R11, 0x1, -R4 ;  /* 0x000000010b0b7824 */ /* 0x000fe200078e0a04 */
[----:B------:R-:W-:Y:S01]  /*a1f0*/  SEL R18, R40, R15, P0 ;  /* 0x0000000f28127207 */ /* 0x000fe20000000000 */
[----:B------:R-:W-:Y:S01]  /*a200*/  IMAD.IADD R15, R46, 0x1, -R7 ;  /* 0x000000012e0f7824 */ /* 0x000fe200078e0a07 */
[----:B------:R-:W-:Y:S01]  /*a210*/  SEL R57, R52, R57, P0 ;  /* 0x0000003934397207 */ /* 0x000fe20000000000 */
[----:B------:R-:W-:Y:S01]  /*a220*/  IMAD.U32 R7, RZ, RZ, UR5 ;  /* 0x00000005ff077e24 */ /* 0x000fe2000f8e00ff */
[----:B------:R-:W-:Y:S01]  /*a230*/  SEL R180, R37, R44, P0 ;  /* 0x0000002c25b47207 */ /* 0x000fe20000000000 */
[----:B------:R-:W-:Y:S01]  /*a240*/  IMAD.U32 R7, RZ, RZ, UR9 ;  /* 0x00000009ff077e24 */ /* 0x000fe2000f8e00ff */
[----:B------:R-:W-:-:S02]  /*a250*/  SEL R20, R44, R37, P0 ;  /* 0x000000252c147207 */ /* 0x000fc40000000000 */
[----:B------:R-:W-:Y:S02]  /*a260*/  SEL R142, R54, R55, P0 ;  /* 0x00000037368e7207 */ /* 0x000fe40000000000 */
[----:B------:R-:W-:Y:S02]  /*a270*/  SEL R106, R55, R54, P0 ;  /* 0x00000036376a7207 */ /* 0x000fe40000000000 */
[----:B------:R-:W-:Y:S02]  /*a280*/  SEL R138, R62, R63, P0 ;  /* 0x0000003f3e8a7207 */ /* 0x000fe40000000000 */
[----:B------:R-:W-:Y:S02]  /*a290*/  SEL R52, R63, R62, P0 ;  /* 0x0000003e3f347207 */ /* 0x000fe40000000000 */
[----:B------:R-:W-:Y:S02]  /*a2a0*/  SEL R184, R21, R32, P0 ;  /* 0x0000002015b87207 */ /* 0x000fe40000000000 */
[----:B------:R-:W-:-:S02]  /*a2b0*/  SEL R54, R31, R68, P0 ;  /* 0x000000441f367207 */ /* 0x000fc40000000000 */
[----:B------:R-:W-:Y:S02]  /*a2c0*/  SEL R62, R68, R31, P0 ;  /* 0x0000001f443e7207 */ /* 0x000fe40000000000 */
[----:B------:R-:W-:Y:S01]  /*a2d0*/  LEA.HI R37, R29, R96, RZ, 0x2 ;  /* 0x000000601d257211 */ /* 0x000fe200078f10ff */
[----:B------:R-:W0:Y:S01]  /*a2e0*/  S2R R31, SR_CTAID.X ;  /* 0x00000000001f7919 */ /* 0x000e220000002500 */
[----:B------:R-:W-:Y:S02]  /*a2f0*/  SEL R21, R32, R21, P0 ;  /* 0x0000001520157207 */ /* 0x000fe40000000000 */
[----:B------:R-:W-:Y:S02]  /*a300*/  SEL R14, R13, R6, P0 ;  /* 0x000000060d0e7207 */ /* 0x000fe40000000000 */
[----:B------:R-:W-:Y:S02]  /*a310*/  SEL R170, R84, R85, P0 ;  /* 0x0000005554aa7207 */ /* 0x000fe40000000000 */
[----:B------:R-:W-:-:S02]  /*a320*/  SEL R32, R85, R84, P0 ;  /* 0x0000005455207207 */ /* 0x000fc40000000000 */
[----:B------:R-:W-:Y:S02]  /*a330*/  SEL R13, R6, R13, P0 ;  /* 0x0000000d060d7207 */ /* 0x000fe40000000000 */
[----:B------:R-:W-:Y:S02]  /*a340*/  SEL R64, R82, R83, P0 ;  /* 0x0000005352407207 */ /* 0x000fe40000000000 */
[----:B------:R-:W-:Y:S02]  /*a350*/  SEL R91, R83, R82, P0 ;  /* 0x00000052535b7207 */ /* 0x000fe40000000000 */
[----:B------:R-:W-:Y:S02]  /*a360*/  SEL R128, R94, R95, P0 ;  /* 0x0000005f5e807207 */ /* 0x000fe40000000000 */
[----:B------:R-:W-:Y:S02]  /*a370*/  SEL R85, R95, R94, P0 ;  /* 0x0000005e5f557207 */ /* 0x000fe40000000000 */
[----:B------:R-:W-:-:S02]  /*a380*/  LEA.HI R4, R29, R96, RZ, 0x5 ;  /* 0x000000601d047211 */ /* 0x000fc400078f28ff */
[----:B------:R-:W-:Y:S02]  /*a390*/  SEL R172, R69, R72, P0 ;  /* 0x0000004845ac7207 */ /* 0x000fe40000000000 */
[----:B------:R-:W-:Y:S02]  /*a3a0*/  SEL R24, R72, R69, P0 ;  /* 0x0000004548187207 */ /* 0x000fe40000000000 */
[----:B------:R-:W-:Y:S02]  /*a3b0*/  SEL R94, R65, R116, P0 ;  /* 0x00000074415e7207 */ /* 0x000fe40000000000 */
[----:B------:R-:W-:Y:S02]  /*a3c0*/  SEL R83, R116, R65, P0 ;  /* 0x0000004174537207 */ /* 0x000fe40000000000 */
[--C-:B------:R-:W-:Y:S02]  /*a3d0*/  SHF.R.S32.HI R5, RZ, 0x2, R37.reuse ;  /* 0x00000002ff057819 */ /* 0x100fe40000011425 */
[----:B------:R-:W-:-:S02]  /*a3e0*/  SHF.R.S32.HI R6, RZ, 0x1f, R37 ;  /* 0x0000001fff067819 */ /* 0x000fc40000011425 */
[----:B------:R-:W-:Y:S02]  /*a3f0*/  LEA.HI R29, R15, R15, RZ, 0x1 ;  /* 0x0000000f0f1d7211 */ /* 0x000fe400078f08ff */
[----:B------:R-:W-:Y:S02]  /*a400*/  SEL R166, R88, R89, P0 ;  /* 0x0000005958a67207 */ /* 0x000fe40000000000 */
[----:B------:R-:W-:Y:S02]  /*a410*/  SEL R30, R89, R88, P0 ;  /* 0x00000058591e7207 */ /* 0x000fe40000000000 */
[----:B------:R-:W-:Y:S02]  /*a420*/  SEL R72, R118, R119, P0 ;  /* 0x0000007776487207 */ /* 0x000fe40000000000 */
[----:B------:R-:W-:Y:S02]  /*a430*/  SEL R154, R53, R48, P0 ;  /* 0x00000030359a7207 */ /* 0x000fe40000000000 */
[----:B------:R-:W-:-:S02]  /*a440*/  SEL R88, R119, R118, P0 ;  /* 0x0000007677587207 */ /* 0x000fc40000000000 */
[----:B------:R-:W-:Y:S02]  /*a450*/  SEL R53, R48, R53, P0 ;  /* 0x0000003530357207 */ /* 0x000fe40000000000 */
[----:B------:R-:W-:Y:S02]  /*a460*/  SEL R136, R70, R71, P0 ;  /* 0x0000004746887207 */ /* 0x000fe40000000000 */
[----:B------:R-:W-:Y:S02]  /*a470*/  SEL R102, R71, R70, P0 ;  /* 0x0000004647667207 */ /* 0x000fe40000000000 */
[----:B------:R-:W-:Y:S02]  /*a480*/  LEA.HI R6, R6, R5, RZ, 0x3 ;  /* 0x0000000506067211 */ /* 0x000fe400078f18ff */
[----:B------:R-:W-:Y:S02]  /*a490*/  LOP3.LUT R48, R29, 0x1ffffffe, RZ, 0xc0, !PT ;  /* 0x1ffffffe1d307812 */ /* 0x000fe400078ec0ff */
[----:B------:R-:W-:-:S02]  /*a4a0*/  SEL R68, R98, R99, P0 ;  /* 0x0000006362447207 */ /* 0x000fc40000000000 */
[----:B------:R-:W-:Y:S01]  /*a4b0*/  SEL R82, R99, R98, P0 ;  /* 0x0000006263527207 */ /* 0x000fe20000000000 */
[----:B------:R-:W-:Y:S01]  /*a4c0*/  IMAD.IADD R48, R15, 0x1, -R48 ;  /* 0x000000010f307824 */ /* 0x000fe200078e0a30 */
[----:B------:R-:W-:Y:S02]  /*a4d0*/  SEL R70, R51, R104, P0 ;  /* 0x0000006833467207 */ /* 0x000fe40000000000 */
[----:B------:R-:W-:Y:S02]  /*a4e0*/  SEL R182, R23, R120, P0 ;  /* 0x0000007817b67207 */ /* 0x000fe40000000000 */
[----:B------:R-:W-:Y:S02]  /*a4f0*/  SEL R174, R76, R77, P0 ;  /* 0x0000004d4cae7207 */ /* 0x000fe40000000000 */
[----:B------:R-:W-:Y:S02]  /*a500*/  SEL R27, R77, R76, P0 ;  /* 0x0000004c4d1b7207 */ /* 0x000fe40000000000 */
[----:B------:R-:W-:-:S02]  /*a510*/  SEL R132, R74, R75, P0 ;  /* 0x0000004b4a847207 */ /* 0x000fc40000000000 */
[----:B------:R-:W-:Y:S02]  /*a520*/  SEL R97, R75, R74, P0 ;  /* 0x0000004a4b617207 */ /* 0x000fe40000000000 */
[----:B------:R-:W-:Y:S02]  /*a530*/  LOP3.LUT R6, R6, 0xfffffff8, RZ, 0xc0, !PT ;  /* 0xfffffff806067812 */ /* 0x000fe400078ec0ff */
[----:B------:R-:W-:Y:S02]  /*a540*/  SEL R23, R120, R23, P0 ;  /* 0x0000001778177207 */ /* 0x000fe40000000000 */
[----:B------:R-:W-:Y:S01]  /*a550*/  SEL R120, R92, R93, P0 ;  /* 0x0000005d5c787207 */ /* 0x000fe20000000000 */
[----:B------:R-:W-:Y:S01]  /*a560*/  IMAD.IADD R5, R5, 0x1, -R6 ;  /* 0x0000000105057824 */ /* 0x000fe200078e0a06 */
        /* <DEDUP_REMOVED lines=8> */
[----:B------:R-:W-:Y:S01]  /*a5f0*/  IMAD R46, R4, 0x10, R5 ;  /* 0x00000010042e7824 */ /* 0x000fe200078e0205 */
[----:B------:R-:W-:Y:S01]  /*a600*/  SEL R152, R45, R50, P0 ;  /* 0x000000322d987207 */ /* 0x000fe20000000000 */
[----:B------:R-:W-:Y:S01]  /*a610*/  IMAD.U32 R5, RZ, RZ, UR7 ;  /* 0x00000007ff057e24 */ /* 0x000fe2000f8e00ff */
        /* <DEDUP_REMOVED lines=9> */
[----:B0-----:R-:W-:Y:S01]  /*a6b0*/  IMAD R48, R31, 0x80, R48 ;  /* 0x000000801f307824 */ /* 0x001fe200078e0230 */
[----:B------:R-:W-:Y:S01]  /*a6c0*/  SEL R160, R123, R112, P0 ;  /* 0x000000707ba07207 */ /* 0x000fe20000000000 */
[----:B------:R-:W-:Y:S01]  /*a6d0*/  ULDC.64 UR6, c[0x0][0xb48] ;  /* 0x0002d20000067ab9 */ /* 0x000fe20000000a00 */
[----:B------:R-:W-:Y:S01]  /*a6e0*/  SEL R35, R112, R123, P0 ;  /* 0x0000007b70237207 */ /* 0x000fe20000000000 */
[----:B------:R-:W-:Y:S01]  /*a6f0*/  ULDC.64 UR8, c[0x0][0xb28] ;  /* 0x0002ca0000087ab9 */ /* 0x000fe20000000a00 */
[----:B------:R-:W-:-:S02]  /*a700*/  SEL R156, R124, R41, P0 ;  /* 0x000000297c9c7207 */ /* 0x000fc40000000000 */
[----:B------:R-:W-:Y:S02]  /*a710*/  SEL R158, R49, R126, P0 ;  /* 0x0000007e319e7207 */ /* 0x000fe40000000000 */
[----:B------:R-:W-:Y:S02]  /*a720*/  SEL R40, R101, R100, P0 ;  /* 0x0000006465287207 */ /* 0x000fe40000000000 */
[----:B------:R-:W-:Y:S02]  /*a730*/  SEL R41, R41, R124, P0 ;  /* 0x0000007c29297207 */ /* 0x000fe40000000000 */
[----:B------:R-:W-:Y:S02]  /*a740*/  SEL R49, R126, R49, P0 ;  /* 0x000000317e317207 */ /* 0x000fe40000000000 */
[----:B------:R-:W-:Y:S02]  /*a750*/  LOP3.LUT R37, R37, 0x7ffffffc, RZ, 0xc0, !PT ;  /* 0x7ffffffc25257812 */ /* 0x000fe400078ec0ff */
[----:B------:R-:W-:Y:S01]  /*a760*/  SEL R164, R100, R101, P0 ;  /* 0x0000006564a47207 */ /* 0x000fe20000000000 */
[----:B------:R-:W-:Y:S01]  /*a770*/  IMAD R100, R31, 0x80, R11 ;  /* 0x000000801f647824 */ /* 0x000fe200078e020b */
[----:B------:R-:W-:-:S02]  /*a780*/  SEL R162, R108, R109, P0 ;  /* 0x0000006d6ca27207 */ /* 0x000fc40000000000 */
[----:B------:R-:W-:Y:S02]  /*a790*/  SEL R150, R58, R39, P0 ;  /* 0x000000273a967207 */ /* 0x000fe40000000000 */
[----:B------:R-:W-:Y:S02]  /*a7a0*/  SEL R126, R90, R43, P0 ;  /* 0x0000002b5a7e7207 */ /* 0x000fe40000000000 */
[----:B------:R-:W-:Y:S02]  /*a7b0*/  SEL R124, R110, R111, P0 ;  /* 0x0000006f6e7c7207 */ /* 0x000fe40000000000 */
[----:B------:R-:W-:Y:S02]  /*a7c0*/  LOP3.LUT P1, RZ, R96, 0x3, RZ, 0xc0, !PT ;  /* 0x0000000360ff7812 */ /* 0x000fe4000782c0ff */
[----:B------:R-:W-:Y:S02]  /*a7d0*/  SEL R44, R109, R108, P0 ;  /* 0x0000006c6d2c7207 */ /* 0x000fe40000000000 */
[----:B------:R-:W-:-:S02]  /*a7e0*/  SEL R58, R39, R58, P0 ;  /* 0x0000003a273a7207 */ /* 0x000fc40000000000 */
[----:B------:R-:W-:Y:S02]  /*a7f0*/  SEL R90, R43, R90, P0 ;  /* 0x0000005a2b5a7207 */ /* 0x000fe40000000000 */
[----:B------:R-:W-:Y:S02]  /*a800*/  SEL R81, R104, R51, P0 ;  /* 0x0000003368517207 */ /* 0x000fe40000000000 */
[----:B------:R-:W-:Y:S02]  /*a810*/  SEL R79, R111, R110, P0 ;  /* 0x0000006e6f4f7207 */ /* 0x000fe40000000000 */
[----:B------:R-:W-:Y:S02]  /*a820*/  IADD3 R96, R96, -R37, RZ ;  /* 0x8000002560607210 */ /* 0x000fe40007ffe0ff */
[----:B------:R-:W-:Y:S01]  /*a830*/  MOV R6, UR4 ;  /* 0x0000000400067c02 */ /* 0x000fe20008000f00 */
[----:B------:R-:W0:Y:S02]  /*a840*/  S2UR UR4, SR_CTAID.Y ;  /* 0x00000000000479c3 */ /* 0x000e240000002600 */
[----:B------:R-:W-:Y:S01]  /*a850*/  IMAD.SHL.U32 R96, R96, 0x2, RZ ;  /* 0x0000000260607824 */ /* 0x000fe200078e00ff */
[----:B--2---:R-:W-:Y:S01]  /*a860*/  LOP3.LUT R65, R3, 0x2, RZ, 0x3c, !PT ;  /* 0x0000000203417812 */ /* 0x004fe200078e3cff */
[----:B------:R-:W-:Y:S04]  /*a870*/  SHFL.IDX PT, R72, R72, R3, 0x1c1f ;  /* 0x001c1f0348487589 */ /* 0x000fe800000e0000 */
[----:B------:R-:W-:Y:S04]  /*a880*/  SHFL.IDX PT, R99, R9, R65, 0x1c1f ;  /* 0x001c1f4109637589 */ /* 0x000fe800000e0000 */
[----:B------:R-:W-:Y:S04]  /*a890*/  SHFL.IDX PT, R9, R88, R65, 0x1c1f ;  /* 0x001c1f4158097589 */ /* 0x000fe800000e0000 */
[----:B------:R-:W-:Y:S04]  /*a8a0*/  SHFL.IDX PT, R63, R14, R3, 0x1c1f ;  /* 0x001c1f030e3f7589 */ /* 0x000fe800000e0000 */
[----:B------:R-:W-:Y:S04]  /*a8b0*/  SHFL.IDX PT, R98, R8, R3, 0x1c1f ;  /* 0x001c1f0308627589 */ /* 0x000fe800000e0000 */
[----:B------:R-:W-:Y:S04]  /*a8c0*/  SHFL.IDX PT, R76, R36, R3, 0x1c1f ;  /* 0x001c1f03244c7589 */ /* 0x000fe800000e0000 */
[----:B------:R-:W-:Y:S04]  /*a8d0*/  SHFL.IDX PT, R67, R38, R3, 0x1c1f ;  /* 0x001c1f0326437589 */ /* 0x000fe800000e0000 */
[----:B------:R-:W-:Y:S04]  /*a8e0*/  SHFL.IDX PT, R74, R42, R3, 0x1c1f ;  /* 0x001c1f032a4a7589 */ /* 0x000fe800000e0000 */
[----:B------:R-:W1:Y:S04]  /*a8f0*/  SHFL.IDX PT, R77, R16, R65, 0x1c1f ;  /* 0x001c1f41104d7589 */ /* 0x000e6800000e0000 */
[----:B------:R-:W-:Y:S04]  /*a900*/  SHFL.IDX PT, R75, R18, R65, 0x1c1f ;  /* 0x001c1f41124b7589 */ /* 0x000fe800000e0000 */
[----:B------:R-:W-:Y:S04]  /*a910*/  SHFL.IDX PT, R38, R64, R3, 0x1c1f ;  /* 0x001c1f0340267589 */ /* 0x000fe800000e0000 */
[----:B------:R-:W-:Y:S04]  /*a920*/  SHFL.IDX PT, R15, R68, R3, 0x1c1f ;  /* 0x001c1f03440f7589 */ /* 0x000fe800000e0000 */
[----:B------:R-:W-:Y:S04]  /*a930*/  SHFL.IDX PT, R14, R70, R3, 0x1c1f ;  /* 0x001c1f03460e7589 */ /* 0x000fe800000e0000 */
[----:B------:R-:W-:Y:S04]  /*a940*/  SHFL.IDX PT, R69, R184, R3, 0x1c1f ;  /* 0x001c1f03b8457589 */ /* 0x000fe800000e0000 */
[----:B------:R-:W2:Y:S01]  /*a950*/  SHFL.IDX PT, R64, R13, R65, 0x1c1f ;  /* 0x001c1f410d407589 */ /* 0x000ea200000e0000 */
[----:B-1----:R-:W-:-:S02]  /*a960*/  SEL R88, R76, R77, P0 ;  /* 0x0000004d4c587207 */ /* 0x002fc40000000000 */
[----:B------:R-:W-:Y:S01]  /*a970*/  SEL R76, R77, R76, P0 ;  /* 0x0000004c4d4c7207 */ /* 0x000fe20000000000 */
[----:B------:R-:W1:Y:S04]  /*a980*/  SHFL.IDX PT, R68, R19, R65, 0x1c1f ;  /* 0x001c1f4113447589 */ /* 0x000e6800000e0000 */
[----:B------:R-:W3:Y:S04]  /*a990*/  SHFL.IDX PT, R70, R21, R65, 0x1c1f ;  /* 0x001c1f4115467589 */ /* 0x000ee800000e0000 */
[----:B------:R-:W-:Y:S04]  /*a9a0*/  SHFL.IDX PT, R115, R176, R3, 0x1c1f ;  /* 0x001c1f03b0737589 */ /* 0x000fe800000e0000 */
[----:B------:R-:W-:Y:S04]  /*a9b0*/  SHFL.IDX PT, R114, R178, R3, 0x1c1f ;  /* 0x001c1f03b2727589 */ /* 0x000fe800000e0000 */
[----:B------:R-:W-:Y:S04]  /*a9c0*/  SHFL.IDX PT, R25, R25, R65, 0x1c1f ;  /* 0x001c1f4119197589 */ /* 0x000fe800000e0000 */
[----:B------:R-:W4:Y:S01]  /*a9d0*/  SHFL.IDX PT, R22, R22, R65, 0x1c1f ;  /* 0x001c1f4116167589 */ /* 0x000f2200000e0000 */
[----:B--2---:R-:W-:-:S03]  /*a9e0*/  SEL R95, R63, R64, P0 ;  /* 0x000000403f5f7207 */ /* 0x004fc60000000000 */
[----:B------:R-:W-:Y:S01]  /*a9f0*/  SHFL.IDX PT, R86, R10, R3, 0x1c1f ;  /* 0x001c1f030a567589 */ /* 0x000fe200000e0000 */
[----:B-1----:R-:W-:Y:S02]  /*aa00*/  SEL R89, R67, R68, P0 ;  /* 0x0000004443597207 */ /* 0x002fe40000000000 */
[----:B------:R-:W-:Y:S01]  /*aa10*/  SEL R77, R68, R67, P0 ;  /* 0x00000043444d7207 */ /* 0x000fe20000000000 */
[----:B------:R-:W-:Y:S01]  /*aa20*/  SHFL.IDX PT, R87, R12, R65, 0x1c1f ;  /* 0x001c1f410c577589 */ /* 0x000fe200000e0000 */
[----:B---3--:R-:W-:-:S03]  /*aa30*/  SEL R73, R69, R70, P0 ;  /* 0x0000004645497207 */ /* 0x008fc60000000000 */
[----:B------:R-:W-:Y:S04]  /*aa40*/  SHFL.IDX PT, R66, R28, R3, 0x1c1f ;  /* 0x001c1f031c427589 */ /* 0x000fe800000e0000 */
[----:B------:R-:W1:Y:S04]  /*aa50*/  SHFL.IDX PT, R17, R17, R65, 0x1c1f ;  /* 0x001c1f4111117589 */ /* 0x000e6800000e0000 */
[----:B------:R-:W-:Y:S04]  /*aa60*/  SHFL.IDX PT, R71, R180, R3, 0x1c1f ;  /* 0x001c1f03b4477589 */ /* 0x000fe800000e0000 */
[----:B------:R-:W-:Y:S01]  /*aa70*/  SHFL.IDX PT, R20, R20, R65, 0x1c1f ;  /* 0x001c1f4114147589 */ /* 0x000fe200000e0000 */
[----:B----4-:R-:W-:-:S03]  /*aa80*/  SEL R68, R115, R22, P0 ;  /* 0x0000001673447207 */ /* 0x010fc60000000000 */
[----:B------:R-:W-:Y:S04]  /*aa90*/  SHFL.IDX PT, R112, R182, R3, 0x1c1f ;  /* 0x001c1f03b6707589 */ /* 0x000fe800000e0000 */
[----:B------:R-:W-:Y:S04]  /*aaa0*/  SHFL.IDX PT, R117, R172, R3, 0x1c1f ;  /* 0x001c1f03ac757589 */ /* 0x000fe800000e0000 */
[----:B------:R-:W-:Y:S04]  /*aab0*/  SHFL.IDX PT, R116, R174, R3, 0x1c1f ;  /* 0x001c1f03ae747589 */ /* 0x000fe800000e0000 */
[----:B------:R-:W2:Y:S01]  /*aac0*/  SHFL.IDX PT, R23, R23, R65, 0x1c1f ;  /* 0x001c1f4117177589 */ /* 0x000ea200000e0000 */
[----:B-1----:R-:W-:-:S03]  /*aad0*/  SEL R93, R66, R17, P0 ;  /* 0x00000011425d7207 */ /* 0x002fc60000000000 */
[----:B------:R-:W1:Y:S04]  /*aae0*/  SHFL.IDX PT, R27, R27, R65, 0x1c1f ;  /* 0x001c1f411b1b7589 */ /* 0x000e6800000e0000 */
[----:B------:R-:W-:Y:S04]  /*aaf0*/  SHFL.IDX PT, R24, R24, R65, 0x1c1f ;  /* 0x001c1f4118187589 */ /* 0x000fe800000e0000 */
[----:B------:R-:W-:Y:S04]  /*ab00*/  SHFL.IDX PT, R119, R168, R3, 0x1c1f ;  /* 0x001c1f03a8777589 */ /* 0x000fe800000e0000 */
[----:B------:R-:W-:Y:S04]  /*ab10*/  SHFL.IDX PT, R118, R170, R3, 0x1c1f ;  /* 0x001c1f03aa767589 */ /* 0x000fe800000e0000 */
[----:B------:R-:W-:Y:S04]  /*ab20*/  SHFL.IDX PT, R121, R166, R3, 0x1c1f ;  /* 0x001c1f03a6797589 */ /* 0x000fe800000e0000 */
[----:B------:R-:W-:Y:S01]  /*ab30*/  SHFL.IDX PT, R120, R120, R3, 0x1c1f ;  /* 0x001c1f0378787589 */ /* 0x000fe200000e0000 */
[----:B--2---:R-:W-:-:S03]  /*ab40*/  SEL R67, R23, R112, P0 ;  /* 0x0000007017437207 */ /* 0x004fc60000000000 */
        /* <DEDUP_REMOVED lines=23> */
[----:B------:R2:W-:Y:S04]  /*acc0*/  SHFL.IDX PT, R10, R94, R3, 0x1c1f ;  /* 0x001c1f035e0a7589 */ /* 0x0005e800000e0000 */
[----:B------:R-:W-:Y:S04]  /*acd0*/  SHFL.IDX PT, R8, R124, R3, 0x1c1f ;  /* 0x001c1f037c087589 */ /* 0x000fe800000e0000 */
[----:B------:R3:W-:Y:S01]  /*ace0*/  SHFL.IDX PT, R11, R92, R3, 0x1c1f ;  /* 0x001c1f035c0b7589 */ /* 0x0007e200000e0000 */
[----:B--2---:R-:W-:-:S03]  /*acf0*/  SEL R94, R98, R99, P0 ;  /* 0x00000063625e7207 */ /* 0x004fc60000000000 */
[----:B------:R-:W2:Y:S01]  /*ad00*/  SHFL.IDX PT, R40, R40, R65, 0x1c1f ;  /* 0x001c1f4128287589 */ /* 0x000ea200000e0000 */
[----:B------:R-:W-:Y:S02]  /*ad10*/  SEL R98, R99, R98, P0 ;  /* 0x0000006263627207 */ /* 0x000fe40000000000 */
[----:B------:R-:W-:Y:S01]  /*ad20*/  SEL R99, R64, R63, P0 ;  /* 0x0000003f40637207 */ /* 0x000fe20000000000 */
[----:B------:R-:W4:Y:S01]  /*ad30*/  SHFL.IDX PT, R16, R41, R65, 0x1c1f ;  /* 0x001c1f4129107589 */ /* 0x000f2200000e0000 */
[----:B------:R-:W-:Y:S02]  /*ad40*/  SEL R64, R22, R115, P0 ;  /* 0x0000007316407207 */ /* 0x000fe40000000000 */
[----:B---3--:R-:W-:Y:S01]  /*ad50*/  SEL R3, R72, R9, P0 ;  /* 0x0000000948037207 */ /* 0x008fe20000000000 */
[----:B------:R-:W3:Y:S01]  /*ad60*/  SHFL.IDX PT, R12, R49, R65, 0x1c1f ;  /* 0x001c1f41310c7589 */ /* 0x000ee200000e0000 */
[----:B------:R-:W-:Y:S02]  /*ad70*/  SEL R9, R9, R72, P0 ;  /* 0x0000004809097207 */ /* 0x000fe40000000000 */
[----:B------:R-:W-:Y:S01]  /*ad80*/  SEL R72, R74, R75, P0 ;  /* 0x0000004b4a487207 */ /* 0x000fe20000000000 */
[----:B------:R-:W5:Y:S01]  /*ad90*/  SHFL.IDX PT, R18, R53, R65, 0x1c1f ;  /* 0x001c1f4135127589 */ /* 0x000f6200000e0000 */
[----:B------:R-:W-:-:S02]  /*ada0*/  SEL R74, R75, R74, P0 ;  /* 0x0000004a4b4a7207 */ /* 0x000fc40000000000 */
[----:B------:R-:W-:Y:S01]  /*adb0*/  SEL R75, R70, R69, P0 ;  /* 0x00000045464b7207 */ /* 0x000fe20000000000 */
[----:B------:R-:W-:Y:S01]  /*adc0*/  SHFL.IDX PT, R13, R32, R65, 0x1c1f ;  /* 0x001c1f41200d7589 */ /* 0x000fe200000e0000 */
[----:B------:R-:W-:Y:S02]  /*add0*/  SEL R69, R114, R25, P0 ;  /* 0x0000001972457207 */ /* 0x000fe40000000000 */
[----:B------:R-:W-:Y:S01]  /*ade0*/  SEL R92, R86, R87, P0 ;  /* 0x00000057565c7207 */ /* 0x000fe20000000000 */
[----:B------:R-:W-:Y:S01]  /*adf0*/  SHFL.IDX PT, R26, R26, R65, 0x1c1f ;  /* 0x001c1f411a1a7589 */ /* 0x000fe200000e0000 */
[----:B------:R-:W-:Y:S02]  /*ae00*/  SEL R86, R87, R86, P0 ;  /* 0x0000005657567207 */ /* 0x000fe40000000000 */
[----:B------:R-:W-:Y:S01]  /*ae10*/  SEL R87, R17, R66, P0 ;  /* 0x0000004211577207 */ /* 0x000fe20000000000 */
[----:B------:R-:W-:Y:S01]  /*ae20*/  SHFL.IDX PT, R19, R34, R65, 0x1c1f ;  /* 0x001c1f4122137589 */ /* 0x000fe200000e0000 */
[----:B------:R-:W-:-:S02]  /*ae30*/  SEL R70, R71, R20, P0 ;  /* 0x0000001447467207 */ /* 0x000fc40000000000 */
[----:B------:R-:W-:Y:S01]  /*ae40*/  SEL R66, R20, R71, P0 ;  /* 0x0000004714427207 */ /* 0x000fe20000000000 */
[----:B------:R-:W-:Y:S01]  /*ae50*/  SHFL.IDX PT, R30, R30, R65, 0x1c1f ;  /* 0x001c1f411e1e7589 */ /* 0x000fe200000e0000 */
[----:B------:R-:W-:Y:S02]  /*ae60*/  SEL R71, R112, R23, P0 ;  /* 0x0000001770477207 */ /* 0x000fe40000000000 */
[----:B-1----:R-:W-:Y:S01]  /*ae70*/  SEL R63, R27, R116, P0 ;  /* 0x000000741b3f7207 */ /* 0x002fe20000000000 */
[----:B------:R-:W1:Y:S01]  /*ae80*/  SHFL.IDX PT, R33, R33, R65, 0x1c1f ;  /* 0x001c1f4121217589 */ /* 0x000e6200000e0000 */
[----:B------:R-:W0:Y:S01]  /*ae90*/  LDC R112, c[0x0][0xc50] ;  /* 0x00031400ff707b82 */ /* 0x000e220000000800 */
[----:B--2---:R-:W-:Y:S02]  /*aea0*/  SEL R21, R111, R40, P0 ;  /* 0x000000286f157207 */ /* 0x004fe40000000000 */
[----:B------:R2:W-:Y:S01]  /*aeb0*/  SHFL.IDX PT, R123, R44, R65, 0x1c1f ;  /* 0x001c1f412c7b7589 */ /* 0x0005e200000e0000 */
[----:B------:R-:W-:Y:S01]  /*aec0*/  SEL R23, R40, R111, P0 ;  /* 0x0000006f28177207 */ /* 0x000fe20000000000 */
[----:B------:R-:W-:Y:S01]  /*aed0*/  IMAD R111, RZ, RZ, -UR50 ;  /* 0x80000032ff6f7e24 */ /* 0x000fe2000f8e02ff */
[----:B----4-:R-:W-:Y:S01]  /*aee0*/  SEL R40, R107, R16, P0 ;  /* 0x000000106b287207 */ /* 0x010fe20000000000 */
[----:B------:R-:W4:Y:S01]  /*aef0*/  SHFL.IDX PT, R35, R35, R65, 0x1c1f ;  /* 0x001c1f4123237589 */ /* 0x000f2200000e0000 */
[----:B---3--:R-:W-:-:S02]  /*af00*/  SEL R41, R105, R12, P0 ;  /* 0x0000000c69297207 */ /* 0x008fc40000000000 */
[----:B-----5:R-:W-:Y:S01]  /*af10*/  SEL R17, R18, R103, P0 ;  /* 0x0000006712117207 */ /* 0x020fe20000000000 */
[----:B------:R3:W5:Y:S01]  /*af20*/  SHFL.IDX PT, R125, R45, R65, 0x1c1f ;  /* 0x001c1f412d7d7589 */ /* 0x00076200000e0000 */
[----:B--2---:R-:W-:-:S03]  /*af30*/  SEL R44, R16, R107, P0 ;  /* 0x0000006b102c7207 */ /* 0x004fc60000000000 */
[----:B------:R2:W-:Y:S01]  /*af40*/  SHFL.IDX PT, R124, R58, R65, 0x1c1f ;  /* 0x001c1f413a7c7589 */ /* 0x0005e200000e0000 */
[----:B------:R-:W5:Y:S03]  /*af50*/  @P2 LDC R107, c[0x0][0xbec] ;  /* 0x0002fb00ff6b2b82 */ /* 0x000f660000000800 */
[----:B------:R4:W5:Y:S01]  /*af60*/  SHFL.IDX PT, R126, R56, R65, 0x1c1f ;  /* 0x001c1f41387e7589 */ /* 0x00096200000e0000 */
[----:B---3--:R-:W-:-:S03]  /*af70*/  SEL R45, R12, R105, P0 ;  /* 0x000000690c2d7207 */ /* 0x008fc60000000000 */
[----:B------:R3:W-:Y:S01]  /*af80*/  SHFL.IDX PT, R128, R60, R65, 0x1c1f ;  /* 0x001c1f413c807589 */ /* 0x0007e200000e0000 */
[----:B-1----:R-:W-:Y:S02]  /*af90*/  SEL R20, R122, R33, P0 ;  /* 0x000000217a147207 */ /* 0x002fe40000000000 */
[----:B--2---:R-:W-:Y:S01]  /*afa0*/  SEL R58, R119, R26, P0 ;  /* 0x0000001a773a7207 */ /* 0x004fe20000000000 */
[----:B------:R1:W2:Y:S01]  /*afb0*/  SHFL.IDX PT, R127, R57, R65, 0x1c1f ;  /* 0x001c1f41397f7589 */ /* 0x0002a200000e0000 */
[----:B------:R-:W-:Y:S02]  /*afc0*/  SEL R22, R33, R122, P0 ;  /* 0x0000007a21167207 */ /* 0x000fe40000000000 */
[----:B----4-:R-:W-:Y:S01]  /*afd0*/  SEL R56, R26, R119, P0 ;  /* 0x000000771a387207 */ /* 0x010fe20000000000 */
[----:B------:R-:W-:Y:S01]  /*afe0*/  SHFL.IDX PT, R106, R106, R65, 0x1c1f ;  /* 0x001c1f416a6a7589 */ /* 0x000fe200000e0000 */
[----:B------:R-:W-:Y:S01]  /*aff0*/  SEL R32, R110, R35, P0 ;  /* 0x000000236e207207 */ /* 0x000fe20000000000 */
[----:B0-----:R-:W-:Y:S01]  /*b000*/  IMAD R119, R112, R111, UR4 ;  /* 0x0000000470777e24 */ /* 0x001fe2000f8e026f */
[----:B---3--:R-:W-:Y:S01]  /*b010*/  SEL R60, R117, R24, P0 ;  /* 0x00000018753c7207 */ /* 0x008fe20000000000 */
[----:B------:R0:W-:Y:S01]  /*b020*/  SHFL.IDX PT, R109, R59, R65, 0x1c1f ;  /* 0x001c1f413b6d7589 */ /* 0x0001e200000e0000 */
[----:B------:R-:W-:Y:S01]  /*b030*/  SEL R34, R35, R110, P0 ;  /* 0x0000006e23227207 */ /* 0x000fe20000000000 */
[----:B------:R-:W-:Y:S01]  /*b040*/  ULDC.64 UR4, c[0x0][0xbe0] ;  /* 0x0002f80000047ab9 */ /* 0x000fe20000000a00 */
[----:B-----5:R-:W-:Y:S01]  /*b050*/  SEL R12, R104, R125, P0 ;  /* 0x0000007d680c7207 */ /* 0x020fe20000000000 */
[----:B------:R-:W-:Y:S01]  /*b060*/  SHFL.IDX PT, R52, R52, R65, 0x1c1f ;  /* 0x001c1f4134347589 */ /* 0x000fe200000e0000 */
[----:B------:R-:W-:Y:S01]  /*b070*/  SEL R16, R125, R104, P0 ;  /* 0x000000687d107207 */ /* 0x000fe20000000000 */
[----:B------:R-:W3:Y:S01]  /*b080*/  @P2 LDC R110, c[0x0][0xbf0] ;  /* 0x0002fc00ff6e2b82 */ /* 0x000ee20000000800 */
[----:B------:R-:W-:Y:S01]  /*b090*/  SEL R26, R121, R30, P0 ;  /* 0x0000001e791a7207 */ /* 0x000fe20000000000 */
[----:B------:R4:W5:Y:S01]  /*b0a0*/  SHFL.IDX PT, R49, R61, R65, 0x1c1f ;  /* 0x001c1f413d317589 */ /* 0x00096200000e0000 */
[----:B-1----:R-:W-:-:S02]  /*b0b0*/  SEL R57, R13, R118, P0 ;  /* 0x000000760d397207 */ /* 0x002fc40000000000 */
[----:B0-----:R-:W-:Y:S01]  /*b0c0*/  SEL R59, R118, R13, P0 ;  /* 0x0000000d763b7207 */ /* 0x001fe20000000000 */
[----:B------:R-:W-:Y:S01]  /*b0d0*/  SHFL.IDX PT, R102, R102, R65, 0x1c1f ;  /* 0x001c1f4166667589 */ /* 0x000fe200000e0000 */
[----:B------:R-:W-:Y:S01]  /*b0e0*/  SEL R13, R103, R18, P0 ;  /* 0x00000012670d7207 */ /* 0x000fe20000000000 */
[----:B------:R-:W-:Y:S01]  /*b0f0*/  @P2 IMAD.HI.U32 R103, R48, R107, RZ ;  /* 0x0000006b30672227 */ /* 0x000fe200078e00ff */
[----:B------:R-:W-:Y:S01]  /*b100*/  SEL R18, R101, R126, P0 ;  /* 0x0000007e65127207 */ /* 0x000fe20000000000 */
[----:B------:R0:W1:Y:S01]  /*b110*/  SHFL.IDX PT, R53, R62, R65, 0x1c1f ;  /* 0x001c1f413e357589 */ /* 0x00006200000e0000 */
[----:B------:R-:W-:Y:S02]  /*b120*/  SEL R33, R108, R123, P0 ;  /* 0x0000007b6c217207 */ /* 0x000fe40000000000 */
[----:B----4-:R-:W-:Y:S01]  /*b130*/  SEL R61, R116, R27, P0 ;  /* 0x0000001b743d7207 */ /* 0x010fe20000000000 */
[----:B------:R-:W-:Y:S01]  /*b140*/  SHFL.IDX PT, R84, R84, R65, 0x1c1f ;  /* 0x001c1f4154547589 */ /* 0x000fe200000e0000 */
[----:B------:R-:W-:-:S02]  /*b150*/  SEL R35, R123, R108, P0 ;  /* 0x0000006c7b237207 */ /* 0x000fc40000000000 */
[----:B------:R-:W-:Y:S01]  /*b160*/  SEL R27, R120, R19, P0 ;  /* 0x00000013781b7207 */ /* 0x000fe20000000000 */
[----:B------:R-:W-:Y:S01]  /*b170*/  SHFL.IDX PT, R97, R97, R65, 0x1c1f ;  /* 0x001c1f4161617589 */ /* 0x000fe200000e0000 */
[----:B0-----:R-:W-:-:S03]  /*b180*/  SEL R62, R24, R117, P0 ;  /* 0x00000075183e7207 */ /* 0x001fc60000000000 */
[----:B------:R-:W-:Y:S01]  /*b190*/  SHFL.IDX PT, R80, R80, R65, 0x1c1f ;  /* 0x001c1f4150507589 */ /* 0x000fe200000e0000 */
[----:B------:R-:W0:Y:S01]  /*b1a0*/  LDC.64 R116, c[0x0][0xb40] ;  /* 0x0002d000ff747b82 */ /* 0x000e220000000a00 */
[----:B------:R-:W-:Y:S02]  /*b1b0*/  SEL R24, R30, R121, P0 ;  /* 0x000000791e187207 */ /* 0x000fe40000000000 */
[----:B------:R-:W-:Y:S01]  /*b1c0*/  SHFL.IDX PT, R91, R91, R65, 0x1c1f ;  /* 0x001c1f415b5b7589 */ /* 0x000fe200000e0000 */
[----:B------:R-:W-:-:S03]  /*b1d0*/  SEL R30, R126, R101, P0 ;  /* 0x000000657e1e7207 */ /* 0x000fc60000000000 */
[----:B------:R-:W-:Y:S01]  /*b1e0*/  SHFL.IDX PT, R85, R85, R65, 0x1c1f ;  /* 0x001c1f4155557589 */ /* 0x000fe200000e0000 */
[----:B------:R-:W4:Y:S03]  /*b1f0*/  @P2 LDC R121, c[0x0][0xbec] ;  /* 0x0002fb00ff792b82 */ /* 0x000f260000000800 */
[----:B------:R-:W-:Y:S04]  /*b200*/  SHFL.IDX PT, R90, R90, R65, 0x1c1f ;  /* 0x001c1f415a5a7589 */ /* 0x000fe800000e0000 */
[----:B------:R-:W-:Y:S04]  /*b210*/  SHFL.IDX PT, R81, R81, R65, 0x1c1f ;  /* 0x001c1f4151517589 */ /* 0x000fe800000e0000 */
[----:B------:R-:W-:Y:S04]  /*b220*/  SHFL.IDX PT, R82, R82, R65, 0x1c1f ;  /* 0x001c1f4152527589 */ /* 0x000fe800000e0000 */
[----:B------:R-:W-:Y:S01]  /*b230*/  SHFL.IDX PT, R79, R79, R65, 0x1c1f ;  /* 0x001c1f414f4f7589 */ /* 0x000fe200000e0000 */
[----:B0-----:R-:W-:-:S02]  /*b240*/  IMAD R108, R116, UR37, RZ ;  /* 0x00000025746c7c24 */ /* 0x001fc4000f8e02ff */
[----:B------:R-:W-:Y:S01]  /*b250*/  IMAD.WIDE.U32 R4, R116, UR48, R4 ;  /* 0x0000003074047c25 */ /* 0x000fe2000f8e0004 */
[----:B------:R-:W-:Y:S03]  /*b260*/  SHFL.IDX PT, R83, R83, R65, 0x1c1f ;  /* 0x001c1f4153537589 */ /* 0x000fe600000e0000 */
[----:B------:R-:W-:Y:S01]  /*b270*/  IMAD R111, R117, UR48, R108 ;  /* 0x00000030756f7c24 */ /* 0x000fe2000f8e026c */
[----:B------:R0:W-:Y:S01]  /*b280*/  SHFL.IDX PT, R78, R78, R65, 0x1c1f ;  /* 0x001c1f414e4e7589 */ /* 0x0001e200000e0000 */
[----:B------:R-:W-:Y:S01]  /*b290*/  SHF.R.S32.HI R108, RZ, 0x1f, R119 ;  /* 0x0000001fff6c7819 */ /* 0x000fe20000011477 */
[----:B----4-:R-:W-:-:S04]  /*b2a0*/  @P2 IMAD.HI.U32 R121, R48, R121, RZ ;  /* 0x0000007930792227 */ /* 0x010fc800078e00ff */
[----:B------:R-:W-:Y:S02]  /*b2b0*/  IMAD.IADD R111, R5, 0x1, R111 ;  /* 0x00000001056f7824 */ /* 0x000fe400078e026f */
[C---:B------:R-:W-:Y:S01]  /*b2c0*/  IMAD R5, R108.reuse, UR4, RZ ;  /* 0x000000046c057c24 */ /* 0x040fe2000f8e02ff */
[----:B0-----:R-:W-:Y:S01]  /*b2d0*/  SEL R65, R25, R114, P0 ;  /* 0x0000007219417207 */ /* 0x001fe20000000000 */
[----:B------:R-:W-:Y:S01]  /*b2e0*/  IMAD R108, R108, UR6, RZ ;  /* 0x000000066c6c7c24 */ /* 0x000fe2000f8e02ff */
[----:B------:R-:W0:Y:S01]  /*b2f0*/  LDC.64 R114, c[0x0][0xbd8] ;  /* 0x0002f600ff727b82 */ /* 0x000e220000000a00 */
[----:B------:R-:W-:Y:S01]  /*b300*/  IMAD R107, R119, UR5, R5 ;  /* 0x00000005776b7c24 */ /* 0x000fe2000f8e0205 */
[----:B------:R-:W-:Y:S02]  /*b310*/  SEL R25, R19, R120, P0 ;  /* 0x0000007813197207 */ /* 0x000fe40000000000 */
[----:B------:R-:W-:Y:S02]  /*b320*/  SEL R19, R31, R124, P0 ;  /* 0x0000007c1f137207 */ /* 0x000fe40000000000 */
[----:B------:R-:W-:Y:S01]  /*b330*/  SEL R31, R124, R31, P0 ;  /* 0x0000001f7c1f7207 */ /* 0x000fe20000000000 */
[----:B0-----:R-:W-:-:S04]  /*b340*/  IMAD R104, R114, UR37, RZ ;  /* 0x0000002572687c24 */ /* 0x001fc8000f8e02ff */
[----:B------:R-:W-:Y:S02]  /*b350*/  IMAD R101, R115, UR48, R104 ;  /* 0x0000003073657c24 */ /* 0x000fe4000f8e0268 */
[----:B------:R-:W-:Y:S01]  /*b360*/  IMAD.WIDE.U32 R104, R114, UR48, R6 ;  /* 0x0000003072687c25 */ /* 0x000fe2000f8e0006 */
[----:B--2---:R-:W-:Y:S01]  /*b370*/  SEL R6, R42, R127, P0 ;  /* 0x0000007f2a067207 */ /* 0x004fe20000000000 */
[----:B------:R-:W0:Y:S01]  /*b380*/  @P2 LDC R114, c[0x0][0xbf0] ;  /* 0x0002fc00ff722b82 */ /* 0x000e220000000800 */
[----:B------:R-:W-:Y:S01]  /*b390*/  SEL R7, R43, R128, P0 ;  /* 0x000000802b077207 */ /* 0x000fe20000000000 */
[----:B------:R-:W-:Y:S01]  /*b3a0*/  IMAD.IADD R105, R105, 0x1, R101 ;  /* 0x0000000169697824 */ /* 0x000fe200078e0265 */
[----:B------:R-:W-:Y:S01]  /*b3b0*/  SEL R42, R127, R42, P0 ;  /* 0x0000002a7f2a7207 */ /* 0x000fe20000000000 */
[----:B------:R-:W-:Y:S01]  /*b3c0*/  IMAD.MOV.U32 R101, RZ, RZ, R48 ;  /* 0x000000ffff657224 */ /* 0x000fe200078e0030 */
[----:B---3--:R-:W-:Y:S01]  /*b3d0*/  @P2 SHF.R.U32.HI R101, RZ, R110, R103 ;  /* 0x0000006eff652219 */ /* 0x008fe20000011667 */
[----:B------:R-:W-:Y:S01]  /*b3e0*/  IMAD.MOV.U32 R110, RZ, RZ, R4 ;  /* 0x000000ffff6e7224 */ /* 0x000fe200078e0004 */
[----:B------:R-:W-:Y:S01]  /*b3f0*/  SEL R43, R128, R43, P0 ;  /* 0x0000002b802b7207 */ /* 0x000fe20000000000 */
[----:B------:R-:W-:Y:S01]  /*b400*/  IMAD.WIDE.U32 R4, R119, UR4, R104 ;  /* 0x0000000477047c25 */ /* 0x000fe2000f8e0068 */
[----:B------:R-:W-:Y:S01]  /*b410*/  SHF.R.S32.HI R105, RZ, 0x1f, R101 ;  /* 0x0000001fff697819 */ /* 0x000fe20000011465 */
[----:B------:R-:W-:-:S02]  /*b420*/  ULDC.64 UR4, c[0x0][0xb30] ;  /* 0x0002cc0000047ab9 */ /* 0x000fc40000000a00 */
[----:B------:R-:W-:Y:S02]  /*b430*/  IMAD.MOV.U32 R103, RZ, RZ, R48 ;  /* 0x000000ffff677224 */ /* 0x000fe400078e0030 */
[C---:B------:R-:W-:Y:S02]  /*b440*/  IMAD R115, R119.reuse, UR7, R108 ;  /* 0x0000000777737c24 */ /* 0x040fe4000f8e026c */
[----:B------:R-:W-:Y:S01]  /*b450*/  IMAD.WIDE.U32 R110, R119, UR6, R110 ;  /* 0x00000006776e7c25 */ /* 0x000fe2000f8e006e */
[----:B------:R-:W-:-:S03]  /*b460*/  ULDC.64 UR6, c[0x0][0xbc8] ;  /* 0x0002f20000067ab9 */ /* 0x000fc60000000a00 */
[----:B------:R-:W-:Y:S01]  /*b470*/  IMAD.IADD R111, R111, 0x1, R115 ;  /* 0x000000016f6f7824 */ /* 0x000fe200078e0273 */
[----:B0-----:R-:W-:Y:S02]  /*b480*/  @P2 SHF.R.U32.HI R103, RZ, R114, R121 ;  /* 0x00000072ff672219 */ /* 0x001fe40000011679 */
[C---:B------:R-:W-:Y:S02]  /*b490*/  IADD3 R104, P2, R101.reuse, R4, RZ ;  /* 0x0000000465687210 */ /* 0x040fe40007f5e0ff */
[----:B------:R-:W-:Y:S01]  /*b4a0*/  IADD3 R101, -R101, RZ, RZ ;  /* 0x000000ff65657210 */ /* 0x000fe20007ffe1ff */
[--C-:B------:R-:W-:Y:S01]  /*b4b0*/  IMAD.MOV R108, RZ, RZ, -R103.reuse ;  /* 0x000000ffff6c7224 */ /* 0x100fe200078e0a67 */
[----:B------:R-:W-:Y:S02]  /*b4c0*/  SHF.R.S32.HI R4, RZ, 0x1f, R103 ;  /* 0x0000001fff047819 */ /* 0x000fe40000011467 */
[----:B------:R-:W-:Y:S01]  /*b4d0*/  IADD3.X R105, R105, R5, R107, P2, !PT ;  /* 0x0000000569697210 */ /* 0x000fe200017fe46b */
[----:B------:R-:W-:-:S02]  /*b4e0*/  IMAD R101, R113, R101, R48 ;  /* 0x0000006571657224 */ /* 0x000fc400078e0230 */
[----:B------:R-:W-:Y:S02]  /*b4f0*/  IMAD R4, R4, UR4, RZ ;  /* 0x0000000404047c24 */ /* 0x000fe4000f8e02ff */
[----:B------:R-:W-:Y:S01]  /*b500*/  IMAD R107, R113, R108, R48 ;  /* 0x0000006c716b7224 */ /* 0x000fe200078e0230 */
[----:B------:R-:W-:Y:S01]  /*b510*/  SHF.R.S32.HI R48, RZ, 0x1f, R101 ;  /* 0x0000001fff307819 */ /* 0x000fe20000011465 */
[C---:B------:R-:W-:Y:S01]  /*b520*/  IMAD R115, R103.reuse, UR5, R4 ;  /* 0x0000000567737c24 */ /* 0x040fe2000f8e0204 */
[----:B------:R-:W0:Y:S01]  /*b530*/  S2UR UR5, SR_CgaCtaId ;  /* 0x00000000000579c3 */ /* 0x000e220000008800 */
[----:B------:R-:W-:Y:S01]  /*b540*/  IMAD.WIDE.U32 R4, R103, UR4, R110 ;  /* 0x0000000467047c25 */ /* 0x000fe2000f8e006e */
[----:B------:R-:W-:Y:S01]  /*b550*/  SHF.R.S32.HI R103, RZ, 0x1f, R107 ;  /* 0x0000001fff677819 */ /* 0x000fe2000001146b */
[----:B------:R-:W-:Y:S02]  /*b560*/  UMOV UR4, 0x400 ;  /* 0x0000040000047882 */ /* 0x000fe40000000000 */
[----:B------:R-:W-:-:S02]  /*b570*/  IMAD R48, R48, UR6, RZ ;  /* 0x0000000630307c24 */ /* 0x000fc4000f8e02ff */
[----:B------:R-:W-:Y:S02]  /*b580*/  IMAD.IADD R5, R5, 0x1, R115 ;  /* 0x0000000105057824 */ /* 0x000fe400078e0273 */
[----:B------:R-:W-:Y:S02]  /*b590*/  IMAD R108, R103, UR8, RZ ;  /* 0x00000008676c7c24 */ /* 0x000fe4000f8e02ff */
[C---:B------:R-:W-:Y:S01]  /*b5a0*/  IMAD R103, R101.reuse, UR7, R48 ;  /* 0x0000000765677c24 */ /* 0x040fe2000f8e0230 */
[----:B-----5:R-:W-:Y:S01]  /*b5b0*/  SEL R48, R50, R49, P0 ;  /* 0x0000003132307207 */ /* 0x020fe20000000000 */
[----:B------:R-:W-:Y:S01]  /*b5c0*/  IMAD.WIDE.U32 R104, R101, UR6, R104 ;  /* 0x0000000665687c25 */ /* 0x000fe2000f8e0068 */
[----:B------:R-:W-:Y:S01]  /*b5d0*/  ULDC.64 UR6, c[0x0][0xba8] ;  /* 0x0002ea0000067ab9 */ /* 0x000fe20000000a00 */
[----:B------:R-:W-:Y:S02]  /*b5e0*/  SEL R50, R49, R50, P0 ;  /* 0x0000003231327207 */ /* 0x000fe40000000000 */
[----:B------:R-:W-:Y:S01]  /*b5f0*/  IMAD.WIDE.U32 R110, R107, UR8, R4 ;  /* 0x000000086b6e7c25 */ /* 0x000fe2000f8e0004 */
[----:B------:R-:W-:Y:S01]  /*b600*/  LEA R112, P2, R104, UR6, 0x2 ;  /* 0x0000000668707c11 */ /* 0x000fe2000f8410ff */
[----:B------:R-:W-:Y:S01]  /*b610*/  ULDC UR6, c[0x0][0xa88] ;  /* 0x0002a20000067ab9 */ /* 0x000fe20000000800 */
[----:B------:R-:W-:Y:S01]  /*b620*/  SEL R4, R46, R109, P0 ;  /* 0x0000006d2e047207 */ /* 0x000fe20000000000 */
[----:B------:R-:W-:Y:S01]  /*b630*/  IMAD.IADD R5, R105, 0x1, R103 ;  /* 0x0000000169057824 */ /* 0x000fe200078e0267 */
[----:B------:R-:W-:Y:S01]  /*b640*/  SEL R46, R109, R46, P0 ;  /* 0x0000002e6d2e7207 */ /* 0x000fe20000000000 */
[----:B------:R-:W-:Y:S01]  /*b650*/  IMAD R101, R107, UR9, R108 ;  /* 0x000000096b657c24 */ /* 0x000fe2000f8e026c */
[----:B------:R-:W-:Y:S01]  /*b660*/  ULDC.64 UR8, c[0x0][0xb00] ;  /* 0x0002c00000087ab9 */ /* 0x000fe20000000a00 */
[----:B------:R-:W-:Y:S01]  /*b670*/  SHFL.IDX PT, R108, R112, RZ, 0x1c1f ;  /* 0x001c1fff706c7589 */ /* 0x000fe200000e0000 */
[----:B------:R-:W-:Y:S01]  /*b680*/  LEA.HI.X R114, R104, UR7, R5, 0x2, P2 ;  /* 0x0000000768727c11 */ /* 0x000fe200090f1405 */
[----:B------:R-:W-:Y:S01]  /*b690*/  IMAD.IADD R107, R111, 0x1, R101 ;  /* 0x000000016f6b7824 */ /* 0x000fe200078e0265 */
[C---:B------:R-:W-:Y:S01]  /*b6a0*/  LEA R103, P3, R110.reuse, UR8, 0x2 ;  /* 0x000000086e677c11 */ /* 0x040fe2000f8610ff */
[----:B0-----:R-:W-:Y:S01]  /*b6b0*/  ULEA UR4, UR5, UR4, 0x18 ;  /* 0x0000000405047291 */ /* 0x001fe2000f8ec03f */
[----:B------:R-:W-:Y:S01]  /*b6c0*/  SEL R5, R47, R106, P0 ;  /* 0x0000006a2f057207 */ /* 0x000fe20000000000 */
[----:B------:R-:W0:Y:S01]  /*b6d0*/  SHFL.IDX PT, R109, R114, RZ, 0x1c1f ;  /* 0x001c1fff726d7589 */ /* 0x000e2200000e0000 */
[----:B------:R-:W-:Y:S01]  /*b6e0*/  LEA.HI.X R107, R110, UR9, R107, 0x2, P3 ;  /* 0x000000096e6b7c11 */ /* 0x000fe200098f146b */
[----:B------:R-:W-:Y:S01]  /*b6f0*/  IMAD R101, R113, UR6, RZ ;  /* 0x0000000671657c24 */ /* 0x000fe2000f8e02ff */
[----:B------:R-:W-:Y:S01]  /*b700*/  SEL R47, R106, R47, P0 ;  /* 0x0000002f6a2f7207 */ /* 0x000fe20000000000 */
[----:B------:R-:W-:Y:S01]  /*b710*/  SHFL.IDX PT, R110, R112, 0x1, 0x1c1f ;  /* 0x003c1f00706e7f89 */ /* 0x000fe200000e0000 */
[C---:B------:R-:W-:Y:S01]  /*b720*/  VIADD R106, R100.reuse, 0x8 ;  /* 0x00000008646a7836 */ /* 0x040fe20000000000 */
[----:B------:R-:W-:Y:S01]  /*b730*/  UIADD3 UR4, UR4, 0x33420, URZ ;  /* 0x0003342004047890 */ /* 0x000fe2000fffe03f */
[CC--:B------:R-:W-:Y:S01]  /*b740*/  ISETP.GE.OR P2, PT, R100.reuse, R101.reuse, P1 ;  /* 0x000000656400720c */ /* 0x0c0fe20000f46670 */
[----:B------:R-:W2:Y:S01]  /*b750*/  SHFL.IDX PT, R111, R114, 0x1, 0x1c1f ;  /* 0x003c1f00726f7f89 */ /* 0x000ea200000e0000 */
[-C--:B------:R-:W-:Y:S01]  /*b760*/  ISETP.GE.AND P3, PT, R100, R101.reuse, PT ;  /* 0x000000656400720c */ /* 0x080fe20003f66270 */
[----:B------:R-:W-:Y:S01]  /*b770*/  UPRMT UR4, URZ, 0x654, UR4 ;  /* 0x000006543f047896 */ /* 0x000fe20008000004 */
[----:B------:R-:W-:Y:S01]  /*b780*/  ISETP.GE.OR P1, PT, R106, R101, P1 ;  /* 0x000000656a00720c */ /* 0x000fe20000f26670 */
[----:B------:R3:W4:Y:S01]  /*b790*/  SHFL.IDX PT, R104, R103, RZ, 0x1c1f ;  /* 0x001c1fff67687589 */ /* 0x00072200000e0000 */
[----:B------:R-:W-:-:S02]  /*b7a0*/  SEL R49, R51, R52, P0 ;  /* 0x0000003433317207 */ /* 0x000fc40000000000 */
[----:B------:R-:W-:Y:S01]  /*b7b0*/  SEL R51, R52, R51, P0 ;  /* 0x0000003334337207 */ /* 0x000fe20000000000 */
[----:B------:R3:W3:Y:S01]  /*b7c0*/  SHFL.IDX PT, R105, R107, RZ, 0x1c1f ;  /* 0x001c1fff6b697589 */ /* 0x0006e200000e0000 */
[----:B-1----:R-:W-:Y:S02]  /*b7d0*/  SEL R52, R54, R53, P0 ;  /* 0x0000003536347207 */ /* 0x002fe40000000000 */
[----:B------:R-:W-:Y:S01]  /*b7e0*/  SYNCS.ARRIVE.TRANS64.RED.A1T0 RZ, [UR4], RZ ;  /* 0x000000ffffff79a7 */ /* 0x000fe20008100404 */
[----:B------:R-:W-:Y:S02]  /*b7f0*/  SEL R54, R53, R54, P0 ;  /* 0x0000003635367207 */ /* 0x000fe40000000000 */
[----:B------:R-:W-:Y:S01]  /*b800*/  SEL R53, R55, R102, P0 ;  /* 0x0000006637357207 */ /* 0x000fe20000000000 */
[----:B0-----:R0:W-:Y:S01]  /*b810*/  @!P2 ST.E desc[UR54][R108.64], R2 ;  /* 0x000000026c00a985 */ /* 0x0011e2000c101936 */
[----:B------:R-:W-:-:S03]  /*b820*/  SEL R55, R102, R55, P0 ;  /* 0x0000003766377207 */ /* 0x000fc60000000000 */
[----:B--2---:R0:W-:Y:S01]  /*b830*/  @!P1 ST.E desc[UR54][R110.64], R0 ;  /* 0x000000006e009985 */ /* 0x0041e2000c101936 */
[----:B------:R-:W-:Y:S05]  /*b840*/  @P3 BRA `(.L_x_37) ;  /* 0x0000000800383947 */ /* 0x000fea0003800000 */
[C---:B0-----:R-:W-:Y:S01]  /*b850*/  VIADD R0, R96.reuse, 0x8 ;  /* 0x0000000860007836 */ /* 0x041fe20000000000 */
[----:B------:R-:W-:Y:S01]  /*b860*/  ULDC UR4, c[0x0][0xac8] ;  /* 0x0002b20000047ab9 */ /* 0x000fe20000000800 */
[C---:B------:R-:W-:Y:S01]  /*b870*/  IADD3 R100, R96.reuse, 0x10, RZ ;  /* 0x0000001060647810 */ /* 0x040fe20007ffe0ff */
[C---:B------:R-:W-:Y:S01]  /*b880*/  VIADD R102, R96.reuse, 0x18 ;  /* 0x0000001860667836 */ /* 0x040fe20000000000 */
[C---:B------:R-:W-:Y:S01]  /*b890*/  ISETP.GE.AND P4, PT, R96.reuse, UR4, PT ;  /* 0x0000000460007c0c */ /* 0x040fe2000bf86270 */
[----:B------:R-:W-:Y:S01]  /*b8a0*/  VIADD R112, R96, 0x20 ;  /* 0x0000002060707836 */ /* 0x000fe20000000000 */
[----:B------:R-:W-:Y:S01]  /*b8b0*/  ISETP.GE.AND P5, PT, R0, UR4, PT ;  /* 0x0000000400007c0c */ /* 0x000fe2000bfa6270 */
[----:B------:R-:W-:Y:S01]  /*b8c0*/  VIADD R114, R96, 0x30 ;  /* 0x0000003060727836 */ /* 0x000fe20000000000 */
[----:B------:R-:W-:Y:S02]  /*b8d0*/  ISETP.GE.AND P3, PT, R100, UR4, PT ;  /* 0x0000000464007c0c */ /* 0x000fe4000bf66270 */
[----:B------:R-:W-:-:S02]  /*b8e0*/  ISETP.GE.AND P1, PT, R102, UR4, PT ;  /* 0x0000000466007c0c */ /* 0x000fc4000bf26270 */
[----:B------:R-:W-:-:S05]  /*b8f0*/  ISETP.GE.AND P2, PT, R112, UR4, PT ;  /* 0x0000000470007c0c */ /* 0x000fca000bf46270 */
[--C-:B---34-:R-:W-:Y:S02]  /*b900*/  @!P4 IMAD.WIDE R108, R96, 0x4, R104.reuse ;  /* 0x00000004606cc825 */ /* 0x118fe400078e0268 */
[----:B------:R-:W-:Y:S02]  /*b910*/  @!P5 LEA.HI R0, R0, R0, RZ, 0x1 ;  /* 0x000000000000d211 */ /* 0x000fe400078f08ff */
[----:B------:R-:W-:Y:S01]  /*b920*/  @!P3 LEA.HI R100, R100, R100, RZ, 0x1 ;  /* 0x000000646464b211 */ /* 0x000fe200078f08ff */
[----:B------:R0:W-:Y:S01]  /*b930*/  @!P4 ST.E.64 desc[UR54][R108.64], R94 ;  /* 0x0000005e6c00c985 */ /* 0x0001e2000c101b36 */
[----:B------:R-:W-:Y:S01]  /*b940*/  @!P5 LOP3.LUT R111, R0, 0xfffffffe, RZ, 0xc0, !PT ;  /* 0xfffffffe006fd812 */ /* 0x000fe200078ec0ff */
[----:B------:R-:W-:Y:S01]  /*b950*/  VIADD R0, R96, 0x28 ;  /* 0x0000002860007836 */ /* 0x000fe20000000000 */
[----:B------:R-:W-:Y:S01]  /*b960*/  @!P3 LOP3.LUT R113, R100, 0xfffffffe, RZ, 0xc0, !PT ;  /* 0xfffffffe6471b812 */ /* 0x000fe200078ec0ff */
[----:B------:R-:W-:Y:S01]  /*b970*/  VIADD R100, R96, 0x38 ;  /* 0x0000003860647836 */ /* 0x000fe20000000000 */
[----:B------:R-:W-:Y:S01]  /*b980*/  @!P1 LEA.HI R102, R102, R102, RZ, 0x1 ;  /* 0x0000006666669211 */ /* 0x000fe200078f08ff */
[----:B------:R-:W-:Y:S01]  /*b990*/  @!P5 IMAD.WIDE R110, R111, 0x4, R104 ;  /* 0x000000046f6ed825 */ /* 0x000fe200078e0268 */
[----:B------:R-:W-:-:S02]  /*b9a0*/  ISETP.GE.AND P4, PT, R0, UR4, PT ;  /* 0x0000000400007c0c */ /* 0x000fc4000bf86270 */
[----:B------:R-:W-:Y:S02]  /*b9b0*/  @!P2 LEA.HI R112, R112, R112, RZ, 0x1 ;  /* 0x000000707070a211 */ /* 0x000fe400078f08ff */
[----:B------:R1:W-:Y:S01]  /*b9c0*/  @!P5 ST.E.64 desc[UR54][R110.64], R98 ;  /* 0x000000626e00d985 */ /* 0x0003e2000c101b36 */
[----:B------:R-:W-:Y:S02]  /*b9d0*/  ISETP.GE.AND P5, PT, R114, UR4, PT ;  /* 0x0000000472007c0c */ /* 0x000fe4000bfa6270 */
[----:B------:R-:W-:Y:S01]  /*b9e0*/  @!P1 LOP3.LUT R115, R102, 0xfffffffe, RZ, 0xc0, !PT ;  /* 0xfffffffe66739812 */ /* 0x000fe200078ec0ff */
[--C-:B0-----:R-:W-:Y:S01]  /*b9f0*/  @!P3 IMAD.WIDE R94, R113, 0x4, R104.reuse ;  /* 0x00000004715eb825 */ /* 0x101fe200078e0268 */
[----:B------:R-:W-:Y:S02]  /*ba00*/  ISETP.GE.AND P6, PT, R100, UR4, PT ;  /* 0x0000000464007c0c */ /* 0x000fe4000bfc6270 */
[----:B------:R-:W-:Y:S01]  /*ba10*/  @!P2 LOP3.LUT R109, R112, 0xfffffffe, RZ, 0xc0, !PT ;  /* 0xfffffffe706da812 */ /* 0x000fe200078ec0ff */
[----:B------:R-:W-:Y:S01]  /*ba20*/  VIADD R102, R96, 0x40 ;  /* 0x0000004060667836 */ /* 0x000fe20000000000 */
[----:B------:R-:W-:Y:S01]  /*ba30*/  @!P4 LEA.HI R0, R0, R0, RZ, 0x1 ;  /* 0x000000000000c211 */ /* 0x000fe200078f08ff */
[----:B------:R0:W-:Y:S02]  /*ba40*/  @!P3 ST.E.64 desc[UR54][R94.64], R92 ;  /* 0x0000005c5e00b985 */ /* 0x0001e4000c101b36 */
[----:B------:R-:W-:Y:S01]  /*ba50*/  @!P2 IMAD.WIDE R108, R109, 0x4, R104 ;  /* 0x000000046d6ca825 */ /* 0x000fe200078e0268 */
[----:B------:R-:W-:-:S02]  /*ba60*/  ISETP.GE.AND P3, PT, R102, UR4, PT ;  /* 0x0000000466007c0c */ /* 0x000fc4000bf66270 */
[----:B-1----:R-:W-:Y:S01]  /*ba70*/  @!P4 LOP3.LUT R111, R0, 0xfffffffe, RZ, 0xc0, !PT ;  /* 0xfffffffe006fc812 */ /* 0x002fe200078ec0ff */
[----:B------:R-:W-:Y:S01]  /*ba80*/  @!P1 IMAD.WIDE R98, R115, 0x4, R104 ;  /* 0x0000000473629825 */ /* 0x000fe200078e0268 */
[----:B------:R-:W-:Y:S02]  /*ba90*/  @!P5 LEA.HI R114, R114, R114, RZ, 0x1 ;  /* 0x000000727272d211 */ /* 0x000fe400078f08ff */
[----:B------:R-:W-:Y:S01]  /*baa0*/  @!P6 LEA.HI R100, R100, R100, RZ, 0x1 ;  /* 0x000000646464e211 */ /* 0x000fe200078f08ff */
[C---:B------:R-:W-:Y:S01]  /*bab0*/  VIADD R110, R96.reuse, 0x48 ;  /* 0x00000048606e7836 */ /* 0x040fe20000000000 */
[----:B------:R1:W-:Y:S01]  /*bac0*/  @!P1 ST.E.64 desc[UR54][R98.64], R86 ;  /* 0x0000005662009985 */ /* 0x0003e2000c101b36 */
[----:B------:R-:W-:Y:S01]  /*bad0*/  VIADD R0, R96, 0x50 ;  /* 0x0000005060007836 */ /* 0x000fe20000000000 */
[----:B0-----:R-:W-:Y:S02]  /*bae0*/  @!P5 LOP3.LUT R93, R114, 0xfffffffe, RZ, 0xc0, !PT ;  /* 0xfffffffe725dd812 */ /* 0x001fe400078ec0ff */
[----:B------:R0:W-:Y:S01]  /*baf0*/  @!P2 ST.E.64 desc[UR54][R108.64], R88 ;  /* 0x000000586c00a985 */ /* 0x0001e2000c101b36 */
[----:B------:R-:W-:-:S02]  /*bb00*/  ISETP.GE.AND P1, PT, R110, UR4, PT ;  /* 0x000000046e007c0c */ /* 0x000fc4000bf26270 */
[----:B------:R-:W-:Y:S02]  /*bb10*/  ISETP.GE.AND P2, PT, R0, UR4, PT ;  /* 0x0000000400007c0c */ /* 0x000fe4000bf46270 */
[----:B------:R-:W-:Y:S02]  /*bb20*/  @!P6 LOP3.LUT R95, R100, 0xfffffffe, RZ, 0xc0, !PT ;  /* 0xfffffffe645fe812 */ /* 0x000fe400078ec0ff */
[----:B------:R-:W-:Y:S01]  /*bb30*/  @!P3 LEA.HI R102, R102, R102, RZ, 0x1 ;  /* 0x000000666666b211 */ /* 0x000fe200078f08ff */
[----:B-1----:R-:W-:Y:S01]  /*bb40*/  @!P4 IMAD.WIDE R86, R111, 0x4, R104 ;  /* 0x000000046f56c825 */ /* 0x002fe200078e0268 */
[----:B------:R-:W-:-:S03]  /*bb50*/  IADD3 R98, R96, 0x58, RZ ;  /* 0x0000005860627810 */ /* 0x000fc60007ffe0ff */
[--C-:B0-----:R-:W-:Y:S01]  /*bb60*/  @!P5 IMAD.WIDE R88, R93, 0x4, R104.reuse ;  /* 0x000000045d58d825 */ /* 0x101fe200078e0268 */
[----:B------:R0:W-:Y:S01]  /*bb70*/  @!P4 ST.E.64 desc[UR54][R86.64], R76 ;  /* 0x0000004c5600c985 */ /* 0x0001e2000c101b36 */
[----:B------:R-:W-:Y:S02]  /*bb80*/  ISETP.GE.AND P4, PT, R98, UR4, PT ;  /* 0x0000000462007c0c */ /* 0x000fe4000bf86270 */
[--C-:B------:R-:W-:Y:S01]  /*bb90*/  @!P6 IMAD.WIDE R92, R95, 0x4, R104.reuse ;  /* 0x000000045f5ce825 */ /* 0x100fe200078e0268 */
[----:B------:R-:W-:Y:S01]  /*bba0*/  @!P3 LOP3.LUT R95, R102, 0xfffffffe, RZ, 0xc0, !PT ;  /* 0xfffffffe665fb812 */ /* 0x000fe200078ec0ff */
[----:B------:R1:W-:Y:S01]  /*bbb0*/  @!P5 ST.E.64 desc[UR54][R88.64], R72 ;  /* 0x000000485800d985 */ /* 0x0003e2000c101b36 */
[----:B------:R-:W-:Y:S01]  /*bbc0*/  @!P1 LEA.HI R110, R110, R110, RZ, 0x1 ;  /* 0x0000006e6e6e9211 */ /* 0x000fe200078f08ff */
[----:B------:R-:W-:Y:S01]  /*bbd0*/  VIADD R99, R96, 0x60 ;  /* 0x0000006060637836 */ /* 0x000fe20000000000 */
[----:B------:R-:W-:Y:S01]  /*bbe0*/  @!P2 LEA.HI R0, R0, R0, RZ, 0x1 ;  /* 0x000000000000a211 */ /* 0x000fe200078f08ff */
[----:B------:R-:W-:Y:S01]  /*bbf0*/  @!P3 IMAD.WIDE R94, R95, 0x4, R104 ;  /* 0x000000045f5eb825 */ /* 0x000fe200078e0268 */
[----:B------:R2:W-:Y:S01]  /*bc00*/  @!P6 ST.E.64 desc[UR54][R92.64], R74 ;  /* 0x0000004a5c00e985 */ /* 0x0005e2000c101b36 */
[----:B0-----:R-:W-:-:S02]  /*bc10*/  @!P1 LOP3.LUT R77, R110, 0xfffffffe, RZ, 0xc0, !PT ;  /* 0xfffffffe6e4d9812 */ /* 0x001fc400078ec0ff */
[----:B------:R-:W-:Y:S01]  /*bc20*/  VIADD R76, R96, 0x70 ;  /* 0x00000070604c7836 */ /* 0x000fe20000000000 */
[----:B------:R-:W-:Y:S01]  /*bc30*/  @!P4 LEA.HI R98, R98, R98, RZ, 0x1 ;  /* 0x000000626262c211 */ /* 0x000fe200078f08ff */
[----:B------:R0:W-:Y:S01]  /*bc40*/  @!P3 ST.E.64 desc[UR54][R94.64], R70 ;  /* 0x000000465e00b985 */ /* 0x0001e2000c101b36 */
[----:B------:R-:W-:Y:S01]  /*bc50*/  @!P2 LOP3.LUT R87, R0, 0xfffffffe, RZ, 0xc0, !PT ;  /* 0xfffffffe0057a812 */ /* 0x000fe200078ec0ff */
[--C-:B-1----:R-:W-:Y:S01]  /*bc60*/  @!P1 IMAD.WIDE R72, R77, 0x4, R104.reuse ;  /* 0x000000044d489825 */ /* 0x102fe200078e0268 */
[----:B------:R-:W-:Y:S02]  /*bc70*/  ISETP.GE.AND P3, PT, R99, UR4, PT ;  /* 0x0000000463007c0c */ /* 0x000fe4000bf66270 */
[----:B------:R-:W-:Y:S01]  /*bc80*/  ISETP.GE.AND P6, PT, R76, UR4, PT ;  /* 0x000000044c007c0c */ /* 0x000fe2000bfc6270 */
[----:B------:R-:W-:Y:S01]  /*bc90*/  VIADD R0, R96, 0x68 ;  /* 0x0000006860007836 */ /* 0x000fe20000000000 */
[----:B------:R1:W-:Y:S01]  /*bca0*/  @!P1 ST.E.64 desc[UR54][R72.64], R66 ;  /* 0x0000004248009985 */ /* 0x0003e2000c101b36 */
[----:B--2---:R-:W-:-:S03]  /*bcb0*/  @!P2 IMAD.WIDE R74, R87, 0x4, R104 ;  /* 0x00000004574aa825 */ /* 0x004fc600078e0268 */
[----:B------:R-:W-:Y:S01]  /*bcc0*/  ISETP.GE.AND P1, PT, R0, UR4, PT ;  /* 0x0000000400007c0c */ /* 0x000fe2000bf26270 */
[----:B------:R-:W-:Y:S01]  /*bcd0*/  VIADD R77, R96, 0x78 ;  /* 0x00000078604d7836 */ /* 0x000fe20000000000 */
[----:B------:R2:W-:Y:S01]  /*bce0*/  @!P2 ST.E.64 desc[UR54][R74.64], R68 ;  /* 0x000000444a00a985 */ /* 0x0005e2000c101b36 */
[----:B0-----:R-:W-:Y:S01]  /*bcf0*/  @!P4 LOP3.LUT R71, R98, 0xfffffffe, RZ, 0xc0, !PT ;  /* 0xfffffffe6247c812 */ /* 0x001fe200078ec0ff */
[C---:B------:R-:W-:Y:S01]  /*bd00*/  VIADD R86, R96.reuse, 0x80 ;  /* 0x0000008060567836 */ /* 0x040fe20000000000 */
[----:B------:R-:W-:Y:S01]  /*bd10*/  @!P3 LEA.HI R99, R99, R99, RZ, 0x1 ;  /* 0x000000636363b211 */ /* 0x000fe200078f08ff */
[----:B------:R-:W-:Y:S01]  /*bd20*/  VIADD R87, R96, 0x88 ;  /* 0x0000008860577836 */ /* 0x000fe20000000000 */
[----:B------:R-:W-:Y:S02]  /*bd30*/  ISETP.GE.AND P5, PT, R77, UR4, PT ;  /* 0x000000044d007c0c */ /* 0x000fe4000bfa6270 */
[----:B------:R-:W-:Y:S01]  /*bd40*/  ISETP.GE.AND P2, PT, R86, UR4, PT ;  /* 0x0000000456007c0c */ /* 0x000fe2000bf46270 */
[----:B-1----:R-:W-:Y:S01]  /*bd50*/  @!P4 IMAD.WIDE R66, R71, 0x4, R104 ;  /* 0x000000044742c825 */ /* 0x002fe200078e0268 */
[----:B------:R-:W-:-:S02]  /*bd60*/  @!P6 LEA.HI R76, R76, R76, RZ, 0x1 ;  /* 0x0000004c4c4ce211 */ /* 0x000fc400078f08ff */
[----:B------:R-:W-:Y:S02]  /*bd70*/  @!P1 LEA.HI R0, R0, R0, RZ, 0x1 ;  /* 0x0000000000009211 */ /* 0x000fe400078f08ff */
[----:B------:R0:W-:Y:S01]  /*bd80*/  @!P4 ST.E.64 desc[UR54][R66.64], R64 ;  /* 0x000000404200c985 */ /* 0x0001e2000c101b36 */
[----:B------:R-:W-:Y:S02]  /*bd90*/  ISETP.GE.AND P4, PT, R87, UR4, PT ;  /* 0x0000000457007c0c */ /* 0x000fe4000bf86270 */
[----:B--2---:R-:W-:Y:S02]  /*bda0*/  @!P3 LOP3.LUT R69, R99, 0xfffffffe, RZ, 0xc0, !PT ;  /* 0xfffffffe6345b812 */ /* 0x004fe400078ec0ff */
[----:B------:R-:W-:Y:S02]  /*bdb0*/  @!P6 LOP3.LUT R73, R76, 0xfffffffe, RZ, 0xc0, !PT ;  /* 0xfffffffe4c49e812 */ /* 0x000fe400078ec0ff */
[----:B------:R-:W-:Y:S01]  /*bdc0*/  @!P5 LEA.HI R77, R77, R77, RZ, 0x1 ;  /* 0x0000004d4d4dd211 */ /* 0x000fe200078f08ff */
[----:B------:R-:W-:Y:S01]  /*bdd0*/  @!P3 IMAD.WIDE R68, R69, 0x4, R104 ;  /* 0x000000044544b825 */ /* 0x000fe200078e0268 */
[----:B------:R-:W-:-:S02]  /*bde0*/  @!P1 LOP3.LUT R71, R0, 0xfffffffe, RZ, 0xc0, !PT ;  /* 0xfffffffe00479812 */ /* 0x000fc400078ec0ff */
[----:B------:R-:W-:Y:S01]  /*bdf0*/  @!P2 LEA.HI R86, R86, R86, RZ, 0x1 ;  /* 0x000000565656a211 */ /* 0x000fe200078f08ff */
[----:B------:R-:W-:Y:S01]  /*be00*/  VIADD R0, R96, 0x90 ;  /* 0x0000009060007836 */ /* 0x000fe20000000000 */
[----:B------:R1:W-:Y:S01]  /*be10*/  @!P3 ST.E.64 desc[UR54][R68.64], R60 ;  /* 0x0000003c4400b985 */ /* 0x0003e2000c101b36 */
[----:B------:R-:W-:Y:S01]  /*be20*/  @!P4 LEA.HI R87, R87, R87, RZ, 0x1 ;  /* 0x000000575757c211 */ /* 0x000fe200078f08ff */
[--C-:B0-----:R-:W-:Y:S01]  /*be30*/  @!P6 IMAD.WIDE R64, R73, 0x4, R104.reuse ;  /* 0x000000044940e825 */ /* 0x101fe200078e0268 */
[----:B------:R-:W-:Y:S02]  /*be40*/  @!P5 LOP3.LUT R67, R77, 0xfffffffe, RZ, 0xc0, !PT ;  /* 0xfffffffe4d43d812 */ /* 0x000fe400078ec0ff */
[----:B------:R-:W-:Y:S01]  /*be50*/  @!P2 LOP3.LUT R73, R86, 0xfffffffe, RZ, 0xc0, !PT ;  /* 0xfffffffe5649a812 */ /* 0x000fe200078ec0ff */
[----:B------:R-:W-:Y:S01]  /*be60*/  @!P1 IMAD.WIDE R70, R71, 0x4, R104 ;  /* 0x0000000447469825 */ /* 0x000fe200078e0268 */
[----:B------:R-:W-:-:S03]  /*be70*/  @!P4 LOP3.LUT R87, R87, 0xfffffffe, RZ, 0xc0, !PT ;  /* 0xfffffffe5757c812 */ /* 0x000fc600078ec0ff */
[--C-:B------:R-:W-:Y:S01]  /*be80*/  @!P5 IMAD.WIDE R66, R67, 0x4, R104.reuse ;  /* 0x000000044342d825 */ /* 0x100fe200078e0268 */
[----:B------:R0:W-:Y:S01]  /*be90*/  @!P1 ST.E.64 desc[UR54][R70.64], R62 ;  /* 0x0000003e46009985 */ /* 0x0001e2000c101b36 */
[----:B------:R-:W-:Y:S02]  /*bea0*/  ISETP.GE.AND P1, PT, R0, UR4, PT ;  /* 0x0000000400007c0c */ /* 0x000fe4000bf26270 */
[----:B-1----:R-:W-:Y:S01]  /*beb0*/  @!P2 IMAD.WIDE R60, R73, 0x4, R104 ;  /* 0x00000004493ca825 */ /* 0x002fe200078e0268 */
[----:B------:R1:W-:Y:S01]  /*bec0*/  @!P6 ST.E.64 desc[UR54][R64.64], R58 ;  /* 0x0000003a4000e985 */ /* 0x0003e2000c101b36 */
[C---:B------:R-:W-:Y:S02]  /*bed0*/  IADD3 R69, R96.reuse, 0xa0, RZ ;  /* 0x000000a060457810 */ /* 0x040fe40007ffe0ff */
[----:B------:R-:W-:Y:S01]  /*bee0*/  VIADD R68, R96, 0x98 ;  /* 0x0000009860447836 */ /* 0x000fe20000000000 */
[----:B------:R-:W-:Y:S01]  /*bef0*/  @!P5 ST.E.64 desc[UR54][R66.64], R56 ;  /* 0x000000384200d985 */ /* 0x000fe2000c101b36 */
[----:B------:R-:W-:-:S03]  /*bf00*/  ISETP.GE.AND P3, PT, R69, UR4, PT ;  /* 0x0000000445007c0c */ /* 0x000fc6000bf66270 */
[----:B------:R-:W-:Y:S01]  /*bf10*/  @!P2 ST.E.64 desc[UR54][R60.64], R26 ;  /* 0x0000001a3c00a985 */ /* 0x000fe2000c101b36 */
[----:B------:R-:W-:Y:S01]  /*bf20*/  ISETP.GE.AND P2, PT, R68, UR4, PT ;  /* 0x0000000444007c0c */ /* 0x000fe2000bf46270 */
[----:B0-----:R-:W-:Y:S01]  /*bf30*/  @!P4 IMAD.WIDE R62, R87, 0x4, R104 ;  /* 0x00000004573ec825 */ /* 0x001fe200078e0268 */
[----:B------:R-:W-:-:S03]  /*bf40*/  @!P1 LEA.HI R0, R0, R0, RZ, 0x1 ;  /* 0x0000000000009211 */ /* 0x000fc600078f08ff */
[C---:B------:R-:W-:Y:S01]  /*bf50*/  VIADD R70, R96.reuse, 0xa8 ;  /* 0x000000a860467836 */ /* 0x040fe20000000000 */
[----:B------:R0:W-:Y:S01]  /*bf60*/  @!P4 ST.E.64 desc[UR54][R62.64], R24 ;  /* 0x000000183e00c985 */ /* 0x0001e2000c101b36 */
[C---:B-1----:R-:W-:Y:S02]  /*bf70*/  VIADD R58, R96.reuse, 0xb0 ;  /* 0x000000b0603a7836 */ /* 0x042fe40000000000 */
[----:B------:R-:W-:Y:S01]  /*bf80*/  VIADD R59, R96, 0xb8 ;  /* 0x000000b8603b7836 */ /* 0x000fe20000000000 */
[----:B------:R-:W-:Y:S02]  /*bf90*/  ISETP.GE.AND P4, PT, R70, UR4, PT ;  /* 0x0000000446007c0c */ /* 0x000fe4000bf86270 */
[----:B------:R-:W-:Y:S02]  /*bfa0*/  ISETP.GE.AND P5, PT, R58, UR4, PT ;  /* 0x000000043a007c0c */ /* 0x000fe4000bfa6270 */
[----:B------:R-:W-:Y:S02]  /*bfb0*/  ISETP.GE.AND P6, PT, R59, UR4, PT ;  /* 0x000000043b007c0c */ /* 0x000fe4000bfc6270 */
[----:B------:R-:W-:-:S02]  /*bfc0*/  @!P2 LEA.HI R68, R68, R68, RZ, 0x1 ;  /* 0x000000444444a211 */ /* 0x000fc400078f08ff */
[----:B------:R-:W-:Y:S02]  /*bfd0*/  @!P3 LEA.HI R69, R69, R69, RZ, 0x1 ;  /* 0x000000454545b211 */ /* 0x000fe400078f08ff */
[----:B0-----:R-:W-:Y:S02]  /*bfe0*/  @!P1 LOP3.LUT R25, R0, 0xfffffffe, RZ, 0xc0, !PT ;  /* 0xfffffffe00199812 */ /* 0x001fe400078ec0ff */
[----:B------:R-:W-:Y:S02]  /*bff0*/  @!P2 LOP3.LUT R27, R68, 0xfffffffe, RZ, 0xc0, !PT ;  /* 0xfffffffe441ba812 */ /* 0x000fe400078ec0ff */
[----:B------:R-:W-:Y:S02]  /*c000*/  @!P4 LEA.HI R70, R70, R70, RZ, 0x1 ;  /* 0x000000464646c211 */ /* 0x000fe400078f08ff */
[----:B------:R-:W-:Y:S01]  /*c010*/  @!P5 LEA.HI R58, R58, R58, RZ, 0x1 ;  /* 0x0000003a3a3ad211 */ /* 0x000fe200078f08ff */
[----:B------:R-:W-:Y:S01]  /*c020*/  @!P2 IMAD.WIDE R26, R27, 0x4, R104 ;  /* 0x000000041b1aa825 */ /* 0x000fe200078e0268 */
[----:B------:R-:W-:-:S02]  /*c030*/  @!P6 LEA.HI R24, R59, R59, RZ, 0x1 ;  /* 0x0000003b3b18e211 */ /* 0x000fc400078f08ff */
[----:B------:R-:W-:Y:S02]  /*c040*/  @!P3 LOP3.LUT R57, R69, 0xfffffffe, RZ, 0xc0, !PT ;  /* 0xfffffffe4539b812 */ /* 0x000fe400078ec0ff */
[----:B------:R-:W-:Y:S02]  /*c050*/  @!P4 LOP3.LUT R59, R70, 0xfffffffe, RZ, 0xc0, !PT ;  /* 0xfffffffe463bc812 */ /* 0x000fe400078ec0ff */
[----:B------:R-:W-:Y:S01]  /*c060*/  @!P5 LOP3.LUT R61, R58, 0xfffffffe, RZ, 0xc0, !PT ;  /* 0xfffffffe3a3dd812 */ /* 0x000fe200078ec0ff */
[----:B------:R-:W-:Y:S01]  /*c070*/  @!P3 IMAD.WIDE R56, R57, 0x4, R104 ;  /* 0x000000043938b825 */ /* 0x000fe200078e0268 */
[----:B------:R-:W-:-:S03]  /*c080*/  @!P6 LOP3.LUT R63, R24, 0xfffffffe, RZ, 0xc0, !PT ;  /* 0xfffffffe183fe812 */ /* 0x000fc600078ec0ff */
[----:B------:R-:W-:-:S04]  /*c090*/  @!P1 IMAD.WIDE R24, R25, 0x4, R104 ;  /* 0x0000000419189825 */ /* 0x000fc800078e0268 */
[--C-:B------:R-:W-:Y:S01]  /*c0a0*/  @!P4 IMAD.WIDE R58, R59, 0x4, R104.reuse ;  /* 0x000000043b3ac825 */ /* 0x100fe200078e0268 */
[----:B------:R1:W-:Y:S03]  /*c0b0*/  @!P1 ST.E.64 desc[UR54][R24.64], R20 ;  /* 0x0000001418009985 */ /* 0x0003e6000c101b36 */
[--C-:B------:R-:W-:Y:S01]  /*c0c0*/  @!P5 IMAD.WIDE R60, R61, 0x4, R104.reuse ;  /* 0x000000043d3cd825 */ /* 0x100fe200078e0268 */
[----:B------:R1:W-:Y:S03]  /*c0d0*/  @!P2 ST.E.64 desc[UR54][R26.64], R22 ;  /* 0x000000161a00a985 */ /* 0x0003e6000c101b36 */
[----:B------:R-:W-:Y:S01]  /*c0e0*/  @!P6 IMAD.WIDE R104, R63, 0x4, R104 ;  /* 0x000000043f68e825 */ /* 0x000fe200078e0268 */
[----:B------:R1:W-:Y:S04]  /*c0f0*/  @!P3 ST.E.64 desc[UR54][R56.64], R32 ;  /* 0x000000203800b985 */ /* 0x0003e8000c101b36 */
[----:B------:R1:W-:Y:S04]  /*c100*/  @!P4 ST.E.64 desc[UR54][R58.64], R34 ;  /* 0x000000223a00c985 */ /* 0x0003e8000c101b36 */
[----:B------:R1:W-:Y:S04]  /*c110*/  @!P5 ST.E.64 desc[UR54][R60.64], R40 ;  /* 0x000000283c00d985 */ /* 0x0003e8000c101b36 */
[----:B------:R1:W-:Y:S02]  /*c120*/  @!P6 ST.E.64 desc[UR54][R104.64], R44 ;  /* 0x0000002c6800e985 */ /* 0x0003e4000c101b36 */
.L_x_37:
[----:B------:R-:W-:Y:S05]  /*c130*/  BSYNC B0 ;  /* 0x0000000000007941 */ /* 0x000fea0003800000 */
.L_x_36:
[----:B------:R-:W-:Y:S01]  /*c140*/  ISETP.GE.AND P1, PT, R106, R101, PT ;  /* 0x000000656a00720c */ /* 0x000fe20003f26270 */
[----:B-1----:R1:W2:Y:S01]  /*c150*/  SHFL.IDX PT, R21, R107, 0x1, 0x1c1f ;  /* 0x003c1f006b157f89 */ /* 0x0022a200000e0000 */
[----:B------:R-:W-:Y:S02]  /*c160*/  SEL R40, R38, R91, P0 ;  /* 0x0000005b26287207 */ /* 0x000fe40000000000 */
[----:B------:R-:W-:Y:S01]  /*c170*/  SEL R22, R29, R90, P0 ;  /* 0x0000005a1d167207 */ /* 0x000fe20000000000 */
[----:B------:R1:W0:Y:S01]  /*c180*/  SHFL.IDX PT, R20, R103, 0x1, 0x1c1f ;  /* 0x003c1f0067147f89 */ /* 0x00022200000e0000 */
        /* <DEDUP_REMOVED lines=18> */
[----:B0-----:R-:W-:Y:S02]  /*c2b0*/  SEL R2, R11, R78, P0 ;  /* 0x0000004e0b027207 */ /* 0x001fe40000000000 */
[----:B------:R-:W-:Y:S01]  /*c2c0*/  SEL R8, R78, R11, P0 ;  /* 0x0000000b4e087207 */ /* 0x000fe20000000000 */
[----:B-12---:R-:W-:Y:S06]  /*c2d0*/  @P1 BRA `(.L_x_8) ;  /* 0x0000005800981947 */ /* 0x006fec0003800000 */
[C---:B------:R-:W-:Y:S01]  /*c2e0*/  VIADD R0, R96.reuse, 0x8 ;  /* 0x0000000860007836 */ /* 0x040fe20000000000 */
[----:B------:R-:W-:Y:S01]  /*c2f0*/  ULDC UR4, c[0x0][0xac8] ;  /* 0x0002b20000047ab9 */ /* 0x000fe20000000800 */
[C---:B------:R-:W-:Y:S01]  /*c300*/  VIADD R32, R96.reuse, 0x10 ;  /* 0x0000001060207836 */ /* 0x040fe20000000000 */
[C---:B------:R-:W-:Y:S01]  /*c310*/  ISETP.GE.AND P0, PT, R96.reuse, UR4, PT ;  /* 0x0000000460007c0c */ /* 0x040fe2000bf06270 */
[----:B------:R-:W-:Y:S01]  /*c320*/  VIADD R33, R96, 0x18 ;  /* 0x0000001860217836 */ /* 0x000fe20000000000 */
[----:B------:R-:W-:Y:S01]  /*c330*/  ISETP.GE.AND P1, PT, R0, UR4, PT ;  /* 0x0000000400007c0c */ /* 0x000fe2000bf26270 */
[----:B------:R-:W-:Y:S01]  /*c340*/  VIADD R56, R96, 0x20 ;  /* 0x0000002060387836 */ /* 0x000fe20000000000 */
[----:B------:R-:W-:Y:S01]  /*c350*/  ISETP.GE.AND P5, PT, R32, UR4, PT ;  /* 0x0000000420007c0c */ /* 0x000fe2000bfa6270 */
[----:B------:R-:W-:Y:S01]  /*c360*/  VIADD R58, R96, 0x28 ;  /* 0x00000028603a7836 */ /* 0x000fe20000000000 */
[----:B------:R-:W-:Y:S02]  /*c370*/  ISETP.GE.AND P6, PT, R33, UR4, PT ;  /* 0x0000000421007c0c */ /* 0x000fe4000bfc6270 */
[----:B------:R-:W-:-:S02]  /*c380*/  ISETP.GE.AND P2, PT, R56, UR4, PT ;  /* 0x0000000438007c0c */ /* 0x000fc4000bf46270 */
[----:B------:R-:W-:Y:S02]  /*c390*/  IADD3 R59, R96, 0x30, RZ ;  /* 0x00000030603b7810 */ /* 0x000fe40007ffe0ff */
[----:B------:R-:W-:Y:S01]  /*c3a0*/  ISETP.GE.AND P3, PT, R58, UR4, PT ;  /* 0x000000043a007c0c */ /* 0x000fe2000bf66270 */
[----:B------:R-:W-:Y:S01]  /*c3b0*/  @!P0 IMAD.WIDE R10, R96, 0x4, R20 ;  /* 0x00000004600a8825 */ /* 0x000fe200078e0214 */
[----:B------:R-:W-:Y:S02]  /*c3c0*/  ISETP.GE.AND P4, PT, R59, UR4, PT ;  /* 0x000000043b007c0c */ /* 0x000fe4000bf86270 */
[----:B------:R-:W-:Y:S02]  /*c3d0*/  @!P1 LEA.HI R0, R0, R0, RZ, 0x1 ;  /* 0x0000000000009211 */ /* 0x000fe400078f08ff */
[----:B------:R-:W-:Y:S01]  /*c3e0*/  @!P5 LEA.HI R32, R32, R32, RZ, 0x1 ;  /* 0x000000202020d211 */ /* 0x000fe200078f08ff */
[----:B------:R0:W-:Y:S01]  /*c3f0*/  @!P0 ST.E.64 desc[UR54][R10.64], R12 ;  /* 0x0000000c0a008985 */ /* 0x0001e2000c101b36 */
[----:B------:R-:W-:-:S02]  /*c400*/  @!P6 LEA.HI R44, R33, R33, RZ, 0x1 ;  /* 0x00000021212ce211 */ /* 0x000fc400078f08ff */
[----:B------:R-:W-:Y:S01]  /*c410*/  @!P1 LOP3.LUT R33, R0, 0xfffffffe, RZ, 0xc0, !PT ;  /* 0xfffffffe00219812 */ /* 0x000fe200078ec0ff */
[----:B------:R-:W-:Y:S01]  /*c420*/  VIADD R0, R96, 0x38 ;  /* 0x0000003860007836 */ /* 0x000fe20000000000 */
[----:B------:R-:W-:Y:S02]  /*c430*/  @!P5 LOP3.LUT R45, R32, 0xfffffffe, RZ, 0xc0, !PT ;  /* 0xfffffffe202dd812 */ /* 0x000fe400078ec0ff */
[----:B------:R-:W-:Y:S01]  /*c440*/  @!P6 LOP3.LUT R57, R44, 0xfffffffe, RZ, 0xc0, !PT ;  /* 0xfffffffe2c39e812 */ /* 0x000fe200078ec0ff */
[----:B------:R-:W-:Y:S01]  /*c450*/  VIADD R44, R96, 0x40 ;  /* 0x00000040602c7836 */ /* 0x000fe20000000000 */
[----:B------:R-:W-:Y:S02]  /*c460*/  @!P2 LEA.HI R56, R56, R56, RZ, 0x1 ;  /* 0x000000383838a211 */ /* 0x000fe400078f08ff */
[----:B------:R-:W-:Y:S02]  /*c470*/  @!P3 LEA.HI R58, R58, R58, RZ, 0x1 ;  /* 0x0000003a3a3ab211 */ /* 0x000fe400078f08ff */
[----:B------:R-:W-:Y:S01]  /*c480*/  @!P4 LEA.HI R59, R59, R59, RZ, 0x1 ;  /* 0x0000003b3b3bc211 */ /* 0x000fe200078f08ff */
[----:B0-----:R-:W-:-:S03]  /*c490*/  @!P1 IMAD.WIDE R10, R33, 0x4, R20 ;  /* 0x00000004210a9825 */ /* 0x001fc600078e0214 */
[----:B------:R-:W-:Y:S01]  /*c4a0*/  @!P4 LOP3.LUT R59, R59, 0xfffffffe, RZ, 0xc0, !PT ;  /* 0xfffffffe3b3bc812 */ /* 0x000fe200078ec0ff */
[--C-:B------:R-:W-:Y:S01]  /*c4b0*/  @!P5 IMAD.WIDE R12, R45, 0x4, R20.reuse ;  /* 0x000000042d0cd825 */ /* 0x100fe200078e0214 */
[----:B------:R0:W-:Y:S01]  /*c4c0*/  @!P1 ST.E.64 desc[UR54][R10.64], R16 ;  /* 0x000000100a009985 */ /* 0x0001e2000c101b36 */
[----:B------:R-:W-:Y:S02]  /*c4d0*/  ISETP.GE.AND P1, PT, R44, UR4, PT ;  /* 0x000000042c007c0c */ /* 0x000fe4000bf26270 */
[----:B------:R-:W-:Y:S01]  /*c4e0*/  @!P6 IMAD.WIDE R32, R57, 0x4, R20 ;  /* 0x000000043920e825 */ /* 0x000fe200078e0214 */
[----:B------:R1:W-:Y:S01]  /*c4f0*/  @!P5 ST.E.64 desc[UR54][R12.64], R18 ;  /* 0x000000120c00d985 */ /* 0x0003e2000c101b36 */
[----:B------:R-:W-:Y:S02]  /*c500*/  ISETP.GE.AND P5, PT, R0, UR4, PT ;  /* 0x0000000400007c0c */ /* 0x000fe4000bfa6270 */
[----:B------:R-:W-:Y:S01]  /*c510*/  VIADD R57, R96, 0x48 ;  /* 0x0000004860397836 */ /* 0x000fe20000000000 */
[----:B------:R-:W-:Y:S01]  /*c520*/  @!P2 LOP3.LUT R45, R56, 0xfffffffe, RZ, 0xc0, !PT ;  /* 0xfffffffe382da812 */ /* 0x000fe200078ec0ff */
[----:B------:R2:W-:Y:S03]  /*c530*/  @!P6 ST.E.64 desc[UR54][R32.64], R30 ;  /* 0x0000001e2000e985 */ /* 0x0005e6000c101b36 */
[----:B------:R-:W-:-:S02]  /*c540*/  ISETP.GE.AND P0, PT, R57, UR4, PT ;  /* 0x0000000439007c0c */ /* 0x000fc4000bf06270 */
[----:B0-----:R-:W-:Y:S01]  /*c550*/  @!P3 LOP3.LUT R17, R58, 0xfffffffe, RZ, 0xc0, !PT ;  /* 0xfffffffe3a11b812 */ /* 0x001fe200078ec0ff */
[--C-:B------:R-:W-:Y:S01]  /*c560*/  @!P2 IMAD.WIDE R10, R45, 0x4, R20.reuse ;  /* 0x000000042d0aa825 */ /* 0x100fe200078e0214 */
[----:B------:R-:W-:Y:S02]  /*c570*/  @!P1 LEA.HI R44, R44, R44, RZ, 0x1 ;  /* 0x0000002c2c2c9211 */ /* 0x000fe400078f08ff */
[----:B------:R-:W-:Y:S01]  /*c580*/  @!P5 LEA.HI R0, R0, R0, RZ, 0x1 ;  /* 0x000000000000d211 */ /* 0x000fe200078f08ff */
[--C-:B-1----:R-:W-:Y:S01]  /*c590*/  @!P3 IMAD.WIDE R12, R17, 0x4, R20.reuse ;  /* 0x00000004110cb825 */ /* 0x102fe200078e0214 */
[----:B------:R0:W-:Y:S02]  /*c5a0*/  @!P2 ST.E.64 desc[UR54][R10.64], R6 ;  /* 0x000000060a00a985 */ /* 0x0001e4000c101b36 */
[----:B------:R-:W-:Y:S01]  /*c5b0*/  @!P5 LOP3.LUT R19, R0, 0xfffffffe, RZ, 0xc0, !PT ;  /* 0xfffffffe0013d812 */ /* 0x000fe200078ec0ff */
[----:B------:R-:W-:Y:S01]  /*c5c0*/  VIADD R18, R96, 0x50 ;  /* 0x0000005060127836 */ /* 0x000fe20000000000 */
[----:B------:R1:W-:Y:S01]  /*c5d0*/  @!P3 ST.E.64 desc[UR54][R12.64], R42 ;  /* 0x0000002a0c00b985 */ /* 0x0003e2000c101b36 */
[----:B------:R-:W-:Y:S01]  /*c5e0*/  @!P4 IMAD.WIDE R16, R59, 0x4, R20 ;  /* 0x000000043b10c825 */ /* 0x000fe200078e0214 */
[----:B------:R-:W-:-:S02]  /*c5f0*/  @!P0 LEA.HI R57, R57, R57, RZ, 0x1 ;  /* 0x0000003939398211 */ /* 0x000fc400078f08ff */
[----:B------:R-:W-:Y:S01]  /*c600*/  ISETP.GE.AND P2, PT, R18, UR4, PT ;  /* 0x0000000412007c0c */ /* 0x000fe2000bf46270 */
[C---:B------:R-:W-:Y:S01]  /*c610*/  VIADD R0, R96.reuse, 0x58 ;  /* 0x0000005860007836 */ /* 0x040fe20000000000 */
[----:B------:R-:W-:Y:S01]  /*c620*/  @!P0 LOP3.LUT R57, R57, 0xfffffffe, RZ, 0xc0, !PT ;  /* 0xfffffffe39398812 */ /* 0x000fe200078ec0ff */
[----:B------:R5:W-:Y:S01]  /*c630*/  @!P4 ST.E.64 desc[UR54][R16.64], R4 ;  /* 0x000000041000c985 */ /* 0x000be2000c101b36 */
[----:B--2---:R-:W-:Y:S01]  /*c640*/  VIADD R30, R96, 0x60 ;  /* 0x00000060601e7836 */ /* 0x004fe20000000000 */
[----:B0-----:R-:W-:Y:S01]  /*c650*/  @!P1 LOP3.LUT R11, R44, 0xfffffffe, RZ, 0xc0, !PT ;  /* 0xfffffffe2c0b9812 */ /* 0x001fe200078ec0ff */
[----:B------:R-:W-:Y:S01]  /*c660*/  @!P5 IMAD.WIDE R6, R19, 0x4, R20 ;  /* 0x000000041306d825 */ /* 0x000fe200078e0214 */
[----:B------:R-:W-:Y:S02]  /*c670*/  ISETP.GE.AND P3, PT, R0, UR4, PT ;  /* 0x0000000400007c0c */ /* 0x000fe4000bf66270 */
[----:B------:R-:W-:Y:S01]  /*c680*/  ISETP.GE.AND P4, PT, R30, UR4, PT ;  /* 0x000000041e007c0c */ /* 0x000fe2000bf86270 */
[----:B-1----:R-:W-:Y:S01]  /*c690*/  VIADD R12, R96, 0x68 ;  /* 0x00000068600c7836 */ /* 0x002fe20000000000 */
[----:B------:R0:W-:Y:S02]  /*c6a0*/  @!P5 ST.E.64 desc[UR54][R6.64], R46 ;  /* 0x0000002e0600d985 */ /* 0x0001e4000c101b36 */
[----:B------:R-:W-:-:S02]  /*c6b0*/  @!P2 LEA.HI R18, R18, R18, RZ, 0x1 ;  /* 0x000000121212a211 */ /* 0x000fc400078f08ff */
[----:B------:R-:W-:Y:S01]  /*c6c0*/  ISETP.GE.AND P5, PT, R12, UR4, PT ;  /* 0x000000040c007c0c */ /* 0x000fe2000bfa6270 */
[----:B-----5:R-:W-:Y:S01]  /*c6d0*/  @!P1 IMAD.WIDE R4, R11, 0x4, R20 ;  /* 0x000000040b049825 */ /* 0x020fe200078e0214 */
[----:B------:R-:W-:-:S03]  /*c6e0*/  IADD3 R17, R96, 0x78, RZ ;  /* 0x0000007860117810 */ /* 0x000fc60007ffe0ff */
[----:B------:R-:W-:Y:S01]  /*c6f0*/  VIADD R16, R96, 0x70 ;  /* 0x0000007060107836 */ /* 0x000fe20000000000 */
[----:B------:R1:W-:Y:S01]  /*c700*/  @!P1 ST.E.64 desc[UR54][R4.64], R48 ;  /* 0x0000003004009985 */ /* 0x0003e2000c101b36 */
[----:B------:R-:W-:Y:S01]  /*c710*/  @!P0 IMAD.WIDE R10, R57, 0x4, R20 ;  /* 0x00000004390a8825 */ /* 0x000fe200078e0214 */
[----:B------:R-:W-:Y:S02]  /*c720*/  @!P3 LEA.HI R0, R0, R0, RZ, 0x1 ;  /* 0x000000000000b211 */ /* 0x000fe400078f08ff */
[----:B------:R-:W-:Y:S02]  /*c730*/  ISETP.GE.AND P1, PT, R16, UR4, PT ;  /* 0x0000000410007c0c */ /* 0x000fe4000bf26270 */
[----:B------:R2:W-:Y:S01]  /*c740*/  @!P0 ST.E.64 desc[UR54][R10.64], R50 ;  /* 0x000000320a008985 */ /* 0x0005e2000c101b36 */
[----:B------:R-:W-:Y:S02]  /*c750*/  ISETP.GE.AND P0, PT, R17, UR4, PT ;  /* 0x0000000411007c0c */ /* 0x000fe4000bf06270 */
[----:B0-----:R-:W-:Y:S01]  /*c760*/  @!P2 LOP3.LUT R7, R18, 0xfffffffe, RZ, 0xc0, !PT ;  /* 0xfffffffe1207a812 */ /* 0x001fe200078ec0ff */
[----:B------:R-:W-:Y:S01]  /*c770*/  VIADD R18, R96, 0x80 ;  /* 0x0000008060127836 */ /* 0x000fe20000000000 */
[----:B------:R-:W-:-:S02]  /*c780*/  @!P3 LOP3.LUT R13, R0, 0xfffffffe, RZ, 0xc0, !PT ;  /* 0xfffffffe000db812 */ /* 0x000fc400078ec0ff */
[----:B------:R-:W-:Y:S01]  /*c790*/  @!P4 LEA.HI R30, R30, R30, RZ, 0x1 ;  /* 0x0000001e1e1ec211 */ /* 0x000fe200078f08ff */
[--C-:B-1----:R-:W-:Y:S01]  /*c7a0*/  @!P2 IMAD.WIDE R4, R7, 0x4, R20.reuse ;  /* 0x000000040704a825 */ /* 0x102fe200078e0214 */
[----:B------:R-:W-:Y:S02]  /*c7b0*/  @!P5 LEA.HI R12, R12, R12, RZ, 0x1 ;  /* 0x0000000c0c0cd211 */ /* 0x000fe400078f08ff */
[----:B------:R-:W-:Y:S01]  /*c7c0*/  @!P1 LEA.HI R16, R16, R16, RZ, 0x1 ;  /* 0x0000001010109211 */ /* 0x000fe200078f08ff */
[--C-:B------:R-:W-:Y:S01]  /*c7d0*/  @!P3 IMAD.WIDE R6, R13, 0x4, R20.reuse ;  /* 0x000000040d06b825 */ /* 0x100fe200078e0214 */
[----:B------:R-:W-:Y:S01]  /*c7e0*/  @!P5 LOP3.LUT R13, R12, 0xfffffffe, RZ, 0xc0, !PT ;  /* 0xfffffffe0c0dd812 */ /* 0x000fe200078ec0ff */
[----:B------:R0:W-:Y:S01]  /*c7f0*/  @!P2 ST.E.64 desc[UR54][R4.64], R52 ;  /* 0x000000340400a985 */ /* 0x0001e2000c101b36 */
[----:B--2---:R-:W-:Y:S02]  /*c800*/  @!P4 LOP3.LUT R11, R30, 0xfffffffe, RZ, 0xc0, !PT ;  /* 0xfffffffe1e0bc812 */ /* 0x004fe400078ec0ff */
[----:B------:R-:W-:Y:S01]  /*c810*/  @!P0 LEA.HI R0, R17, R17, RZ, 0x1 ;  /* 0x0000001111008211 */ /* 0x000fe200078f08ff */
[--C-:B------:R-:W-:Y:S01]  /*c820*/  @!P5 IMAD.WIDE R12, R13, 0x4, R20.reuse ;  /* 0x000000040d0cd825 */ /* 0x100fe200078e0214 */
[----:B------:R-:W-:Y:S01]  /*c830*/  @!P1 LOP3.LUT R17, R16, 0xfffffffe, RZ, 0xc0, !PT ;  /* 0xfffffffe10119812 */ /* 0x000fe200078ec0ff */
[----:B------:R1:W-:Y:S01]  /*c840*/  @!P3 ST.E.64 desc[UR54][R6.64], R54 ;  /* 0x000000360600b985 */ /* 0x0003e2000c101b36 */
[----:B------:R-:W-:Y:S01]  /*c850*/  @!P0 LOP3.LUT R19, R0, 0xfffffffe, RZ, 0xc0, !PT ;  /* 0xfffffffe00138812 */ /* 0x000fe200078ec0ff */
[----:B------:R-:W-:Y:S01]  /*c860*/  @!P4 IMAD.WIDE R10, R11, 0x4, R20 ;  /* 0x000000040b0ac825 */ /* 0x000fe200078e0214 */
[----:B------:R-:W-:-:S03]  /*c870*/  ISETP.GE.AND P2, PT, R18, UR4, PT ;  /* 0x0000000412007c0c */ /* 0x000fc6000bf46270 */
[----:B------:R-:W-:Y:S01]  /*c880*/  VIADD R0, R96, 0x90 ;  /* 0x0000009060007836 */ /* 0x000fe20000000000 */
[----:B------:R2:W-:Y:S01]  /*c890*/  @!P4 ST.E.64 desc[UR54][R10.64], R34 ;  /* 0x000000220a00c985 */ /* 0x0005e2000c101b36 */
[----:B0-----:R-:W-:-:S03]  /*c8a0*/  @!P1 IMAD.WIDE R4, R17, 0x4, R20 ;  /* 0x0000000411049825 */ /* 0x001fc600078e0214 */
[----:B------:R0:W-:Y:S01]  /*c8b0*/  @!P5 ST.E.64 desc[UR54][R12.64], R36 ;  /* 0x000000240c00d985 */ /* 0x0001e2000c101b36 */
[----:B------:R-:W-:Y:S02]  /*c8c0*/  VIADD R16, R96, 0x88 ;  /* 0x0000008860107836 */ /* 0x000fe40000000000 */
[----:B-1----:R-:W-:Y:S01]  /*c8d0*/  @!P0 IMAD.WIDE R6, R19, 0x4, R20 ;  /* 0x0000000413068825 */ /* 0x002fe200078e0214 */
[----:B------:R1:W-:Y:S01]  /*c8e0*/  @!P1 ST.E.64 desc[UR54][R4.64], R40 ;  /* 0x0000002804009985 */ /* 0x0003e2000c101b36 */
[----:B------:R-:W-:Y:S02]  /*c8f0*/  ISETP.GE.AND P1, PT, R0, UR4, PT ;  /* 0x0000000400007c0c */ /* 0x000fe4000bf26270 */
[----:B------:R-:W-:Y:S01]  /*c900*/  ISETP.GE.AND P3, PT, R16, UR4, PT ;  /* 0x0000000410007c0c */ /* 0x000fe2000bf66270 */
[----:B------:R5:W-:Y:S01]  /*c910*/  @!P0 ST.E.64 desc[UR54][R6.64], R38 ;  /* 0x0000002606008985 */ /* 0x000be2000c101b36 */
[----:B------:R-:W-:Y:S01]  /*c920*/  VIADD R17, R96, 0xa8 ;  /* 0x000000a860117836 */ /* 0x000fe20000000000 */
[----:B------:R-:W-:Y:S01]  /*c930*/  @!P2 LEA.HI R18, R18, R18, RZ, 0x1 ;  /* 0x000000121212a211 */ /* 0x000fe200078f08ff */
[----:B--2---:R-:W-:-:S02]  /*c940*/  VIADD R10, R96, 0x98 ;  /* 0x00000098600a7836 */ /* 0x004fc40000000000 */
[C---:B------:R-:W-:Y:S01]  /*c950*/  VIADD R19, R96.reuse, 0xb0 ;  /* 0x000000b060137836 */ /* 0x040fe20000000000 */
[----:B------:R-:W-:Y:S01]  /*c960*/  ISETP.GE.AND P5, PT, R17, UR4, PT ;  /* 0x0000000411007c0c */ /* 0x000fe2000bfa6270 */
[----:B0-----:R-:W-:Y:S01]  /*c970*/  VIADD R12, R96, 0xa0 ;  /* 0x000000a0600c7836 */ /* 0x001fe20000000000 */
[----:B------:R-:W-:Y:S01]  /*c980*/  ISETP.GE.AND P0, PT, R10, UR4, PT ;  /* 0x000000040a007c0c */ /* 0x000fe2000bf06270 */
[----:B------:R-:W-:Y:S01]  /*c990*/  VIADD R96, R96, 0xb8 ;  /* 0x000000b860607836 */ /* 0x000fe20000000000 */
[----:B------:R-:W-:Y:S02]  /*c9a0*/  @!P2 LOP3.LUT R11, R18, 0xfffffffe, RZ, 0xc0, !PT ;  /* 0xfffffffe120ba812 */ /* 0x000fe400078ec0ff */
[----:B------:R-:W-:Y:S02]  /*c9b0*/  ISETP.GE.AND P4, PT, R12, UR4, PT ;  /* 0x000000040c007c0c */ /* 0x000fe4000bf86270 */
[----:B------:R-:W-:Y:S01]  /*c9c0*/  ISETP.GE.AND P6, PT, R19, UR4, PT ;  /* 0x0000000413007c0c */ /* 0x000fe2000bfc6270 */
[----:B-1----:R-:W-:Y:S01]  /*c9d0*/  @!P2 IMAD.WIDE R4, R11, 0x4, R20 ;  /* 0x000000040b04a825 */ /* 0x002fe200078e0214 */
[----:B------:R-:W-:-:S02]  /*c9e0*/  @!P1 LEA.HI R0, R0, R0, RZ, 0x1 ;  /* 0x0000000000009211 */ /* 0x000fc400078f08ff */
[----:B------:R-:W-:Y:S02]  /*c9f0*/  @!P3 LEA.HI R16, R16, R16, RZ, 0x1 ;  /* 0x000000101010b211 */ /* 0x000fe400078f08ff */
[----:B------:R-:W-:Y:S01]  /*ca00*/  @!P1 LOP3.LUT R11, R0, 0xfffffffe, RZ, 0xc0, !PT ;  /* 0xfffffffe000b9812 */ /* 0x000fe200078ec0ff */
[----:B------:R0:W-:Y:S01]  /*ca10*/  @!P2 ST.E.64 desc[UR54][R4.64], R22 ;  /* 0x000000160400a985 */ /* 0x0001e2000c101b36 */
[----:B------:R-:W-:Y:S02]  /*ca20*/  @!P0 LEA.HI R0, R10, R10, RZ, 0x1 ;  /* 0x0000000a0a008211 */ /* 0x000fe400078f08ff */
[----:B-----5:R-:W-:Y:S01]  /*ca30*/  @!P3 LOP3.LUT R7, R16, 0xfffffffe, RZ, 0xc0, !PT ;  /* 0xfffffffe1007b812 */ /* 0x020fe200078ec0ff */
[--C-:B------:R-:W-:Y:S01]  /*ca40*/  @!P1 IMAD.WIDE R10, R11, 0x4, R20.reuse ;  /* 0x000000040b0a9825 */ /* 0x100fe200078e0214 */
[----:B------:R-:W-:Y:S02]  /*ca50*/  @!P4 LEA.HI R12, R12, R12, RZ, 0x1 ;  /* 0x0000000c0c0cc211 */ /* 0x000fe400078f08ff */
[----:B------:R-:W-:Y:S01]  /*ca60*/  @!P0 LOP3.LUT R13, R0, 0xfffffffe, RZ, 0xc0, !PT ;  /* 0xfffffffe000d8812 */ /* 0x000fe200078ec0ff */
[----:B------:R-:W-:Y:S01]  /*ca70*/  @!P3 IMAD.WIDE R6, R7, 0x4, R20 ;  /* 0x000000040706b825 */ /* 0x000fe200078e0214 */
[----:B------:R-:W-:-:S02]  /*ca80*/  @!P5 LEA.HI R0, R17, R17, RZ, 0x1 ;  /* 0x000000111100d211 */ /* 0x000fc400078f08ff */
[----:B------:R-:W-:Y:S02]  /*ca90*/  @!P6 LEA.HI R16, R19, R19, RZ, 0x1 ;  /* 0x000000131310e211 */ /* 0x000fe400078f08ff */
[----:B------:R-:W-:Y:S01]  /*caa0*/  @!P4 LOP3.LUT R17, R12, 0xfffffffe, RZ, 0xc0, !PT ;  /* 0xfffffffe0c11c812 */ /* 0x000fe200078ec0ff */
[--C-:B------:R-:W-:Y:S01]  /*cab0*/  @!P0 IMAD.WIDE R12, R13, 0x4, R20.reuse ;  /* 0x000000040d0c8825 */ /* 0x100fe200078e0214 */
[----:B------:R-:W-:Y:S01]  /*cac0*/  @!P5 LOP3.LUT R19, R0, 0xfffffffe, RZ, 0xc0, !PT ;  /* 0xfffffffe0013d812 */ /* 0x000fe200078ec0ff */
[----:B------:R1:W-:Y:S01]  /*cad0*/  @!P3 ST.E.64 desc[UR54][R6.64], R90 ;  /* 0x0000005a0600b985 */ /* 0x0003e2000c101b36 */
[----:B0-----:R-:W-:Y:S01]  /*cae0*/  @!P6 LOP3.LUT R23, R16, 0xfffffffe, RZ, 0xc0, !PT ;  /* 0xfffffffe1017e812 */ /* 0x001fe200078ec0ff */
[--C-:B------:R-:W-:Y:S02]  /*caf0*/  @!P4 IMAD.WIDE R4, R17, 0x4, R20.reuse ;  /* 0x000000041104c825 */ /* 0x100fe400078e0214 */
[----:B------:R2:W-:Y:S02]  /*cb00*/  @!P1 ST.E.64 desc[UR54][R10.64], R26 ;  /* 0x0000001a0a009985 */ /* 0x0005e4000c101b36 */
[----:B------:R-:W-:-:S02]  /*cb10*/  @!P6 IMAD.WIDE R16, R23, 0x4, R20 ;  /* 0x000000041710e825 */ /* 0x000fc400078e0214 */
[----:B------:R2:W-:Y:S01]  /*cb20*/  @!P0 ST.E.64 desc[UR54][R12.64], R24 ;  /* 0x000000180c008985 */ /* 0x0005e2000c101b36 */
[----:B------:R-:W-:-:S03]  /*cb30*/  ISETP.GE.AND P0, PT, R96, UR4, PT ;  /* 0x0000000460007c0c */ /* 0x000fc6000bf06270 */
[----:B------:R2:W-:Y:S01]  /*cb40*/  @!P4 ST.E.64 desc[UR54][R4.64], R14 ;  /* 0x0000000e0400c985 */ /* 0x0005e2000c101b36 */
[----:B-1----:R-:W-:-:S05]  /*cb50*/  @!P5 IMAD.WIDE R6, R19, 0x4, R20 ;  /* 0x000000041306d825 */ /* 0x002fca00078e0214 */
[----:B------:R2:W-:Y:S04]  /*cb60*/  @!P5 ST.E.64 desc[UR54][R6.64], R28 ;  /* 0x0000001c0600d985 */ /* 0x0005e8000c101b36 */
[----:B------:R2:W-:Y:S01]  /*cb70*/  @!P6 ST.E.64 desc[UR54][R16.64], R2 ;  /* 0x000000021000e985 */ /* 0x0005e2000c101b36 */
[----:B------:R-:W-:Y:S05]  /*cb80*/  @P0 BRA `(.L_x_8) ;  /* 0x00000050006c0947 */ /* 0x000fea0003800000 */
[----:B------:R-:W-:-:S04]  /*cb90*/  LEA.HI R96, R96, R96, RZ, 0x1 ;  /* 0x0000006060607211 */ /* 0x000fc800078f08ff */
[----:B--2---:R-:W-:-:S05]  /*cba0*/  LOP3.LUT R3, R96, 0xfffffffe, RZ, 0xc0, !PT ;  /* 0xfffffffe60037812 */ /* 0x004fca00078ec0ff */
[----:B------:R-:W-:-:S05]  /*cbb0*/  IMAD.WIDE R20, R3, 0x4, R20 ;  /* 0x0000000403147825 */ /* 0x000fca00078e0214 */
[----:B------:R1:W-:Y:S01]  /*cbc0*/  ST.E.64 desc[UR54][R20.64], R8 ;  /* 0x0000000814007985 */ /* 0x0003e2000c101b36 */
[----:B------:R-:W-:Y:S05]  /*cbd0*/  BRA `(.L_x_8) ;  /* 0x0000005000587947 */ /* 0x000fea0003800000 */
.L_x_35:
[----:B------:R-:W0:Y:S02]  /*cbe0*/  S2R R0, SR_TID.X ;  /* 0x0000000000007919 */ /* 0x000e240000002100 */
[----:B0-----:R-:W-:-:S04]  /*cbf0*/  IADD3 R2, R0, -0x80, RZ ;  /* 0xffffff8000027810 */ /* 0x001fc80007ffe0ff */
[----:B------:R-:W-:-:S13]  /*cc00*/  ISETP.GT.AND P0, PT, R2, 0x7f, PT ;  /* 0x0000007f0200780c */ /* 0x000fda0003f04270 */
[----:B------:R-:W-:Y:S05]  /*cc10*/  @P0 BRA `(.L_x_8) ;  /* 0x0000005000480947 */ /* 0x000fea0003800000 */
[----:B------:R-:W0:Y:S01]  /*cc20*/  S2R R3, SR_CTAID.X ;  /* 0x0000000000037919 */ /* 0x000e220000002500 */
[----:B------:R-:W1:Y:S01]  /*cc30*/  LDC R6, c[0x0][0xbe8] ;  /* 0x0002fa00ff067b82 */ /* 0x000e620000000800 */
[----:B------:R-:W-:Y:S01]  /*cc40*/  ULDC UR4, c[0x0][0xa88] ;  /* 0x0002a20000047ab9 */ /* 0x000fe20000000800 */
[----:B0-----:R-:W-:Y:S02]  /*cc50*/  IMAD R0, R3, 0x80, R0 ;  /* 0x0000008003007824 */ /* 0x001fe400078e0200 */
[----:B-1----:R-:W-:Y:S02]  /*cc60*/  IMAD R3, R6, UR4, RZ ;  /* 0x0000000406037c24 */ /* 0x002fe4000f8e02ff */
[----:B------:R-:W-:-:S05]  /*cc70*/  VIADD R0, R0, 0xffffff80 ;  /* 0xffffff8000007836 */ /* 0x000fca0000000000 */
[----:B------:R-:W-:-:S13]  /*cc80*/  ISETP.GE.AND P0, PT, R0, R3, PT ;  /* 0x000000030000720c */ /* 0x000fda0003f06270 */
[----:B------:R-:W-:Y:S05]  /*cc90*/  @P0 BRA `(.L_x_8) ;  /* 0x0000005000280947 */ /* 0x000fea0003800000 */
[----:B------:R-:W-:Y:S01]  /*cca0*/  ISETP.NE.AND P0, PT, R6, 0x1, PT ;  /* 0x000000010600780c */ /* 0x000fe20003f05270 */
[----:B------:R-:W0:Y:S01]  /*ccb0*/  LDC.64 R10, c[0x0][0xbd8] ;  /* 0x0002f600ff0a7b82 */ /* 0x000e220000000a00 */
[----:B------:R-:W-:Y:S01]  /*ccc0*/  USHF.R.S32.HI UR6, URZ, 0x1f, UR50 ;  /* 0x0000001f3f067899 */ /* 0x000fe20008011432 */
[----:B------:R-:W-:Y:S01]  /*ccd0*/  IMAD.MOV.U32 R5, RZ, RZ, R0 ;  /* 0x000000ffff057224 */ /* 0x000fe200078e0000 */
[----:B------:R-:W-:Y:S02]  /*cce0*/  ULDC.64 UR8, c[0x0][0xbd0] ;  /* 0x0002f40000087ab9 */ /* 0x000fe40000000a00 */
[----:B------:R-:W-:Y:S02]  /*ccf0*/  UIMAD UR6, UR6, UR8, URZ ;  /* 0x00000008060672a4 */ /* 0x000fe4000f8e023f */
[----:B------:R-:W-:Y:S01]  /*cd00*/  UIMAD.WIDE.U32 UR4, UR50, UR8, URZ ;  /* 0x00000008320472a5 */ /* 0x000fe2000f8e003f */
[----:B------:R-:W1:Y:S01]  /*cd10*/  S2UR UR7, SR_CTAID.Y ;  /* 0x00000000000779c3 */ /* 0x000e620000002600 */
[----:B------:R-:W-:-:S04]  /*cd20*/  UIMAD UR6, UR50, UR9, UR6 ;  /* 0x00000009320672a4 */ /* 0x000fc8000f8e0206 */
[----:B------:R-:W-:Y:S02]  /*cd30*/  UIADD3 UR6, UR5, UR6, URZ ;  /* 0x0000000605067290 */ /* 0x000fe4000fffe03f */
[----:B------:R-:W-:Y:S01]  /*cd40*/  IMAD.U32 R3, RZ, RZ, UR5 ;  /* 0x00000005ff037e24 */ /* 0x000fe2000f8e00ff */
[----:B------:R-:W2:Y:S01]  /*cd50*/  @P0 LDC R7, c[0x0][0xbec] ;  /* 0x0002fb00ff070b82 */ /* 0x000ea20000000800 */
[----:B------:R-:W-:Y:S01]  /*cd60*/  IMAD.U32 R2, RZ, RZ, UR4 ;  /* 0x00000004ff027e24 */ /* 0x000fe2000f8e00ff */
[----:B------:R-:W-:Y:S01]  /*cd70*/  ULDC.64 UR4, c[0x0][0xbe0] ;  /* 0x0002f80000047ab9 */ /* 0x000fe20000000a00 */
[----:B------:R-:W-:-:S05]  /*cd80*/  IMAD.U32 R3, RZ, RZ, UR6 ;  /* 0x00000006ff037e24 */ /* 0x000fca000f8e00ff */
[----:B------:R-:W3:Y:S01]  /*cd90*/  @P0 LDC R9, c[0x0][0xbf0] ;  /* 0x0002fc00ff090b82 */ /* 0x000ee20000000800 */
[C---:B0-----:R-:W-:Y:S02]  /*cda0*/  IMAD R12, R10.reuse, UR37, RZ ;  /* 0x000000250a0c7c24 */ /* 0x041fe4000f8e02ff */
[----:B------:R-:W-:-:S04]  /*cdb0*/  IMAD.WIDE.U32 R2, R10, UR48, R2 ;  /* 0x000000300a027c25 */ /* 0x000fc8000f8e0002 */
[----:B------:R-:W-:Y:S01]  /*cdc0*/  IMAD R11, R11, UR48, R12 ;  /* 0x000000300b0b7c24 */ /* 0x000fe2000f8e020c */
[----:B------:R-:W1:Y:S04]  /*cdd0*/  LDC R8, c[0x0][0xc50] ;  /* 0x00031400ff087b82 */ /* 0x000e680000000800 */
[----:B------:R-:W-:Y:S01]  /*cde0*/  IADD3 R3, R11, R3, RZ ;  /* 0x000000030b037210 */ /* 0x000fe20007ffe0ff */
[----:B--2---:R-:W-:-:S04]  /*cdf0*/  @P0 IMAD.HI.U32 R4, R0, R7, RZ ;  /* 0x0000000700040227 */ /* 0x004fc800078e00ff */
[----:B------:R-:W-:Y:S01]  /*ce00*/  IMAD R7, RZ, RZ, -UR50 ;  /* 0x80000032ff077e24 */ /* 0x000fe2000f8e02ff */
[----:B---3--:R-:W-:-:S03]  /*ce10*/  @P0 SHF.R.U32.HI R5, RZ, R9, R4 ;  /* 0x00000009ff050219 */ /* 0x008fc60000011604 */
[----:B-1----:R-:W-:Y:S02]  /*ce20*/  IMAD R9, R8, R7, UR7 ;  /* 0x0000000708097e24 */ /* 0x002fe4000f8e0207 */
[----:B------:R-:W-:Y:S02]  /*ce30*/  IMAD.MOV R7, RZ, RZ, -R5 ;  /* 0x000000ffff077224 */ /* 0x000fe400078e0a05 */
[----:B------:R-:W-:Y:S01]  /*ce40*/  IMAD.WIDE.U32 R2, R9, UR4, R2 ;  /* 0x0000000409027c25 */ /* 0x000fe2000f8e0002 */
[----:B------:R-:W-:-:S03]  /*ce50*/  SHF.R.S32.HI R4, RZ, 0x1f, R9 ;  /* 0x0000001fff047819 */ /* 0x000fc60000011409 */
[----:B------:R-:W-:Y:S01]  /*ce60*/  IMAD R7, R6, R7, R0 ;  /* 0x0000000706077224 */ /* 0x000fe200078e0200 */
[----:B------:R-:W-:Y:S01]  /*ce70*/  IADD3 R2, P0, R5, R2, RZ ;  /* 0x0000000205027210 */ /* 0x000fe20007f1e0ff */
[----:B------:R-:W-:-:S03]  /*ce80*/  IMAD R4, R4, UR4, RZ ;  /* 0x0000000404047c24 */ /* 0x000fc6000f8e02ff */
[----:B------:R-:W-:Y:S01]  /*ce90*/  SHF.R.S32.HI R0, RZ, 0x1f, R7 ;  /* 0x0000001fff007819 */ /* 0x000fe20000011407 */
[----:B------:R-:W-:Y:S01]  /*cea0*/  IMAD R4, R9, UR5, R4 ;  /* 0x0000000509047c24 */ /* 0x000fe2000f8e0204 */
[----:B------:R-:W-:Y:S01]  /*ceb0*/  SHF.R.S32.HI R9, RZ, 0x1f, R5 ;  /* 0x0000001fff097819 */ /* 0x000fe20000011405 */
[----:B------:R-:W-:Y:S02]  /*cec0*/  ULDC.64 UR4, c[0x0][0xbc8] ;  /* 0x0002f20000047ab9 */ /* 0x000fe40000000a00 */
[----:B------:R-:W-:Y:S01]  /*ced0*/  IMAD R0, R0, UR4, RZ ;  /* 0x0000000400007c24 */ /* 0x000fe2000f8e02ff */
[----:B------:R-:W-:-:S03]  /*cee0*/  IADD3.X R3, R9, R3, R4, P0, !PT ;  /* 0x0000000309037210 */ /* 0x000fc600007fe404 */
[C---:B------:R-:W-:Y:S02]  /*cef0*/  IMAD R5, R7.reuse, UR5, R0 ;  /* 0x0000000507057c24 */ /* 0x040fe4000f8e0200 */
[----:B------:R-:W-:Y:S01]  /*cf00*/  IMAD.WIDE.U32 R2, R7, UR4, R2 ;  /* 0x0000000407027c25 */ /* 0x000fe2000f8e0002 */
[----:B------:R-:W-:-:S03]  /*cf10*/  ULDC.64 UR4, c[0x0][0xba8] ;  /* 0x0002ea0000047ab9 */ /* 0x000fc60000000a00 */
[----:B------:R-:W-:Y:S01]  /*cf20*/  IMAD.IADD R3, R3, 0x1, R5 ;  /* 0x0000000103037824 */ /* 0x000fe200078e0205 */
[----:B------:R-:W-:-:S04]  /*cf30*/  LEA R4, P0, R2, UR4, 0x2 ;  /* 0x0000000402047c11 */ /* 0x000fc8000f8010ff */
[----:B------:R-:W-:Y:S01]  /*cf40*/  LEA.HI.X R5, R2, UR5, R3, 0x2, P0 ;  /* 0x0000000502057c11 */ /* 0x000fe200080f1403 */
[----:B------:R-:W-:-:S05]  /*cf50*/  IMAD.MOV.U32 R3, RZ, RZ, -0x800000 ;  /* 0xff800000ff037424 */ /* 0x000fca00078e00ff */
[----:B------:R0:W-:Y:S01]  /*cf60*/  STG.E desc[UR54][R4.64], R3 ;  /* 0x0000000304007986 */ /* 0x0001e2000c101936 */
[----:B------:R-:W-:Y:S05]  /*cf70*/  BRA `(.L_x_8) ;  /* 0x0000004c00707947 */ /* 0x000fea0003800000 */
.L_x_6:
[----:B------:R-:W-:-:S08]  /*cf80*/  NOP ;  /* 0x0000000000007918 */ /* 0x000fd00000000000 */
[----:B------:R-:W0:-:S00]  /*cf90*/  USETMAXREG.DEALLOC.CTAPOOL 0x28 ;  /* 0x00000028000079c8 */ /* 0x000e0000080e0500 */
[----:B0-----:R-:W-:Y:S01]  /*cfa0*/  LOP3.LUT R19, R0, 0x3, RZ, 0xc0, !PT ;  /* 0x0000000300137812 */ /* 0x001fe200078ec0ff */
[----:B------:R-:W0:Y:S05]  /*cfb0*/  S2R R29, SR_CTAID.Z ;  /* 0x00000000001d7919 */ /* 0x000e2a0000002700 */
[----:B-1----:R-:W1:Y:S01]  /*cfc0*/  S2UR UR6, SR_CTAID.Y ;  /* 0x00000000000679c3 */ /* 0x002e620000002600 */
[----:B------:R-:W2:Y:S02]  /*cfd0*/  SHFL.IDX PT, R0, R19, RZ, 0x1f ;  /* 0x00001fff13007589 */ /* 0x000ea400000e0000 */
[----:B--2---:R-:W-:-:S13]  /*cfe0*/  ISETP.NE.AND P0, PT, R0, RZ, PT ;  /* 0x000000ff0000720c */ /* 0x004fda0003f05270 */
[----:B01----:R-:W-:Y:S05]  /*cff0*/  @!P0 BRA `(.L_x_38) ;  /* 0x0000000000288947 */ /* 0x003fea0003800000 */
[----:B------:R-:W-:Y:S01]  /*d000*/  ULDC UR7, c[0x0][0xc50] ;  /* 0x0003140000077ab9 */ /* 0x000fe20000000800 */
[----:B------:R-:W-:Y:S01]  /*d010*/  UMOV UR40, UR6 ;  /* 0x0000000600287c82 */ /* 0x000fe20008000000 */
[----:B------:R-:W-:-:S06]  /*d020*/  UISETP.NE.AND UP0, UPT, UR7, 0x1, UPT ;  /* 0x000000010700788c */ /* 0x000fcc000bf05270 */
[----:B------:R-:W-:-:S13]  /*d030*/  PLOP3.LUT P0, PT, PT, PT, UP0, 0x80, 0x0 ;  /* 0x000000000000781c */ /* 0x000fda0003f0f008 */
[----:B------:R-:W-:Y:S05]  /*d040*/  @!P0 BRA `(.L_x_39) ;  /* 0x0000000000308947 */ /* 0x000fea0003800000 */
[----:B------:R-:W-:Y:S01]  /*d050*/  ULDC UR4, c[0x0][0xc54] ;  /* 0x0003150000047ab9 */ /* 0x000fe20000000800 */
[----:B------:R-:W-:Y:S01]  /*d060*/  ULDC UR40, c[0x0][0xc58] ;  /* 0x0003160000287ab9 */ /* 0x000fe20000000800 */
[----:B------:R-:W-:-:S04]  /*d070*/  UIMAD.WIDE.U32 UR4, UR6, UR4, URZ ;  /* 0x00000004060472a5 */ /* 0x000fc8000f8e003f */
[----:B------:R-:W-:Y:S01]  /*d080*/  USHF.R.U32.HI UR40, URZ, UR40, UR5 ;  /* 0x000000283f287299 */ /* 0x000fe20008011605 */
[----:B------:R-:W-:Y:S11]  /*d090*/  BRA `(.L_x_39) ;  /* 0x00000000001c7947 */ /* 0x000ff60003800000 */
.L_x_38:
[----:B------:R-:W-:Y:S01]  /*d0a0*/  ULDC UR7, c[0x0][0xc50] ;  /* 0x0003140000077ab9 */ /* 0x000fe20000000800 */
[----:B------:R-:W-:Y:S01]  /*d0b0*/  UMOV UR40, UR6 ;  /* 0x0000000600287c82 */ /* 0x000fe20008000000 */
[----:B------:R-:W-:-:S11]  /*d0c0*/  UISETP.NE.AND UP0, UPT, UR7, 0x1, UPT ;  /* 0x000000010700788c */ /* 0x000fd6000bf05270 */
[----:B------:R-:W-:Y:S01]  /*d0d0*/  @UP0 ULDC UR4, c[0x0][0xc54] ;  /* 0x0003150000040ab9 */ /* 0x000fe20000000800 */
[----:B------:R-:W-:Y:S01]  /*d0e0*/  @UP0 ULDC UR8, c[0x0][0xc58] ;  /* 0x0003160000080ab9 */ /* 0x000fe20000000800 */
[----:B------:R-:W-:-:S04]  /*d0f0*/  UIMAD.WIDE.U32 UR4, UR6, UR4, URZ ;  /* 0x00000004060472a5 */ /* 0x000fc8000f8e003f */
[----:B------:R-:W-:-:S12]  /*d100*/  @UP0 USHF.R.U32.HI UR40, URZ, UR8, UR5 ;  /* 0x000000083f280299 */ /* 0x000fd80008011605 */
.L_x_39:
[----:B------:R-:W-:Y:S01]  /*d110*/  ISETP.GE.AND P0, PT, R29, RZ, PT ;  /* 0x000000ff1d00720c */ /* 0x000fe20003f06270 */
[----:B------:R-:W-:Y:S01]  /*d120*/  UIADD3 UR4, -UR40, URZ, URZ ;  /* 0x0000003f28047290 */ /* 0x000fe2000fffe13f */
[----:B------:R-:W-:Y:S02]  /*d130*/  IMAD.MOV.U32 R31, RZ, RZ, 0x1 ;  /* 0x00000001ff1f7424 */ /* 0x000fe400078e00ff */
[----:B------:R-:W-:Y:S01]  /*d140*/  IMAD.MOV.U32 R0, RZ, RZ, RZ ;  /* 0x000000ffff007224 */ /* 0x000fe200078e00ff */
[----:B------:R-:W-:Y:S01]  /*d150*/  UIMAD UR6, UR7, UR4, UR6 ;  /* 0x00000004070672a4 */ /* 0x000fe2000f8e0206 */
[----:B------:R-:W-:-:S07]  /*d160*/  IMAD.MOV.U32 R2, RZ, RZ, 0x1 ;  /* 0x00000001ff027424 */ /* 0x000fce00078e00ff */
[----:B------:R-:W-:Y:S05]  /*d170*/  @!P0 BRA `(.L_x_40) ;  /* 0x0000004800208947 */ /* 0x000fea0003800000 */
[----:B------:R-:W0:Y:S01]  /*d180*/  LDC.64 R2, c[0x0][0xa28] ;  /* 0x00028a00ff027b82 */ /* 0x000e220000000a00 */
[----:B------:R-:W-:Y:S01]  /*d190*/  ULDC.64 UR4, c[0x0][0x418] ;  /* 0x0001060000047ab9 */ /* 0x000fe20000000a00 */
[----:B------:R-:W-:Y:S01]  /*d1a0*/  ULDC UR36, c[0x0][0x2f0] ;  /* 0x0000bc0000247ab9 */ /* 0x000fe20000000800 */
[----:B------:R-:W-:Y:S01]  /*d1b0*/  IMAD.MOV.U32 R17, RZ, RZ, RZ ;  /* 0x000000ffff117224 */ /* 0x000fe200078e00ff */
[----:B0-----:R-:W-:-:S04]  /*d1c0*/  ISETP.NE.U32.AND P0, PT, R2, RZ, PT ;  /* 0x000000ff0200720c */ /* 0x001fc80003f05070 */
[----:B------:R-:W-:Y:S01]  /*d1d0*/  ISETP.NE.AND.EX P0, PT, R3, RZ, PT, P0 ;  /* 0x000000ff0300720c */ /* 0x000fe20003f05300 */
[----:B------:R-:W-:-:S03]  /*d1e0*/  UISETP.NE.U32.AND UP0, UPT, UR4, URZ, UPT ;  /* 0x0000003f0400728c */ /* 0x000fc6000bf05070 */
[----:B------:R-:W-:-:S09]  /*d1f0*/  ULDC UR4, c[0x0][0x424] ;  /* 0x0001090000047ab9 */ /* 0x000fd20000000800 */
[----:B------:R-:W0:Y:S01]  /*d200*/  @P0 LDC.64 R2, c[0x0][0xa28] ;  /* 0x00028a00ff020b82 */ /* 0x000e220000000a00 */
[----:B------:R-:W-:-:S04]  /*d210*/  UISETP.NE.AND.EX UP0, UPT, UR5, URZ, UPT, UP0 ;  /* 0x0000003f0500728c */ /* 0x000fc8000bf05300 */
[----:B------:R-:W-:-:S04]  /*d220*/  USEL UR4, UR4, 0x1, UP0 ;  /* 0x0000000104047887 */ /* 0x000fc80008000000 */
[----:B------:R-:W-:Y:S01]  /*d230*/  UIMAD UR36, UR4, UR36, URZ ;  /* 0x00000024042472a4 */ /* 0x000fe2000f8e023f */
[----:B------:R-:W1:Y:S03]  /*d240*/  S2R R28, SR_CTAID.X ;  /* 0x00000000001c7919 */ /* 0x000e660000002500 */
[----:B------:R-:W-:Y:S02]  /*d250*/  UISETP.GE.AND UP0, UPT, UR36, 0x1, UPT ;  /* 0x000000012400788c */ /* 0x000fe4000bf06270 */
[----:B------:R-:W-:Y:S01]  /*d260*/  UIADD3 UR4, UR36, 0x9f, URZ ;  /* 0x0000009f24047890 */ /* 0x000fe2000fffe03f */
[----:B0-----:R-:W-:-:S05]  /*d270*/  @P0 IMAD.WIDE R2, R29, 0x4, R2 ;  /* 0x000000041d020825 */ /* 0x001fca00078e0202 */
[----:B------:R0:W5:Y:S01]  /*d280*/  @P0 LDG.E R17, desc[UR54][R2.64] ;  /* 0x0000003602110981 */ /* 0x000162000c1e1900 */
[----:B------:R-:W-:Y:S01]  /*d290*/  PLOP3.LUT P0, PT, PT, PT, UP0, 0x80, 0x0 ;  /* 0x000000000000781c */ /* 0x000fe20003f0f008 */
[----:B------:R-:W-:Y:S02]  /*d2a0*/  UIMAD.WIDE UR4, UR4, 0x66666667, URZ ;  /* 0x66666667040478a5 */ /* 0x000fe4000f8e023f */
[----:B------:R-:W-:Y:S02]  /*d2b0*/  ULOP3.LUT UR44, UR6, 0xffff, URZ, 0xc0, !UPT ;  /* 0x0000ffff062c7892 */ /* 0x000fe4000f8ec03f */
[----:B------:R-:W-:Y:S01]  /*d2c0*/  USHF.R.U32.HI UR41, URZ, 0x1f, UR5 ;  /* 0x0000001f3f297899 */ /* 0x000fe20008011605 */
[----:B------:R-:W-:-:S03]  /*d2d0*/  UMOV UR38, URZ ;  /* 0x0000003f00267c82 */ /* 0x000fc60008000000 */
[----:B------:R-:W-:-:S04]  /*d2e0*/  ULEA.HI.SX32 UR41, UR5, UR41, 0x1a ;  /* 0x0000002905297291 */ /* 0x000fc8000f8fd23f */
[----:B01----:R-:W-:Y:S08]  /*d2f0*/  @!P0 BRA `(.L_x_41) ;  /* 0x0000000000848947 */ /* 0x003ff00003800000 */
[----:B------:R-:W-:Y:S01]  /*d300*/  USHF.R.U32.HI UR6, URZ, 0x10, UR6 ;  /* 0x000000103f067899 */ /* 0x000fe20008011606 */
[----:B------:R-:W-:-:S03]  /*d310*/  UMOV UR4, URZ ;  /* 0x0000003f00047c82 */ /* 0x000fc60008000000 */
[----:B------:R-:W-:-:S11]  /*d320*/  UISETP.NE.AND UP0, UPT, UR6, URZ, UPT ;  /* 0x0000003f0600728c */ /* 0x000fd6000bf05270 */
[----:B------:R-:W-:Y:S02]  /*d330*/  @!UP0 ULDC UR6, c[0x0][0x9f0] ;  /* 0x00027c0000068ab9 */ /* 0x000fe40000000800 */
[----:B------:R-:W-:Y:S01]  /*d340*/  IABS R0, UR6 ;  /* 0x0000000600007c13 */ /* 0x000fe20008000000 */
[----:B------:R-:W-:Y:S02]  /*d350*/  UIADD3 UR7, UR41, -0x1, UR6 ;  /* 0xffffffff29077890 */ /* 0x000fe4000fffe006 */
[----:B------:R-:W-:Y:S02]  /*d360*/  IABS R4, UR6 ;  /* 0x0000000600047c13 */ /* 0x000fe40008000000 */
[----:B------:R-:W-:Y:S02]  /*d370*/  R2UR UR10, R0 ;  /* 0x00000000000a72ca */ /* 0x000fe400000e0000 */
[----:B------:R-:W-:Y:S01]  /*d380*/  IABS R3, UR7 ;  /* 0x0000000700037c13 */ /* 0x000fe20008000000 */
[----:B------:R-:W-:-:S03]  /*d390*/  ULOP3.LUT UR7, UR7, UR6, URZ, 0x3c, !UPT ;  /* 0x0000000607077292 */ /* 0x000fc6000f8e3c3f */
[----:B------:R-:W-:-:S07]  /*d3a0*/  R2UR UR9, R3 ;  /* 0x00000000030972ca */ /* 0x000fce00000e0000 */
        /* <DEDUP_REMOVED lines=18> */
[----:B------:R-:W-:Y:S02]  /*d4d0*/  UISETP.NE.AND UP0, UPT, UR6, URZ, UPT ;  /* 0x0000003f0600728c */ /* 0x000fe4000bf05270 */
[----:B------:R-:W-:-:S09]  /*d4e0*/  @!UP1 UIADD3 UR5, -UR5, URZ, URZ ;  /* 0x0000003f05059290 */ /* 0x000fd2000fffe13f */
[----:B------:R-:W-:-:S07]  /*d4f0*/  @!UP0 ULOP3.LUT UR5, URZ, UR6, URZ, 0x33, !UPT ;  /* 0x000000063f058292 */ /* 0x000fce000f8e333f */
[----:B------:R-:W-:-:S05]  /*d500*/  UMOV UR38, UR5 ;  /* 0x0000000500267c82 */ /* 0x000fca0008000000 */
.L_x_41:
[----:B------:R-:W-:Y:S02]  /*d510*/  UIMAD UR45, UR44, UR38, URZ ;  /* 0x000000262c2d72a4 */ /* 0x000fe4000f8e023f */
[----:B------:R-:W-:Y:S01]  /*d520*/  MOV R3, UR38 ;  /* 0x0000002600037c02 */ /* 0x000fe20008000f00 */
[----:B------:R-:W-:-:S03]  /*d530*/  IMAD.MOV.U32 R2, RZ, RZ, 0x1 ;  /* 0x00000001ff027424 */ /* 0x000fc600078e00ff */
[----:B------:R-:W-:-:S05]  /*d540*/  IMAD.U32 R0, RZ, RZ, UR45 ;  /* 0x0000002dff007e24 */ /* 0x000fca000f8e00ff */
[----:B------:R-:W-:-:S04]  /*d550*/  VIADDMNMX R0, R0, R3, UR41, PT ;  /* 0x0000002900007e46 */ /* 0x000fc8000b800103 */
[----:B------:R-:W-:Y:S01]  /*d560*/  R2UR UR46, R0 ;  /* 0x00000000002e72ca */ /* 0x000fe200000e0000 */
[----:B------:R-:W-:-:S12]  /*d570*/  IMAD.MOV.U32 R0, RZ, RZ, RZ ;  /* 0x000000ffff007224 */ /* 0x000fd800078e00ff */
[----:B------:R-:W-:-:S06]  /*d580*/  UISETP.GT.AND UP0, UPT, UR46, UR45, UPT ;  /* 0x0000002d2e00728c */ /* 0x000fcc000bf04270 */
[----:B------:R-:W-:-:S13]  /*d590*/  PLOP3.LUT P0, PT, PT, PT, UP0, 0x80, 0x0 ;  /* 0x000000000000781c */ /* 0x000fda0003f0f008 */
[----:B------:R-:W-:Y:S05]  /*d5a0*/  @!P0 BRA `(.L_x_40) ;  /* 0x0000004400148947 */ /* 0x000fea0003800000 */
[----:B------:R-:W0:Y:S01]  /*d5b0*/  S2UR UR4, SR_CgaCtaId ;  /* 0x00000000000479c3 */ /* 0x000e220000008800 */
[----:B------:R-:W-:-:S04]  /*d5c0*/  MOV R0, 0x400 ;  /* 0x0000040000007802 */ /* 0x000fc80000000f00 */
[----:B------:R-:W-:-:S13]  /*d5d0*/  R2UR UR42, R0 ;  /* 0x00000000002a72ca */ /* 0x000fda00000e0000 */
[----:B0-----:R-:W-:-:S04]  /*d5e0*/  ULEA UR42, UR4, UR42, 0x18 ;  /* 0x0000002a042a7291 */ /* 0x001fc8000f8ec03f */
[----:B------:R-:W-:-:S04]  /*d5f0*/  UIADD3 UR4, UR42, 0x24200, URZ ;  /* 0x000242002a047890 */ /* 0x000fc8000fffe03f */
[----:B------:R-:W-:-:S06]  /*d600*/  ULOP3.LUT UP0, URZ, UR4, 0x1bf, URZ, 0xc0, !UPT ;  /* 0x000001bf043f7892 */ /* 0x000fcc000f80c03f */
[----:B------:R-:W-:-:S13]  /*d610*/  PLOP3.LUT P0, PT, PT, PT, UP0, 0x80, 0x0 ;  /* 0x000000000000781c */ /* 0x000fda0003f0f008 */
[----:B------:R-:W-:Y:S05]  /*d620*/  @!P0 BRA `(.L_x_42) ;  /* 0x0000000000408947 */ /* 0x000fea0003800000 */
[----:B------:R-:W-:Y:S01]  /*d630*/  MOV R2, 0x0 ;  /* 0x0000000000027802 */ /* 0x000fe20000000f00 */
[----:B------:R-:W-:Y:S01]  /*d640*/  ULDC.64 UR4, c[0x4][0xc0] ;  /* 0x0100300000047ab9 */ /* 0x000fe20000000a00 */
[----:B------:R-:W-:Y:S01]  /*d650*/  ULDC.64 UR6, c[0x4][0xc8] ;  /* 0x0100320000067ab9 */ /* 0x000fe20000000a00 */
[----:B------:R-:W-:Y:S02]  /*d660*/  IMAD.U32 R4, RZ, RZ, UR4 ;  /* 0x00000004ff047e24 */ /* 0x000fe4000f8e00ff */
[----:B------:R-:W-:Y:S01]  /*d670*/  IMAD.U32 R5, RZ, RZ, UR5 ;  /* 0x00000005ff057e24 */ /* 0x000fe2000f8e00ff */
[----:B------:R-:W0:Y:S01]  /*d680*/  LDC.64 R2, c[0x4][R2] ;  /* 0x0100000002027b82 */ /* 0x000e220000000a00 */
[----:B------:R-:W-:Y:S01]  /*d690*/  ULDC.64 UR4, c[0x4][0x8] ;  /* 0x0100020000047ab9 */ /* 0x000fe20000000a00 */
[----:B------:R-:W-:Y:S01]  /*d6a0*/  IMAD.U32 R6, RZ, RZ, UR6 ;  /* 0x00000006ff067e24 */ /* 0x000fe2000f8e00ff */
[----:B------:R-:W-:Y:S01]  /*d6b0*/  MOV R11, UR5 ;  /* 0x00000005000b7c02 */ /* 0x000fe20008000f00 */
[----:B------:R-:W-:-:S02]  /*d6c0*/  IMAD.U32 R7, RZ, RZ, UR7 ;  /* 0x00000007ff077e24 */ /* 0x000fc4000f8e00ff */
[----:B------:R-:W-:Y:S02]  /*d6d0*/  IMAD.U32 R10, RZ, RZ, UR4 ;  /* 0x00000004ff0a7e24 */ /* 0x000fe4000f8e00ff */
[----:B------:R-:W-:Y:S02]  /*d6e0*/  IMAD.MOV.U32 R8, RZ, RZ, 0x70 ;  /* 0x00000070ff087424 */ /* 0x000fe400078e00ff */
[----:B------:R-:W-:Y:S02]  /*d6f0*/  IMAD.MOV.U32 R12, RZ, RZ, 0x1 ;  /* 0x00000001ff0c7424 */ /* 0x000fe400078e00ff */
[----:B------:R-:W-:-:S07]  /*d700*/  IMAD.MOV.U32 R13, RZ, RZ, RZ ;  /* 0x000000ffff0d7224 */ /* 0x000fce00078e00ff */
[----:B------:R-:W-:-:S07]  /*d710*/  LEPC R20, `(.L_x_42) ;  /* 0x000000001014794e */ /* 0x000fce0000000000 */
[----:B0----5:R-:W-:Y:S05]  /*d720*/  CALL.ABS.NOINC R2 ;  /* 0x0000000002007343 */ /* 0x021fea0003c00000 */
.L_x_42:
[----:B------:R-:W-:-:S06]  /*d730*/  UIADD3 UR4, UR42, 0xf200, URZ ;  /* 0x0000f2002a047890 */ /* 0x000fcc000fffe03f */
[----:B------:R-:W-:-:S05]  /*d740*/  IMAD.U32 R16, RZ, RZ, UR4 ;  /* 0x00000004ff107e24 */ /* 0x000fca000f8e00ff */
[----:B------:R-:W-:-:S13]  /*d750*/  LOP3.LUT P0, RZ, R16, 0x1bf, RZ, 0xc0, !PT ;  /* 0x000001bf10ff7812 */ /* 0x000fda000780c0ff */
        /* <DEDUP_REMOVED lines=17> */
.L_x_43:
        /* <DEDUP_REMOVED lines=20> */
.L_x_44:
        /* <DEDUP_REMOVED lines=18> */
.L_x_45:
[----:B------:R-:W0:Y:S01]  /*dad0*/  LDC.64 R2, c[0x0][0x9f8] ;  /* 0x00027e00ff027b82 */ /* 0x000e220000000a00 */
[----:B------:R-:W-:-:S07]  /*dae0*/  IMAD.MOV.U32 R32, RZ, RZ, R29 ;  /* 0x000000ffff207224 */ /* 0x000fce00078e001d */
[----:B------:R-:W1:Y:S01]  /*daf0*/  LDC R21, c[0x0][0x430] ;  /* 0x00010c00ff157b82 */ /* 0x000e620000000800 */
[----:B0-----:R-:W-:-:S04]  /*db00*/  ISETP.NE.U32.AND P0, PT, R2, RZ, PT ;  /* 0x000000ff0200720c */ /* 0x001fc80003f05070 */
[----:B------:R-:W-:-:S13]  /*db10*/  ISETP.NE.AND.EX P0, PT, R3, RZ, PT, P0 ;  /* 0x000000ff0300720c */ /* 0x000fda0003f05300 */
[----:B------:R-:W0:Y:S02]  /*db20*/  @P0 LDC.64 R2, c[0x0][0x9f8] ;  /* 0x00027e00ff020b82 */ /* 0x000e240000000a00 */
[----:B0-----:R-:W-:-:S05]  /*db30*/  @P0 IMAD.WIDE R2, R29, 0x4, R2 ;  /* 0x000000041d020825 */ /* 0x001fca00078e0202 */
[----:B------:R0:W5:Y:S01]  /*db40*/  @P0 LDG.E R32, desc[UR54][R2.64] ;  /* 0x0000003602200981 */ /* 0x000162000c1e1900 */
[----:B------:R-:W-:Y:S01]  /*db50*/  UMOV UR4, 0xffffffff ;  /* 0xffffffff00047882 */ /* 0x000fe20000000000 */
[C---:B------:R-:W-:Y:S01]  /*db60*/  LOP3.LUT R9, R18.reuse, 0x7f, RZ, 0xc0, !PT ;  /* 0x0000007f12097812 */ /* 0x040fe200078ec0ff */
[----:B------:R-:W-:-:S03]  /*db70*/  IMAD.SHL.U32 R8, R18, 0x20, RZ ;  /* 0x0000002012087824 */ /* 0x000fc600078e00ff */
[----:B------:R-:W-:Y:S01]  /*db80*/  SHF.R.U32.HI R27, RZ, 0x2, R9 ;  /* 0x00000002ff1b7819 */ /* 0x000fe20000011609 */
[----:B-1----:R-:W-:Y:S06]  /*db90*/  BRA.DIV UR4, `(.L_x_46) ;  /* 0x0000004204e87947 */ /* 0x002fec000b800000 */
.L_x_100:
[----:B------:R-:W-:Y:S01]  /*dba0*/  UMOV UR4, 0xa0 ;  /* 0x000000a000047882 */ /* 0x000fe20000000000 */
[----:B------:R-:W-:Y:S01]  /*dbb0*/  ISETP.NE.AND P3, PT, R21, 0x1, PT ;  /* 0x000000011500780c */ /* 0x000fe20003f65270 */
[----:B------:R-:W-:Y:S01]  /*dbc0*/  UIMAD UR4, UR46, UR4, -0xa0 ;  /* 0xffffff602e0474a4 */ /* 0x000fe2000f8e0204 */
[----:B------:R-:W-:Y:S02]  /*dbd0*/  LOP3.LUT R26, R27, 0x60, R8, 0xf8, !PT ;  /* 0x000000601b1a7812 */ /* 0x000fe400078ef808 */
[----:B-----5:R-:W-:Y:S02]  /*dbe0*/  SHF.R.S32.HI R37, RZ, 0x1f, R32 ;  /* 0x0000001fff257819 */ /* 0x020fe40000011420 */
[C---:B------:R-:W-:Y:S01]  /*dbf0*/  LOP3.LUT R20, R26.reuse, 0x80, RZ, 0xfc, !PT ;  /* 0x000000801a147812 */ /* 0x040fe200078efcff */
[----:B------:R-:W-:Y:S01]  /*dc00*/  VIADD R12, R26, UR4 ;  /* 0x000000041a0c7c36 */ /* 0x000fe20008000000 */
[----:B------:R-:W-:-:S03]  /*dc10*/  LOP3.LUT R16, R16, 0xffffffdf, RZ, 0xc0, !PT ;  /* 0xffffffdf10107812 */ /* 0x000fc600078ec0ff */
[----:B------:R-:W-:Y:S01]  /*dc20*/  VIADD R14, R20, UR4 ;  /* 0x00000004140e7c36 */ /* 0x000fe20008000000 */
[C---:B------:R-:W-:Y:S01]  /*dc30*/  ISETP.GE.AND P1, PT, R12.reuse, UR36, PT ;  /* 0x000000240c007c0c */ /* 0x040fe2000bf26270 */
[----:B0-----:R-:W0:Y:S01]  /*dc40*/  @P3 LDC R3, c[0x0][0x434] ;  /* 0x00010d00ff033b82 */ /* 0x001e220000000800 */
[--C-:B------:R-:W-:Y:S01]  /*dc50*/  IMAD.IADD R12, R12, 0x1, R17.reuse ;  /* 0x000000010c0c7824 */ /* 0x100fe200078e0211 */
[----:B------:R-:W-:Y:S01]  /*dc60*/  STL [R1], R20 ;  /* 0x0000001401007387 */ /* 0x000fe20000100800 */
[C---:B------:R-:W-:Y:S01]  /*dc70*/  ISETP.GE.AND P0, PT, R14.reuse, UR36, PT ;  /* 0x000000240e007c0c */ /* 0x040fe2000bf06270 */
[----:B------:R-:W-:Y:S01]  /*dc80*/  IMAD.IADD R14, R14, 0x1, R17 ;  /* 0x000000010e0e7824 */ /* 0x000fe200078e0211 */
[----:B------:R-:W-:Y:S02]  /*dc90*/  @P3 LOP3.LUT R16, R16, 0x20, RZ, 0xfc, !PT ;  /* 0x0000002010103812 */ /* 0x000fe400078efcff */
[----:B------:R-:W-:Y:S01]  /*dca0*/  MOV R13, R12 ;  /* 0x0000000c000d7202 */ /* 0x000fe20000000f00 */
[----:B------:R-:W1:Y:S01]  /*dcb0*/  @P3 LDC R7, c[0x0][0x438] ;  /* 0x00010e00ff073b82 */ /* 0x000e620000000800 */
[----:B------:R-:W-:-:S07]  /*dcc0*/  ISETP.GT.U32.OR P0, PT, R20, 0x9f, P0 ;  /* 0x0000009f1400780c */ /* 0x000fce0000704470 */
[----:B------:R-:W2:Y:S01]  /*dcd0*/  @!P1 LDC.64 R4, c[0x0][0x428] ;  /* 0x00010a00ff049b82 */ /* 0x000ea20000000a00 */
[----:B0-----:R-:W-:-:S07]  /*dce0*/  @P3 IMAD.HI.U32 R0, R12, R3, RZ ;  /* 0x000000030c003227 */ /* 0x001fce00078e00ff */
[----:B------:R-:W0:Y:S01]  /*dcf0*/  @P3 LDC R15, c[0x0][0x434] ;  /* 0x00010d00ff0f3b82 */ /* 0x000e220000000800 */
[----:B-1----:R-:W-:-:S07]  /*dd00*/  @P3 SHF.R.U32.HI R13, RZ, R7, R0 ;  /* 0x00000007ff0d3219 */ /* 0x002fce0000011600 */
[----:B------:R-:W1:Y:S01]  /*dd10*/  @P3 LDC R19, c[0x0][0x438] ;  /* 0x00010e00ff133b82 */ /* 0x000e620000000800 */
[--C-:B------:R-:W-:Y:S01]  /*dd20*/  @!P1 SHF.R.S32.HI R3, RZ, 0x1f, R13.reuse ;  /* 0x0000001fff039819 */ /* 0x100fe2000001140d */
[----:B------:R-:W-:Y:S02]  /*dd30*/  @!P1 IMAD.MOV.U32 R2, RZ, RZ, R13 ;  /* 0x000000ffff029224 */ /* 0x000fe400078e000d */
[----:B--2---:R-:W-:-:S04]  /*dd40*/  @!P1 IMAD R0, R37, R4, RZ ;  /* 0x0000000425009224 */ /* 0x004fc800078e02ff */
[----:B------:R-:W2:Y:S01]  /*dd50*/  @!P0 LDC.64 R10, c[0x0][0x428] ;  /* 0x00010a00ff0a8b82 */ /* 0x000ea20000000a00 */
[----:B------:R-:W-:-:S04]  /*dd60*/  @!P1 IMAD.WIDE.U32 R2, R32, R4, R2 ;  /* 0x0000000420029225 */ /* 0x000fc800078e0002 */
[----:B------:R-:W-:-:S03]  /*dd70*/  @!P1 IMAD R7, R32, R5, R0 ;  /* 0x0000000520079224 */ /* 0x000fc600078e0200 */
[----:B------:R-:W3:Y:S01]  /*dd80*/  @!P1 LDC.64 R4, c[0x0][0x418] ;  /* 0x00010600ff049b82 */ /* 0x000ee20000000a00 */
[----:B------:R-:W-:-:S07]  /*dd90*/  @!P1 IMAD.IADD R0, R3, 0x1, R7 ;  /* 0x0000000103009824 */ /* 0x000fce00078e0207 */
[----:B------:R-:W4:Y:S01]  /*dda0*/  @!P0 LDC.64 R6, c[0x0][0x418] ;  /* 0x00010600ff068b82 */ /* 0x000f220000000a00 */
[----:B---3--:R-:W-:-:S04]  /*ddb0*/  @!P1 LEA R4, P2, R2, R4, 0x2 ;  /* 0x0000000402049211 */ /* 0x008fc800078410ff */
[----:B------:R-:W-:Y:S01]  /*ddc0*/  @!P1 LEA.HI.X R5, R2, R5, R0, 0x2, P2 ;  /* 0x0000000502059211 */ /* 0x000fe200010f1400 */
[----:B0-----:R-:W-:-:S04]  /*ddd0*/  @P3 IMAD.HI.U32 R0, R14, R15, RZ ;  /* 0x0000000f0e003227 */ /* 0x001fc800078e00ff */
[----:B------:R-:W-:Y:S01]  /*dde0*/  IMAD.MOV.U32 R15, RZ, RZ, R14 ;  /* 0x000000ffff0f7224 */ /* 0x000fe200078e000e */
[----:B-1----:R-:W-:Y:S01]  /*ddf0*/  @P3 SHF.R.U32.HI R15, RZ, R19, R0 ;  /* 0x00000013ff0f3219 */ /* 0x002fe20000011600 */
[----:B--2---:R-:W-:-:S03]  /*de00*/  @!P0 IMAD R0, R37, R10, RZ ;  /* 0x0000000a25008224 */ /* 0x004fc600078e02ff */
[--C-:B------:R-:W-:Y:S01]  /*de10*/  @!P0 SHF.R.S32.HI R3, RZ, 0x1f, R15.reuse ;  /* 0x0000001fff038819 */ /* 0x100fe2000001140f */
[----:B------:R-:W-:Y:S02]  /*de20*/  @!P0 IMAD.MOV.U32 R2, RZ, RZ, R15 ;  /* 0x000000ffff028224 */ /* 0x000fe400078e000f */
[C---:B------:R-:W-:Y:S02]  /*de30*/  @!P0 IMAD R11, R32.reuse, R11, R0 ;  /* 0x0000000b200b8224 */ /* 0x040fe400078e0200 */
[----:B------:R-:W-:-:S04]  /*de40*/  @!P0 IMAD.WIDE.U32 R2, R32, R10, R2 ;  /* 0x0000000a20028225 */ /* 0x000fc800078e0002 */
[----:B------:R-:W-:Y:S01]  /*de50*/  @!P0 IMAD.IADD R0, R11, 0x1, R3 ;  /* 0x000000010b008824 */ /* 0x000fe200078e0203 */
[----:B----4-:R-:W-:-:S04]  /*de60*/  @!P0 LEA R6, P2, R2, R6, 0x2 ;  /* 0x0000000602068211 */ /* 0x010fc800078410ff */
[----:B------:R-:W-:Y:S01]  /*de70*/  @!P0 LEA.HI.X R7, R2, R7, R0, 0x2, P2 ;  /* 0x0000000702078211 */ /* 0x000fe200010f1400 */
[----:B------:R-:W-:Y:S02]  /*de80*/  IMAD.MOV.U32 R0, RZ, RZ, RZ ;  /* 0x000000ffff007224 */ /* 0x000fe400078e00ff */
[----:B------:R-:W-:Y:S02]  /*de90*/  IMAD.MOV R3, RZ, RZ, -R13 ;  /* 0x000000ffff037224 */ /* 0x000fe400078e0a0d */
[----:B------:R-:W-:Y:S02]  /*dea0*/  IMAD.SHL.U32 R2, R18, 0x40, RZ ;  /* 0x0000004012027824 */ /* 0x000fe400078e00ff */
[----:B------:R0:W5:Y:S01]  /*deb0*/  @!P1 LDG.E R0, desc[UR54][R4.64] ;  /* 0x0000003604009981 */ /* 0x000162000c1e1900 */
[----:B------:R-:W-:Y:S01]  /*dec0*/  SHF.R.U32.HI R10, RZ, 0x1, R18 ;  /* 0x00000001ff0a7819 */ /* 0x000fe20000011612 */
[----:B0-----:R-:W-:Y:S01]  /*ded0*/  IMAD R5, R21, R3, R12 ;  /* 0x0000000315057224 */ /* 0x001fe200078e020c */
[----:B------:R-:W-:-:S02]  /*dee0*/  LOP3.LUT R3, R2, 0x180, RZ, 0xc0, !PT ;  /* 0x0000018002037812 */ /* 0x000fc400078ec0ff */
[----:B------:R-:W-:Y:S02]  /*def0*/  MOV R4, RZ ;  /* 0x000000ff00047202 */ /* 0x000fe40000000f00 */
[----:B------:R-:W-:Y:S01]  /*df00*/  LOP3.LUT R3, R3, 0x30, R10, 0xf8, !PT ;  /* 0x0000003003037812 */ /* 0x000fe200078ef80a */
[----:B------:R-:W-:-:S03]  /*df10*/  IMAD.SHL.U32 R10, R18, 0x8, RZ ;  /* 0x00000008120a7824 */ /* 0x000fc600078e00ff */
[----:B------:R0:W5:Y:S01]  /*df20*/  @!P0 LDG.E R4, desc[UR54][R6.64] ;  /* 0x0000003606048981 */ /* 0x000162000c1e1900 */
[----:B------:R-:W-:Y:S01]  /*df30*/  ISETP.GT.U32.AND P0, PT, R20, 0x9f, PT ;  /* 0x0000009f1400780c */ /* 0x000fe20003f04070 */
[----:B------:R-:W-:Y:S01]  /*df40*/  ULOP3.LUT UR4, UR39, 0x2, URZ, 0xfc, !UPT ;  /* 0x0000000227047892 */ /* 0x000fe2000f8efc3f */
[----:B------:R-:W-:Y:S01]  /*df50*/  LOP3.LUT R3, R3, 0x30, R10, 0x78, !PT ;  /* 0x0000003003037812 */ /* 0x000fe200078e780a */
[----:B------:R-:W-:Y:S01]  /*df60*/  IMAD.MOV R11, RZ, RZ, -R15 ;  /* 0x000000ffff0b7224 */ /* 0x000fe200078e0a0f */
[----:B------:R-:W1:Y:S01]  /*df70*/  LDC R10, c[0x0][0x2f4] ;  /* 0x0000bd00ff0a7b82 */ /* 0x000e620000000800 */
[----:B------:R-:W-:Y:S02]  /*df80*/  LOP3.LUT R16, R16, 0xfffffff7, RZ, 0xc0, !PT ;  /* 0xfffffff710107812 */ /* 0x000fe400078ec0ff */
[----:B------:R-:W-:Y:S01]  /*df90*/  LOP3.LUT R3, R3, 0x640, R2, 0xf8, !PT ;  /* 0x0000064003037812 */ /* 0x000fe200078ef802 */
[----:B------:R-:W-:Y:S01]  /*dfa0*/  IMAD.SHL.U32 R2, R18, 0x4, RZ ;  /* 0x0000000412027824 */ /* 0x000fe200078e00ff */
[----:B0-----:R-:W-:Y:S01]  /*dfb0*/  LOP3.LUT R7, R8, 0x80, RZ, 0xc0, !PT ;  /* 0x0000008008077812 */ /* 0x001fe200078ec0ff */
[----:B------:R-:W-:Y:S01]  /*dfc0*/  IMAD R6, R21, R11, R14 ;  /* 0x0000000b15067224 */ /* 0x000fe200078e020e */
[----:B------:R-:W-:Y:S01]  /*dfd0*/  MOV R34, UR40 ;  /* 0x0000002800227c02 */ /* 0x000fe20008000f00 */
[----:B------:R0:W-:Y:S01]  /*dfe0*/  STL [R1+0x8], R3 ;  /* 0x0000080301007387 */ /* 0x0001e20000100800 */
[----:B------:R-:W-:-:S02]  /*dff0*/  LOP3.LUT R7, R7, 0x10, R18, 0xf8, !PT ;  /* 0x0000001007077812 */ /* 0x000fc400078ef812 */
[----:B------:R-:W-:Y:S02]  /*e000*/  @P0 LOP3.LUT R16, R16, 0x8, RZ, 0xfc, !PT ;  /* 0x0000000810100812 */ /* 0x000fe400078efcff */
[----:B------:R-:W-:Y:S02]  /*e010*/  LOP3.LUT R7, R7, 0x10, R2, 0x78, !PT ;  /* 0x0000001007077812 */ /* 0x000fe400078e7802 */
[----:B------:R-:W-:Y:S02]  /*e020*/  LOP3.LUT R16, R16, 0xffffffef, RZ, 0xc0, !PT ;  /* 0xffffffef10107812 */ /* 0x000fe400078ec0ff */
[----:B------:R-:W-:Y:S01]  /*e030*/  SHF.R.S32.HI R34, RZ, 0x1f, R34 ;  /* 0x0000001fff227819 */ /* 0x000fe20000011422 */
[----:B0-----:R-:W-:Y:S01]  /*e040*/  IMAD.SHL.U32 R3, R9, 0x10, RZ ;  /* 0x0000001009037824 */ /* 0x001fe200078e00ff */
[----:B------:R-:W-:-:S04]  /*e050*/  LOP3.LUT R33, R8, 0x60, RZ, 0xc0, !PT ;  /* 0x0000006008217812 */ /* 0x000fc800078ec0ff */
[----:B------:R-:W-:-:S04]  /*e060*/  LOP3.LUT R3, R3, 0x600, RZ, 0xc0, !PT ;  /* 0x0000060003037812 */ /* 0x000fc800078ec0ff */
[----:B------:R-:W-:-:S04]  /*e070*/  LOP3.LUT R9, R3, 0x60, R8, 0xf8, !PT ;  /* 0x0000006003097812 */ /* 0x000fc800078ef808 */
[----:B------:R-:W-:Y:S01]  /*e080*/  LOP3.LUT R2, R9, 0x100, R8, 0xf8, !PT ;  /* 0x0000010009027812 */ /* 0x000fe200078ef808 */
[----:B------:R-:W-:-:S03]  /*e090*/  IMAD.U32 R9, RZ, RZ, UR4 ;  /* 0x00000004ff097e24 */ /* 0x000fc6000f8e00ff */
[----:B------:R-:W-:Y:S01]  /*e0a0*/  LOP3.LUT R2, R2, R7, RZ, 0xfc, !PT ;  /* 0x0000000702027212 */ /* 0x000fe200078efcff */
[----:B------:R-:W-:Y:S01]  /*e0b0*/  IMAD.U32 R7, RZ, RZ, UR46 ;  /* 0x0000002eff077e24 */ /* 0x000fe2000f8e00ff */
[----:B------:R-:W-:-:S03]  /*e0c0*/  ISETP.NE.AND P0, PT, R9, 0x3, PT ;  /* 0x000000030900780c */ /* 0x000fc60003f05270 */
[----:B------:R0:W-:Y:S01]  /*e0d0*/  STL [R1+0x4], R2 ;  /* 0x0000040201007387 */ /* 0x0001e20000100800 */
[----:B------:R-:W-:Y:S02]  /*e0e0*/  VIADD R7, R7, 0xffffffff ;  /* 0xffffffff07077836 */ /* 0x000fe40000000000 */
[----:B0-----:R-:W-:-:S07]  /*e0f0*/  IMAD.SHL.U32 R2, R18, 0x10, RZ ;  /* 0x0000001012027824 */ /* 0x001fce00078e00ff */
[----:B------:R-:W-:Y:S02]  /*e100*/  @P0 LOP3.LUT R16, R16, 0x10, RZ, 0xfc, !PT ;  /* 0x0000001010100812 */ /* 0x000fe400078efcff */
[----:B------:R-:W-:Y:S02]  /*e110*/  SHF.R.U32.HI R18, RZ, 0x3, R18 ;  /* 0x00000003ff127819 */ /* 0x000fe40000011612 */
[----:B------:R-:W-:Y:S02]  /*e120*/  LOP3.LUT R35, R2, 0x30, RZ, 0xc0, !PT ;  /* 0x0000003002237812 */ /* 0x000fe400078ec0ff */
[----:B------:R-:W-:Y:S02]  /*e130*/  LOP3.LUT R16, R16, 0xfffffffb, RZ, 0xc0, !PT ;  /* 0xfffffffb10107812 */ /* 0x000fe400078ec0ff */
[C---:B-1----:R-:W-:Y:S02]  /*e140*/  ISETP.GE.AND P3, PT, R35.reuse, R10, PT ;  /* 0x0000000a2300720c */ /* 0x042fe40003f66270 */
[----:B------:R-:W-:-:S02]  /*e150*/  LOP3.LUT R25, R35, 0x40, RZ, 0xfc, !PT ;  /* 0x0000004023197812 */ /* 0x000fc400078efcff */
[----:B------:R-:W-:Y:S02]  /*e160*/  LOP3.LUT R23, R35, 0x80, RZ, 0xfc, !PT ;  /* 0x0000008023177812 */ /* 0x000fe400078efcff */
[-C--:B------:R-:W-:Y:S02]  /*e170*/  ISETP.GE.AND P2, PT, R25, R10.reuse, PT ;  /* 0x0000000a1900720c */ /* 0x080fe40003f46270 */
[----:B------:R-:W-:-:S05]  /*e180*/  ISETP.GE.AND P1, PT, R23, R10, PT ;  /* 0x0000000a1700720c */ /* 0x000fca0003f26270 */
[----:B------:R-:W-:-:S04]  /*e190*/  @P3 LOP3.LUT R16, R16, 0x4, RZ, 0xfc, !PT ;  /* 0x0000000410103812 */ /* 0x000fc800078efcff */
[----:B------:R-:W-:-:S04]  /*e1a0*/  LOP3.LUT R16, R16, 0xfffffffd, RZ, 0xc0, !PT ;  /* 0xfffffffd10107812 */ /* 0x000fc800078ec0ff */
[----:B------:R-:W-:-:S04]  /*e1b0*/  @P2 LOP3.LUT R16, R16, 0x2, RZ, 0xfc, !PT ;  /* 0x0000000210102812 */ /* 0x000fc800078efcff */
[----:B------:R-:W-:-:S04]  /*e1c0*/  LOP3.LUT R16, R16, 0xfffffffe, RZ, 0xc0, !PT ;  /* 0xfffffffe10107812 */ /* 0x000fc800078ec0ff */
[----:B------:R-:W-:Y:S01]  /*e1d0*/  @P1 LOP3.LUT R16, R16, 0x1, RZ, 0xfc, !PT ;  /* 0x0000000110101812 */ /* 0x000fe200078efcff */
[----:B------:R-:W-:Y:S06]  /*e1e0*/  @!P0 BRA `(.L_x_47) ;  /* 0x0000000000048947 */ /* 0x000fec0003800000 */
[----:B------:R-:W-:Y:S01]  /*e1f0*/  BPT.TRAP 0x1 ;  /* 0x000000040000795c */ /* 0x000fe20000300000 */
.L_x_47:
[----:B------:R-:W-:Y:S01]  /*e200*/  IMAD.MOV.U32 R30, RZ, RZ, 0x1 ;  /* 0x00000001ff1e7424 */ /* 0x000fe200078e00ff */
[----:B------:R-:W-:Y:S01]  /*e210*/  LOP3.LUT R36, R2, 0x40, RZ, 0xc0, !PT ;  /* 0x0000004002247812 */ /* 0x000fe200078ec0ff */
[C---:B------:R-:W-:Y:S02]  /*e220*/  IMAD.SHL.U32 R8, R18.reuse, 0x80, RZ ;  /* 0x0000008012087824 */ /* 0x040fe400078e00ff */
[----:B------:R-:W-:Y:S01]  /*e230*/  IMAD.SHL.U32 R18, R18, 0x10, RZ ;  /* 0x0000001012127824 */ /* 0x000fe200078e00ff */
[----:B------:R-:W-:Y:S02]  /*e240*/  SHF.L.U32 R30, R30, 0x1f, RZ ;  /* 0x0000001f1e1e7819 */ /* 0x000fe400000006ff */
[----:B------:R-:W-:Y:S02]  /*e250*/  LOP3.LUT R9, R8, 0x180, RZ, 0xc0, !PT ;  /* 0x0000018008097812 */ /* 0x000fe400078ec0ff */
[----:B------:R-:W0:Y:S02]  /*e260*/  SYNCS.PHASECHK.TRANS64.TRYWAIT P0, [UR42+0x33480], R30 ;  /* 0x0334801eff0075a7 */ /* 0x000e24000800016a */
[----:B------:R-:W-:-:S04]  /*e270*/  LOP3.LUT R9, R9, 0x30, R2, 0xf8, !PT ;  /* 0x0000003009097812 */ /* 0x000fc800078ef802 */
[----:B------:R-:W-:-:S04]  /*e280*/  LOP3.LUT R9, R9, 0x30, R18, 0x78, !PT ;  /* 0x0000003009097812 */ /* 0x000fc800078e7812 */
[----:B------:R-:W-:Y:S01]  /*e290*/  IADD3 R36, R9, R3, R36 ;  /* 0x0000000309247210 */ /* 0x000fe20007ffe024 */
[----:B0-----:R-:W-:Y:S06]  /*e2a0*/  @!P0 BRA `(.L_x_48) ;  /* 0x0000003c00448947 */ /* 0x001fec0003800000 */
.L_x_101:
[----:B------:R-:W-:Y:S01]  /*e2b0*/  SHF.R.S32.HI R20, RZ, 0x1f, R5 ;  /* 0x0000001fff147819 */ /* 0x000fe20000011405 */
[----:B------:R-:W-:Y:S01]  /*e2c0*/  ULDC.64 UR4, c[0x0][0x328] ;  /* 0x0000ca0000047ab9 */ /* 0x000fe20000000a00 */
[----:B------:R-:W-:Y:S01]  /*e2d0*/  SHF.R.S32.HI R22, RZ, 0x1f, R6 ;  /* 0x0000001fff167819 */ /* 0x000fe20000011406 */
[C---:B------:R-:W-:Y:S01]  /*e2e0*/  IMAD.WIDE.U32 R8, R5.reuse, UR4, RZ ;  /* 0x0000000405087c25 */ /* 0x040fe2000f8e00ff */
[----:B-----5:R-:W-:Y:S02]  /*e2f0*/  SHF.R.S32.HI R21, RZ, 0x1f, R4 ;  /* 0x0000001fff157819 */ /* 0x020fe40000011404 */
[----:B------:R-:W-:Y:S01]  /*e300*/  SHF.R.S32.HI R19, RZ, 0x1f, R0 ;  /* 0x0000001fff137819 */ /* 0x000fe20000011400 */
[----:B------:R-:W-:Y:S01]  /*e310*/  IMAD R2, R20, UR4, RZ ;  /* 0x0000000414027c24 */ /* 0x000fe2000f8e02ff */
[----:B------:R-:W-:Y:S01]  /*e320*/  R2UR UR6, R34 ;  /* 0x00000000220672ca */ /* 0x000fe200000e0000 */
[----:B------:R-:W-:Y:S01]  /*e330*/  IMAD R11, R22, UR4, RZ ;  /* 0x00000004160b7c24 */ /* 0x000fe2000f8e02ff */
[----:B------:R-:W-:Y:S01]  /*e340*/  LOP3.LUT R16, R16, 0xffffffbf, RZ, 0xc0, !PT ;  /* 0xffffffbf10107812 */ /* 0x000fe200078ec0ff */
[----:B------:R-:W-:-:S02]  /*e350*/  IMAD R13, R5, UR5, R2 ;  /* 0x00000005050d7c24 */ /* 0x000fc4000f8e0202 */
[C---:B------:R-:W-:Y:S02]  /*e360*/  IMAD R11, R6.reuse, UR5, R11 ;  /* 0x00000005060b7c24 */ /* 0x040fe4000f8e020b */
[----:B0-----:R-:W-:Y:S01]  /*e370*/  IMAD.WIDE.U32 R2, R6, UR4, RZ ;  /* 0x0000000406027c25 */ /* 0x001fe2000f8e00ff */
[----:B------:R-:W-:-:S03]  /*e380*/  ULDC.64 UR4, c[0x0][0x338] ;  /* 0x0000ce0000047ab9 */ /* 0x000fc60000000a00 */
[----:B------:R-:W-:Y:S02]  /*e390*/  IMAD.IADD R3, R3, 0x1, R11 ;  /* 0x0000000103037824 */ /* 0x000fe400078e020b */
[----:B------:R-:W-:Y:S02]  /*e3a0*/  IMAD R10, R21, UR4, RZ ;  /* 0x00000004150a7c24 */ /* 0x000fe4000f8e02ff */
[----:B------:R-:W-:Y:S02]  /*e3b0*/  IMAD.IADD R9, R9, 0x1, R13 ;  /* 0x0000000109097824 */ /* 0x000fe400078e020d */
[----:B------:R-:W-:Y:S02]  /*e3c0*/  IMAD R11, R19, UR4, RZ ;  /* 0x00000004130b7c24 */ /* 0x000fe4000f8e02ff */
[C---:B------:R-:W-:Y:S02]  /*e3d0*/  IMAD R10, R4.reuse, UR5, R10 ;  /* 0x00000005040a7c24 */ /* 0x040fe4000f8e020a */
[----:B------:R-:W-:-:S04]  /*e3e0*/  IMAD.WIDE.U32 R2, R4, UR4, R2 ;  /* 0x0000000404027c25 */ /* 0x000fc8000f8e0002 */
[C---:B------:R-:W-:Y:S01]  /*e3f0*/  IMAD R11, R0.reuse, UR5, R11 ;  /* 0x00000005000b7c24 */ /* 0x040fe2000f8e020b */
[----:B------:R-:W-:Y:S01]  /*e400*/  IADD3 R3, R3, R10, RZ ;  /* 0x0000000a03037210 */ /* 0x000fe20007ffe0ff */
[----:B------:R-:W-:Y:S01]  /*e410*/  IMAD.WIDE.U32 R8, R0, UR4, R8 ;  /* 0x0000000400087c25 */ /* 0x000fe2000f8e0008 */
[----:B------:R-:W-:-:S03]  /*e420*/  ULDC.64 UR4, c[0x0][0x330] ;  /* 0x0000cc0000047ab9 */ /* 0x000fc60000000a00 */
[----:B------:R-:W-:Y:S02]  /*e430*/  IMAD.IADD R9, R9, 0x1, R11 ;  /* 0x0000000109097824 */ /* 0x000fe400078e020b */
[----:B------:R-:W-:Y:S01]  /*e440*/  IMAD.U32 R10, RZ, RZ, UR4 ;  /* 0x00000004ff0a7e24 */ /* 0x000fe2000f8e00ff */
[----:B------:R-:W-:-:S03]  /*e450*/  UIMAD UR4, UR6, UR4, URZ ;  /* 0x00000004060472a4 */ /* 0x000fc6000f8e023f */
[C---:B------:R-:W-:Y:S01]  /*e460*/  IMAD.WIDE.U32 R8, R10.reuse, UR40, R8 ;  /* 0x000000280a087c25 */ /* 0x040fe2000f8e0008 */
[----:B------:R-:W-:Y:S01]  /*e470*/  ULDC.64 UR6, c[0x0][0x318] ;  /* 0x0000c60000067ab9 */ /* 0x000fe20000000a00 */
[----:B------:R-:W-:Y:S02]  /*e480*/  UIMAD UR4, UR40, UR5, UR4 ;  /* 0x00000005280472a4 */ /* 0x000fe4000f8e0204 */
[----:B------:R-:W-:Y:S01]  /*e490*/  IMAD.WIDE.U32 R2, R10, UR40, R2 ;  /* 0x000000280a027c25 */ /* 0x000fe2000f8e0002 */
[----:B------:R-:W-:-:S03]  /*e4a0*/  IADD3 R8, P0, R8, UR6, RZ ;  /* 0x0000000608087c10 */ /* 0x000fc6000ff1e0ff */
[----:B------:R-:W-:-:S05]  /*e4b0*/  IMAD.U32 R10, RZ, RZ, UR7 ;  /* 0x00000007ff0a7e24 */ /* 0x000fca000f8e00ff */
[----:B------:R-:W-:Y:S02]  /*e4c0*/  IADD3.X R9, R10, UR4, R9, P0, !PT ;  /* 0x000000040a097c10 */ /* 0x000fe400087fe409 */
[----:B------:R-:W-:Y:S01]  /*e4d0*/  IADD3 R18, P0, R2, UR6, RZ ;  /* 0x0000000602127c10 */ /* 0x000fe2000ff1e0ff */
[----:B------:R-:W-:-:S03]  /*e4e0*/  IMAD.MOV.U32 R2, RZ, RZ, -0xa0 ;  /* 0xffffff60ff027424 */ /* 0x000fc600078e00ff */
[----:B------:R-:W-:Y:S01]  /*e4f0*/  IADD3.X R10, R10, UR4, R3, P0, !PT ;  /* 0x000000040a0a7c10 */ /* 0x000fe200087fe403 */
[----:B------:R-:W-:Y:S01]  /*e500*/  IMAD R2, R7, R2, UR36 ;  /* 0x0000002407027e24 */ /* 0x000fe2000f8e0202 */
[----:B------:R-:W-:-:S03]  /*e510*/  UMOV UR4, 0xffffffff ;  /* 0xffffffff00047882 */ /* 0x000fc60000000000 */
[----:B------:R-:W-:-:S05]  /*e520*/  IMAD.IADD R7, R2, 0x1, -R27 ;  /* 0x0000000102077824 */ /* 0x000fca00078e0a1b */
[----:B------:R-:W-:-:S13]  /*e530*/  ISETP.GE.AND P0, PT, R7, 0x1, PT ;  /* 0x000000010700780c */ /* 0x000fda0003f06270 */
[----:B------:R-:W-:Y:S01]  /*e540*/  @P0 LOP3.LUT R16, R16, 0x40, RZ, 0xfc, !PT ;  /* 0x0000004010100812 */ /* 0x000fe200078efcff */
[----:B------:R-:W-:Y:S06]  /*e550*/  BRA.DIV UR4, `(.L_x_49) ;  /* 0x0000003a04b07947 */ /* 0x000fec000b800000 */
[----:B------:R-:W0:Y:S01]  /*e560*/  SHFL.IDX PT, R2, R8, RZ, 0x1c1f ;  /* 0x001c1fff08027589 */ /* 0x000e2200000e0000 */
[----:B------:R-:W1:Y:S01]  /*e570*/  LDC R11, c[0x0][0x2f4] ;  /* 0x0000bd00ff0b7b82 */ /* 0x000e620000000800 */
[----:B------:R-:W-:Y:S01]  /*e580*/  VIADD R24, R36, UR42 ;  /* 0x0000002a24187c36 */ /* 0x000fe20008000000 */
[C---:B------:R-:W-:Y:S01]  /*e590*/  ISETP.GE.AND P6, PT, R7.reuse, 0x81, PT ;  /* 0x000000810700780c */ /* 0x040fe20003fc6270 */
[----:B------:R-:W2:Y:S01]  /*e5a0*/  SHFL.IDX PT, R3, R9, RZ, 0x1c1f ;  /* 0x001c1fff09037589 */ /* 0x000ea200000e0000 */
[----:B------:R-:W-:Y:S02]  /*e5b0*/  LOP3.LUT R16, R16, 0xffffff7f, RZ, 0xc0, !PT ;  /* 0xffffff7f10107812 */ /* 0x000fe400078ec0ff */
[C---:B------:R-:W-:Y:S01]  /*e5c0*/  ISETP.GE.AND P5, PT, R7.reuse, 0x21, PT ;  /* 0x000000210700780c */ /* 0x040fe20003fa6270 */
[----:B------:R-:W-:Y:S01]  /*e5d0*/  SHFL.IDX PT, R10, R10, RZ, 0x1c1f ;  /* 0x001c1fff0a0a7589 */ /* 0x000fe200000e0000 */
[----:B------:R-:W-:-:S03]  /*e5e0*/  ISETP.GE.AND P4, PT, R7, 0x41, PT ;  /* 0x000000410700780c */ /* 0x000fc60003f86270 */
[----:B------:R-:W-:Y:S04]  /*e5f0*/  SHFL.IDX PT, R14, R18, RZ, 0x1c1f ;  /* 0x001c1fff120e7589 */ /* 0x000fe800000e0000 */
[----:B------:R-:W-:Y:S02]  /*e600*/  @P6 LOP3.LUT R16, R16, 0x80, RZ, 0xfc, !PT ;  /* 0x0000008010106812 */ /* 0x000fe400078efcff */
[C---:B0-----:R-:W-:Y:S02]  /*e610*/  IADD3 R2, P0, R35.reuse, R2, RZ ;  /* 0x0000000223027210 */ /* 0x041fe40007f1e0ff */
[-C--:B-1----:R-:W-:Y:S02]  /*e620*/  ISETP.GE.AND P2, PT, R35, R11.reuse, PT ;  /* 0x0000000b2300720c */ /* 0x082fe40003f46270 */
[----:B------:R-:W-:Y:S01]  /*e630*/  ISETP.GE.AND P1, PT, R25, R11, PT ;  /* 0x0000000b1900720c */ /* 0x000fe20003f26270 */
[----:B--2---:R-:W-:Y:S01]  /*e640*/  IMAD.X R3, RZ, RZ, R3, P0 ;  /* 0x000000ffff037224 */ /* 0x004fe200000e0603 */
[----:B------:R-:W-:-:S02]  /*e650*/  ISETP.LT.OR P0, PT, R7, 0x1, P2 ;  /* 0x000000010700780c */ /* 0x000fc40001701670 */
[----:B------:R-:W-:-:S11]  /*e660*/  ISETP.LT.OR P3, PT, R7, 0x1, P1 ;  /* 0x000000010700780c */ /* 0x000fd60000f61670 */
[----:B------:R-:W-:Y:S01]  /*e670*/  LDGSTS.E.BYPASS.LTC128B.128 [R24+0xf200], desc[UR54][R2.64], !P0 ;  /* 0x0f20000002187fae */ /* 0x000fe2000c101d76 */
[----:B------:R-:W-:-:S03]  /*e680*/  ISETP.GE.AND P0, PT, R23, R11, PT ;  /* 0x0000000b1700720c */ /* 0x000fc60003f06270 */
[----:B------:R-:W-:Y:S01]  /*e690*/  LDGSTS.E.BYPASS.LTC128B.128 [R24+0x11a00], desc[UR54][R2.64+0x40], !P3 ;  /* 0x11a0004002187fae */ /* 0x000fe2000d901d76 */
[----:B------:R-:W-:-:S13]  /*e6a0*/  ISETP.LT.OR P3, PT, R7, 0x1, P0 ;  /* 0x000000010700780c */ /* 0x000fda0000761670 */
[----:B------:R0:W-:Y:S04]  /*e6b0*/  LDGSTS.E.BYPASS.LTC128B.128 [R24+0x14200], desc[UR54][R2.64+0x80], !P3 ;  /* 0x1420008002187fae */ /* 0x0001e8000d901d76 */
[----:B0-----:R-:W0:Y:S04]  /*e6c0*/  SHFL.IDX PT, R2, R8, 0x1, 0x1c1f ;  /* 0x003c1f0008027f89 */ /* 0x001e2800000e0000 */
[----:B------:R-:W1:Y:S01]  /*e6d0*/  SHFL.IDX PT, R3, R9, 0x1, 0x1c1f ;  /* 0x003c1f0009037f89 */ /* 0x000e6200000e0000 */
[----:B0-----:R-:W-:-:S05]  /*e6e0*/  IADD3 R2, P3, R35, R2, RZ ;  /* 0x0000000223027210 */ /* 0x001fca0007f7e0ff */
[----:B-1----:R-:W-:Y:S01]  /*e6f0*/  IMAD.X R3, RZ, RZ, R3, P3 ;  /* 0x000000ffff037224 */ /* 0x002fe200018e0603 */
[----:B------:R-:W-:-:S13]  /*e700*/  ISETP.LT.OR P3, PT, R7, 0x21, P2 ;  /* 0x000000210700780c */ /* 0x000fda0001761670 */
[----:B------:R-:W-:Y:S01]  /*e710*/  LDGSTS.E.BYPASS.LTC128B.128 [R24+0xfa00], desc[UR54][R2.64], !P3 ;  /* 0x0fa0000002187fae */ /* 0x000fe2000d901d76 */
[----:B------:R-:W-:-:S13]  /*e720*/  ISETP.LT.OR P3, PT, R7, 0x21, P1 ;  /* 0x000000210700780c */ /* 0x000fda0000f61670 */
[----:B------:R-:W-:Y:S01]  /*e730*/  LDGSTS.E.BYPASS.LTC128B.128 [R24+0x12200], desc[UR54][R2.64+0x40], !P3 ;  /* 0x1220004002187fae */ /* 0x000fe2000d901d76 */
[----:B------:R-:W-:-:S13]  /*e740*/  ISETP.LT.OR P3, PT, R7, 0x21, P0 ;  /* 0x000000210700780c */ /* 0x000fda0000761670 */
[----:B------:R0:W-:Y:S04]  /*e750*/  LDGSTS.E.BYPASS.LTC128B.128 [R24+0x14a00], desc[UR54][R2.64+0x80], !P3 ;  /* 0x14a0008002187fae */ /* 0x0001e8000d901d76 */
[----:B0-----:R-:W0:Y:S04]  /*e760*/  SHFL.IDX PT, R2, R8, 0x2, 0x1c1f ;  /* 0x005c1f0008027f89 */ /* 0x001e2800000e0000 */
[----:B------:R-:W1:Y:S04]  /*e770*/  SHFL.IDX PT, R3, R9, 0x2, 0x1c1f ;  /* 0x005c1f0009037f89 */ /* 0x000e6800000e0000 */
[----:B------:R-:W-:Y:S01]  /*e780*/  SHFL.IDX PT, R9, R9, 0x3, 0x1c1f ;  /* 0x007c1f0009097f89 */ /* 0x000fe200000e0000 */
        /* <DEDUP_REMOVED lines=8> */
[----:B0-----:R-:W0:Y:S02]  /*e810*/  SHFL.IDX PT, R2, R8, 0x3, 0x1c1f ;  /* 0x007c1f0008027f89 */ /* 0x001e2400000e0000 */
[----:B0-----:R-:W-:-:S04]  /*e820*/  IADD3 R2, P3, R35, R2, RZ ;  /* 0x0000000223027210 */ /* 0x001fc80007f7e0ff */
[----:B------:R-:W-:Y:S02]  /*e830*/  IADD3.X R3, RZ, R9, RZ, P3, !PT ;  /* 0x00000009ff037210 */ /* 0x000fe40001ffe4ff */
[----:B------:R-:W-:-:S13]  /*e840*/  ISETP.LT.OR P3, PT, R7, 0x61, P2 ;  /* 0x000000610700780c */ /* 0x000fda0001761670 */
[----:B------:R0:W-:Y:S01]  /*e850*/  LDGSTS.E.BYPASS.LTC128B.128 [R24+0x10a00], desc[UR54][R2.64], !P3 ;  /* 0x10a0000002187fae */ /* 0x0001e2000d901d76 */
[----:B------:R-:W-:-:S13]  /*e860*/  ISETP.LT.OR P3, PT, R7, 0x61, P1 ;  /* 0x000000610700780c */ /* 0x000fda0000f61670 */
[----:B------:R0:W-:Y:S01]  /*e870*/  LDGSTS.E.BYPASS.LTC128B.128 [R24+0x13200], desc[UR54][R2.64+0x40], !P3 ;  /* 0x1320004002187fae */ /* 0x0001e2000d901d76 */
[----:B------:R-:W-:-:S13]  /*e880*/  ISETP.LT.OR P3, PT, R7, 0x61, P0 ;  /* 0x000000610700780c */ /* 0x000fda0000761670 */
[----:B------:R0:W-:Y:S01]  /*e890*/  LDGSTS.E.BYPASS.LTC128B.128 [R24+0x15a00], desc[UR54][R2.64+0x80], !P3 ;  /* 0x15a0008002187fae */ /* 0x0001e2000d901d76 */
[----:B------:R-:W-:-:S13]  /*e8a0*/  ISETP.GE.AND P3, PT, R7, 0x61, PT ;  /* 0x000000610700780c */ /* 0x000fda0003f66270 */
.L_x_113:
[C---:B------:R-:W-:Y:S02]  /*e8b0*/  ISETP.LT.OR P2, PT, R7.reuse, 0x81, P2 ;  /* 0x000000810700780c */ /* 0x040fe40001741670 */
[C---:B------:R-:W-:Y:S02]  /*e8c0*/  ISETP.LT.OR P1, PT, R7.reuse, 0x81, P1 ;  /* 0x000000810700780c */ /* 0x040fe40000f21670 */
[----:B------:R-:W-:Y:S02]  /*e8d0*/  ISETP.LT.OR P0, PT, R7, 0x81, P0 ;  /* 0x000000810700780c */ /* 0x000fe40000701670 */
[----:B01----:R-:W-:-:S05]  /*e8e0*/  IADD3 R2, P6, R35, R14, RZ ;  /* 0x0000000e23027210 */ /* 0x003fca0007fde0ff */
[----:B------:R-:W-:-:S05]  /*e8f0*/  IMAD.X R3, RZ, RZ, R10, P6 ;  /* 0x000000ffff037224 */ /* 0x000fca00030e060a */
[----:B------:R-:W-:Y:S01]  /*e900*/  @!PT LDS RZ, [RZ] ;  /* 0x00000000fffff984 */ /* 0x000fe20000000800 */
[----:B------:R-:W-:Y:S01]  /*e910*/  @!PT LDS RZ, [RZ] ;  /* 0x00000000fffff984 */ /* 0x000fe20000000800 */
[----:B------:R-:W-:Y:S01]  /*e920*/  @!PT LDS RZ, [RZ] ;  /* 0x00000000fffff984 */ /* 0x000fe20000000800 */
[----:B------:R0:W-:Y:S04]  /*e930*/  LDGSTS.E.BYPASS.LTC128B.128 [R24+0x11200], desc[UR54][R2.64], !P2 ;  /* 0x1120000002187fae */ /* 0x0001e8000d101d76 */
[----:B------:R0:W-:Y:S04]  /*e940*/  LDGSTS.E.BYPASS.LTC128B.128 [R24+0x13a00], desc[UR54][R2.64+0x40], !P1 ;  /* 0x13a0004002187fae */ /* 0x0001e8000c901d76 */
[----:B------:R0:W-:Y:S01]  /*e950*/  LDGSTS.E.BYPASS.LTC128B.128 [R24+0x16200], desc[UR54][R2.64+0x80], !P0 ;  /* 0x1620008002187fae */ /* 0x0001e2000c101d76 */
[----:B------:R-:W-:Y:S01]  /*e960*/  NOP ;  /* 0x0000000000007918 */ /* 0x000fe20000000000 */
[----:B------:R-:W-:Y:S02]  /*e970*/  SYNCS.ARRIVE.TRANS64.RED.A0T1 RZ, [UR42+0x33470], RZ ;  /* 0x033470ffffff79a7 */ /* 0x000fe4000820042a */
[----:B------:R-:W-:Y:S01]  /*e980*/  ARRIVES.LDGSTSBAR.64.TRANSCNT [UR42+0x33470] ;  /* 0x03347000ff0079b0 */ /* 0x000fe20008000aaa */
[----:B------:R-:W-:Y:S01]  /*e990*/  NOP ;  /* 0x0000000000007918 */ /* 0x000fe20000000000 */
[----:B------:R-:W-:-:S06]  /*e9a0*/  ULOP3.LUT UR4, UR39, 0x2, URZ, 0xfc, !UPT ;  /* 0x0000000227047892 */ /* 0x000fcc000f8efc3f */
[----:B------:R-:W-:-:S05]  /*e9b0*/  IMAD.U32 R8, RZ, RZ, UR4 ;  /* 0x00000004ff087e24 */ /* 0x000fca000f8e00ff */
[----:B------:R-:W-:-:S13]  /*e9c0*/  ISETP.NE.AND P6, PT, R8, 0x3, PT ;  /* 0x000000030800780c */ /* 0x000fda0003fc5270 */
[----:B0-----:R-:W-:Y:S05]  /*e9d0*/  @!P6 BRA `(.L_x_50) ;  /* 0x000000000004e947 */ /* 0x001fea0003800000 */
[----:B------:R-:W-:Y:S01]  /*e9e0*/  BPT.TRAP 0x1 ;  /* 0x000000040000795c */ /* 0x000fe20000300000 */
.L_x_50:
[----:B------:R-:W-:Y:S01]  /*e9f0*/  SYNCS.ARRIVE.TRANS64.A1T0 RZ, [UR42+0x33470], RZ ;  /* 0x033470ffffff79a7 */ /* 0x000fe2000810002a */
[----:B------:R-:W-:Y:S05]  /*ea00*/  @!P6 BRA `(.L_x_51) ;  /* 0x000000000004e947 */ /* 0x000fea0003800000 */
[----:B------:R-:W-:Y:S01]  /*ea10*/  BPT.TRAP 0x1 ;  /* 0x000000040000795c */ /* 0x000fe20000300000 */
.L_x_51:
[----:B------:R-:W0:Y:S02]  /*ea20*/  SYNCS.PHASECHK.TRANS64.TRYWAIT P0, [UR42+0x33440], R30 ;  /* 0x0334401eff0075a7 */ /* 0x000e24000800016a */
[----:B0-----:R-:W-:Y:S05]  /*ea30*/  @!P0 BRA `(.L_x_52) ;  /* 0x0000003c00648947 */ /* 0x001fea0003800000 */
.L_x_114:
[----:B------:R-:W-:Y:S01]  /*ea40*/  ULDC.64 UR8, c[0x0][0x300] ;  /* 0x0000c00000087ab9 */ /* 0x000fe20000000a00 */
[----:B------:R-:W-:Y:S01]  /*ea50*/  ULDC.64 UR10, c[0x0][0x310] ;  /* 0x0000c400000a7ab9 */ /* 0x000fe20000000a00 */
[----:B------:R-:W-:Y:S01]  /*ea60*/  IMAD R20, R20, UR8, RZ ;  /* 0x0000000814147c24 */ /* 0x000fe2000f8e02ff */
[----:B------:R-:W-:Y:S01]  /*ea70*/  R2UR UR6, R34 ;  /* 0x00000000220672ca */ /* 0x000fe200000e0000 */
[----:B0-----:R-:W-:Y:S01]  /*ea80*/  IMAD.WIDE.U32 R2, R5, UR8, RZ ;  /* 0x0000000805027c25 */ /* 0x001fe2000f8e00ff */
[----:B------:R-:W-:-:S03]  /*ea90*/  ULDC.64 UR4, c[0x0][0x308] ;  /* 0x0000c20000047ab9 */ /* 0x000fc60000000a00 */
[----:B------:R-:W-:Y:S02]  /*eaa0*/  IMAD R7, R5, UR9, R20 ;  /* 0x0000000905077c24 */ /* 0x000fe4000f8e0214 */
[----:B------:R-:W-:Y:S02]  /*eab0*/  IMAD R19, R19, UR10, RZ ;  /* 0x0000000a13137c24 */ /* 0x000fe4000f8e02ff */
[----:B------:R-:W-:Y:S02]  /*eac0*/  IMAD.IADD R3, R3, 0x1, R7 ;  /* 0x0000000103037824 */ /* 0x000fe400078e0207 */
[C---:B------:R-:W-:Y:S02]  /*ead0*/  IMAD R19, R0.reuse, UR11, R19 ;  /* 0x0000000b00137c24 */ /* 0x040fe4000f8e0213 */
[----:B------:R-:W-:-:S04]  /*eae0*/  IMAD.WIDE.U32 R2, R0, UR10, R2 ;  /* 0x0000000a00027c25 */ /* 0x000fc8000f8e0002 */
[----:B------:R-:W-:Y:S02]  /*eaf0*/  IMAD.IADD R3, R3, 0x1, R19 ;  /* 0x0000000103037824 */ /* 0x000fe400078e0213 */
[----:B------:R-:W-:Y:S01]  /*eb00*/  IMAD.U32 R7, RZ, RZ, UR4 ;  /* 0x00000004ff077e24 */ /* 0x000fe2000f8e00ff */
[----:B------:R-:W-:Y:S01]  /*eb10*/  UIMAD UR4, UR6, UR4, URZ ;  /* 0x00000004060472a4 */ /* 0x000fe2000f8e023f */
[----:B------:R-:W-:Y:S02]  /*eb20*/  IMAD R21, R21, UR10, RZ ;  /* 0x0000000a15157c24 */ /* 0x000fe4000f8e02ff */
[----:B------:R-:W-:Y:S01]  /*eb30*/  IMAD.WIDE.U32 R2, R7, UR40, R2 ;  /* 0x0000002807027c25 */ /* 0x000fe2000f8e0002 */
[----:B------:R-:W-:Y:S01]  /*eb40*/  ULDC.64 UR6, c[0x0][0x2e8] ;  /* 0x0000ba0000067ab9 */ /* 0x000fe20000000a00 */
[----:B------:R-:W-:Y:S02]  /*eb50*/  UIMAD UR4, UR40, UR5, UR4 ;  /* 0x00000005280472a4 */ /* 0x000fe4000f8e0204 */
[----:B------:R-:W-:Y:S01]  /*eb60*/  IMAD.U32 R8, RZ, RZ, UR7 ;  /* 0x00000007ff087e24 */ /* 0x000fe2000f8e00ff */
[----:B------:R-:W-:Y:S01]  /*eb70*/  IADD3 R0, P0, R2, UR6, RZ ;  /* 0x0000000602007c10 */ /* 0x000fe2000ff1e0ff */
[----:B------:R-:W-:-:S03]  /*eb80*/  IMAD R21, R4, UR11, R21 ;  /* 0x0000000b04157c24 */ /* 0x000fc6000f8e0215 */
[----:B------:R-:W-:Y:S01]  /*eb90*/  IADD3.X R5, R8, UR4, R3, P0, !PT ;  /* 0x0000000408057c10 */ /* 0x000fe200087fe403 */
[----:B------:R-:W-:-:S04]  /*eba0*/  IMAD R3, R22, UR8, RZ ;  /* 0x0000000816037c24 */ /* 0x000fc8000f8e02ff */
[C---:B------:R-:W-:Y:S02]  /*ebb0*/  IMAD R9, R6.reuse, UR9, R3 ;  /* 0x0000000906097c24 */ /* 0x040fe4000f8e0203 */
[----:B------:R-:W-:-:S04]  /*ebc0*/  IMAD.WIDE.U32 R2, R6, UR8, RZ ;  /* 0x0000000806027c25 */ /* 0x000fc8000f8e00ff */
[----:B------:R-:W-:Y:S02]  /*ebd0*/  IMAD.IADD R3, R3, 0x1, R9 ;  /* 0x0000000103037824 */ /* 0x000fe400078e0209 */
[----:B------:R-:W-:-:S04]  /*ebe0*/  IMAD.WIDE.U32 R2, R4, UR10, R2 ;  /* 0x0000000a04027c25 */ /* 0x000fc8000f8e0002 */
[----:B------:R-:W-:Y:S02]  /*ebf0*/  IMAD.IADD R3, R3, 0x1, R21 ;  /* 0x0000000103037824 */ /* 0x000fe400078e0215 */
[----:B------:R-:W-:-:S03]  /*ec00*/  IMAD.WIDE.U32 R2, R7, UR40, R2 ;  /* 0x0000002807027c25 */ /* 0x000fc6000f8e0002 */
[----:B------:R-:W-:-:S04]  /*ec10*/  IADD3 R4, P0, R2, UR6, RZ ;  /* 0x0000000602047c10 */ /* 0x000fc8000ff1e0ff */
[----:B------:R-:W-:Y:S01]  /*ec20*/  IADD3.X R8, R8, UR4, R3, P0, !PT ;  /* 0x0000000408087c10 */ /* 0x000fe200087fe403 */
[----:B------:R-:W-:-:S03]  /*ec30*/  UMOV UR4, 0xffffffff ;  /* 0xffffffff00047882 */ /* 0x000fc60000000000 */
[----:B------:R-:W-:Y:S05]  /*ec40*/  BRA.DIV UR4, `(.L_x_53) ;  /* 0x0000003a04f87947 */ /* 0x000fea000b800000 */
[----:B------:R-:W0:Y:S01]  /*ec50*/  SHFL.IDX PT, R14, R0, RZ, 0x1c1f ;  /* 0x001c1fff000e7589 */ /* 0x000e2200000e0000 */
[----:B------:R-:W1:Y:S01]  /*ec60*/  LDC R7, c[0x0][0x2f4] ;  /* 0x0000bd00ff077b82 */ /* 0x000e620000000800 */
[----:B------:R-:W-:Y:S02]  /*ec70*/  P2R R6, PR, RZ, 0x8 ;  /* 0x00000008ff067803 */ /* 0x000fe40000000000 */
[----:B------:R-:W2:Y:S01]  /*ec80*/  SHFL.IDX PT, R2, R5, RZ, 0x1c1f ;  /* 0x001c1fff05027589 */ /* 0x000ea200000e0000 */
[----:B------:R-:W-:-:S03]  /*ec90*/  LOP3.LUT P3, RZ, R16, 0x40, RZ, 0xc0, !PT ;  /* 0x0000004010ff7812 */ /* 0x000fc6000786c0ff */
[----:B------:R-:W-:Y:S10]  /*eca0*/  SHFL.IDX PT, R8, R8, RZ, 0x1c1f ;  /* 0x001c1fff08087589 */ /* 0x000ff400000e0000 */
[----:B0-----:R-:W-:-:S02]  /*ecb0*/  @P3 IADD3 R14, P0, R35, R14, RZ ;  /* 0x0000000e230e3210 */ /* 0x001fc40007f1e0ff */
[-C--:B-1----:R-:W-:Y:S02]  /*ecc0*/  ISETP.GE.AND P6, PT, R35, R7.reuse, PT ;  /* 0x000000072300720c */ /* 0x082fe40003fc6270 */
[----:B--2---:R-:W-:Y:S01]  /*ecd0*/  @P3 IADD3.X R3, RZ, R2, RZ, P0, !PT ;  /* 0x00000002ff033210 */ /* 0x004fe200007fe4ff */
[----:B------:R-:W-:Y:S01]  /*ece0*/  @P3 IMAD.MOV.U32 R2, RZ, RZ, R14 ;  /* 0x000000ffff023224 */ /* 0x000fe200078e000e */
[-C--:B------:R-:W-:Y:S01]  /*ecf0*/  ISETP.GE.AND P2, PT, R25, R7.reuse, PT ;  /* 0x000000071900720c */ /* 0x080fe20003f46270 */
[----:B------:R-:W0:Y:S01]  /*ed00*/  SHFL.IDX PT, R14, R0, 0x1, 0x1c1f ;  /* 0x003c1f00000e7f89 */ /* 0x000e2200000e0000 */
[----:B------:R-:W-:-:S07]  /*ed10*/  ISETP.GE.AND P1, PT, R23, R7, PT ;  /* 0x000000071700720c */ /* 0x000fce0003f26270 */
[----:B------:R-:W-:Y:S04]  /*ed20*/  @P3 LDGSTS.E.BYPASS.LTC128B.128 [R24+0x24200], desc[UR54][R2.64], !P6 ;  /* 0x2420000002183fae */ /* 0x000fe8000f101d76 */
[----:B------:R-:W-:Y:S04]  /*ed30*/  @P3 LDGSTS.E.BYPASS.LTC128B.128 [R24+0x26a00], desc[UR54][R2.64+0x40], !P2 ;  /* 0x26a0004002183fae */ /* 0x000fe8000d101d76 */
[----:B------:R1:W-:Y:S01]  /*ed40*/  @P3 LDGSTS.E.BYPASS.LTC128B.128 [R24+0x29200], desc[UR54][R2.64+0x80], !P1 ;  /* 0x2920008002183fae */ /* 0x0003e2000c901d76 */
[----:B------:R-:W-:-:S03]  /*ed50*/  ISETP.NE.AND P3, PT, R6, RZ, PT ;  /* 0x000000ff0600720c */ /* 0x000fc60003f65270 */
[----:B------:R-:W2:Y:S01]  /*ed60*/  SHFL.IDX PT, R6, R5, 0x1, 0x1c1f ;  /* 0x003c1f0005067f89 */ /* 0x000ea200000e0000 */
[----:B0-----:R-:W-:-:S05]  /*ed70*/  @P5 IADD3 R14, P0, R35, R14, RZ ;  /* 0x0000000e230e5210 */ /* 0x001fca0007f1e0ff */
[----:B-1----:R-:W-:Y:S02]  /*ed80*/  @P5 IMAD.MOV.U32 R2, RZ, RZ, R14 ;  /* 0x000000ffff025224 */ /* 0x002fe400078e000e */
[----:B------:R-:W0:Y:S01]  /*ed90*/  SHFL.IDX PT, R14, R0, 0x2, 0x1c1f ;  /* 0x005c1f00000e7f89 */ /* 0x000e2200000e0000 */
[----:B--2---:R-:W-:-:S03]  /*eda0*/  @P5 IMAD.X R7, RZ, RZ, R6, P0 ;  /* 0x000000ffff075224 */ /* 0x004fc600000e0606 */
[----:B------:R-:W1:Y:S01]  /*edb0*/  SHFL.IDX PT, R6, R5, 0x2, 0x1c1f ;  /* 0x005c1f0005067f89 */ /* 0x000e6200000e0000 */
[----:B------:R-:W-:-:S05]  /*edc0*/  @P5 IMAD.MOV.U32 R3, RZ, RZ, R7 ;  /* 0x000000ffff035224 */ /* 0x000fca00078e0007 */
[----:B------:R-:W-:Y:S01]  /*edd0*/  @P5 LDGSTS.E.BYPASS.LTC128B.128 [R24+0x24a00], desc[UR54][R2.64], !P6 ;  /* 0x24a0000002185fae */ /* 0x000fe2000f101d76 */
[----:B0-----:R-:W-:-:S03]  /*ede0*/  @P4 IADD3 R14, P0, R35, R14, RZ ;  /* 0x0000000e230e4210 */ /* 0x001fc60007f1e0ff */
[----:B------:R-:W-:Y:S04]  /*edf0*/  @P5 LDGSTS.E.BYPASS.LTC128B.128 [R24+0x27200], desc[UR54][R2.64+0x40], !P2 ;  /* 0x2720004002185fae */ /* 0x000fe8000d101d76 */
[----:B------:R0:W-:Y:S01]  /*ee00*/  @P5 LDGSTS.E.BYPASS.LTC128B.128 [R24+0x29a00], desc[UR54][R2.64+0x80], !P1 ;  /* 0x29a0008002185fae */ /* 0x0001e2000c901d76 */
[----:B-1----:R-:W-:-:S03]  /*ee10*/  @P4 IMAD.X R7, RZ, RZ, R6, P0 ;  /* 0x000000ffff074224 */ /* 0x002fc600000e0606 */
[----:B------:R-:W-:Y:S01]  /*ee20*/  SHFL.IDX PT, R6, R5, 0x3, 0x1c1f ;  /* 0x007c1f0005067f89 */ /* 0x000fe200000e0000 */
[----:B0-----:R-:W-:Y:S02]  /*ee30*/  @P4 IMAD.MOV.U32 R2, RZ, RZ, R14 ;  /* 0x000000ffff024224 */ /* 0x001fe400078e000e */
[----:B------:R-:W-:Y:S01]  /*ee40*/  @P4 IMAD.MOV.U32 R3, RZ, RZ, R7 ;  /* 0x000000ffff034224 */ /* 0x000fe200078e0007 */
[----:B------:R-:W0:Y:S04]  /*ee50*/  SHFL.IDX PT, R14, R0, 0x3, 0x1c1f ;  /* 0x007c1f00000e7f89 */ /* 0x000e2800000e0000 */
[----:B------:R-:W-:Y:S04]  /*ee60*/  @P4 LDGSTS.E.BYPASS.LTC128B.128 [R24+0x25200], desc[UR54][R2.64], !P6 ;  /* 0x2520000002184fae */ /* 0x000fe8000f101d76 */
[----:B------:R-:W-:Y:S04]  /*ee70*/  @P4 LDGSTS.E.BYPASS.LTC128B.128 [R24+0x27a00], desc[UR54][R2.64+0x40], !P2 ;  /* 0x27a0004002184fae */ /* 0x000fe8000d101d76 */
[----:B------:R1:W-:Y:S01]  /*ee80*/  @P4 LDGSTS.E.BYPASS.LTC128B.128 [R24+0x2a200], desc[UR54][R2.64+0x80], !P1 ;  /* 0x2a20008002184fae */ /* 0x0003e2000c901d76 */
[----:B0-----:R-:W-:-:S04]  /*ee90*/  @P3 IADD3 R14, P0, R35, R14, RZ ;  /* 0x0000000e230e3210 */ /* 0x001fc80007f1e0ff */
[----:B------:R-:W-:Y:S01]  /*eea0*/  @P3 IADD3.X R7, RZ, R6, RZ, P0, !PT ;  /* 0x00000006ff073210 */ /* 0x000fe200007fe4ff */
[----:B-1----:R-:W-:Y:S02]  /*eeb0*/  @P3 IMAD.MOV.U32 R2, RZ, RZ, R14 ;  /* 0x000000ffff023224 */ /* 0x002fe400078e000e */
[----:B------:R0:W1:Y:S02]  /*eec0*/  SHFL.IDX PT, R14, R4, RZ, 0x1c1f ;  /* 0x001c1fff040e7589 */ /* 0x00006400000e0000 */
[----:B------:R-:W-:-:S05]  /*eed0*/  @P3 IMAD.MOV.U32 R3, RZ, RZ, R7 ;  /* 0x000000ffff033224 */ /* 0x000fca00078e0007 */
[----:B------:R0:W-:Y:S04]  /*eee0*/  @P3 LDGSTS.E.BYPASS.LTC128B.128 [R24+0x25a00], desc[UR54][R2.64], !P6 ;  /* 0x25a0000002183fae */ /* 0x0001e8000f101d76 */
[----:B------:R0:W-:Y:S04]  /*eef0*/  @P3 LDGSTS.E.BYPASS.LTC128B.128 [R24+0x28200], desc[UR54][R2.64+0x40], !P2 ;  /* 0x2820004002183fae */ /* 0x0001e8000d101d76 */
[----:B------:R0:W-:Y:S02]  /*ef00*/  @P3 LDGSTS.E.BYPASS.LTC128B.128 [R24+0x2aa00], desc[UR54][R2.64+0x80], !P1 ;  /* 0x2aa0008002183fae */ /* 0x0001e4000c901d76 */
.L_x_126:
[----:B------:R-:W-:Y:S01]  /*ef10*/  LOP3.LUT P0, RZ, R16, 0x80, RZ, 0xc0, !PT ;  /* 0x0000008010ff7812 */ /* 0x000fe2000780c0ff */
[----:B------:R-:W-:-:S12]  /*ef20*/  BSSY B0, `(.L_x_54) ;  /* 0x000000e000007945 */ /* 0x000fd80003800000 */
[----:B------:R-:W-:Y:S05]  /*ef30*/  @!P0 BRA `(.L_x_55) ;  /* 0x0000000000308947 */ /* 0x000fea0003800000 */
[----:B------:R-:W2:Y:S01]  /*ef40*/  LDC R0, c[0x0][0x2f4] ;  /* 0x0000bd00ff007b82 */ /* 0x000ea20000000800 */
[----:B01----:R-:W-:-:S05]  /*ef50*/  IADD3 R2, P0, R35, R14, RZ ;  /* 0x0000000e23027210 */ /* 0x003fca0007f1e0ff */
[----:B------:R-:W-:Y:S01]  /*ef60*/  IMAD.X R3, RZ, RZ, R8, P0 ;  /* 0x000000ffff037224 */ /* 0x000fe200000e0608 */
[-C--:B--2---:R-:W-:Y:S02]  /*ef70*/  ISETP.GE.AND P3, PT, R35, R0.reuse, PT ;  /* 0x000000002300720c */ /* 0x084fe40003f66270 */
[-C--:B------:R-:W-:Y:S02]  /*ef80*/  ISETP.GE.AND P2, PT, R25, R0.reuse, PT ;  /* 0x000000001900720c */ /* 0x080fe40003f46270 */
[----:B------:R-:W-:-:S09]  /*ef90*/  ISETP.GE.AND P1, PT, R23, R0, PT ;  /* 0x000000001700720c */ /* 0x000fd20003f26270 */
[----:B------:R-:W-:Y:S01]  /*efa0*/  @!PT LDS RZ, [RZ] ;  /* 0x00000000fffff984 */ /* 0x000fe20000000800 */
[----:B------:R-:W-:Y:S01]  /*efb0*/  @!PT LDS RZ, [RZ] ;  /* 0x00000000fffff984 */ /* 0x000fe20000000800 */
[----:B------:R-:W-:Y:S01]  /*efc0*/  @!PT LDS RZ, [RZ] ;  /* 0x00000000fffff984 */ /* 0x000fe20000000800 */
[----:B------:R2:W-:Y:S04]  /*efd0*/  LDGSTS.E.BYPASS.LTC128B.128 [R24+0x26200], desc[UR54][R2.64], !P3 ;  /* 0x2620000002187fae */ /* 0x0005e8000d901d76 */
[----:B------:R2:W-:Y:S04]  /*efe0*/  LDGSTS.E.BYPASS.LTC128B.128 [R24+0x28a00], desc[UR54][R2.64+0x40], !P2 ;  /* 0x28a0004002187fae */ /* 0x0005e8000d101d76 */
[----:B------:R2:W-:Y:S02]  /*eff0*/  LDGSTS.E.BYPASS.LTC128B.128 [R24+0x2b200], desc[UR54][R2.64+0x80], !P1 ;  /* 0x2b20008002187fae */ /* 0x0005e4000c901d76 */
.L_x_55:
[----:B------:R-:W-:Y:S05]  /*f000*/  BSYNC B0 ;  /* 0x0000000000007941 */ /* 0x000fea0003800000 */
.L_x_54:
[----:B------:R-:W-:Y:S01]  /*f010*/  NOP ;  /* 0x0000000000007918 */ /* 0x000fe20000000000 */
[----:B------:R-:W-:Y:S01]  /*f020*/  SYNCS.ARRIVE.TRANS64.RED.A0T1 RZ, [UR42+0x33430], RZ ;  /* 0x033430ffffff79a7 */ /* 0x000fe2000820042a */
[----:B------:R-:W-:Y:S01]  /*f030*/  ARRIVES.LDGSTSBAR.64.TRANSCNT [UR42+0x33430] ;  /* 0x03343000ff0079b0 */ /* 0x000fe20008000aaa */
[----:B------:R-:W-:Y:S01]  /*f040*/  NOP ;  /* 0x0000000000007918 */ /* 0x000fe20000000000 */
[----:B------:R-:W-:-:S06]  /*f050*/  ULOP3.LUT UR4, UR39, 0x2, URZ, 0xfc, !UPT ;  /* 0x0000000227047892 */ /* 0x000fcc000f8efc3f */
[----:B0-2---:R-:W-:-:S05]  /*f060*/  IMAD.U32 R2, RZ, RZ, UR4 ;  /* 0x00000004ff027e24 */ /* 0x005fca000f8e00ff */
[----:B------:R-:W-:-:S13]  /*f070*/  ISETP.NE.AND P0, PT, R2, 0x3, PT ;  /* 0x000000030200780c */ /* 0x000fda0003f05270 */
[----:B------:R-:W-:Y:S05]  /*f080*/  @!P0 BRA `(.L_x_56) ;  /* 0x0000000000048947 */ /* 0x000fea0003800000 */
[----:B------:R-:W-:Y:S01]  /*f090*/  BPT.TRAP 0x1 ;  /* 0x000000040000795c */ /* 0x000fe20000300000 */
.L_x_56:
[----:B------:R-:W-:Y:S01]  /*f0a0*/  SYNCS.ARRIVE.TRANS64.A1T0 RZ, [UR42+0x33430], RZ ;  /* 0x033430ffffff79a7 */ /* 0x000fe2000810002a */
[----:B------:R-:W-:Y:S05]  /*f0b0*/  WARPSYNC.ALL ;  /* 0x0000000000007948 */ /* 0x000fea0003800000 */
[----:B------:R-:W-:Y:S01]  /*f0c0*/  UIADD3 UR5, UR42, 0x1e200, URZ ;  /* 0x0001e2002a057890 */ /* 0x000fe2000fffe03f */
[----:B------:R-:W-:Y:S01]  /*f0d0*/  R2UR UR4, R34 ;  /* 0x00000000220472ca */ /* 0x000fe200000e0000 */
[----:B------:R-:W-:Y:S01]  /*f0e0*/  ULDC.64 UR6, c[0x0][0x2d8] ;  /* 0x0000b60000067ab9 */ /* 0x000fe20000000a00 */
[----:B------:R-:W-:Y:S01]  /*f0f0*/  SHF.R.S32.HI R18, RZ, 0x1f, R29 ;  /* 0x0000001fff127819 */ /* 0x000fe2000001141d */
[----:B------:R-:W-:Y:S02]  /*f100*/  ULOP3.LUT UP0, URZ, UR5, 0x1bf, URZ, 0xc0, !UPT ;  /* 0x000001bf053f7892 */ /* 0x000fe4000f80c03f */
[----:B------:R-:W-:Y:S01]  /*f110*/  UIMAD.WIDE.U32 UR36, UR40, UR6, URZ ;  /* 0x00000006282472a5 */ /* 0x000fe2000f8e003f */
[----:B------:R-:W-:Y:S03]  /*f120*/  BAR.SYNC.DEFER_BLOCKING 0x8, 0x180 ;  /* 0x0206000000007b1d */ /* 0x000fe60000010000 */
[----:B------:R-:W-:-:S04]  /*f130*/  PLOP3.LUT P0, PT, PT, PT, UP0, 0x80, 0x0 ;  /* 0x000000000000781c */ /* 0x000fc80003f0f008 */
[----:B------:R-:W-:-:S04]  /*f140*/  UIMAD UR4, UR4, UR6, URZ ;  /* 0x00000006040472a4 */ /* 0x000fc8000f8e023f */
[----:B------:R-:W-:-:S04]  /*f150*/  UIMAD UR4, UR40, UR7, UR4 ;  /* 0x00000007280472a4 */ /* 0x000fc8000f8e0204 */
[----:B------:R-:W-:Y:S01]  /*f160*/  UIADD3 UR43, UR37, UR4, URZ ;  /* 0x00000004252b7290 */ /* 0x000fe2000fffe03f */
[----:B------:R-:W-:Y:S11]  /*f170*/  @!P0 BRA `(.L_x_57) ;  /* 0x0000000000408947 */ /* 0x000ff60003800000 */
[----:B------:R-:W-:Y:S01]  /*f180*/  MOV R2, 0x0 ;  /* 0x0000000000027802 */ /* 0x000fe20000000f00 */
[----:B------:R-:W-:Y:S01]  /*f190*/  ULDC.64 UR6, c[0x4][0xc0] ;  /* 0x0100300000067ab9 */ /* 0x000fe20000000a00 */
[----:B------:R-:W-:Y:S01]  /*f1a0*/  ULDC.64 UR8, c[0x4][0xc8] ;  /* 0x0100320000087ab9 */ /* 0x000fe20000000a00 */
[----:B------:R-:W-:Y:S01]  /*f1b0*/  ULDC.64 UR4, c[0x4][0x28] ;  /* 0x01000a0000047ab9 */ /* 0x000fe20000000a00 */
[----:B------:R-:W-:Y:S01]  /*f1c0*/  IMAD.U32 R4, RZ, RZ, UR6 ;  /* 0x00000006ff047e24 */ /* 0x000fe2000f8e00ff */
[----:B------:R-:W-:Y:S01]  /*f1d0*/  MOV R7, UR9 ;  /* 0x0000000900077c02 */ /* 0x000fe20008000f00 */
[----:B------:R-:W0:Y:S01]  /*f1e0*/  LDC.64 R2, c[0x4][R2] ;  /* 0x0100000002027b82 */ /* 0x000e220000000a00 */
[----:B------:R-:W-:Y:S02]  /*f1f0*/  IMAD.U32 R5, RZ, RZ, UR7 ;  /* 0x00000007ff057e24 */ /* 0x000fe4000f8e00ff */
[----:B------:R-:W-:Y:S02]  /*f200*/  IMAD.U32 R6, RZ, RZ, UR8 ;  /* 0x00000008ff067e24 */ /* 0x000fe4000f8e00ff */
[----:B------:R-:W-:-:S02]  /*f210*/  IMAD.U32 R10, RZ, RZ, UR4 ;  /* 0x00000004ff0a7e24 */ /* 0x000fc4000f8e00ff */
[----:B------:R-:W-:Y:S02]  /*f220*/  IMAD.U32 R11, RZ, RZ, UR5 ;  /* 0x00000005ff0b7e24 */ /* 0x000fe4000f8e00ff */
[----:B------:R-:W-:Y:S02]  /*f230*/  IMAD.MOV.U32 R8, RZ, RZ, 0x70 ;  /* 0x00000070ff087424 */ /* 0x000fe400078e00ff */
[----:B------:R-:W-:Y:S02]  /*f240*/  IMAD.MOV.U32 R12, RZ, RZ, 0x1 ;  /* 0x00000001ff0c7424 */ /* 0x000fe400078e00ff */
[----:B------:R-:W-:-:S07]  /*f250*/  IMAD.MOV.U32 R13, RZ, RZ, RZ ;  /* 0x000000ffff0d7224 */ /* 0x000fce00078e00ff */
[----:B------:R-:W-:-:S07]  /*f260*/  LEPC R20, `(.L_x_57) ;  /* 0x000000001014794e */ /* 0x000fce0000000000 */
[----:B01----:R-:W-:Y:S05]  /*f270*/  CALL.ABS.NOINC R2 ;  /* 0x0000000002007343 */ /* 0x003fea0003c00000 */
.L_x_57:
[----:B------:R-:W0:Y:S01]  /*f280*/  LDC R0, c[0x0][0x448] ;  /* 0x00011200ff007b82 */ /* 0x000e220000000800 */
[----:B------:R-:W-:Y:S01]  /*f290*/  IMAD R7, R28, 0x80, R26 ;  /* 0x000000801c077824 */ /* 0x000fe200078e021a */
[----:B------:R-:W-:Y:S01]  /*f2a0*/  MOV R4, UR36 ;  /* 0x0000002400047c02 */ /* 0x000fe20008000f00 */
[----:B------:R-:W-:Y:S01]  /*f2b0*/  IMAD.U32 R5, RZ, RZ, UR37 ;  /* 0x00000025ff057e24 */ /* 0x000fe2000f8e00ff */
[----:B------:R-:W-:Y:S01]  /*f2c0*/  ULDC.64 UR4, c[0x0][0x2e0] ;  /* 0x0000b80000047ab9 */ /* 0x000fe20000000a00 */
[----:B------:R-:W-:Y:S02]  /*f2d0*/  IMAD.MOV.U32 R5, RZ, RZ, R7 ;  /* 0x000000ffff057224 */ /* 0x000fe400078e0007 */
[----:B------:R-:W-:Y:S02]  /*f2e0*/  IMAD R18, R18, UR4, RZ ;  /* 0x0000000412127c24 */ /* 0x000fe4000f8e02ff */
[----:B------:R-:W-:Y:S02]  /*f2f0*/  IMAD.U32 R3, RZ, RZ, UR43 ;  /* 0x0000002bff037e24 */ /* 0x000fe4000f8e00ff */
[----:B------:R-:W-:-:S02]  /*f300*/  IMAD.MOV.U32 R2, RZ, RZ, R4 ;  /* 0x000000ffff027224 */ /* 0x000fc400078e0004 */
[C---:B------:R-:W-:Y:S02]  /*f310*/  IMAD R11, R29.reuse, UR5, R18 ;  /* 0x000000051d0b7c24 */ /* 0x040fe4000f8e0212 */
[----:B------:R-:W-:Y:S01]  /*f320*/  IMAD.WIDE.U32 R2, R29, UR4, R2 ;  /* 0x000000041d027c25 */ /* 0x000fe2000f8e0002 */
[----:B------:R-:W-:-:S03]  /*f330*/  ULDC.64 UR4, c[0x0][0x2d0] ;  /* 0x0000b40000047ab9 */ /* 0x000fc60000000a00 */
[----:B------:R-:W-:Y:S01]  /*f340*/  IMAD.IADD R3, R3, 0x1, R11 ;  /* 0x0000000103037824 */ /* 0x000fe200078e020b */
[----:B0-----:R-:W-:-:S13]  /*f350*/  ISETP.NE.AND P0, PT, R0, 0x1, PT ;  /* 0x000000010000780c */ /* 0x001fda0003f05270 */
[----:B------:R-:W0:Y:S08]  /*f360*/  @P0 LDC R8, c[0x0][0x44c] ;  /* 0x00011300ff080b82 */ /* 0x000e300000000800 */
[----:B------:R-:W2:Y:S01]  /*f370*/  @P0 LDC R6, c[0x0][0x450] ;  /* 0x00011400ff060b82 */ /* 0x000ea20000000800 */
[----:B0-----:R-:W-:-:S05]  /*f380*/  @P0 IMAD.HI.U32 R9, R7, R8, RZ ;  /* 0x0000000807090227 */ /* 0x001fca00078e00ff */
[----:B--2---:R-:W-:-:S04]  /*f390*/  @P0 SHF.R.U32.HI R5, RZ, R6, R9 ;  /* 0x00000006ff050219 */ /* 0x004fc80000011609 */
[----:B------:R-:W-:Y:S01]  /*f3a0*/  SHF.R.S32.HI R4, RZ, 0x1f, R5 ;  /* 0x0000001fff047819 */ /* 0x000fe20000011405 */
[----:B------:R-:W-:-:S04]  /*f3b0*/  IMAD.WIDE.U32 R2, R5, UR4, R2 ;  /* 0x0000000405027c25 */ /* 0x000fc8000f8e0002 */
[----:B------:R-:W-:-:S04]  /*f3c0*/  IMAD R4, R4, UR4, RZ ;  /* 0x0000000404047c24 */ /* 0x000fc8000f8e02ff */
[----:B------:R-:W-:Y:S01]  /*f3d0*/  IMAD R9, R5, UR5, R4 ;  /* 0x0000000505097c24 */ /* 0x000fe2000f8e0204 */
[----:B------:R-:W-:Y:S01]  /*f3e0*/  ULDC.64 UR4, c[0x0][0x2c8] ;  /* 0x0000b20000047ab9 */ /* 0x000fe20000000a00 */
[----:B------:R-:W-:Y:S02]  /*f3f0*/  IMAD.MOV R4, RZ, RZ, -R5 ;  /* 0x000000ffff047224 */ /* 0x000fe400078e0a05 */
[----:B------:R-:W-:Y:S02]  /*f400*/  IMAD.IADD R3, R3, 0x1, R9 ;  /* 0x0000000103037824 */ /* 0x000fe400078e0209 */
[----:B------:R-:W-:-:S04]  /*f410*/  IMAD R7, R0, R4, R7 ;  /* 0x0000000400077224 */ /* 0x000fc800078e0207 */
[----:B------:R-:W-:Y:S01]  /*f420*/  IMAD.WIDE.U32 R2, R7, UR4, R2 ;  /* 0x0000000407027c25 */ /* 0x000fe2000f8e0002 */
[----:B------:R-:W-:-:S05]  /*f430*/  SHF.R.S32.HI R4, RZ, 0x1f, R7 ;  /* 0x0000001fff047819 */ /* 0x000fca0000011407 */
[----:B------:R-:W-:-:S04]  /*f440*/  IMAD R4, R4, UR4, RZ ;  /* 0x0000000404047c24 */ /* 0x000fc8000f8e02ff */
[----:B------:R-:W-:Y:S01]  /*f450*/  IMAD R5, R7, UR5, R4 ;  /* 0x0000000507057c24 */ /* 0x000fe2000f8e0204 */
[----:B------:R-:W-:Y:S02]  /*f460*/  ULDC.64 UR4, c[0x0][0x280] ;  /* 0x0000a00000047ab9 */ /* 0x000fe40000000a00 */
[----:B------:R-:W-:Y:S01]  /*f470*/  IADD3 R4, P0, R2, UR4, RZ ;  /* 0x0000000402047c10 */ /* 0x000fe2000ff1e0ff */
[----:B------:R-:W-:Y:S02]  /*f480*/  ULDC UR4, c[0x0][0x2b8] ;  /* 0x0000ae0000047ab9 */ /* 0x000fe40000000800 */
[----:B------:R-:W-:Y:S02]  /*f490*/  ISETP.GE.AND P3, PT, R25, UR4, PT ;  /* 0x0000000419007c0c */ /* 0x000fe4000bf66270 */
[----:B------:R-:W-:Y:S01]  /*f4a0*/  IADD3.X R5, R3, UR5, R5, P0, !PT ;  /* 0x0000000503057c10 */ /* 0x000fe200087fe405 */
[----:B------:R-:W-:Y:S01]  /*f4b0*/  UMOV UR5, 0xffffffff ;  /* 0xffffffff00057882 */ /* 0x000fe20000000000 */
[----:B------:R-:W-:-:S02]  /*f4c0*/  ISETP.GE.AND P2, PT, R23, UR4, PT ;  /* 0x0000000417007c0c */ /* 0x000fc4000bf46270 */
[----:B------:R-:W-:Y:S01]  /*f4d0*/  ISETP.GE.AND P4, PT, R35, UR4, PT ;  /* 0x0000000423007c0c */ /* 0x000fe2000bf86270 */
[----:B------:R-:W-:-:S12]  /*f4e0*/  BRA.DIV UR5, `(.L_x_58) ;  /* 0x0000003a057c7947 */ /* 0x000fd8000b800000 */
[----:B-1----:R-:W0:Y:S01]  /*f4f0*/  SHFL.IDX PT, R14, R4, RZ, 0x1c1f ;  /* 0x001c1fff040e7589 */ /* 0x002e2200000e0000 */
[----:B------:R-:W-:Y:S01]  /*f500*/  ULDC UR4, c[0x0][0x288] ;  /* 0x0000a20000047ab9 */ /* 0x000fe20000000800 */
[----:B------:R-:W-:Y:S02]  /*f510*/  IMAD R7, R28, 0x80, R27 ;  /* 0x000000801c077824 */ /* 0x000fe400078e021b */
[----:B------:R-:W1:Y:S01]  /*f520*/  SHFL.IDX PT, R2, R5, RZ, 0x1c1f ;  /* 0x001c1fff05027589 */ /* 0x000e6200000e0000 */
[----:B------:R-:W-:Y:S02]  /*f530*/  IMAD R0, R0, UR4, RZ ;  /* 0x0000000400007c24 */ /* 0x000fe4000f8e02ff */
[C---:B------:R-:W-:Y:S01]  /*f540*/  VIADD R9, R7.reuse, 0x20 ;  /* 0x0000002007097836 */ /* 0x040fe20000000000 */
[----:B------:R-:W-:Y:S01]  /*f550*/  SHFL.IDX PT, R6, R5, 0x1, 0x1c1f ;  /* 0x003c1f0005067f89 */ /* 0x000fe200000e0000 */
[C---:B------:R-:W-:Y:S01]  /*f560*/  VIADD R11, R7.reuse, 0x40 ;  /* 0x00000040070b7836 */ /* 0x040fe20000000000 */
[----:B------:R-:W-:-:S13]  /*f570*/  ISETP.GE.AND P0, PT, R7, R0, PT ;  /* 0x000000000700720c */ /* 0x000fda0003f06270 */
[----:B0-----:R-:W-:-:S04]  /*f580*/  @!P0 IADD3 R14, P1, R35, R14, RZ ;  /* 0x0000000e230e8210 */ /* 0x001fc80007f3e0ff */
[----:B-1----:R-:W-:Y:S01]  /*f590*/  @!P0 IADD3.X R3, RZ, R2, RZ, P1, !PT ;  /* 0x00000002ff038210 */ /* 0x002fe20000ffe4ff */
[----:B------:R-:W-:Y:S01]  /*f5a0*/  @!P0 IMAD.MOV.U32 R2, RZ, RZ, R14 ;  /* 0x000000ffff028224 */ /* 0x000fe200078e000e */
[----:B------:R-:W-:Y:S01]  /*f5b0*/  ISETP.GE.AND P1, PT, R9, R0, PT ;  /* 0x000000000900720c */ /* 0x000fe20003f26270 */
[----:B------:R-:W0:Y:S04]  /*f5c0*/  SHFL.IDX PT, R14, R4, 0x1, 0x1c1f ;  /* 0x003c1f00040e7f89 */ /* 0x000e2800000e0000 */
[----:B------:R-:W-:Y:S04]  /*f5d0*/  @!P0 LDGSTS.E.BYPASS.LTC128B.128 [R24+0x1e200], desc[UR54][R2.64], !P4 ;  /* 0x1e20000002188fae */ /* 0x000fe8000e101d76 */
[----:B------:R-:W-:Y:S04]  /*f5e0*/  @!P0 LDGSTS.E.BYPASS.LTC128B.128 [R24+0x20200], desc[UR54][R2.64+0x40], !P3 ;  /* 0x2020004002188fae */ /* 0x000fe8000d901d76 */
[----:B------:R1:W-:Y:S01]  /*f5f0*/  @!P0 LDGSTS.E.BYPASS.LTC128B.128 [R24+0x22200], desc[UR54][R2.64+0x80], !P2 ;  /* 0x2220008002188fae */ /* 0x0003e2000d101d76 */
[----:B0-----:R-:W-:-:S03]  /*f600*/  @!P1 IADD3 R8, P0, R35, R14, RZ ;  /* 0x0000000e23089210 */ /* 0x001fc60007f1e0ff */
[----:B------:R-:W0:Y:S02]  /*f610*/  SHFL.IDX PT, R14, R4, 0x2, 0x1c1f ;  /* 0x005c1f00040e7f89 */ /* 0x000e2400000e0000 */
[----:B------:R-:W-:Y:S01]  /*f620*/  @!P1 IMAD.X R9, RZ, RZ, R6, P0 ;  /* 0x000000ffff099224 */ /* 0x000fe200000e0606 */
[----:B------:R-:W-:Y:S01]  /*f630*/  ISETP.GE.AND P0, PT, R11, R0, PT ;  /* 0x000000000b00720c */ /* 0x000fe20003f06270 */
[----:B------:R-:W2:Y:S01]  /*f640*/  SHFL.IDX PT, R6, R5, 0x2, 0x1c1f ;  /* 0x005c1f0005067f89 */ /* 0x000ea200000e0000 */
[----:B-1----:R-:W-:Y:S02]  /*f650*/  @!P1 IMAD.MOV.U32 R2, RZ, RZ, R8 ;  /* 0x000000ffff029224 */ /* 0x002fe400078e0008 */
[----:B------:R-:W-:Y:S01]  /*f660*/  @!P1 IMAD.MOV.U32 R3, RZ, RZ, R9 ;  /* 0x000000ffff039224 */ /* 0x000fe200078e0009 */
[----:B------:R-:W1:Y:S04]  /*f670*/  SHFL.IDX PT, R5, R5, 0x3, 0x1c1f ;  /* 0x007c1f0005057f89 */ /* 0x000e6800000e0000 */
[----:B------:R-:W-:Y:S04]  /*f680*/  @!P1 LDGSTS.E.BYPASS.LTC128B.128 [R24+0x1ea00], desc[UR54][R2.64], !P4 ;  /* 0x1ea0000002189fae */ /* 0x000fe8000e101d76 */
[----:B------:R-:W-:Y:S04]  /*f690*/  @!P1 LDGSTS.E.BYPASS.LTC128B.128 [R24+0x20a00], desc[UR54][R2.64+0x40], !P3 ;  /* 0x20a0004002189fae */ /* 0x000fe8000d901d76 */
[----:B------:R3:W-:Y:S01]  /*f6a0*/  @!P1 LDGSTS.E.BYPASS.LTC128B.128 [R24+0x22a00], desc[UR54][R2.64+0x80], !P2 ;  /* 0x22a0008002189fae */ /* 0x0007e2000d101d76 */
[----:B0-----:R-:W-:-:S05]  /*f6b0*/  @!P0 IADD3 R14, P5, R35, R14, RZ ;  /* 0x0000000e230e8210 */ /* 0x001fca0007fbe0ff */
[----:B--2---:R-:W-:Y:S01]  /*f6c0*/  @!P0 IMAD.X R19, RZ, RZ, R6, P5 ;  /* 0x000000ffff138224 */ /* 0x004fe200028e0606 */
[----:B---3--:R-:W-:-:S03]  /*f6d0*/  @!P0 MOV R2, R14 ;  /* 0x0000000e00028202 */ /* 0x008fc60000000f00 */
[----:B------:R-:W-:Y:S01]  /*f6e0*/  @!P0 IMAD.MOV.U32 R3, RZ, RZ, R19 ;  /* 0x000000ffff038224 */ /* 0x000fe200078e0013 */
[----:B------:R0:W2:Y:S04]  /*f6f0*/  SHFL.IDX PT, R14, R4, 0x3, 0x1c1f ;  /* 0x007c1f00040e7f89 */ /* 0x0000a800000e0000 */
[----:B------:R0:W-:Y:S04]  /*f700*/  @!P0 LDGSTS.E.BYPASS.LTC128B.128 [R24+0x1f200], desc[UR54][R2.64], !P4 ;  /* 0x1f20000002188fae */ /* 0x0001e8000e101d76 */
[----:B------:R0:W-:Y:S04]  /*f710*/  @!P0 LDGSTS.E.BYPASS.LTC128B.128 [R24+0x21200], desc[UR54][R2.64+0x40], !P3 ;  /* 0x2120004002188fae */ /* 0x0001e8000d901d76 */
[----:B-1----:R0:W-:Y:S02]  /*f720*/  @!P0 LDGSTS.E.BYPASS.LTC128B.128 [R24+0x23200], desc[UR54][R2.64+0x80], !P2 ;  /* 0x2320008002188fae */ /* 0x0021e4000d101d76 */
.L_x_135:
[----:B------:R-:W-:Y:S01]  /*f730*/  VIADD R7, R7, 0x60 ;  /* 0x0000006007077836 */ /* 0x000fe20000000000 */
[----:B------:R-:W-:Y:S04]  /*f740*/  BSSY B0, `(.L_x_59) ;  /* 0x000000b000007945 */ /* 0x000fe80003800000 */
[----:B------:R-:W-:-:S13]  /*f750*/  ISETP.GE.AND P0, PT, R7, R0, PT ;  /* 0x000000000700720c */ /* 0x000fda0003f06270 */
[----:B------:R-:W-:Y:S05]  /*f760*/  @P0 BRA `(.L_x_60) ;  /* 0x0000000000200947 */ /* 0x000fea0003800000 */
[----:B0-2---:R-:W-:-:S05]  /*f770*/  IADD3 R2, P0, R35, R14, RZ ;  /* 0x0000000e23027210 */ /* 0x005fca0007f1e0ff */
[----:B------:R-:W-:-:S05]  /*f780*/  IMAD.X R3, RZ, RZ, R5, P0 ;  /* 0x000000ffff037224 */ /* 0x000fca00000e0605 */
[----:B------:R-:W-:Y:S01]  /*f790*/  @!PT LDS RZ, [RZ] ;  /* 0x00000000fffff984 */ /* 0x000fe20000000800 */
[----:B------:R-:W-:Y:S01]  /*f7a0*/  @!PT LDS RZ, [RZ] ;  /* 0x00000000fffff984 */ /* 0x000fe20000000800 */
[----:B------:R-:W-:Y:S01]  /*f7b0*/  @!PT LDS RZ, [RZ] ;  /* 0x00000000fffff984 */ /* 0x000fe20000000800 */
[----:B------:R1:W-:Y:S04]  /*f7c0*/  LDGSTS.E.BYPASS.LTC128B.128 [R24+0x1fa00], desc[UR54][R2.64], !P4 ;  /* 0x1fa0000002187fae */ /* 0x0003e8000e101d76 */
[----:B------:R1:W-:Y:S04]  /*f7d0*/  LDGSTS.E.BYPASS.LTC128B.128 [R24+0x21a00], desc[UR54][R2.64+0x40], !P3 ;  /* 0x21a0004002187fae */ /* 0x0003e8000d901d76 */
[----:B------:R1:W-:Y:S02]  /*f7e0*/  LDGSTS.E.BYPASS.LTC128B.128 [R24+0x23a00], desc[UR54][R2.64+0x80], !P2 ;  /* 0x23a0008002187fae */ /* 0x0003e4000d101d76 */
.L_x_60:
[----:B------:R-:W-:Y:S05]  /*f7f0*/  BSYNC B0 ;  /* 0x0000000000007941 */ /* 0x000fea0003800000 */
.L_x_59:
[----:B------:R-:W-:Y:S01]  /*f800*/  NOP ;  /* 0x0000000000007918 */ /* 0x000fe20000000000 */
[----:B------:R-:W-:Y:S01]  /*f810*/  SYNCS.ARRIVE.TRANS64.RED.A0T1 RZ, [UR42+0x33400], RZ ;  /* 0x033400ffffff79a7 */ /* 0x000fe2000820042a */
[----:B------:R-:W-:Y:S01]  /*f820*/  IMAD.MOV.U32 R0, RZ, RZ, 0x1 ;  /* 0x00000001ff007424 */ /* 0x000fe200078e00ff */
[----:B------:R-:W-:Y:S04]  /*f830*/  ARRIVES.LDGSTSBAR.64.TRANSCNT [UR42+0x33400] ;  /* 0x03340000ff0079b0 */ /* 0x000fe80008000aaa */
[----:B------:R-:W-:Y:S01]  /*f840*/  SHF.L.U32 R0, R0, 0x1f, RZ ;  /* 0x0000001f00007819 */ /* 0x000fe200000006ff */
[----:B------:R-:W-:Y:S01]  /*f850*/  NOP ;  /* 0x0000000000007918 */ /* 0x000fe20000000000 */
[----:B------:R-:W-:Y:S02]  /*f860*/  SYNCS.ARRIVE.TRANS64.A1T0 RZ, [UR42+0x33400], RZ ;  /* 0x033400ffffff79a7 */ /* 0x000fe4000810002a */
[----:B------:R-:W3:Y:S02]  /*f870*/  SYNCS.PHASECHK.TRANS64.TRYWAIT P0, [UR42+0x33420], R0 ;  /* 0x03342000ff0075a7 */ /* 0x000ee4000800016a */
[----:B---3--:R-:W-:Y:S05]  /*f880*/  @!P0 BRA `(.L_x_61) ;  /* 0x0000003800d48947 */ /* 0x008fea0003800000 */
.L_x_136:
[----:B------:R-:W-:Y:S01]  /*f890*/  UIADD3 UR4, UR46, -0x2, URZ ;  /* 0xfffffffe2e047890 */ /* 0x000fe2000fffe03f */
[----:B------:R-:W-:-:S03]  /*f8a0*/  IMAD.MOV.U32 R31, RZ, RZ, 0x1 ;  /* 0x00000001ff1f7424 */ /* 0x000fc600078e00ff */
[----:B------:R-:W-:-:S06]  /*f8b0*/  UISETP.GE.AND UP0, UPT, UR4, UR45, UPT ;  /* 0x0000002d0400728c */ /* 0x000fcc000bf06270 */
[----:B------:R-:W-:-:S13]  /*f8c0*/  PLOP3.LUT P0, PT, PT, PT, UP0, 0x80, 0x0 ;  /* 0x000000000000781c */ /* 0x000fda0003f0f008 */
[----:B------:R-:W-:Y:S05]  /*f8d0*/  @!P0 BRA `(.L_x_62) ;  /* 0x00000018000c8947 */ /* 0x000fea0003800000 */
[----:B------:R-:W-:Y:S01]  /*f8e0*/  UIADD3 UR4, UR44, 0x1, URZ ;  /* 0x000000012c047890 */ /* 0x000fe2000fffe03f */
[----:B------:R-:W-:Y:S01]  /*f8f0*/  IADD3 R33, R33, R17, R27 ;  /* 0x0000001121217210 */ /* 0x000fe20007ffe01b */
[----:B------:R-:W-:Y:S01]  /*f900*/  IMAD.MOV.U32 R21, RZ, RZ, 0x1 ;  /* 0x00000001ff157424 */ /* 0x000fe200078e00ff */
[----:B01----:R-:W-:Y:S01]  /*f910*/  LOP3.LUT R3, RZ, UR41, RZ, 0x33, !PT ;  /* 0x00000029ff037c12 */ /* 0x003fe2000f8e33ff */
[----:B------:R-:W-:Y:S01]  /*f920*/  UIMAD UR4, UR4, UR38, URZ ;  /* 0x00000026040472a4 */ /* 0x000fe2000f8e023f */
[----:B------:R-:W-:Y:S01]  /*f930*/  MOV R20, RZ ;  /* 0x000000ff00147202 */ /* 0x000fe20000000f00 */
[----:B------:R-:W-:-:S04]  /*f940*/  VIADD R2, R33, 0xfffffe20 ;  /* 0xfffffe2021027836 */ /* 0x000fc80000000000 */
[----:B------:R-:W-:-:S04]  /*f950*/  LOP3.LUT R0, RZ, UR4, RZ, 0x33, !PT ;  /* 0x00000004ff007c12 */ /* 0x000fc8000f8e33ff */
[----:B------:R-:W-:-:S04]  /*f960*/  VIMNMX R3, R0, R3, !PT ;  /* 0x0000000300037248 */ /* 0x000fc80007fe0100 */
[C---:B------:R-:W-:Y:S01]  /*f970*/  IADD3 R33, -R3.reuse, -0x2, RZ ;  /* 0xfffffffe03217810 */ /* 0x040fe20007ffe1ff */
[----:B------:R-:W-:-:S07]  /*f980*/  IMAD R0, R3, -0xa0, R2 ;  /* 0xffffff6003007824 */ /* 0x000fce00078e0202 */
.L_x_77:
[----:B------:R-:W3:Y:S01]  /*f990*/  LDL R6, [R1] ;  /* 0x0000000001067983 */ /* 0x000ee20000100800 */
[----:B0-----:R-:W0:Y:S01]  /*f9a0*/  LDC R2, c[0x0][0x430] ;  /* 0x00010c00ff027b82 */ /* 0x001e220000000800 */
[----:B------:R-:W-:Y:S01]  /*f9b0*/  VIADD R11, R0, 0x80 ;  /* 0x00000080000b7836 */ /* 0x000fe20000000000 */
[----:B------:R-:W-:Y:S01]  /*f9c0*/  ULDC.64 UR4, c[0x0][0x428] ;  /* 0x00010a0000047ab9 */ /* 0x000fe20000000a00 */
[----:B0-----:R-:W-:-:S13]  /*f9d0*/  ISETP.NE.AND P0, PT, R2, 0x1, PT ;  /* 0x000000010200780c */ /* 0x001fda0003f05270 */
[----:B------:R-:W0:Y:S08]  /*f9e0*/  @P0 LDC R3, c[0x0][0x434] ;  /* 0x00010d00ff030b82 */ /* 0x000e300000000800 */
[----:B------:R-:W1:Y:S08]  /*f9f0*/  @P0 LDC R5, c[0x0][0x438] ;  /* 0x00010e00ff050b82 */ /* 0x000e700000000800 */
[----:B------:R-:W4:Y:S08]  /*fa00*/  @P0 LDC R4, c[0x0][0x434] ;  /* 0x00010d00ff040b82 */ /* 0x000f300000000800 */
[----:B------:R-:W2:Y:S01]  /*fa10*/  @P0 LDC R7, c[0x0][0x438] ;  /* 0x00010e00ff070b82 */ /* 0x000ea20000000800 */
[----:B0-----:R-:W-:-:S04]  /*fa20*/  @P0 IMAD.HI.U32 R2, R0, R3, RZ ;  /* 0x0000000300020227 */ /* 0x001fc800078e00ff */
[----:B------:R-:W-:Y:S01]  /*fa30*/  IMAD.MOV.U32 R10, RZ, RZ, R0 ;  /* 0x000000ffff0a7224 */ /* 0x000fe200078e0000 */
[----:B-1----:R-:W-:Y:S01]  /*fa40*/  @P0 SHF.R.U32.HI R10, RZ, R5, R2 ;  /* 0x00000005ff0a0219 */ /* 0x002fe20000011602 */
[----:B----4-:R-:W-:-:S03]  /*fa50*/  @P0 IMAD.HI.U32 R2, R11, R4, RZ ;  /* 0x000000040b020227 */ /* 0x010fc600078e00ff */
[--C-:B------:R-:W-:Y:S01]  /*fa60*/  SHF.R.S32.HI R5, RZ, 0x1f, R10.reuse ;  /* 0x0000001fff057819 */ /* 0x100fe2000001140a */
[----:B------:R-:W-:Y:S01]  /*fa70*/  IMAD.MOV.U32 R4, RZ, RZ, R10 ;  /* 0x000000ffff047224 */ /* 0x000fe200078e000a */
[----:B--2---:R-:W-:Y:S01]  /*fa80*/  @P0 SHF.R.U32.HI R11, RZ, R7, R2 ;  /* 0x00000007ff0b0219 */ /* 0x004fe20000011602 */
[----:B------:R-:W-:Y:S02]  /*fa90*/  IMAD R7, R37, UR4, RZ ;  /* 0x0000000425077c24 */ /* 0x000fe4000f8e02ff */
[----:B------:R-:W-:-:S04]  /*faa0*/  IMAD.WIDE.U32 R4, R32, UR4, R4 ;  /* 0x0000000420047c25 */ /* 0x000fc8000f8e0004 */
[----:B------:R-:W-:-:S04]  /*fab0*/  IMAD R9, R32, UR5, R7 ;  /* 0x0000000520097c24 */ /* 0x000fc8000f8e0207 */
[----:B------:R-:W-:Y:S01]  /*fac0*/  IMAD.IADD R5, R9, 0x1, R5 ;  /* 0x0000000109057824 */ /* 0x000fe200078e0205 */
[----:B---3--:R-:W-:-:S13]  /*fad0*/  ISETP.GT.U32.AND P1, PT, R6, 0x9f, PT ;  /* 0x0000009f0600780c */ /* 0x008fda0003f24070 */
[--C-:B------:R-:W-:Y:S01]  /*fae0*/  @!P1 SHF.R.S32.HI R3, RZ, 0x1f, R11.reuse ;  /* 0x0000001fff039819 */ /* 0x100fe2000001140b */
[----:B------:R-:W-:-:S04]  /*faf0*/  @!P1 IMAD.MOV.U32 R2, RZ, RZ, R11 ;  /* 0x000000ffff029224 */ /* 0x000fc800078e000b */
[----:B------:R-:W-:Y:S01]  /*fb00*/  @!P1 IMAD.WIDE.U32 R2, R32, UR4, R2 ;  /* 0x0000000420029c25 */ /* 0x000fe2000f8e0002 */
[----:B------:R-:W-:Y:S02]  /*fb10*/  ULDC.64 UR4, c[0x0][0x418] ;  /* 0x0001060000047ab9 */ /* 0x000fe40000000a00 */
[----:B------:R-:W-:-:S04]  /*fb20*/  LEA R6, P0, R4, UR4, 0x2 ;  /* 0x0000000404067c11 */ /* 0x000fc8000f8010ff */
[----:B------:R-:W-:Y:S01]  /*fb30*/  LEA.HI.X R7, R4, UR5, R5, 0x2, P0 ;  /* 0x0000000504077c11 */ /* 0x000fe200080f1405 */
[----:B------:R-:W-:-:S04]  /*fb40*/  @!P1 IMAD.IADD R3, R9, 0x1, R3 ;  /* 0x0000000109039824 */ /* 0x000fc800078e0203 */
[----:B------:R-:W2:Y:S01]  /*fb50*/  LDG.E R9, desc[UR54][R6.64] ;  /* 0x0000003606097981 */ /* 0x000ea2000c1e1900 */
[----:B------:R-:W-:Y:S01]  /*fb60*/  ULOP3.LUT UR6, UR39, 0x2, URZ, 0xfc, !UPT ;  /* 0x0000000227067892 */ /* 0x000fe2000f8efc3f */
[----:B------:R-:W-:Y:S01]  /*fb70*/  @!P1 LEA R4, P0, R2, UR4, 0x2 ;  /* 0x0000000402049c11 */ /* 0x000fe2000f8010ff */
[----:B------:R-:W-:-:S03]  /*fb80*/  IMAD.MOV.U32 R8, RZ, RZ, RZ ;  /* 0x000000ffff087224 */ /* 0x000fc600078e00ff */
[----:B------:R-:W-:Y:S01]  /*fb90*/  @!P1 LEA.HI.X R5, R2, UR5, R3, 0x2, P0 ;  /* 0x0000000502059c11 */ /* 0x000fe200080f1403 */
[----:B------:R-:W-:Y:S01]  /*fba0*/  IMAD.U32 R12, RZ, RZ, UR6 ;  /* 0x00000006ff0c7e24 */ /* 0x000fe2000f8e00ff */
[----:B------:R-:W-:-:S03]  /*fbb0*/  IADD3 R2, R20, 0x1, RZ ;  /* 0x0000000114027810 */ /* 0x000fc60007ffe0ff */
[----:B------:R0:W5:Y:S01]  /*fbc0*/  @!P1 LDG.E R8, desc[UR54][R4.64] ;  /* 0x0000003604089981 */ /* 0x000162000c1e1900 */
[----:B------:R-:W-:Y:S02]  /*fbd0*/  ISETP.NE.AND P1, PT, R12, 0x3, PT ;  /* 0x000000030c00780c */ /* 0x000fe40003f25270 */
[----:B------:R-:W-:Y:S01]  /*fbe0*/  ISETP.NE.AND P0, PT, R2, 0x2, PT ;  /* 0x000000020200780c */ /* 0x000fe20003f05270 */
[----:B------:R-:W-:-:S03]  /*fbf0*/  VIADD R33, R33, 0xffffffff ;  /* 0xffffffff21217836 */ /* 0x000fc60000000000 */
[----:B0-----:R-:W-:Y:S02]  /*fc00*/  SEL R4, R2, RZ, P0 ;  /* 0x000000ff02047207 */ /* 0x001fe40000000000 */
[----:B------:R-:W-:Y:S02]  /*fc10*/  SEL R2, RZ, 0x1, P0 ;  /* 0x00000001ff027807 */ /* 0x000fe40000000000 */
[----:B------:R-:W-:Y:S02]  /*fc20*/  ISETP.GT.AND P2, PT, R33, UR45, PT ;  /* 0x0000002d21007c0c */ /* 0x000fe4000bf44270 */
[----:B------:R-:W-:Y:S02]  /*fc30*/  LOP3.LUT R31, R21, R2, RZ, 0x3c, !PT ;  /* 0x00000002151f7212 */ /* 0x000fe400078e3cff */
[----:B--2---:R-:W-:Y:S01]  /*fc40*/  SHF.R.S32.HI R29, RZ, 0x1f, R9 ;  /* 0x0000001fff1d7819 */ /* 0x004fe20000011409 */
[----:B------:R-:W-:Y:S08]  /*fc50*/  @!P1 BRA `(.L_x_63) ;  /* 0x0000000000049947 */ /* 0x000ff00003800000 */
[----:B------:R-:W-:Y:S01]  /*fc60*/  BPT.TRAP 0x1 ;  /* 0x000000040000795c */ /* 0x000fe20000300000 */
.L_x_63:
[----:B------:R-:W-:Y:S02]  /*fc70*/  LEA R5, R4, UR42, 0x3 ;  /* 0x0000002a04057c11 */ /* 0x000fe4000f8e18ff */
[----:B------:R-:W-:-:S04]  /*fc80*/  SHF.L.U32 R30, R31, 0x1f, RZ ;  /* 0x0000001f1f1e7819 */ /* 0x000fc800000006ff */
[----:B------:R-:W0:Y:S02]  /*fc90*/  SYNCS.PHASECHK.TRANS64.TRYWAIT P0, [R5+URZ+0x33480], R30 ;  /* 0x0334801e050075a7 */ /* 0x000e24000800017f */
[----:B0-----:R-:W-:Y:S05]  /*fca0*/  @!P0 BRA `(.L_x_64) ;  /* 0x0000003400e48947 */ /* 0x001fea0003800000 */
.L_x_137:
[----:B------:R-:W-:Y:S01]  /*fcb0*/  ULDC UR4, c[0x0][0x430] ;  /* 0x00010c0000047ab9 */ /* 0x000fe20000000800 */
[----:B------:R-:W-:Y:S01]  /*fcc0*/  ULDC.64 UR8, c[0x0][0x328] ;  /* 0x0000ca0000087ab9 */ /* 0x000fe20000000a00 */
[----:B------:R-:W-:Y:S01]  /*fcd0*/  UIADD3 UR4, -UR4, URZ, URZ ;  /* 0x0000003f04047290 */ /* 0x000fe2000fffe13f */
[----:B------:R-:W-:Y:S01]  /*fce0*/  R2UR UR5, R34 ;  /* 0x00000000220572ca */ /* 0x000fe200000e0000 */
[----:B------:R-:W-:Y:S01]  /*fcf0*/  ULDC.64 UR10, c[0x0][0x338] ;  /* 0x0000ce00000a7ab9 */ /* 0x000fe20000000a00 */
[----:B------:R-:W-:Y:S01]  /*fd00*/  ULDC.64 UR6, c[0x0][0x330] ;  /* 0x0000cc0000067ab9 */ /* 0x000fe20000000a00 */
[----:B------:R-:W-:Y:S01]  /*fd10*/  IMAD R6, R29, UR10, RZ ;  /* 0x0000000a1d067c24 */ /* 0x000fe2000f8e02ff */
[----:B------:R-:W-:Y:S01]  /*fd20*/  ULDC.64 UR12, c[0x0][0x318] ;  /* 0x0000c600000c7ab9 */ /* 0x000fe20000000a00 */
[----:B------:R-:W-:Y:S01]  /*fd30*/  IMAD R10, R10, UR4, R0 ;  /* 0x000000040a0a7c24 */ /* 0x000fe2000f8e0200 */
[----:B-----5:R-:W-:Y:S01]  /*fd40*/  SHF.R.S32.HI R28, RZ, 0x1f, R8 ;  /* 0x0000001fff1c7819 */ /* 0x020fe20000011408 */
[----:B------:R-:W-:Y:S01]  /*fd50*/  IMAD R17, R11, UR4, R0 ;  /* 0x000000040b117c24 */ /* 0x000fe2000f8e0200 */
[----:B------:R-:W1:Y:S01]  /*fd60*/  LDC R12, c[0x0][0x2f4] ;  /* 0x0000bd00ff0c7b82 */ /* 0x000e620000000800 */
[----:B------:R-:W-:Y:S01]  /*fd70*/  IMAD.U32 R25, RZ, RZ, UR13 ;  /* 0x0000000dff197e24 */ /* 0x000fe2000f8e00ff */
[----:B------:R-:W-:Y:S01]  /*fd80*/  SHF.R.S32.HI R26, RZ, 0x1f, R10 ;  /* 0x0000001fff1a7819 */ /* 0x000fe2000001140a */
[----:B------:R-:W-:Y:S01]  /*fd90*/  VIADD R17, R17, 0x80 ;  /* 0x0000008011117836 */ /* 0x000fe20000000000 */
[----:B------:R-:W-:Y:S01]  /*fda0*/  UMOV UR4, 0xffffffff ;  /* 0xffffffff00047882 */ /* 0x000fe20000000000 */
[----:B------:R-:W-:-:S02]  /*fdb0*/  LOP3.LUT P3, RZ, R16, 0x2, RZ, 0xc0, !PT ;  /* 0x0000000210ff7812 */ /* 0x000fc4000786c0ff */
[----:B------:R-:W-:Y:S01]  /*fdc0*/  IMAD R3, R26, UR8, RZ ;  /* 0x000000081a037c24 */ /* 0x000fe2000f8e02ff */
[----:B------:R-:W-:Y:S02]  /*fdd0*/  SHF.R.S32.HI R27, RZ, 0x1f, R17 ;  /* 0x0000001fff1b7819 */ /* 0x000fe40000011411 */
[----:B------:R-:W-:Y:S01]  /*fde0*/  LOP3.LUT P1, RZ, R16, 0x1, RZ, 0xc0, !PT ;  /* 0x0000000110ff7812 */ /* 0x000fe2000782c0ff */
[C---:B------:R-:W-:Y:S02]  /*fdf0*/  IMAD R7, R10.reuse, UR9, R3 ;  /* 0x000000090a077c24 */ /* 0x040fe4000f8e0203 */
[----:B------:R-:W-:-:S04]  /*fe00*/  IMAD.WIDE.U32 R2, R10, UR8, RZ ;  /* 0x000000080a027c25 */ /* 0x000fc8000f8e00ff */
[----:B------:R-:W-:Y:S02]  /*fe10*/  IMAD.IADD R3, R3, 0x1, R7 ;  /* 0x0000000103037824 */ /* 0x000fe400078e0207 */
[C---:B------:R-:W-:Y:S02]  /*fe20*/  IMAD R7, R9.reuse, UR11, R6 ;  /* 0x0000000b09077c24 */ /* 0x040fe4000f8e0206 */
[----:B------:R-:W-:Y:S01]  /*fe30*/  IMAD.WIDE.U32 R2, R9, UR10, R2 ;  /* 0x0000000a09027c25 */ /* 0x000fe2000f8e0002 */
[----:B-1----:R-:W-:-:S03]  /*fe40*/  ISETP.GE.AND P4, PT, R35, R12, PT ;  /* 0x0000000c2300720c */ /* 0x002fc60003f86270 */
[----:B------:R-:W-:Y:S02]  /*fe50*/  IMAD.IADD R3, R3, 0x1, R7 ;  /* 0x0000000103037824 */ /* 0x000fe400078e0207 */
[----:B------:R-:W-:Y:S01]  /*fe60*/  IMAD.U32 R6, RZ, RZ, UR6 ;  /* 0x00000006ff067e24 */ /* 0x000fe2000f8e00ff */
[----:B------:R-:W-:-:S03]  /*fe70*/  UIMAD UR6, UR5, UR6, URZ ;  /* 0x00000006050672a4 */ /* 0x000fc6000f8e023f */
[----:B------:R-:W-:Y:S01]  /*fe80*/  IMAD.WIDE.U32 R2, R6, UR40, R2 ;  /* 0x0000002806027c25 */ /* 0x000fe2000f8e0002 */
[----:B------:R-:W-:Y:S02]  /*fe90*/  UIMAD UR6, UR40, UR7, UR6 ;  /* 0x00000007280672a4 */ /* 0x000fe4000f8e0206 */
[----:B------:R-:W-:Y:S01]  /*fea0*/  IADD3 R18, P0, R2, UR12, RZ ;  /* 0x0000000c02127c10 */ /* 0x000fe2000ff1e0ff */
[----:B------:R-:W-:-:S03]  /*feb0*/  IMAD R2, R27, UR8, RZ ;  /* 0x000000081b027c24 */ /* 0x000fc6000f8e02ff */
[----:B------:R-:W-:Y:S01]  /*fec0*/  IADD3.X R19, R25, UR6, R3, P0, !PT ;  /* 0x0000000619137c10 */ /* 0x000fe200087fe403 */
[C---:B------:R-:W-:Y:S02]  /*fed0*/  IMAD R7, R17.reuse, UR9, R2 ;  /* 0x0000000911077c24 */ /* 0x040fe4000f8e0202 */
[----:B------:R-:W-:-:S05]  /*fee0*/  IMAD.WIDE.U32 R2, R17, UR8, RZ ;  /* 0x0000000811027c25 */ /* 0x000fca000f8e00ff */
[----:B------:R-:W-:Y:S01]  /*fef0*/  IADD3 R3, R3, R7, RZ ;  /* 0x0000000703037210 */ /* 0x000fe20007ffe0ff */
[----:B------:R-:W-:-:S04]  /*ff00*/  IMAD R7, R28, UR10, RZ ;  /* 0x0000000a1c077c24 */ /* 0x000fc8000f8e02ff */
[C---:B------:R-:W-:Y:S02]  /*ff10*/  IMAD R7, R8.reuse, UR11, R7 ;  /* 0x0000000b08077c24 */ /* 0x040fe4000f8e0207 */
[----:B------:R-:W-:-:S04]  /*ff20*/  IMAD.WIDE.U32 R2, R8, UR10, R2 ;  /* 0x0000000a08027c25 */ /* 0x000fc8000f8e0002 */
[----:B------:R-:W-:Y:S02]  /*ff30*/  IMAD.IADD R3, R3, 0x1, R7 ;  /* 0x0000000103037824 */ /* 0x000fe400078e0207 */
[----:B------:R-:W-:-:S03]  /*ff40*/  IMAD.WIDE.U32 R2, R6, UR40, R2 ;  /* 0x0000002806027c25 */ /* 0x000fc6000f8e0002 */
[----:B------:R-:W-:-:S04]  /*ff50*/  IADD3 R23, P0, R2, UR12, RZ ;  /* 0x0000000c02177c10 */ /* 0x000fc8000ff1e0ff */
[----:B------:R-:W-:Y:S01]  /*ff60*/  IADD3.X R25, R25, UR6, R3, P0, !PT ;  /* 0x0000000619197c10 */ /* 0x000fe200087fe403 */
[----:B------:R-:W-:Y:S08]  /*ff70*/  BRA.DIV UR4, `(.L_x_65) ;  /* 0x0000003604447947 */ /* 0x000ff0000b800000 */
[----:B------:R-:W1:Y:S01]  /*ff80*/  SHFL.IDX PT, R2, R18, RZ, 0x1c1f ;  /* 0x001c1fff12027589 */ /* 0x000e6200000e0000 */
[----:B------:R-:W-:-:S03]  /*ff90*/  IMAD R22, R4, 0x7800, R24 ;  /* 0x0000780004167824 */ /* 0x000fc600078e0218 */
[----:B------:R-:W2:Y:S04]  /*ffa0*/  SHFL.IDX PT, R3, R19, RZ, 0x1c1f ;  /* 0x001c1fff13037589 */ /* 0x000ea800000e0000 */
[----:B------:R-:W-:Y:S04]  /*ffb0*/  SHFL.IDX PT, R7, R19, 0x2, 0x1c1f ;  /* 0x005c1f0013077f89 */ /* 0x000fe800000e0000 */
[----:B------:R-:W-:Y:S04]  /*ffc0*/  SHFL.IDX PT, R25, R25, RZ, 0x1c1f ;  /* 0x001c1fff19197589 */ /* 0x000fe800000e0000 */
[----:B------:R-:W-:Y:S01]  /*ffd0*/  SHFL.IDX PT, R14, R23, RZ, 0x1c1f ;  /* 0x001c1fff170e7589 */ /* 0x000fe200000e0000 */
[----:B-1----:R-:W-:-:S05]  /*ffe0*/  IADD3 R2, P0, R35, R2, RZ ;  /* 0x0000000223027210 */ /* 0x002fca0007f1e0ff */
[----:B--2---:R-:W-:-:S05]  /*fff0*/  IMAD.X R3, RZ, RZ, R3, P0 ;  /* 0x000000ffff037224 */ /* 0x004fca00000e0603 */
[----:B------:R-:W-:Y:S04]  /*10000*/  LDGSTS.E.BYPASS.LTC128B.128 [R22+0xf200], desc[UR54][R2.64], !P4 ;  /* 0x0f20000002167fae */ /* 0x000fe8000e101d76 */
[----:B------:R-:W-:Y:S04]  /*10010*/  LDGSTS.E.BYPASS.LTC128B.128 [R22+0x11a00], desc[UR54][R2.64+0x40], !P3 ;  /* 0x11a0004002167fae */ /* 0x000fe8000d901d76 */
[----:B------:R1:W-:Y:S04]  /*10020*/  LDGSTS.E.BYPASS.LTC128B.128 [R22+0x14200], desc[UR54][R2.64+0x80], !P1 ;  /* 0x1420008002167fae */ /* 0x0003e8000c901d76 */
[----:B-1----:R-:W1:Y:S04]  /*10030*/  SHFL.IDX PT, R2, R18, 0x1, 0x1c1f ;  /* 0x003c1f0012027f89 */ /* 0x002e6800000e0000 */
[----:B------:R-:W2:Y:S04]  /*10040*/  SHFL.IDX PT, R3, R19, 0x1, 0x1c1f ;  /* 0x003c1f0013037f89 */ /* 0x000ea800000e0000 */
[----:B------:R-:W-:Y:S01]  /*10050*/  SHFL.IDX PT, R19, R19, 0x3, 0x1c1f ;  /* 0x007c1f0013137f89 */ /* 0x000fe200000e0000 */
[----:B-1----:R-:W-:-:S05]  /*10060*/  IADD3 R2, P0, R35, R2, RZ ;  /* 0x0000000223027210 */ /* 0x002fca0007f1e0ff */
[----:B--2---:R-:W-:-:S05]  /*10070*/  IMAD.X R3, RZ, RZ, R3, P0 ;  /* 0x000000ffff037224 */ /* 0x004fca00000e0603 */
[----:B------:R-:W-:Y:S04]  /*10080*/  LDGSTS.E.BYPASS.LTC128B.128 [R22+0xfa00], desc[UR54][R2.64], !P4 ;  /* 0x0fa0000002167fae */ /* 0x000fe8000e101d76 */
[----:B------:R-:W-:Y:S04]  /*10090*/  LDGSTS.E.BYPASS.LTC128B.128 [R22+0x12200], desc[UR54][R2.64+0x40], !P3 ;  /* 0x1220004002167fae */ /* 0x000fe8000d901d76 */
[----:B------:R1:W-:Y:S04]  /*100a0*/  LDGSTS.E.BYPASS.LTC128B.128 [R22+0x14a00], desc[UR54][R2.64+0x80], !P1 ;  /* 0x14a0008002167fae */ /* 0x0003e8000c901d76 */
[----:B-1----:R-:W1:Y:S02]  /*100b0*/  SHFL.IDX PT, R2, R18, 0x2, 0x1c1f ;  /* 0x005c1f0012027f89 */ /* 0x002e6400000e0000 */
[----:B-1----:R-:W-:-:S02]  /*100c0*/  IADD3 R6, P0, R35, R2, RZ ;  /* 0x0000000223067210 */ /* 0x002fc40007f1e0ff */
[----:B------:R-:W1:Y:S03]  /*100d0*/  SHFL.IDX PT, R2, R18, 0x3, 0x1c1f ;  /* 0x007c1f0012027f89 */ /* 0x000e6600000e0000 */
[----:B------:R-:W-:-:S05]  /*100e0*/  IMAD.X R7, RZ, RZ, R7, P0 ;  /* 0x000000ffff077224 */ /* 0x000fca00000e0607 */
[----:B------:R2:W-:Y:S04]  /*100f0*/  LDGSTS.E.BYPASS.LTC128B.128 [R22+0x10200], desc[UR54][R6.64], !P4 ;  /* 0x1020000006167fae */ /* 0x0005e8000e101d76 */
[----:B------:R2:W-:Y:S04]  /*10100*/  LDGSTS.E.BYPASS.LTC128B.128 [R22+0x12a00], desc[UR54][R6.64+0x40], !P3 ;  /* 0x12a0004006167fae */ /* 0x0005e8000d901d76 */
[----:B------:R2:W-:Y:S01]  /*10110*/  LDGSTS.E.BYPASS.LTC128B.128 [R22+0x15200], desc[UR54][R6.64+0x80], !P1 ;  /* 0x1520008006167fae */ /* 0x0005e2000c901d76 */
[----:B-1----:R-:W-:-:S05]  /*10120*/  IADD3 R2, P0, R35, R2, RZ ;  /* 0x0000000223027210 */ /* 0x002fca0007f1e0ff */
[----:B------:R-:W-:-:S05]  /*10130*/  IMAD.X R3, RZ, RZ, R19, P0 ;  /* 0x000000ffff037224 */ /* 0x000fca00000e0613 */
[----:B------:R2:W-:Y:S04]  /*10140*/  LDGSTS.E.BYPASS.LTC128B.128 [R22+0x10a00], desc[UR54][R2.64], !P4 ;  /* 0x10a0000002167fae */ /* 0x0005e8000e101d76 */
[----:B------:R2:W-:Y:S04]  /*10150*/  LDGSTS.E.BYPASS.LTC128B.128 [R22+0x13200], desc[UR54][R2.64+0x40], !P3 ;  /* 0x1320004002167fae */ /* 0x0005e8000d901d76 */
[----:B------:R2:W-:Y:S02]  /*10160*/  LDGSTS.E.BYPASS.LTC128B.128 [R22+0x15a00], desc[UR54][R2.64+0x80], !P1 ;  /* 0x15a0008002167fae */ /* 0x0005e4000c901d76 */
.L_x_149:
[----:B--2---:R-:W-:Y:S02]  /*10170*/  IADD3 R2, P0, R35, R14, RZ ;  /* 0x0000000e23027210 */ /* 0x004fe40007f1e0ff */
[----:B------:R-:W-:-:S03]  /*10180*/  R2UR UR4, R5 ;  /* 0x00000000050472ca */ /* 0x000fc600000e0000 */
        /* <DEDUP_REMOVED lines=14> */
[----:B-1----:R-:W-:Y:S05]  /*10270*/  @!P1 BRA `(.L_x_66) ;  /* 0x0000000000049947 */ /* 0x002fea0003800000 */
[----:B------:R-:W-:Y:S01]  /*10280*/  BPT.TRAP 0x1 ;  /* 0x000000040000795c */ /* 0x000fe20000300000 */
.L_x_66:
[----:B------:R1:W-:Y:S01]  /*10290*/  SYNCS.ARRIVE.TRANS64.A1T0 RZ, [R5+URZ+0x33470], RZ ;  /* 0x033470ff05ff79a7 */ /* 0x0003e2000810003f */
[----:B------:R-:W-:Y:S05]  /*102a0*/  @!P1 BRA `(.L_x_67) ;  /* 0x0000000000049947 */ /* 0x000fea0003800000 */
[----:B------:R-:W-:Y:S01]  /*102b0*/  BPT.TRAP 0x1 ;  /* 0x000000040000795c */ /* 0x000fe20000300000 */
.L_x_67:
[----:B------:R-:W2:Y:S02]  /*102c0*/  SYNCS.PHASECHK.TRANS64.TRYWAIT P0, [R5+URZ+0x33440], R30 ;  /* 0x0334401e050075a7 */ /* 0x000ea4000800017f */
[----:B--2---:R-:W-:Y:S05]  /*102d0*/  @!P0 BRA `(.L_x_68) ;  /* 0x0000003400e88947 */ /* 0x004fea0003800000 */
.L_x_150:
[----:B------:R-:W-:Y:S01]  /*102e0*/  ULDC.64 UR8, c[0x0][0x300] ;  /* 0x0000c00000087ab9 */ /* 0x000fe20000000a00 */
[----:B------:R-:W-:Y:S01]  /*102f0*/  ULDC.64 UR10, c[0x0][0x310] ;  /* 0x0000c400000a7ab9 */ /* 0x000fe20000000a00 */
[----:B------:R-:W-:Y:S01]  /*10300*/  IMAD R3, R26, UR8, RZ ;  /* 0x000000081a037c24 */ /* 0x000fe2000f8e02ff */
[----:B------:R-:W-:Y:S01]  /*10310*/  R2UR UR6, R34 ;  /* 0x00000000220672ca */ /* 0x000fe200000e0000 */
[----:B------:R-:W-:Y:S01]  /*10320*/  IMAD R6, R29, UR10, RZ ;  /* 0x0000000a1d067c24 */ /* 0x000fe2000f8e02ff */
[----:B------:R-:W-:Y:S01]  /*10330*/  ULDC.64 UR4, c[0x0][0x308] ;  /* 0x0000c20000047ab9 */ /* 0x000fe20000000a00 */
[C---:B------:R-:W-:Y:S01]  /*10340*/  IMAD R7, R10.reuse, UR9, R3 ;  /* 0x000000090a077c24 */ /* 0x040fe2000f8e0203 */
[----:B------:R-:W3:Y:S01]  /*10350*/  LDC R11, c[0x0][0x2f4] ;  /* 0x0000bd00ff0b7b82 */ /* 0x000ee20000000800 */
[----:B------:R-:W-:Y:S01]  /*10360*/  IMAD.WIDE.U32 R2, R10, UR8, RZ ;  /* 0x000000080a027c25 */ /* 0x000fe2000f8e00ff */
[C---:B------:R-:W-:Y:S02]  /*10370*/  LOP3.LUT P3, RZ, R16.reuse, 0x2, RZ, 0xc0, !PT ;  /* 0x0000000210ff7812 */ /* 0x040fe4000786c0ff */
[----:B------:R-:W-:-:S02]  /*10380*/  LOP3.LUT P1, RZ, R16, 0x1, RZ, 0xc0, !PT ;  /* 0x0000000110ff7812 */ /* 0x000fc4000782c0ff */
[----:B------:R-:W-:Y:S01]  /*10390*/  IADD3 R3, R3, R7, RZ ;  /* 0x0000000703037210 */ /* 0x000fe20007ffe0ff */
[C---:B------:R-:W-:Y:S02]  /*103a0*/  IMAD R7, R9.reuse, UR11, R6 ;  /* 0x0000000b09077c24 */ /* 0x040fe4000f8e0206 */
[----:B------:R-:W-:Y:S01]  /*103b0*/  IMAD.U32 R6, RZ, RZ, UR4 ;  /* 0x00000004ff067e24 */ /* 0x000fe2000f8e00ff */
[----:B------:R-:W-:Y:S01]  /*103c0*/  UIMAD UR4, UR6, UR4, URZ ;  /* 0x00000004060472a4 */ /* 0x000fe2000f8e023f */
[----:B------:R-:W-:Y:S02]  /*103d0*/  IMAD.WIDE.U32 R2, R9, UR10, R2 ;  /* 0x0000000a09027c25 */ /* 0x000fe4000f8e0002 */
[----:B------:R-:W-:Y:S01]  /*103e0*/  ULDC.64 UR6, c[0x0][0x2e8] ;  /* 0x0000ba0000067ab9 */ /* 0x000fe20000000a00 */
[----:B------:R-:W-:Y:S01]  /*103f0*/  UIMAD UR4, UR40, UR5, UR4 ;  /* 0x00000005280472a4 */ /* 0x000fe2000f8e0204 */
[----:B------:R-:W-:Y:S02]  /*10400*/  IMAD.IADD R3, R3, 0x1, R7 ;  /* 0x0000000103037824 */ /* 0x000fe400078e0207 */
[----:B------:R-:W-:-:S02]  /*10410*/  IMAD.U32 R23, RZ, RZ, UR7 ;  /* 0x00000007ff177e24 */ /* 0x000fc4000f8e00ff */
[----:B------:R-:W-:-:S03]  /*10420*/  IMAD.WIDE.U32 R2, R6, UR40, R2 ;  /* 0x0000002806027c25 */ /* 0x000fc6000f8e0002 */
[----:B------:R-:W-:Y:S01]  /*10430*/  IADD3 R18, P0, R2, UR6, RZ ;  /* 0x0000000602127c10 */ /* 0x000fe2000ff1e0ff */
[----:B------:R-:W-:Y:S01]  /*10440*/  IMAD R2, R27, UR8, RZ ;  /* 0x000000081b027c24 */ /* 0x000fe2000f8e02ff */
[----:B---3--:R-:W-:Y:S02]  /*10450*/  ISETP.GE.AND P4, PT, R35, R11, PT ;  /* 0x0000000b2300720c */ /* 0x008fe40003f86270 */
[----:B------:R-:W-:Y:S01]  /*10460*/  IADD3.X R19, R23, UR4, R3, P0, !PT ;  /* 0x0000000417137c10 */ /* 0x000fe200087fe403 */
[C---:B------:R-:W-:Y:S02]  /*10470*/  IMAD R7, R17.reuse, UR9, R2 ;  /* 0x0000000911077c24 */ /* 0x040fe4000f8e0202 */
[----:B------:R-:W-:-:S04]  /*10480*/  IMAD.WIDE.U32 R2, R17, UR8, RZ ;  /* 0x0000000811027c25 */ /* 0x000fc8000f8e00ff */
[----:B------:R-:W-:Y:S02]  /*10490*/  IMAD.IADD R3, R3, 0x1, R7 ;  /* 0x0000000103037824 */ /* 0x000fe400078e0207 */
[----:B------:R-:W-:Y:S02]  /*104a0*/  IMAD R7, R28, UR10, RZ ;  /* 0x0000000a1c077c24 */ /* 0x000fe4000f8e02ff */
[----:B------:R-:W-:-:S04]  /*104b0*/  IMAD.WIDE.U32 R2, R8, UR10, R2 ;  /* 0x0000000a08027c25 */ /* 0x000fc8000f8e0002 */
[----:B------:R-:W-:-:S04]  /*104c0*/  IMAD R7, R8, UR11, R7 ;  /* 0x0000000b08077c24 */ /* 0x000fc8000f8e0207 */
[----:B------:R-:W-:Y:S02]  /*104d0*/  IMAD.IADD R3, R3, 0x1, R7 ;  /* 0x0000000103037824 */ /* 0x000fe400078e0207 */
[----:B------:R-:W-:-:S03]  /*104e0*/  IMAD.WIDE.U32 R2, R6, UR40, R2 ;  /* 0x0000002806027c25 */ /* 0x000fc6000f8e0002 */
[----:B------:R-:W-:-:S04]  /*104f0*/  IADD3 R17, P0, R2, UR6, RZ ;  /* 0x0000000602117c10 */ /* 0x000fc8000ff1e0ff */
[----:B------:R-:W-:Y:S01]  /*10500*/  IADD3.X R23, R23, UR4, R3, P0, !PT ;  /* 0x0000000417177c10 */ /* 0x000fe200087fe403 */
[----:B------:R-:W-:-:S03]  /*10510*/  UMOV UR4, 0xffffffff ;  /* 0xffffffff00047882 */ /* 0x000fc60000000000 */
[----:B------:R-:W-:Y:S05]  /*10520*/  BRA.DIV UR4, `(.L_x_69) ;  /* 0x0000003604687947 */ /* 0x000fea000b800000 */
[----:B------:R-:W3:Y:S01]  /*10530*/  SHFL.IDX PT, R14, R18, RZ, 0x1c1f ;  /* 0x001c1fff120e7589 */ /* 0x000ee200000e0000 */
[----:B------:R-:W-:-:S03]  /*10540*/  IMAD R22, R4, 0x7800, R36 ;  /* 0x0000780004167824 */ /* 0x000fc600078e0224 */
[----:B------:R-:W4:Y:S01]  /*10550*/  SHFL.IDX PT, R3, R19, RZ, 0x1c1f ;  /* 0x001c1fff13037589 */ /* 0x000f2200000e0000 */
[----:B------:R-:W-:-:S03]  /*10560*/  VIADD R22, R22, UR42 ;  /* 0x0000002a16167c36 */ /* 0x000fc60008000000 */
[----:B------:R-:W-:Y:S01]  /*10570*/  SHFL.IDX PT, R23, R23, RZ, 0x1c1f ;  /* 0x001c1fff17177589 */ /* 0x000fe200000e0000 */
[----:B---3--:R-:W-:-:S03]  /*10580*/  IADD3 R10, P0, R35, R14, RZ ;  /* 0x0000000e230a7210 */ /* 0x008fc60007f1e0ff */
[----:B------:R-:W3:Y:S02]  /*10590*/  SHFL.IDX PT, R14, R18, 0x1, 0x1c1f ;  /* 0x003c1f00120e7f89 */ /* 0x000ee400000e0000 */
[----:B----4-:R-:W-:Y:S02]  /*105a0*/  IMAD.X R11, RZ, RZ, R3, P0 ;  /* 0x000000ffff0b7224 */ /* 0x010fe400000e0603 */
[----:B------:R-:W4:Y:S04]  /*105b0*/  SHFL.IDX PT, R3, R19, 0x1, 0x1c1f ;  /* 0x003c1f0013037f89 */ /* 0x000f2800000e0000 */
[----:B------:R0:W-:Y:S04]  /*105c0*/  LDGSTS.E.BYPASS.LTC128B.128 [R22+0x24200], desc[UR54][R10.64], !P4 ;  /* 0x242000000a167fae */ /* 0x0001e8000e101d76 */
[----:B------:R0:W-:Y:S04]  /*105d0*/  LDGSTS.E.BYPASS.LTC128B.128 [R22+0x26a00], desc[UR54][R10.64+0x40], !P3 ;  /* 0x26a000400a167fae */ /* 0x0001e8000d901d76 */
[----:B------:R0:W-:Y:S01]  /*105e0*/  LDGSTS.E.BYPASS.LTC128B.128 [R22+0x29200], desc[UR54][R10.64+0x80], !P1 ;  /* 0x292000800a167fae */ /* 0x0001e2000c901d76 */
[----:B---3--:R-:W-:-:S03]  /*105f0*/  IADD3 R8, P0, R35, R14, RZ ;  /* 0x0000000e23087210 */ /* 0x008fc60007f1e0ff */
[----:B------:R-:W3:Y:S02]  /*10600*/  SHFL.IDX PT, R14, R18, 0x2, 0x1c1f ;  /* 0x005c1f00120e7f89 */ /* 0x000ee400000e0000 */
[----:B----4-:R-:W-:Y:S02]  /*10610*/  IMAD.X R9, RZ, RZ, R3, P0 ;  /* 0x000000ffff097224 */ /* 0x010fe400000e0603 */
[----:B------:R-:W4:Y:S04]  /*10620*/  SHFL.IDX PT, R3, R19, 0x2, 0x1c1f ;  /* 0x005c1f0013037f89 */ /* 0x000f2800000e0000 */
[----:B------:R-:W-:Y:S04]  /*10630*/  SHFL.IDX PT, R19, R19, 0x3, 0x1c1f ;  /* 0x007c1f0013137f89 */ /* 0x000fe800000e0000 */
[----:B------:R0:W-:Y:S04]  /*10640*/  LDGSTS.E.BYPASS.LTC128B.128 [R22+0x24a00], desc[UR54][R8.64], !P4 ;  /* 0x24a0000008167fae */ /* 0x0001e8000e101d76 */
[----:B------:R0:W-:Y:S04]  /*10650*/  LDGSTS.E.BYPASS.LTC128B.128 [R22+0x27200], desc[UR54][R8.64+0x40], !P3 ;  /* 0x2720004008167fae */ /* 0x0001e8000d901d76 */
[----:B------:R0:W-:Y:S01]  /*10660*/  LDGSTS.E.BYPASS.LTC128B.128 [R22+0x29a00], desc[UR54][R8.64+0x80], !P1 ;  /* 0x29a0008008167fae */ /* 0x0001e2000c901d76 */
[----:B---3--:R-:W-:-:S03]  /*10670*/  IADD3 R6, P0, R35, R14, RZ ;  /* 0x0000000e23067210 */ /* 0x008fc60007f1e0ff */
[----:B------:R-:W3:Y:S01]  /*10680*/  SHFL.IDX PT, R14, R18, 0x3, 0x1c1f ;  /* 0x007c1f00120e7f89 */ /* 0x000ee200000e0000 */
[----:B----4-:R-:W-:-:S05]  /*10690*/  IADD3.X R7, RZ, R3, RZ, P0, !PT ;  /* 0x00000003ff077210 */ /* 0x010fca00007fe4ff */
[----:B------:R0:W-:Y:S04]  /*106a0*/  LDGSTS.E.BYPASS.LTC128B.128 [R22+0x25200], desc[UR54][R6.64], !P4 ;  /* 0x2520000006167fae */ /* 0x0001e8000e101d76 */
[----:B------:R0:W-:Y:S04]  /*106b0*/  LDGSTS.E.BYPASS.LTC128B.128 [R22+0x27a00], desc[UR54][R6.64+0x40], !P3 ;  /* 0x27a0004006167fae */ /* 0x0001e8000d901d76 */
[----:B------:R0:W-:Y:S01]  /*106c0*/  LDGSTS.E.BYPASS.LTC128B.128 [R22+0x2a200], desc[UR54][R6.64+0x80], !P1 ;  /* 0x2a20008006167fae */ /* 0x0001e2000c901d76 */
[----:B---3--:R-:W-:-:S03]  /*106d0*/  IADD3 R2, P0, R35, R14, RZ ;  /* 0x0000000e23027210 */ /* 0x008fc60007f1e0ff */
[----:B------:R0:W3:Y:S02]  /*106e0*/  SHFL.IDX PT, R14, R17, RZ, 0x1c1f ;  /* 0x001c1fff110e7589 */ /* 0x0000e400000e0000 */
[----:B------:R-:W-:-:S05]  /*106f0*/  IMAD.X R3, RZ, RZ, R19, P0 ;  /* 0x000000ffff037224 */ /* 0x000fca00000e0613 */
[----:B------:R0:W-:Y:S04]  /*10700*/  LDGSTS.E.BYPASS.LTC128B.128 [R22+0x25a00], desc[UR54][R2.64], !P4 ;  /* 0x25a0000002167fae */ /* 0x0001e8000e101d76 */
[----:B------:R0:W-:Y:S04]  /*10710*/  LDGSTS.E.BYPASS.LTC128B.128 [R22+0x28200], desc[UR54][R2.64+0x40], !P3 ;  /* 0x2820004002167fae */ /* 0x0001e8000d901d76 */
[----:B------:R0:W-:Y:S02]  /*10720*/  LDGSTS.E.BYPASS.LTC128B.128 [R22+0x2aa00], desc[UR54][R2.64+0x80], !P1 ;  /* 0x2aa0008002167fae */ /* 0x0001e4000c901d76 */
.L_x_162:
[----:B0--3--:R-:W-:Y:S02]  /*10730*/  IADD3 R2, P0, R35, R14, RZ ;  /* 0x0000000e23027210 */ /* 0x009fe40007f1e0ff */
        /* <DEDUP_REMOVED lines=17> */
.L_x_70:
[----:B------:R-:W-:Y:S01]  /*10850*/  IMAD.U32 R2, RZ, RZ, UR39 ;  /* 0x00000027ff027e24 */ /* 0x000fe2000f8e00ff */
[----:B------:R0:W-:Y:S04]  /*10860*/  SYNCS.ARRIVE.TRANS64.A1T0 RZ, [R5+URZ+0x33430], RZ ;  /* 0x033430ff05ff79a7 */ /* 0x0001e8000810003f */
[----:B------:R-:W-:-:S04]  /*10870*/  LOP3.LUT R2, R2, 0x1, RZ, 0xfc, !PT ;  /* 0x0000000102027812 */ /* 0x000fc800078efcff */
[----:B------:R-:W-:-:S13]  /*10880*/  ISETP.NE.AND P0, PT, R2, 0x3, PT ;  /* 0x000000030200780c */ /* 0x000fda0003f05270 */
[----:B0-----:R-:W-:Y:S05]  /*10890*/  @!P0 BRA `(.L_x_71) ;  /* 0x0000000000048947 */ /* 0x001fea0003800000 */
[----:B------:R-:W-:Y:S01]  /*108a0*/  BPT.TRAP 0x1 ;  /* 0x000000040000795c */ /* 0x000fe20000300000 */
.L_x_71:
[----:B------:R-:W-:Y:S02]  /*108b0*/  LOP3.LUT R2, R21, 0x1, RZ, 0x3c, !PT ;  /* 0x0000000115027812 */ /* 0x000fe400078e3cff */
[----:B-12---:R-:W-:Y:S02]  /*108c0*/  LEA R5, R20, UR42, 0x3 ;  /* 0x0000002a14057c11 */ /* 0x006fe4000f8e18ff */
[----:B------:R-:W-:-:S04]  /*108d0*/  SHF.L.U32 R2, R2, 0x1f, RZ ;  /* 0x0000001f02027819 */ /* 0x000fc800000006ff */
[----:B------:R-:W0:Y:S02]  /*108e0*/  SYNCS.PHASECHK.TRANS64.TRYWAIT P1, [R5+URZ+0x33470], R2 ;  /* 0x03347002050075a7 */ /* 0x000e24000802017f */
[----:B0-----:R-:W-:Y:S05]  /*108f0*/  @!P1 BRA `(.L_x_72) ;  /* 0x0000003400e49947 */ /* 0x001fea0003800000 */
.L_x_163:
[----:B------:R-:W-:-:S06]  /*10900*/  ULOP3.LUT UR4, UR39, 0x2, URZ, 0xfc, !UPT ;  /* 0x0000000227047892 */ /* 0x000fcc000f8efc3f */
[----:B------:R-:W-:-:S05]  /*10910*/  IMAD.U32 R3, RZ, RZ, UR4 ;  /* 0x00000004ff037e24 */ /* 0x000fca000f8e00ff */
[----:B------:R-:W-:-:S13]  /*10920*/  ISETP.NE.AND P1, PT, R3, 0x3, PT ;  /* 0x000000030300780c */ /* 0x000fda0003f25270 */
[----:B------:R-:W-:Y:S05]  /*10930*/  @!P1 BRA `(.L_x_73) ;  /* 0x0000000000049947 */ /* 0x000fea0003800000 */
[----:B------:R-:W-:Y:S01]  /*10940*/  BPT.TRAP 0x1 ;  /* 0x000000040000795c */ /* 0x000fe20000300000 */
.L_x_73:
[----:B------:R-:W2:Y:S01]  /*10950*/  LDL R3, [R1+0x8] ;  /* 0x0000080001037983 */ /* 0x000ea20000100800 */
[----:B------:R-:W-:Y:S01]  /*10960*/  SHF.L.U32 R6, R21, 0x1f, RZ ;  /* 0x0000001f15067819 */ /* 0x000fe200000006ff */
[----:B0-----:R-:W-:-:S03]  /*10970*/  IMAD R2, R20, 0x7800, RZ ;  /* 0x0000780014027824 */ /* 0x001fc600078e02ff */
[----:B------:R-:W0:Y:S02]  /*10980*/  SYNCS.PHASECHK.TRANS64.TRYWAIT P1, [R5+URZ+0x33460], R6 ;  /* 0x03346006050075a7 */ /* 0x000e24000802017f */
[----:B--2---:R-:W-:Y:S01]  /*10990*/  LOP3.LUT R3, R2, R3, RZ, 0xfc, !PT ;  /* 0x0000000302037212 */ /* 0x004fe200078efcff */
[----:B0-----:R-:W-:Y:S06]  /*109a0*/  @!P1 BRA `(.L_x_74) ;  /* 0x0000003400cc9947 */ /* 0x001fec0003800000 */
.L_x_164:
[----:B------:R-:W2:Y:S01]  /*109b0*/  LDL R7, [R1+0x4] ;  /* 0x0000040001077983 */ /* 0x000ea20000100800 */
[----:B------:R-:W-:Y:S05]  /*109c0*/  WARPSYNC.ALL ;  /* 0x0000000000007948 */ /* 0x000fea0003800000 */
[----:B------:R-:W1:Y:S01]  /*109d0*/  LDSM.16.MT88.4 R8, [R3+UR42+0xf200] ;  /* 0x00f2002a0308783b */ /* 0x000e620008004200 */
[----:B------:R-:W-:-:S06]  /*109e0*/  ULOP3.LUT UR4, UR39, 0x2, URZ, 0xfc, !UPT ;  /* 0x0000000227047892 */ /* 0x000fcc000f8efc3f */
[----:B0-----:R-:W-:-:S04]  /*109f0*/  MOV R6, UR4 ;  /* 0x0000000400067c02 */ /* 0x001fc80008000f00 */
[----:B------:R-:W-:Y:S02]  /*10a00*/  ISETP.NE.AND P1, PT, R6, 0x3, PT ;  /* 0x000000030600780c */ /* 0x000fe40003f25270 */
[C-C-:B-1----:R-:W-:Y:S02]  /*10a10*/  PRMT R20, R8.reuse, 0x6420, R9.reuse ;  /* 0x0000642008147816 */ /* 0x142fe40000000009 */
[----:B------:R-:W-:Y:S02]  /*10a20*/  PRMT R21, R8, 0x7531, R9 ;  /* 0x0000753108157816 */ /* 0x000fe40000000009 */
[C-C-:B------:R-:W-:Y:S02]  /*10a30*/  PRMT R22, R10.reuse, 0x6420, R11.reuse ;  /* 0x000064200a167816 */ /* 0x140fe4000000000b */
[----:B------:R-:W-:Y:S02]  /*10a40*/  PRMT R23, R10, 0x7531, R11 ;  /* 0x000075310a177816 */ /* 0x000fe4000000000b */
[----:B--2---:R-:W-:-:S05]  /*10a50*/  LOP3.LUT R2, R2, R7, RZ, 0xfc, !PT ;  /* 0x0000000702027212 */ /* 0x004fca00078efcff */
[----:B------:R-:W-:-:S05]  /*10a60*/  VIADD R2, R2, UR42 ;  /* 0x0000002a02027c36 */ /* 0x000fca0008000000 */
[----:B------:R-:W-:Y:S04]  /*10a70*/  STSM.16.M88.4 [R2+0x200], R20 ;  /* 0x0002001402007844 */ /* 0x000fe80000000200 */
[----:B------:R-:W0:Y:S02]  /*10a80*/  LDSM.16.MT88.4 R8, [R3+UR42+0x11a00] ;  /* 0x011a002a0308783b */ /* 0x000e240008004200 */
[C-C-:B0-----:R-:W-:Y:S02]  /*10a90*/  PRMT R12, R8.reuse, 0x6420, R9.reuse ;  /* 0x00006420080c7816 */ /* 0x141fe40000000009 */
[----:B------:R-:W-:Y:S02]  /*10aa0*/  PRMT R13, R8, 0x7531, R9 ;  /* 0x00007531080d7816 */ /* 0x000fe40000000009 */
[----:B------:R-:W-:-:S02]  /*10ab0*/  PRMT R14, R10, 0x6420, R11 ;  /* 0x000064200a0e7816 */ /* 0x000fc4000000000b */
[----:B------:R-:W-:-:S05]  /*10ac0*/  PRMT R15, R10, 0x7531, R11 ;  /* 0x000075310a0f7816 */ /* 0x000fca000000000b */
        /* <DEDUP_REMOVED lines=78> */
[----:B------:R0:W-:Y:S01]  /*10fb0*/  STSM.16.M88.4 [R2+0x7200], R12 ;  /* 0x0072000c02007844 */ /* 0x0001e20000000200 */
[----:B------:R-:W-:Y:S01]  /*10fc0*/  @!PT LDS RZ, [RZ] ;  /* 0x00000000fffff984 */ /* 0x000fe20000000800 */
[----:B------:R-:W-:Y:S01]  /*10fd0*/  @!PT LDS RZ, [RZ] ;  /* 0x00000000fffff984 */ /* 0x000fe20000000800 */
[----:B------:R-:W-:Y:S01]  /*10fe0*/  @!PT LDS RZ, [RZ] ;  /* 0x00000000fffff984 */ /* 0x000fe20000000800 */
[----:B------:R-:W-:Y:S01]  /*10ff0*/  @!PT LDS RZ, [RZ] ;  /* 0x00000000fffff984 */ /* 0x000fe20000000800 */
[----:B------:R1:W-:Y:S06]  /*11000*/  MEMBAR.ALL.CTA ;  /* 0x0000000000007992 */ /* 0x0003ec0000008000 */
[----:B-1----:R-:W1:Y:S01]  /*11010*/  FENCE.VIEW.ASYNC.S ;  /* 0x00000000000073c6 */ /* 0x002e620000000000 */
[----:B------:R-:W-:Y:S05]  /*11020*/  @!P1 BRA `(.L_x_75) ;  /* 0x0000000000049947 */ /* 0x000fea0003800000 */
[----:B------:R-:W-:Y:S01]  /*11030*/  BPT.TRAP 0x1 ;  /* 0x000000040000795c */ /* 0x000fe20000300000 */
.L_x_75:
[----:B-1----:R1:W-:Y:S01]  /*11040*/  SYNCS.ARRIVE.TRANS64.A1T0 RZ, [R5+URZ+0x33450], RZ ;  /* 0x033450ff05ff79a7 */ /* 0x0023e2000810003f */
[----:B------:R-:W-:Y:S06]  /*11050*/  BAR.SYNC.DEFER_BLOCKING 0x2, 0x80 ;  /* 0x0082000000007b1d */ /* 0x000fec0000010000 */
[----:B------:R-:W-:Y:S05]  /*11060*/  @!P0 BRA `(.L_x_76) ;  /* 0x0000000000048947 */ /* 0x000fea0003800000 */
[----:B------:R-:W-:Y:S01]  /*11070*/  BPT.TRAP 0x1 ;  /* 0x000000040000795c */ /* 0x000fe20000300000 */
.L_x_76:
[----:B0-----:R-:W0:Y:S01]  /*11080*/  S2R R2, SR_CgaCtaId ;  /* 0x0000000000027919 */ /* 0x001e220000008800 */
[----:B-1----:R-:W-:Y:S02]  /*11090*/  VIADD R5, R5, 0x33480 ;  /* 0x0003348005057836 */ /* 0x002fe40000000000 */
[----:B------:R-:W-:Y:S02]  /*110a0*/  VIADD R0, R0, 0xffffff60 ;  /* 0xffffff6000007836 */ /* 0x000fe40000000000 */
[----:B------:R-:W-:Y:S02]  /*110b0*/  IMAD.MOV.U32 R20, RZ, RZ, R4 ;  /* 0x000000ffff147224 */ /* 0x000fe400078e0004 */
[----:B------:R-:W-:Y:S01]  /*110c0*/  IMAD.MOV.U32 R21, RZ, RZ, R31 ;  /* 0x000000ffff157224 */ /* 0x000fe200078e001f */
[----:B0-----:R-:W-:-:S04]  /*110d0*/  PRMT R5, R2, 0x654, R5 ;  /* 0x0000065402057816 */ /* 0x001fc80000000005 */
[----:B------:R0:W-:Y:S01]  /*110e0*/  SYNCS.ARRIVE.TRANS64.RED.A1T0 RZ, [R5+URZ], RZ ;  /* 0x000000ff05ff79a7 */ /* 0x0001e2000810043f */
[----:B------:R-:W-:Y:S05]  /*110f0*/  @P2 BRA `(.L_x_77) ;  /* 0xffffffe800242947 */ /* 0x000fea000383ffff */
[----:B------:R-:W-:Y:S05]  /*11100*/  BRA `(.L_x_78) ;  /* 0x0000000000047947 */ /* 0x000fea0003800000 */
.L_x_62:
[----:B0-----:R-:W-:-:S07]  /*11110*/  IMAD.MOV.U32 R4, RZ, RZ, RZ ;  /* 0x000000ffff047224 */ /* 0x001fce00078e00ff */
.L_x_78:
[----:B------:R-:W-:-:S06]  /*11120*/  ULOP3.LUT UR4, UR39, 0x1, URZ, 0xfc, !UPT ;  /* 0x0000000127047892 */ /* 0x000fcc000f8efc3f */
[----:B------:R-:W-:-:S05]  /*11130*/  IMAD.U32 R0, RZ, RZ, UR4 ;  /* 0x00000004ff007e24 */ /* 0x000fca000f8e00ff */
[----:B------:R-:W-:-:S13]  /*11140*/  ISETP.NE.AND P1, PT, R0, 0x3, PT ;  /* 0x000000030000780c */ /* 0x000fda0003f25270 */
[----:B------:R-:W-:Y:S05]  /*11150*/  @!P1 BRA `(.L_x_79) ;  /* 0x0000000000049947 */ /* 0x000fea0003800000 */
[----:B------:R-:W-:Y:S01]  /*11160*/  BPT.TRAP 0x1 ;  /* 0x000000040000795c */ /* 0x000fe20000300000 */
.L_x_79:
[----:B-1----:R-:W-:Y:S01]  /*11170*/  LOP3.LUT R3, R31, 0x1, RZ, 0x3c, !PT ;  /* 0x000000011f037812 */ /* 0x002fe200078e3cff */
[----:B------:R-:W-:Y:S01]  /*11180*/  BSSY B0, `(.L_x_80) ;  /* 0x0000005000007945 */ /* 0x000fe20003800000 */
[----:B------:R-:W-:Y:S02]  /*11190*/  LEA R0, R4, UR42, 0x3 ;  /* 0x0000002a04007c11 */ /* 0x000fe4000f8e18ff */
[----:B------:R-:W-:-:S04]  /*111a0*/  SHF.L.U32 R3, R3, 0x1f, RZ ;  /* 0x0000001f03037819 */ /* 0x000fc800000006ff */
[----:B------:R-:W1:Y:S02]  /*111b0*/  SYNCS.PHASECHK.TRANS64.TRYWAIT P0, [R0+URZ+0x33470], R3 ;  /* 0x03347003000075a7 */ /* 0x000e64000800017f */
[----:B-1----:R-:W-:Y:S05]  /*111c0*/  @!P0 BRA `(.L_x_81) ;  /* 0x0000002c00d88947 */ /* 0x002fea0003800000 */
.L_x_165:
[----:B------:R-:W-:Y:S05]  /*111d0*/  BSYNC B0 ;  /* 0x0000000000007941 */ /* 0x000fea0003800000 */
.L_x_80:
[----:B------:R-:W-:-:S06]  /*111e0*/  ULOP3.LUT UR4, UR39, 0x2, URZ, 0xfc, !UPT ;  /* 0x0000000227047892 */ /* 0x000fcc000f8efc3f */
[----:B------:R-:W-:-:S05]  /*111f0*/  IMAD.U32 R2, RZ, RZ, UR4 ;  /* 0x00000004ff027e24 */ /* 0x000fca000f8e00ff */
[----:B------:R-:W-:-:S13]  /*11200*/  ISETP.NE.AND P0, PT, R2, 0x3, PT ;  /* 0x000000030200780c */ /* 0x000fda0003f05270 */
[----:B------:R-:W-:Y:S05]  /*11210*/  @!P0 BRA `(.L_x_82) ;  /* 0x0000000000048947 */ /* 0x000fea0003800000 */
[----:B------:R-:W-:Y:S01]  /*11220*/  BPT.TRAP 0x1 ;  /* 0x000000040000795c */ /* 0x000fe20000300000 */
.L_x_82:
[----:B------:R-:W3:Y:S01]  /*11230*/  LDL.LU R2, [R1+0x8] ;  /* 0x0000080001027983 */ /* 0x000ee20000300800 */
[----:B0-----:R-:W-:Y:S01]  /*11240*/  SHF.L.U32 R5, R31, 0x1f, RZ ;  /* 0x0000001f1f057819 */ /* 0x001fe200000006ff */
[----:B-1----:R-:W-:-:S03]  /*11250*/  IMAD R3, R4, 0x7800, RZ ;  /* 0x0000780004037824 */ /* 0x002fc600078e02ff */
[----:B------:R-:W0:Y:S02]  /*11260*/  SYNCS.PHASECHK.TRANS64.TRYWAIT P0, [R0+URZ+0x33460], R5 ;  /* 0x03346005000075a7 */ /* 0x000e24000800017f */
[----:B---3--:R-:W-:Y:S01]  /*11270*/  LOP3.LUT R2, R3, R2, RZ, 0xfc, !PT ;  /* 0x0000000203027212 */ /* 0x008fe200078efcff */
[----:B0-----:R-:W-:Y:S06]  /*11280*/  @!P0 BRA `(.L_x_83) ;  /* 0x0000002c00bc8947 */ /* 0x001fec0003800000 */
.L_x_166:
[----:B------:R-:W3:Y:S01]  /*11290*/  LDL.LU R6, [R1+0x4] ;  /* 0x0000040001067983 */ /* 0x000ee20000300800 */
[----:B------:R-:W-:Y:S05]  /*112a0*/  WARPSYNC.ALL ;  /* 0x0000000000007948 */ /* 0x000fea0003800000 */
[----:B------:R-:W1:Y:S01]  /*112b0*/  LDSM.16.MT88.4 R8, [R2+UR42+0xf200] ;  /* 0x00f2002a0208783b */ /* 0x000e620008004200 */
[----:B------:R-:W-:-:S06]  /*112c0*/  ULOP3.LUT UR4, UR39, 0x2, URZ, 0xfc, !UPT ;  /* 0x0000000227047892 */ /* 0x000fcc000f8efc3f */
[----:B0-----:R-:W-:-:S05]  /*112d0*/  IMAD.U32 R5, RZ, RZ, UR4 ;  /* 0x00000004ff057e24 */ /* 0x001fca000f8e00ff */
[----:B------:R-:W-:Y:S02]  /*112e0*/  ISETP.NE.AND P0, PT, R5, 0x3, PT ;  /* 0x000000030500780c */ /* 0x000fe40003f05270 */
[C-C-:B-1----:R-:W-:Y:S02]  /*112f0*/  PRMT R12, R8.reuse, 0x6420, R9.reuse ;  /* 0x00006420080c7816 */ /* 0x142fe40000000009 */
[----:B------:R-:W-:Y:S02]  /*11300*/  PRMT R13, R8, 0x7531, R9 ;  /* 0x00007531080d7816 */ /* 0x000fe40000000009 */
[C-C-:B--2---:R-:W-:Y:S02]  /*11310*/  PRMT R14, R10.reuse, 0x6420, R11.reuse ;  /* 0x000064200a0e7816 */ /* 0x144fe4000000000b */
[----:B------:R-:W-:Y:S02]  /*11320*/  PRMT R15, R10, 0x7531, R11 ;  /* 0x000075310a0f7816 */ /* 0x000fe4000000000b */
[----:B---3--:R-:W-:-:S04]  /*11330*/  LOP3.LUT R3, R3, R6, RZ, 0xfc, !PT ;  /* 0x0000000603037212 */ /* 0x008fc800078efcff */
[----:B------:R-:W-:-:S05]  /*11340*/  IADD3 R3, R3, UR42, RZ ;  /* 0x0000002a03037c10 */ /* 0x000fca000fffe0ff */
        /* <DEDUP_REMOVED lines=93> */
.L_x_84:
[----:B-1----:R1:W-:Y:S01]  /*11920*/  SYNCS.ARRIVE.TRANS64.A1T0 RZ, [R0+URZ+0x33450], RZ ;  /* 0x033450ff00ff79a7 */ /* 0x0023e2000810003f */
[----:B------:R-:W-:Y:S06]  /*11930*/  BAR.SYNC.DEFER_BLOCKING 0x2, 0x80 ;  /* 0x0082000000007b1d */ /* 0x000fec0000010000 */
[----:B------:R-:W-:Y:S05]  /*11940*/  @!P1 BRA `(.L_x_85) ;  /* 0x0000000000049947 */ /* 0x000fea0003800000 */
[----:B------:R-:W-:Y:S01]  /*11950*/  BPT.TRAP 0x1 ;  /* 0x000000040000795c */ /* 0x000fe20000300000 */
.L_x_85:
[----:B------:R-:W2:Y:S01]  /*11960*/  S2R R2, SR_CgaCtaId ;  /* 0x0000000000027919 */ /* 0x000ea20000008800 */
[----:B-1----:R-:W-:-:S05]  /*11970*/  VIADD R0, R0, 0x33480 ;  /* 0x0003348000007836 */ /* 0x002fca0000000000 */
[----:B--2---:R-:W-:Y:S01]  /*11980*/  PRMT R0, R2, 0x654, R0 ;  /* 0x0000065402007816 */ /* 0x004fe20000000000 */
[----:B------:R-:W-:-:S03]  /*11990*/  IMAD.MOV.U32 R2, RZ, RZ, RZ ;  /* 0x000000ffff027224 */ /* 0x000fc600078e00ff */
[----:B------:R1:W-:Y:S02]  /*119a0*/  SYNCS.ARRIVE.TRANS64.RED.A1T0 RZ, [R0+URZ], RZ ;  /* 0x000000ff00ff79a7 */ /* 0x0003e4000810043f */
[----:B-1----:R-:W-:-:S05]  /*119b0*/  VIADD R0, R4, 0x1 ;  /* 0x0000000104007836 */ /* 0x002fca0000000000 */
[----:B------:R-:W-:-:S04]  /*119c0*/  ISETP.NE.AND P0, PT, R0, 0x2, PT ;  /* 0x000000020000780c */ /* 0x000fc80003f05270 */
[----:B------:R-:W-:Y:S02]  /*119d0*/  SEL R4, RZ, 0x1, P0 ;  /* 0x00000001ff047807 */ /* 0x000fe40000000000 */
[----:B------:R-:W-:Y:S02]  /*119e0*/  SEL R0, R0, RZ, P0 ;  /* 0x000000ff00007207 */ /* 0x000fe40000000000 */
[----:B------:R-:W-:-:S07]  /*119f0*/  LOP3.LUT R31, R31, R4, RZ, 0x3c, !PT ;  /* 0x000000041f1f7212 */ /* 0x000fce00078e3cff */
.L_x_40:
[----:B------:R-:W1:Y:S01]  /*11a00*/  S2R R4, SR_CgaCtaId ;  /* 0x0000000000047919 */ /* 0x000e620000008800 */
[----:B0-----:R-:W-:Y:S02]  /*11a10*/  MOV R3, 0x400 ;  /* 0x0000040000037802 */ /* 0x001fe40000000f00 */
[----:B------:R-:W-:Y:S02]  /*11a20*/  SHF.L.U32 R2, R2, 0x1f, RZ ;  /* 0x0000001f02027819 */ /* 0x000fe400000006ff */
[----:B-1----:R-:W-:-:S04]  /*11a30*/  LEA R5, R4, R3, 0x18 ;  /* 0x0000000304057211 */ /* 0x002fc800078ec0ff */
[----:B------:R-:W0:Y:S02]  /*11a40*/  SYNCS.PHASECHK.TRANS64.TRYWAIT P0, [R5+URZ+0x33420], R2 ;  /* 0x03342002050075a7 */ /* 0x000e24000800017f */
[----:B0-----:R-:W-:Y:S05]  /*11a50*/  @!P0 BRA `(.L_x_86) ;  /* 0x0000002400dc8947 */ /* 0x001fea0003800000 */
.L_x_167:
[----:B------:R-:W1:Y:S02]  /*11a60*/  S2R R3, SR_TID.X ;  /* 0x0000000000037919 */ /* 0x000e640000002100 */
[----:B-1----:R-:W-:-:S04]  /*11a70*/  SHF.R.U32.HI R3, RZ, 0x5, R3 ;  /* 0x00000005ff037819 */ /* 0x002fc80000011603 */
[----:B------:R-:W-:-:S05]  /*11a80*/  LOP3.LUT R3, R3, 0x3, RZ, 0xc0, !PT ;  /* 0x0000000303037812 */ /* 0x000fca00078ec0ff */
[----:B0-----:R-:W0:Y:S02]  /*11a90*/  SHFL.IDX PT, R2, R3, RZ, 0x1f ;  /* 0x00001fff03027589 */ /* 0x001e2400000e0000 */
[----:B0-----:R-:W-:-:S13]  /*11aa0*/  ISETP.NE.AND P0, PT, R2, RZ, PT ;  /* 0x000000ff0200720c */ /* 0x001fda0003f05270 */
[----:B------:R-:W-:Y:S05]  /*11ab0*/  @P0 BRA `(.L_x_8) ;  /* 0x0000000000a00947 */ /* 0x000fea0003800000 */
[----:B------:R-:W-:-:S13]  /*11ac0*/  ELECT P0, URZ, PT ;  /* 0x00000000003f782f */ /* 0x000fda0003800000 */
[----:B------:R-:W-:Y:S05]  /*11ad0*/  @!P0 BRA `(.L_x_8) ;  /* 0x0000000000988947 */ /* 0x000fea0003800000 */
[----:B------:R-:W-:-:S06]  /*11ae0*/  ULOP3.LUT UR4, UR39, 0x2, URZ, 0xfc, !UPT ;  /* 0x0000000227047892 */ /* 0x000fcc000f8efc3f */
[----:B------:R-:W-:-:S05]  /*11af0*/  IMAD.U32 R2, RZ, RZ, UR4 ;  /* 0x00000004ff027e24 */ /* 0x000fca000f8e00ff */
[----:B------:R-:W-:-:S13]  /*11b00*/  ISETP.NE.AND P0, PT, R2, 0x3, PT ;  /* 0x000000030200780c */ /* 0x000fda0003f05270 */
[----:B------:R-:W-:Y:S05]  /*11b10*/  @!P0 BRA `(.L_x_87) ;  /* 0x0000000000048947 */ /* 0x000fea0003800000 */
[----:B------:R-:W-:Y:S01]  /*11b20*/  BPT.TRAP 0x1 ;  /* 0x000000040000795c */ /* 0x000fe20000300000 */
.L_x_87:
[C---:B------:R-:W-:Y:S01]  /*11b30*/  IMAD R4, R0.reuse, 0x8, R5 ;  /* 0x0000000800047824 */ /* 0x040fe200078e0205 */
[----:B------:R-:W-:Y:S01]  /*11b40*/  SHF.L.U32 R3, R31, 0x1f, RZ ;  /* 0x0000001f1f037819 */ /* 0x000fe200000006ff */
[----:B------:R-:W-:-:S03]  /*11b50*/  VIADD R0, R0, 0x1 ;  /* 0x0000000100007836 */ /* 0x000fc60000000000 */
[----:B------:R-:W0:Y:S02]  /*11b60*/  SYNCS.PHASECHK.TRANS64.TRYWAIT P1, [R4+URZ+0x33440], R3 ;  /* 0x03344003040075a7 */ /* 0x000e24000802017f */
[----:B------:R-:W-:-:S04]  /*11b70*/  ISETP.NE.AND P2, PT, R0, 0x2, PT ;  /* 0x000000020000780c */ /* 0x000fc80003f45270 */
[----:B------:R-:W-:Y:S01]  /*11b80*/  SEL R2, RZ, 0x1, P2 ;  /* 0x00000001ff027807 */ /* 0x000fe20001000000 */
[----:B0-----:R-:W-:Y:S08]  /*11b90*/  @!P1 BRA `(.L_x_88) ;  /* 0x0000002400a09947 */ /* 0x001ff00003800000 */
.L_x_168:
[----:B------:R-:W-:Y:S02]  /*11ba0*/  SEL R0, R0, RZ, P2 ;  /* 0x000000ff00007207 */ /* 0x000fe40001000000 */
[----:B------:R-:W-:Y:S01]  /*11bb0*/  LOP3.LUT R2, R31, R2, RZ, 0x3c, !PT ;  /* 0x000000021f027212 */ /* 0x000fe200078e3cff */
[----:B------:R-:W-:Y:S06]  /*11bc0*/  @!P0 BRA `(.L_x_89) ;  /* 0x0000000000048947 */ /* 0x000fec0003800000 */
[----:B------:R-:W-:Y:S01]  /*11bd0*/  BPT.TRAP 0x1 ;  /* 0x000000040000795c */ /* 0x000fe20000300000 */
.L_x_89:
[----:B------:R-:W-:Y:S02]  /*11be0*/  LEA R5, R0, R5, 0x3 ;  /* 0x0000000500057211 */ /* 0x000fe400078e18ff */
[----:B------:R-:W-:-:S04]  /*11bf0*/  SHF.L.U32 R0, R2, 0x1f, RZ ;  /* 0x0000001f02007819 */ /* 0x000fc800000006ff */
[----:B------:R-:W1:Y:S02]  /*11c00*/  SYNCS.PHASECHK.TRANS64.TRYWAIT P1, [R5+URZ+0x33440], R0 ;  /* 0x03344000050075a7 */ /* 0x000e64000802017f */
[----:B-1----:R-:W-:Y:S05]  /*11c10*/  @!P1 BRA `(.L_x_90) ;  /* 0x0000002400949947 */ /* 0x002fea0003800000 */
.L_x_169:
[----:B------:R-:W-:Y:S05]  /*11c20*/  @!P0 BRA `(.L_x_91) ;  /* 0x0000000000048947 */ /* 0x000fea0003800000 */
[----:B------:R-:W-:Y:S01]  /*11c30*/  BPT.TRAP 0x1 ;  /* 0x000000040000795c */ /* 0x000fe20000300000 */
.L_x_91:
[----:B------:R-:W2:Y:S02]  /*11c40*/  SYNCS.PHASECHK.TRANS64.TRYWAIT P1, [R4+URZ+0x33460], R3 ;  /* 0x03346003040075a7 */ /* 0x000ea4000802017f */
[----:B--2---:R-:W-:Y:S05]  /*11c50*/  @!P1 BRA `(.L_x_92) ;  /* 0x0000002400989947 */ /* 0x004fea0003800000 */
.L_x_170:
[----:B------:R-:W-:Y:S05]  /*11c60*/  @!P0 BRA `(.L_x_93) ;  /* 0x0000000000048947 */ /* 0x000fea0003800000 */
[----:B------:R-:W-:Y:S01]  /*11c70*/  BPT.TRAP 0x1 ;  /* 0x000000040000795c */ /* 0x000fe20000300000 */
.L_x_93:
[----:B------:R-:W3:Y:S02]  /*11c80*/  SYNCS.PHASECHK.TRANS64.TRYWAIT P1, [R5+URZ+0x33460], R0 ;  /* 0x03346000050075a7 */ /* 0x000ee4000802017f */
[----:B---3--:R-:W-:Y:S05]  /*11c90*/  @!P1 BRA `(.L_x_94) ;  /* 0x00000024009c9947 */ /* 0x008fea0003800000 */
.L_x_171:
[----:B------:R-:W-:Y:S05]  /*11ca0*/  @!P0 BRA `(.L_x_95) ;  /* 0x0000000000048947 */ /* 0x000fea0003800000 */
[----:B------:R-:W-:Y:S01]  /*11cb0*/  BPT.TRAP 0x1 ;  /* 0x000000040000795c */ /* 0x000fe20000300000 */
.L_x_95:
[----:B------:R-:W4:Y:S02]  /*11cc0*/  SYNCS.PHASECHK.TRANS64.TRYWAIT P1, [R4+URZ+0x33480], R3 ;  /* 0x03348003040075a7 */ /* 0x000f24000802017f */
[----:B----4-:R-:W-:Y:S05]  /*11cd0*/  @!P1 BRA `(.L_x_96) ;  /* 0x0000002400a09947 */ /* 0x010fea0003800000 */
.L_x_172:
[----:B------:R-:W-:Y:S05]  /*11ce0*/  @!P0 BRA `(.L_x_97) ;  /* 0x0000000000048947 */ /* 0x000fea0003800000 */
[----:B------:R-:W-:Y:S01]  /*11cf0*/  BPT.TRAP 0x1 ;  /* 0x000000040000795c */ /* 0x000fe20000300000 */
.L_x_97:
[----:B------:R0:W0:Y:S02]  /*11d00*/  SYNCS.PHASECHK.TRANS64.TRYWAIT P0, [R5+URZ+0x33480], R0 ;  /* 0x03348000050075a7 */ /* 0x000024000800017f */
[----:B0-----:R-:W-:Y:S05]  /*11d10*/  @!P0 NANOSLEEP.SYNCS 0x989680 ;  /* 0x009896800000895d */ /* 0x001fea0003900000 */
[----:B------:R-:W0:Y:S02]  /*11d20*/  @!P0 SYNCS.PHASECHK.TRANS64 P0, [R5+URZ+0x33480], R0 ;  /* 0x03348000050085a7 */ /* 0x000e24000800007f */
[----:B0-----:R-:W-:Y:S05]  /*11d30*/  @!P0 BRA `(.L_x_97) ;  /* 0xfffffffc00f08947 */ /* 0x001fea000383ffff */
.L_x_8:
[----:B------:R-:W-:Y:S05]  /*11d40*/  BSYNC B6 ;  /* 0x0000000000067941 */ /* 0x000fea0003800000 */
.L_x_5:
[----:B------:R-:W-:Y:S05]  /*11d50*/  EXIT ;  /* 0x000000000000794d */ /* 0x000fea0003800000 */
.L_x_12:
[----:B0-----:R-:W-:-:S04]  /*11d60*/  IMAD.U32 R3, RZ, RZ, UR36 ;  /* 0x00000024ff037e24 */ /* 0x001fc8000f8e00ff */
[----:B------:R0:W1:Y:S03]  /*11d70*/  SYNCS.PHASECHK.TRANS64.TRYWAIT P0, [R3+URZ+0x33400], R6 ;  /* 0x03340006030075a7 */ /* 0x000066000800017f */
[----:B-1----:R-:W-:Y:S05]  /*11d80*/  @!P0 NANOSLEEP.SYNCS 0x989680 ;  /* 0x009896800000895d */ /* 0x002fea0003900000 */
[----:B------:R-:W1:Y:S02]  /*11d90*/  @!P0 SYNCS.PHASECHK.TRANS64 P0, [R3+URZ+0x33400], R6 ;  /* 0x03340006030085a7 */ /* 0x000e64000800007f */
[----:B-1----:R-:W-:Y:S05]  /*11da0*/  @!P0 BRA `(.L_x_12) ;  /* 0xfffffffc00ec8947 */ /* 0x002fea000383ffff */
[----:B------:R-:W-:Y:S05]  /*11db0*/  BRA `(.L_x_98) ;  /* 0xfffffef800407947 */ /* 0x000fea000383ffff */
.L_x_16:
[----:B0-----:R-:W-:-:S04]  /*11dc0*/  IMAD.U32 R3, RZ, RZ, UR36 ;  /* 0x00000024ff037e24 */ /* 0x001fc8000f8e00ff */
[----:B------:R0:W2:Y:S03]  /*11dd0*/  SYNCS.PHASECHK.TRANS64.TRYWAIT P1, [R3+URZ+0x33430], R6 ;  /* 0x03343006030075a7 */ /* 0x0000a6000802017f */
[----:B--2---:R-:W-:Y:S05]  /*11de0*/  @!P1 NANOSLEEP.SYNCS 0x989680 ;  /* 0x009896800000995d */ /* 0x004fea0003900000 */
[----:B------:R-:W2:Y:S02]  /*11df0*/  @!P1 SYNCS.PHASECHK.TRANS64 P1, [R3+URZ+0x33430], R6 ;  /* 0x03343006030095a7 */ /* 0x000ea4000802007f */
[----:B--2---:R-:W-:Y:S05]  /*11e00*/  @!P1 BRA `(.L_x_16) ;  /* 0xfffffffc00ec9947 */ /* 0x004fea000383ffff */
[----:B------:R-:W-:Y:S05]  /*11e10*/  BRA `(.L_x_15) ;  /* 0xfffffef8005c7947 */ /* 0x000fea000383ffff */
.L_x_22:
[----:B-1----:R-:W-:-:S04]  /*11e20*/  IMAD.U32 R9, RZ, RZ, UR4 ;  /* 0x00000004ff097e24 */ /* 0x002fc8000f8e00ff */
[----:B------:R1:W2:Y:S03]  /*11e30*/  SYNCS.PHASECHK.TRANS64.TRYWAIT P1, [R9+URZ+0x33430], R4 ;  /* 0x03343004090075a7 */ /* 0x0002a6000802017f */
[----:B--2---:R-:W-:Y:S05]  /*11e40*/  @!P1 NANOSLEEP.SYNCS 0x989680 ;  /* 0x009896800000995d */ /* 0x004fea0003900000 */
[----:B------:R-:W2:Y:S02]  /*11e50*/  @!P1 SYNCS.PHASECHK.TRANS64 P1, [R9+URZ+0x33430], R4 ;  /* 0x03343004090095a7 */ /* 0x000ea4000802007f */
[----:B--2---:R-:W-:Y:S05]  /*11e60*/  @!P1 BRA `(.L_x_22) ;  /* 0xfffffffc00ec9947 */ /* 0x004fea000383ffff */
[----:B------:R-:W-:Y:S05]  /*11e70*/  BRA `(.L_x_19) ;  /* 0xffffff3800bc7947 */ /* 0x000fea000383ffff */
.L_x_26:
[----:B-1----:R-:W-:-:S04]  /*11e80*/  IMAD.U32 R10, RZ, RZ, UR4 ;  /* 0x00000004ff0a7e24 */ /* 0x002fc8000f8e00ff */
[----:B------:R1:W2:Y:S03]  /*11e90*/  SYNCS.PHASECHK.TRANS64.TRYWAIT P1, [R10+URZ+0x33450], R9 ;  /* 0x033450090a0075a7 */ /* 0x0002a6000802017f */
[----:B--2---:R-:W-:Y:S05]  /*11ea0*/  @!P1 NANOSLEEP.SYNCS 0x989680 ;  /* 0x009896800000995d */ /* 0x004fea0003900000 */
[----:B------:R-:W2:Y:S02]  /*11eb0*/  @!P1 SYNCS.PHASECHK.TRANS64 P1, [R10+URZ+0x33450], R9 ;  /* 0x033450090a0095a7 */ /* 0x000ea4000802007f */
[----:B--2---:R-:W-:Y:S05]  /*11ec0*/  @!P1 BRA `(.L_x_26) ;  /* 0xfffffffc00ec9947 */ /* 0x004fea000383ffff */
[----:B------:R-:W-:Y:S05]  /*11ed0*/  BRA `(.L_x_23) ;  /* 0xffffff4400e87947 */ /* 0x000fea000383ffff */
.L_x_33:
[----:B-1----:R-:W-:-:S04]  /*11ee0*/  IMAD.U32 R3, RZ, RZ, UR9 ;  /* 0x00000009ff037e24 */ /* 0x002fc8000f8e00ff */
[----:B------:R1:W2:Y:S03]  /*11ef0*/  SYNCS.PHASECHK.TRANS64.TRYWAIT P1, [R3+URZ+0x33450], R0 ;  /* 0x03345000030075a7 */ /* 0x0002a6000802017f */
[----:B--2---:R-:W-:Y:S05]  /*11f00*/  @!P1 NANOSLEEP.SYNCS 0x989680 ;  /* 0x009896800000995d */ /* 0x004fea0003900000 */
[----:B------:R-:W2:Y:S02]  /*11f10*/  @!P1 SYNCS.PHASECHK.TRANS64 P1, [R3+URZ+0x33450], R0 ;  /* 0x03345000030095a7 */ /* 0x000ea4000802007f */
[----:B--2---:R-:W-:Y:S05]  /*11f20*/  @!P1 BRA `(.L_x_33) ;  /* 0xfffffffc00ec9947 */ /* 0x004fea000383ffff */
[----:B------:R-:W-:Y:S05]  /*11f30*/  BRA `(.L_x_32) ;  /* 0xffffff7000c07947 */ /* 0x000fea000383ffff */
.L_x_46:
[----:B------:R-:W-:Y:S01]  /*11f40*/  IMAD.MOV.U32 R13, RZ, RZ, R19 ;  /* 0x000000ffff0d7224 */ /* 0x000fe200078e0013 */
[----:B------:R-:W-:Y:S01]  /*11f50*/  MOV R11, 0x1f ;  /* 0x0000001f000b7802 */ /* 0x000fe20000000f00 */
[----:B------:R-:W-:Y:S02]  /*11f60*/  IMAD.MOV.U32 R12, RZ, RZ, RZ ;  /* 0x000000ffff0c7224 */ /* 0x000fe400078e00ff */
[----:B------:R-:W-:-:S07]  /*11f70*/  IMAD.MOV.U32 R15, RZ, RZ, -0x1 ;  /* 0xffffffffff0f7424 */ /* 0x000fce00078e00ff */
[----:B0----5:R-:W-:Y:S05]  /*11f80*/  WARPSYNC.COLLECTIVE R15, `(.L_x_99) ;  /* 0x000000000f087348 */ /* 0x021fea0003c00000 */
[----:B------:R1:W2:Y:S02]  /*11f90*/  SHFL.IDX P6, R14, R13, R12, R11 ;  /* 0x0000000c0d0e7389 */ /* 0x0002a400000c000b */
[----:B012--5:R-:W-:Y:S01]  /*11fa0*/  ENDCOLLECTIVE ;  /* 0x000000000000791b */ /* 0x027fe20003800000 */
.L_x_99:
[----:B------:R-:W-:Y:S05]  /*11fb0*/  BRA `(.L_x_100) ;  /* 0xffffffb800f87947 */ /* 0x000fea000383ffff */
.L_x_48:
[----:B0-----:R-:W-:-:S04]  /*11fc0*/  IMAD.U32 R3, RZ, RZ, UR42 ;  /* 0x0000002aff037e24 */ /* 0x001fc8000f8e00ff */
[----:B------:R0:W1:Y:S03]  /*11fd0*/  SYNCS.PHASECHK.TRANS64.TRYWAIT P0, [R3+URZ+0x33480], R30 ;  /* 0x0334801e030075a7 */ /* 0x000066000800017f */
[----:B-1----:R-:W-:Y:S05]  /*11fe0*/  @!P0 NANOSLEEP.SYNCS 0x989680 ;  /* 0x009896800000895d */ /* 0x002fea0003900000 */
[----:B------:R-:W1:Y:S02]  /*11ff0*/  @!P0 SYNCS.PHASECHK.TRANS64 P0, [R3+URZ+0x33480], R30 ;  /* 0x0334801e030085a7 */ /* 0x000e64000800007f */
[----:B-1----:R-:W-:Y:S05]  /*12000*/  @!P0 BRA `(.L_x_48) ;  /* 0xfffffffc00ec8947 */ /* 0x002fea000383ffff */
[----:B------:R-:W-:Y:S05]  /*12010*/  BRA `(.L_x_101) ;  /* 0xffffffc000a47947 */ /* 0x000fea000383ffff */
.L_x_49:
[----:B------:R-:W-:Y:S01]  /*12020*/  BSSY B0, `(.L_x_102) ;  /* 0x0000008000007945 */ /* 0x000fe20003800000 */
[----:B------:R-:W-:Y:S02]  /*12030*/  IMAD.MOV.U32 R13, RZ, RZ, R9 ;  /* 0x000000ffff0d7224 */ /* 0x000fe400078e0009 */
[----:B------:R-:W-:Y:S02]  /*12040*/  IMAD.MOV.U32 R12, RZ, RZ, RZ ;  /* 0x000000ffff0c7224 */ /* 0x000fe400078e00ff */
[----:B------:R-:W-:Y:S02]  /*12050*/  IMAD.MOV.U32 R11, RZ, RZ, 0x1c1f ;  /* 0x00001c1fff0b7424 */ /* 0x000fe400078e00ff */
[----:B------:R-:W-:-:S07]  /*12060*/  IMAD.MOV.U32 R15, RZ, RZ, -0x1 ;  /* 0xffffffffff0f7424 */ /* 0x000fce00078e00ff */
[----:B------:R-:W-:Y:S05]  /*12070*/  WARPSYNC.COLLECTIVE R15, `(.L_x_103) ;  /* 0x000000000f087348 */ /* 0x000fea0003c00000 */
[----:B------:R0:W1:Y:S02]  /*12080*/  SHFL.IDX P6, R14, R13, R12, R11 ;  /* 0x0000000c0d0e7389 */ /* 0x00006400000c000b */
[----:B01----:R-:W-:Y:S01]  /*12090*/  ENDCOLLECTIVE ;  /* 0x000000000000791b */ /* 0x003fe20003800000 */
.L_x_103:
[----:B------:R-:W-:Y:S05]  /*120a0*/  BSYNC B0 ;  /* 0x0000000000007941 */ /* 0x000fea0003800000 */
.L_x_102:
[----:B------:R-:W-:Y:S01]  /*120b0*/  MOV R13, R8 ;  /* 0x00000008000d7202 */ /* 0x000fe20000000f00 */
[----:B------:R-:W-:Y:S01]  /*120c0*/  IMAD.MOV.U32 R12, RZ, RZ, RZ ;  /* 0x000000ffff0c7224 */ /* 0x000fe200078e00ff */
[----:B------:R-:W0:Y:S01]  /*120d0*/  LDC R31, c[0x0][0x2f4] ;  /* 0x0000bd00ff1f7b82 */ /* 0x000e220000000800 */
[----:B------:R-:W-:Y:S01]  /*120e0*/  IMAD.MOV.U32 R11, RZ, RZ, 0x1c1f ;  /* 0x00001c1fff0b7424 */ /* 0x000fe200078e00ff */
[----:B------:R-:W-:Y:S01]  /*120f0*/  LOP3.LUT R16, R16, 0xffffff7f, RZ, 0xc0, !PT ;  /* 0xffffff7f10107812 */ /* 0x000fe200078ec0ff */
[----:B------:R-:W-:Y:S01]  /*12100*/  IMAD.MOV.U32 R15, RZ, RZ, -0x1 ;  /* 0xffffffffff0f7424 */ /* 0x000fe200078e00ff */
[C---:B------:R-:W-:Y:S01]  /*12110*/  ISETP.GE.AND P5, PT, R7.reuse, 0x21, PT ;  /* 0x000000210700780c */ /* 0x040fe20003fa6270 */
[----:B------:R-:W-:Y:S01]  /*12120*/  IMAD.MOV.U32 R3, RZ, RZ, R14 ;  /* 0x000000ffff037224 */ /* 0x000fe200078e000e */
[----:B------:R-:W-:Y:S01]  /*12130*/  ISETP.GE.AND P4, PT, R7, 0x41, PT ;  /* 0x000000410700780c */ /* 0x000fe20003f86270 */
[----:B------:R-:W-:-:S12]  /*12140*/  VIADD R24, R36, UR42 ;  /* 0x0000002a24187c36 */ /* 0x000fd80008000000 */
[----:B0-----:R-:W-:Y:S05]  /*12150*/  WARPSYNC.COLLECTIVE R15, `(.L_x_104) ;  /* 0x000000000f087348 */ /* 0x001fea0003c00000 */
[----:B------:R1:W2:Y:S02]  /*12160*/  SHFL.IDX P6, R14, R13, R12, R11 ;  /* 0x0000000c0d0e7389 */ /* 0x0002a400000c000b */
[----:B012---:R-:W-:Y:S01]  /*12170*/  ENDCOLLECTIVE ;  /* 0x000000000000791b */ /* 0x007fe20003800000 */
.L_x_104:
[----:B------:R-:W-:Y:S01]  /*12180*/  IMAD.MOV.U32 R13, RZ, RZ, R9 ;  /* 0x000000ffff0d7224 */ /* 0x000fe200078e0009 */
[----:B------:R-:W-:Y:S02]  /*12190*/  MOV R12, 0x1 ;  /* 0x00000001000c7802 */ /* 0x000fe40000000f00 */
[-C--:B------:R-:W-:Y:S02]  /*121a0*/  ISETP.GE.AND P2, PT, R35, R31.reuse, PT ;  /* 0x0000001f2300720c */ /* 0x080fe40003f46270 */
[----:B------:R-:W-:-:S04]  /*121b0*/  ISETP.GE.AND P1, PT, R25, R31, PT ;  /* 0x0000001f1900720c */ /* 0x000fc80003f26270 */
[----:B------:R-:W-:Y:S01]  /*121c0*/  ISETP.LT.OR P3, PT, R7, 0x1, P1 ;  /* 0x000000010700780c */ /* 0x000fe20000f61670 */
[----:B------:R-:W-:-:S12]  /*121d0*/  IMAD.MOV.U32 R2, RZ, RZ, R14 ;  /* 0x000000ffff027224 */ /* 0x000fd800078e000e */
[----:B------:R-:W-:Y:S05]  /*121e0*/  WARPSYNC.COLLECTIVE R15, `(.L_x_105) ;  /* 0x000000000f087348 */ /* 0x000fea0003c00000 */
[----:B------:R0:W1:Y:S02]  /*121f0*/  SHFL.IDX P6, R14, R13, R12, R11 ;  /* 0x0000000c0d0e7389 */ /* 0x00006400000c000b */
[----:B01----:R-:W-:Y:S01]  /*12200*/  ENDCOLLECTIVE ;  /* 0x000000000000791b */ /* 0x003fe20003800000 */
.L_x_105:
[----:B------:R-:W-:-:S05]  /*12210*/  IADD3 R2, P0, R35, R2, RZ ;  /* 0x0000000223027210 */ /* 0x000fca0007f1e0ff */
[----:B------:R-:W-:Y:S01]  /*12220*/  IMAD.X R3, RZ, RZ, R3, P0 ;  /* 0x000000ffff037224 */ /* 0x000fe200000e0603 */
[----:B------:R-:W-:Y:S01]  /*12230*/  ISETP.LT.OR P0, PT, R7, 0x1, P2 ;  /* 0x000000010700780c */ /* 0x000fe20001701670 */
[----:B------:R-:W-:-:S12]  /*12240*/  IMAD.MOV.U32 R13, RZ, RZ, R8 ;  /* 0x000000ffff0d7224 */ /* 0x000fd800078e0008 */
[----:B------:R-:W-:Y:S01]  /*12250*/  @!PT LDS RZ, [RZ] ;  /* 0x00000000fffff984 */ /* 0x000fe20000000800 */
[----:B------:R-:W-:Y:S01]  /*12260*/  @!PT LDS RZ, [RZ] ;  /* 0x00000000fffff984 */ /* 0x000fe20000000800 */
[----:B------:R-:W-:Y:S01]  /*12270*/  @!PT LDS RZ, [RZ] ;  /* 0x00000000fffff984 */ /* 0x000fe20000000800 */
[----:B------:R-:W-:Y:S01]  /*12280*/  LDGSTS.E.BYPASS.LTC128B.128 [R24+0xf200], desc[UR54][R2.64], !P0 ;  /* 0x0f20000002187fae */ /* 0x000fe2000c101d76 */
[----:B------:R-:W-:-:S03]  /*12290*/  ISETP.GE.AND P0, PT, R23, R31, PT ;  /* 0x0000001f1700720c */ /* 0x000fc60003f06270 */
[----:B------:R-:W-:Y:S01]  /*122a0*/  LDGSTS.E.BYPASS.LTC128B.128 [R24+0x11a00], desc[UR54][R2.64+0x40], !P3 ;  /* 0x11a0004002187fae */ /* 0x000fe2000d901d76 */
[----:B------:R-:W-:-:S13]  /*122b0*/  ISETP.LT.OR P3, PT, R7, 0x1, P0 ;  /* 0x000000010700780c */ /* 0x000fda0000761670 */
[----:B------:R0:W-:Y:S02]  /*122c0*/  LDGSTS.E.BYPASS.LTC128B.128 [R24+0x14200], desc[UR54][R2.64+0x80], !P3 ;  /* 0x1420008002187fae */ /* 0x0001e4000d901d76 */
[----:B0-----:R-:W-:-:S07]  /*122d0*/  IMAD.MOV.U32 R3, RZ, RZ, R14 ;  /* 0x000000ffff037224 */ /* 0x001fce00078e000e */
[----:B------:R-:W-:Y:S05]  /*122e0*/  WARPSYNC.COLLECTIVE R15, `(.L_x_106) ;  /* 0x000000000f087348 */ /* 0x000fea0003c00000 */
[----:B------:R0:W1:Y:S02]  /*122f0*/  SHFL.IDX P6, R14, R13, R12, R11 ;  /* 0x0000000c0d0e7389 */ /* 0x00006400000c000b */
[----:B01----:R-:W-:Y:S01]  /*12300*/  ENDCOLLECTIVE ;  /* 0x000000000000791b */ /* 0x003fe20003800000 */
.L_x_106:
[----:B------:R-:W-:Y:S02]  /*12310*/  IMAD.MOV.U32 R13, RZ, RZ, R9 ;  /* 0x000000ffff0d7224 */ /* 0x000fe400078e0009 */
[----:B------:R-:W-:Y:S02]  /*12320*/  IMAD.MOV.U32 R12, RZ, RZ, 0x2 ;  /* 0x00000002ff0c7424 */ /* 0x000fe400078e00ff */
[----:B------:R-:W-:-:S07]  /*12330*/  IMAD.MOV.U32 R2, RZ, RZ, R14 ;  /* 0x000000ffff027224 */ /* 0x000fce00078e000e */
[----:B------:R-:W-:Y:S05]  /*12340*/  WARPSYNC.COLLECTIVE R15, `(.L_x_107) ;  /* 0x000000000f087348 */ /* 0x000fea0003c00000 */
[----:B------:R0:W1:Y:S02]  /*12350*/  SHFL.IDX P6, R14, R13, R12, R11 ;  /* 0x0000000c0d0e7389 */ /* 0x00006400000c000b */
[----:B01----:R-:W-:Y:S01]  /*12360*/  ENDCOLLECTIVE ;  /* 0x000000000000791b */ /* 0x003fe20003800000 */
.L_x_107:
[----:B------:R-:W-:-:S05]  /*12370*/  IADD3 R2, P3, R35, R2, RZ ;  /* 0x0000000223027210 */ /* 0x000fca0007f7e0ff */
[----:B------:R-:W-:Y:S01]  /*12380*/  IMAD.X R3, RZ, RZ, R3, P3 ;  /* 0x000000ffff037224 */ /* 0x000fe200018e0603 */
[----:B------:R-:W-:Y:S02]  /*12390*/  ISETP.LT.OR P3, PT, R7, 0x21, P2 ;  /* 0x000000210700780c */ /* 0x000fe40001761670 */
[----:B------:R-:W-:-:S11]  /*123a0*/  MOV R13, R8 ;  /* 0x00000008000d7202 */ /* 0x000fd60000000f00 */
[----:B------:R-:W-:Y:S01]  /*123b0*/  @!PT LDS RZ, [RZ] ;  /* 0x00000000fffff984 */ /* 0x000fe20000000800 */
[----:B------:R-:W-:Y:S01]  /*123c0*/  @!PT LDS RZ, [RZ] ;  /* 0x00000000fffff984 */ /* 0x000fe20000000800 */
[----:B------:R-:W-:Y:S01]  /*123d0*/  @!PT LDS RZ, [RZ] ;  /* 0x00000000fffff984 */ /* 0x000fe20000000800 */
[----:B------:R-:W-:Y:S01]  /*123e0*/  LDGSTS.E.BYPASS.LTC128B.128 [R24+0xfa00], desc[UR54][R2.64], !P3 ;  /* 0x0fa0000002187fae */ /* 0x000fe2000d901d76 */
[----:B------:R-:W-:-:S13]  /*123f0*/  ISETP.LT.OR P3, PT, R7, 0x21, P1 ;  /* 0x000000210700780c */ /* 0x000fda0000f61670 */
[----:B------:R-:W-:Y:S01]  /*12400*/  LDGSTS.E.BYPASS.LTC128B.128 [R24+0x12200], desc[UR54][R2.64+0x40], !P3 ;  /* 0x1220004002187fae */ /* 0x000fe2000d901d76 */
[----:B------:R-:W-:-:S13]  /*12410*/  ISETP.LT.OR P3, PT, R7, 0x21, P0 ;  /* 0x000000210700780c */ /* 0x000fda0000761670 */
[----:B------:R0:W-:Y:S02]  /*12420*/  LDGSTS.E.BYPASS.LTC128B.128 [R24+0x14a00], desc[UR54][R2.64+0x80], !P3 ;  /* 0x14a0008002187fae */ /* 0x0001e4000d901d76 */
[----:B0-----:R-:W-:-:S07]  /*12430*/  IMAD.MOV.U32 R3, RZ, RZ, R14 ;  /* 0x000000ffff037224 */ /* 0x001fce00078e000e */
[----:B------:R-:W-:Y:S05]  /*12440*/  WARPSYNC.COLLECTIVE R15, `(.L_x_108) ;  /* 0x000000000f087348 */ /* 0x000fea0003c00000 */
[----:B------:R0:W1:Y:S02]  /*12450*/  SHFL.IDX P6, R14, R13, R12, R11 ;  /* 0x0000000c0d0e7389 */ /* 0x00006400000c000b */
[----:B01----:R-:W-:Y:S01]  /*12460*/  ENDCOLLECTIVE ;  /* 0x000000000000791b */ /* 0x003fe20003800000 */
.L_x_108:
[----:B------:R-:W-:Y:S02]  /*12470*/  IMAD.MOV.U32 R13, RZ, RZ, R9 ;  /* 0x000000ffff0d7224 */ /* 0x000fe400078e0009 */
[----:B------:R-:W-:Y:S02]  /*12480*/  IMAD.MOV.U32 R12, RZ, RZ, 0x3 ;  /* 0x00000003ff0c7424 */ /* 0x000fe400078e00ff */
[----:B------:R-:W-:-:S07]  /*12490*/  IMAD.MOV.U32 R2, RZ, RZ, R14 ;  /* 0x000000ffff027224 */ /* 0x000fce00078e000e */
[----:B------:R-:W-:Y:S05]  /*124a0*/  WARPSYNC.COLLECTIVE R15, `(.L_x_109) ;  /* 0x000000000f087348 */ /* 0x000fea0003c00000 */
[----:B------:R0:W1:Y:S02]  /*124b0*/  SHFL.IDX P6, R14, R13, R12, R11 ;  /* 0x0000000c0d0e7389 */ /* 0x00006400000c000b */
[----:B01----:R-:W-:Y:S01]  /*124c0*/  ENDCOLLECTIVE ;  /* 0x000000000000791b */ /* 0x003fe20003800000 */
.L_x_109:
[----:B------:R-:W-:-:S05]  /*124d0*/  IADD3 R2, P3, R35, R2, RZ ;  /* 0x0000000223027210 */ /* 0x000fca0007f7e0ff */
[----:B------:R-:W-:Y:S01]  /*124e0*/  IMAD.X R3, RZ, RZ, R3, P3 ;  /* 0x000000ffff037224 */ /* 0x000fe200018e0603 */
[----:B------:R-:W-:Y:S01]  /*124f0*/  ISETP.LT.OR P3, PT, R7, 0x41, P2 ;  /* 0x000000410700780c */ /* 0x000fe20001761670 */
[----:B------:R-:W-:-:S12]  /*12500*/  IMAD.MOV.U32 R13, RZ, RZ, R8 ;  /* 0x000000ffff0d7224 */ /* 0x000fd800078e0008 */
[----:B------:R-:W-:Y:S01]  /*12510*/  @!PT LDS RZ, [RZ] ;  /* 0x00000000fffff984 */ /* 0x000fe20000000800 */
[----:B------:R-:W-:Y:S01]  /*12520*/  @!PT LDS RZ, [RZ] ;  /* 0x00000000fffff984 */ /* 0x000fe20000000800 */
[----:B------:R-:W-:Y:S01]  /*12530*/  @!PT LDS RZ, [RZ] ;  /* 0x00000000fffff984 */ /* 0x000fe20000000800 */
[----:B------:R0:W-:Y:S01]  /*12540*/  LDGSTS.E.BYPASS.LTC128B.128 [R24+0x10200], desc[UR54][R2.64], !P3 ;  /* 0x1020000002187fae */ /* 0x0001e2000d901d76 */
[----:B------:R-:W-:Y:S01]  /*12550*/  ISETP.LT.OR P3, PT, R7, 0x41, P1 ;  /* 0x000000410700780c */ /* 0x000fe20000f61670 */
[----:B------:R-:W-:-:S12]  /*12560*/  IMAD.MOV.U32 R9, RZ, RZ, R14 ;  /* 0x000000ffff097224 */ /* 0x000fd800078e000e */
[----:B0-----:R-:W-:Y:S05]  /*12570*/  WARPSYNC.COLLECTIVE R15, `(.L_x_110) ;  /* 0x000000000f087348 */ /* 0x001fea0003c00000 */
[----:B------:R1:W2:Y:S02]  /*12580*/  SHFL.IDX P6, R14, R13, R12, R11 ;  /* 0x0000000c0d0e7389 */ /* 0x0002a400000c000b */
[----:B012---:R-:W-:Y:S01]  /*12590*/  ENDCOLLECTIVE ;  /* 0x000000000000791b */ /* 0x007fe20003800000 */
.L_x_110:
[----:B------:R-:W-:Y:S01]  /*125a0*/  @!PT LDS RZ, [RZ] ;  /* 0x00000000fffff984 */ /* 0x000fe20000000800 */
[----:B------:R-:W-:Y:S01]  /*125b0*/  @!PT LDS RZ, [RZ] ;  /* 0x00000000fffff984 */ /* 0x000fe20000000800 */
[----:B------:R-:W-:Y:S01]  /*125c0*/  @!PT LDS RZ, [RZ] ;  /* 0x00000000fffff984 */ /* 0x000fe20000000800 */
[----:B------:R-:W-:Y:S01]  /*125d0*/  LDGSTS.E.BYPASS.LTC128B.128 [R24+0x12a00], desc[UR54][R2.64+0x40], !P3 ;  /* 0x12a0004002187fae */ /* 0x000fe2000d901d76 */
[----:B------:R-:W-:Y:S01]  /*125e0*/  ISETP.LT.OR P3, PT, R7, 0x41, P0 ;  /* 0x000000410700780c */ /* 0x000fe20000761670 */
[----:B------:R-:W-:Y:S02]  /*125f0*/  IMAD.MOV.U32 R13, RZ, RZ, R10 ;  /* 0x000000ffff0d7224 */ /* 0x000fe400078e000a */
[----:B------:R-:W-:-:S10]  /*12600*/  IMAD.MOV.U32 R12, RZ, RZ, RZ ;  /* 0x000000ffff0c7224 */ /* 0x000fd400078e00ff */
[----:B------:R0:W-:Y:S02]  /*12610*/  LDGSTS.E.BYPASS.LTC128B.128 [R24+0x15200], desc[UR54][R2.64+0x80], !P3 ;  /* 0x1520008002187fae */ /* 0x0001e4000d901d76 */
[----:B0-----:R-:W-:-:S07]  /*12620*/  IMAD.MOV.U32 R2, RZ, RZ, R14 ;  /* 0x000000ffff027224 */ /* 0x001fce00078e000e */
[----:B------:R-:W-:Y:S05]  /*12630*/  WARPSYNC.COLLECTIVE R15, `(.L_x_111) ;  /* 0x000000000f087348 */ /* 0x000fea0003c00000 */
[----:B------:R0:W1:Y:S02]  /*12640*/  SHFL.IDX P6, R14, R13, R12, R11 ;  /* 0x0000000c0d0e7389 */ /* 0x00006400000c000b */
[----:B01----:R-:W-:Y:S01]  /*12650*/  ENDCOLLECTIVE ;  /* 0x000000000000791b */ /* 0x003fe20003800000 */
.L_x_111:
[----:B------:R-:W-:-:S04]  /*12660*/  IADD3 R2, P3, R35, R2, RZ ;  /* 0x0000000223027210 */ /* 0x000fc80007f7e0ff */
[----:B------:R-:W-:Y:S02]  /*12670*/  IADD3.X R3, RZ, R9, RZ, P3, !PT ;  /* 0x00000009ff037210 */ /* 0x000fe40001ffe4ff */
        /* <DEDUP_REMOVED lines=11> */
.L_x_112:
[----:B------:R-:W-:Y:S01]  /*12730*/  @!PT LDS RZ, [RZ] ;  /* 0x00000000fffff984 */ /* 0x000fe20000000800 */
[----:B------:R-:W-:Y:S01]  /*12740*/  @!PT LDS RZ, [RZ] ;  /* 0x00000000fffff984 */ /* 0x000fe20000000800 */
[----:B------:R-:W-:Y:S01]  /*12750*/  @!PT LDS RZ, [RZ] ;  /* 0x00000000fffff984 */ /* 0x000fe20000000800 */
[----:B------:R1:W-:Y:S01]  /*12760*/  LDGSTS.E.BYPASS.LTC128B.128 [R24+0x13200], desc[UR54][R2.64+0x40], !P3 ;  /* 0x1320004002187fae */ /* 0x0003e2000d901d76 */
[C---:B------:R-:W-:Y:S02]  /*12770*/  ISETP.LT.OR P3, PT, R7.reuse, 0x61, P0 ;  /* 0x000000610700780c */ /* 0x040fe40000761670 */
[----:B------:R-:W-:-:S11]  /*12780*/  ISETP.GE.AND P6, PT, R7, 0x81, PT ;  /* 0x000000810700780c */ /* 0x000fd60003fc6270 */
[----:B------:R1:W-:Y:S01]  /*12790*/  LDGSTS.E.BYPASS.LTC128B.128 [R24+0x15a00], desc[UR54][R2.64+0x80], !P3 ;  /* 0x15a0008002187fae */ /* 0x0003e2000d901d76 */
[----:B------:R-:W-:Y:S02]  /*127a0*/  ISETP.GE.AND P3, PT, R7, 0x61, PT ;  /* 0x000000610700780c */ /* 0x000fe40003f66270 */
[----:B------:R-:W-:Y:S01]  /*127b0*/  @P6 LOP3.LUT R16, R16, 0x80, RZ, 0xfc, !PT ;  /* 0x0000008010106812 */ /* 0x000fe200078efcff */
[----:B------:R-:W-:Y:S10]  /*127c0*/  BRA `(.L_x_113) ;  /* 0xffffffc000387947 */ /* 0x000ff4000383ffff */
.L_x_52:
[----:B0-----:R-:W-:-:S04]  /*127d0*/  IMAD.U32 R3, RZ, RZ, UR42 ;  /* 0x0000002aff037e24 */ /* 0x001fc8000f8e00ff */
[----:B------:R0:W1:Y:S03]  /*127e0*/  SYNCS.PHASECHK.TRANS64.TRYWAIT P0, [R3+URZ+0x33440], R30 ;  /* 0x0334401e030075a7 */ /* 0x000066000800017f */
[----:B-1----:R-:W-:Y:S05]  /*127f0*/  @!P0 NANOSLEEP.SYNCS 0x989680 ;  /* 0x009896800000895d */ /* 0x002fea0003900000 */
[----:B------:R-:W1:Y:S02]  /*12800*/  @!P0 SYNCS.PHASECHK.TRANS64 P0, [R3+URZ+0x33440], R30 ;  /* 0x0334401e030085a7 */ /* 0x000e64000800007f */
[----:B-1----:R-:W-:Y:S05]  /*12810*/  @!P0 BRA `(.L_x_52) ;  /* 0xfffffffc00ec8947 */ /* 0x002fea000383ffff */
[----:B------:R-:W-:Y:S05]  /*12820*/  BRA `(.L_x_114) ;  /* 0xffffffc000847947 */ /* 0x000fea000383ffff */
.L_x_53:
[----:B------:R-:W-:Y:S01]  /*12830*/  BSSY B0, `(.L_x_115) ;  /* 0x0000008000007945 */ /* 0x000fe20003800000 */
[----:B------:R-:W-:Y:S01]  /*12840*/  IMAD.MOV.U32 R13, RZ, RZ, R5 ;  /* 0x000000ffff0d7224 */ /* 0x000fe200078e0005 */
[----:B------:R-:W-:Y:S01]  /*12850*/  MOV R11, 0x1c1f ;  /* 0x00001c1f000b7802 */ /* 0x000fe20000000f00 */
[----:B------:R-:W-:Y:S02]  /*12860*/  IMAD.MOV.U32 R12, RZ, RZ, RZ ;  /* 0x000000ffff0c7224 */ /* 0x000fe400078e00ff */
[----:B------:R-:W-:-:S07]  /*12870*/  IMAD.MOV.U32 R15, RZ, RZ, -0x1 ;  /* 0xffffffffff0f7424 */ /* 0x000fce00078e00ff */
[----:B------:R-:W-:Y:S05]  /*12880*/  WARPSYNC.COLLECTIVE R15, `(.L_x_116) ;  /* 0x000000000f087348 */ /* 0x000fea0003c00000 */
[----:B------:R0:W1:Y:S02]  /*12890*/  SHFL.IDX P6, R14, R13, R12, R11 ;  /* 0x0000000c0d0e7389 */ /* 0x00006400000c000b */
[----:B01----:R-:W-:Y:S01]  /*128a0*/  ENDCOLLECTIVE ;  /* 0x000000000000791b */ /* 0x003fe20003800000 */
.L_x_116:
[----:B------:R-:W-:Y:S05]  /*128b0*/  BSYNC B0 ;  /* 0x0000000000007941 */ /* 0x000fea0003800000 */
.L_x_115:
[----:B------:R-:W-:Y:S01]  /*128c0*/  IMAD.MOV.U32 R13, RZ, RZ, R0 ;  /* 0x000000ffff0d7224 */ /* 0x000fe200078e0000 */
[----:B------:R-:W0:Y:S01]  /*128d0*/  LDC R10, c[0x0][0x2f4] ;  /* 0x0000bd00ff0a7b82 */ /* 0x000e220000000800 */
[----:B------:R-:W-:Y:S02]  /*128e0*/  IMAD.MOV.U32 R12, RZ, RZ, RZ ;  /* 0x000000ffff0c7224 */ /* 0x000fe400078e00ff */
[----:B------:R-:W-:Y:S02]  /*128f0*/  IMAD.MOV.U32 R11, RZ, RZ, 0x1c1f ;  /* 0x00001c1fff0b7424 */ /* 0x000fe400078e00ff */
[----:B------:R-:W-:Y:S02]  /*12900*/  IMAD.MOV.U32 R15, RZ, RZ, -0x1 ;  /* 0xffffffffff0f7424 */ /* 0x000fe400078e00ff */
[----:B------:R-:W-:-:S07]  /*12910*/  IMAD.MOV.U32 R2, RZ, RZ, R14 ;  /* 0x000000ffff027224 */ /* 0x000fce00078e000e */
[----:B0-----:R-:W-:Y:S05]  /*12920*/  WARPSYNC.COLLECTIVE R15, `(.L_x_117) ;  /* 0x000000000f087348 */ /* 0x001fea0003c00000 */
[----:B------:R1:W2:Y:S02]  /*12930*/  SHFL.IDX P6, R14, R13, R12, R11 ;  /* 0x0000000c0d0e7389 */ /* 0x0002a400000c000b */
[----:B012---:R-:W-:Y:S01]  /*12940*/  ENDCOLLECTIVE ;  /* 0x000000000000791b */ /* 0x007fe20003800000 */
.L_x_117:
[-C--:B------:R-:W-:Y:S01]  /*12950*/  ISETP.GE.AND P2, PT, R25, R10.reuse, PT ;  /* 0x0000000a1900720c */ /* 0x080fe20003f46270 */
[----:B------:R-:W-:Y:S01]  /*12960*/  IMAD.MOV.U32 R13, RZ, RZ, R5 ;  /* 0x000000ffff0d7224 */ /* 0x000fe200078e0005 */
[----:B------:R-:W-:Y:S01]  /*12970*/  ISETP.GE.AND P1, PT, R23, R10, PT ;  /* 0x0000000a1700720c */ /* 0x000fe20003f26270 */
[----:B------:R-:W-:Y:S01]  /*12980*/  IMAD.MOV.U32 R12, RZ, RZ, 0x1 ;  /* 0x00000001ff0c7424 */ /* 0x000fe200078e00ff */
[----:B------:R-:W-:-:S13]  /*12990*/  LOP3.LUT P6, RZ, R16, 0x40, RZ, 0xc0, !PT ;  /* 0x0000004010ff7812 */ /* 0x000fda00078cc0ff */
[----:B------:R-:W-:-:S05]  /*129a0*/  @P6 IADD3 R14, P0, R35, R14, RZ ;  /* 0x0000000e230e6210 */ /* 0x000fca0007f1e0ff */
[----:B------:R-:W-:Y:S01]  /*129b0*/  @P6 IMAD.X R3, RZ, RZ, R2, P0 ;  /* 0x000000ffff036224 */ /* 0x000fe200000e0602 */
[----:B------:R-:W-:Y:S02]  /*129c0*/  ISETP.GE.AND P0, PT, R35, R10, PT ;  /* 0x0000000a2300720c */ /* 0x000fe40003f06270 */
[----:B------:R-:W-:-:S11]  /*129d0*/  @P6 MOV R2, R14 ;  /* 0x0000000e00026202 */ /* 0x000fd60000000f00 */
[----:B------:R-:W-:Y:S01]  /*129e0*/  @!PT LDS RZ, [RZ] ;  /* 0x00000000fffff984 */ /* 0x000fe20000000800 */
[----:B------:R-:W-:Y:S01]  /*129f0*/  @!PT LDS RZ, [RZ] ;  /* 0x00000000fffff984 */ /* 0x000fe20000000800 */
[----:B------:R-:W-:Y:S01]  /*12a00*/  @!PT LDS RZ, [RZ] ;  /* 0x00000000fffff984 */ /* 0x000fe20000000800 */
[----:B------:R0:W-:Y:S04]  /*12a10*/  @P6 LDGSTS.E.BYPASS.LTC128B.128 [R24+0x24200], desc[UR54][R2.64], !P0 ;  /* 0x2420000002186fae */ /* 0x0001e8000c101d76 */
[----:B------:R0:W-:Y:S04]  /*12a20*/  @P6 LDGSTS.E.BYPASS.LTC128B.128 [R24+0x26a00], desc[UR54][R2.64+0x40], !P2 ;  /* 0x26a0004002186fae */ /* 0x0001e8000d101d76 */
[----:B------:R0:W-:Y:S02]  /*12a30*/  @P6 LDGSTS.E.BYPASS.LTC128B.128 [R24+0x29200], desc[UR54][R2.64+0x80], !P1 ;  /* 0x2920008002186fae */ /* 0x0001e4000c901d76 */
[----:B0-----:R-:W-:Y:S05]  /*12a40*/  WARPSYNC.COLLECTIVE R15, `(.L_x_118) ;  /* 0x000000000f087348 */ /* 0x001fea0003c00000 */
[----:B------:R1:W2:Y:S02]  /*12a50*/  SHFL.IDX P6, R14, R13, R12, R11 ;  /* 0x0000000c0d0e7389 */ /* 0x0002a400000c000b */
[----:B012---:R-:W-:Y:S01]  /*12a60*/  ENDCOLLECTIVE ;  /* 0x000000000000791b */ /* 0x007fe20003800000 */
.L_x_118:
[----:B------:R-:W-:Y:S02]  /*12a70*/  IMAD.MOV.U32 R13, RZ, RZ, R0 ;  /* 0x000000ffff0d7224 */ /* 0x000fe400078e0000 */
[----:B------:R-:W-:-:S07]  /*12a80*/  IMAD.MOV.U32 R6, RZ, RZ, R14 ;  /* 0x000000ffff067224 */ /* 0x000fce00078e000e */
[----:B------:R-:W-:Y:S05]  /*12a90*/  WARPSYNC.COLLECTIVE R15, `(.L_x_119) ;  /* 0x000000000f087348 */ /* 0x000fea0003c00000 */
[----:B------:R0:W1:Y:S02]  /*12aa0*/  SHFL.IDX P6, R14, R13, R12, R11 ;  /* 0x0000000c0d0e7389 */ /* 0x00006400000c000b */
[----:B01----:R-:W-:Y:S01]  /*12ab0*/  ENDCOLLECTIVE ;  /* 0x000000000000791b */ /* 0x003fe20003800000 */
.L_x_119:
[----:B------:R-:W-:Y:S01]  /*12ac0*/  MOV R13, R5 ;  /* 0x00000005000d7202 */ /* 0x000fe20000000f00 */
[----:B------:R-:W-:Y:S01]  /*12ad0*/  IMAD.MOV.U32 R12, RZ, RZ, 0x2 ;  /* 0x00000002ff0c7424 */ /* 0x000fe200078e00ff */
[C---:B------:R-:W-:Y:S02]  /*12ae0*/  @P5 IADD3 R14, P0, R35.reuse, R14, RZ ;  /* 0x0000000e230e5210 */ /* 0x040fe40007f1e0ff */
[----:B------:R-:W-:-:S03]  /*12af0*/  ISETP.GE.AND P6, PT, R35, R10, PT ;  /* 0x0000000a2300720c */ /* 0x000fc60003fc6270 */
[----:B------:R-:W-:Y:S02]  /*12b00*/  @P5 IMAD.X R7, RZ, RZ, R6, P0 ;  /* 0x000000ffff075224 */ /* 0x000fe400000e0606 */
[----:B------:R-:W-:Y:S02]  /*12b10*/  @P5 IMAD.MOV.U32 R2, RZ, RZ, R14 ;  /* 0x000000ffff025224 */ /* 0x000fe400078e000e */
[----:B------:R-:W-:-:S06]  /*12b20*/  @P5 IMAD.MOV.U32 R3, RZ, RZ, R7 ;  /* 0x000000ffff035224 */ /* 0x000fcc00078e0007 */
[----:B------:R-:W-:Y:S01]  /*12b30*/  @!PT LDS RZ, [RZ] ;  /* 0x00000000fffff984 */ /* 0x000fe20000000800 */
[----:B------:R-:W-:Y:S01]  /*12b40*/  @!PT LDS RZ, [RZ] ;  /* 0x00000000fffff984 */ /* 0x000fe20000000800 */
[----:B------:R-:W-:Y:S01]  /*12b50*/  @!PT LDS RZ, [RZ] ;  /* 0x00000000fffff984 */ /* 0x000fe20000000800 */
[----:B------:R0:W-:Y:S02]  /*12b60*/  @P5 LDGSTS.E.BYPASS.LTC128B.128 [R24+0x24a00], desc[UR54][R2.64], !P6 ;  /* 0x24a0000002185fae */ /* 0x0001e4000f101d76 */
[----:B0-----:R-:W-:Y:S05]  /*12b70*/  WARPSYNC.COLLECTIVE R15, `(.L_x_120) ;  /* 0x000000000f087348 */ /* 0x001fea0003c00000 */
[----:B------:R1:W2:Y:S02]  /*12b80*/  SHFL.IDX P6, R14, R13, R12, R11 ;  /* 0x0000000c0d0e7389 */ /* 0x0002a400000c000b */
[----:B012---:R-:W-:Y:S01]  /*12b90*/  ENDCOLLECTIVE ;  /* 0x000000000000791b */ /* 0x007fe20003800000 */
.L_x_120:
[----:B------:R-:W-:Y:S01]  /*12ba0*/  @!PT LDS RZ, [RZ] ;  /* 0x00000000fffff984 */ /* 0x000fe20000000800 */
[----:B------:R-:W-:Y:S01]  /*12bb0*/  @!PT LDS RZ, [RZ] ;  /* 0x00000000fffff984 */ /* 0x000fe20000000800 */
[----:B------:R-:W-:Y:S01]  /*12bc0*/  @!PT LDS RZ, [RZ] ;  /* 0x00000000fffff984 */ /* 0x000fe20000000800 */
[----:B------:R0:W-:Y:S04]  /*12bd0*/  @P5 LDGSTS.E.BYPASS.LTC128B.128 [R24+0x27200], desc[UR54][R2.64+0x40], !P2 ;  /* 0x2720004002185fae */ /* 0x0001e8000d101d76 */
[----:B------:R0:W-:Y:S01]  /*12be0*/  @P5 LDGSTS.E.BYPASS.LTC128B.128 [R24+0x29a00], desc[UR54][R2.64+0x80], !P1 ;  /* 0x29a0008002185fae */ /* 0x0001e2000c901d76 */
[----:B------:R-:W-:Y:S01]  /*12bf0*/  ISETP.GE.AND P5, PT, R35, R10, PT ;  /* 0x0000000a2300720c */ /* 0x000fe20003fa6270 */
[----:B------:R-:W-:Y:S02]  /*12c00*/  IMAD.MOV.U32 R13, RZ, RZ, R0 ;  /* 0x000000ffff0d7224 */ /* 0x000fe400078e0000 */
[----:B------:R-:W-:-:S10]  /*12c10*/  IMAD.MOV.U32 R6, RZ, RZ, R14 ;  /* 0x000000ffff067224 */ /* 0x000fd400078e000e */
[----:B0-----:R-:W-:Y:S05]  /*12c20*/  WARPSYNC.COLLECTIVE R15, `(.L_x_121) ;  /* 0x000000000f087348 */ /* 0x001fea0003c00000 */
[----:B------:R1:W2:Y:S02]  /*12c30*/  SHFL.IDX P6, R14, R13, R12, R11 ;  /* 0x0000000c0d0e7389 */ /* 0x0002a400000c000b */
[----:B012---:R-:W-:Y:S01]  /*12c40*/  ENDCOLLECTIVE ;  /* 0x000000000000791b */ /* 0x007fe20003800000 */
.L_x_121:
[----:B------:R-:W-:Y:S01]  /*12c50*/  IMAD.MOV.U32 R13, RZ, RZ, R5 ;  /* 0x000000ffff0d7224 */ /* 0x000fe200078e0005 */
[----:B------:R-:W-:Y:S02]  /*12c60*/  MOV R12, 0x3 ;  /* 0x00000003000c7802 */ /* 0x000fe40000000f00 */
[----:B------:R-:W-:-:S05]  /*12c70*/  @P4 IADD3 R14, P0, R35, R14, RZ ;  /* 0x0000000e230e4210 */ /* 0x000fca0007f1e0ff */
[----:B------:R-:W-:-:S08]  /*12c80*/  @P4 IMAD.MOV.U32 R2, RZ, RZ, R14 ;  /* 0x000000ffff024224 */ /* 0x000fd000078e000e */
[----:B------:R-:W-:Y:S05]  /*12c90*/  WARPSYNC.COLLECTIVE R15, `(.L_x_122) ;  /* 0x000000000f087348 */ /* 0x000fea0003c00000 */
[----:B------:R0:W1:Y:S02]  /*12ca0*/  SHFL.IDX P6, R14, R13, R12, R11 ;  /* 0x0000000c0d0e7389 */ /* 0x00006400000c000b */
[----:B01----:R-:W-:Y:S01]  /*12cb0*/  ENDCOLLECTIVE ;  /* 0x000000000000791b */ /* 0x003fe20003800000 */
.L_x_122:
[----:B------:R-:W-:-:S04]  /*12cc0*/  @P4 IMAD.X R7, RZ, RZ, R6, P0 ;  /* 0x000000ffff074224 */ /* 0x000fc800000e0606 */
[----:B------:R-:W-:-:S05]  /*12cd0*/  @P4 IMAD.MOV.U32 R3, RZ, RZ, R7 ;  /* 0x000000ffff034224 */ /* 0x000fca00078e0007 */
[----:B------:R-:W-:Y:S01]  /*12ce0*/  @!PT LDS RZ, [RZ] ;  /* 0x00000000fffff984 */ /* 0x000fe20000000800 */
[----:B------:R-:W-:Y:S01]  /*12cf0*/  @!PT LDS RZ, [RZ] ;  /* 0x00000000fffff984 */ /* 0x000fe20000000800 */
[----:B------:R-:W-:Y:S01]  /*12d00*/  @!PT LDS RZ, [RZ] ;  /* 0x00000000fffff984 */ /* 0x000fe20000000800 */
[----:B------:R0:W-:Y:S01]  /*12d10*/  @P4 LDGSTS.E.BYPASS.LTC128B.128 [R24+0x25200], desc[UR54][R2.64], !P5 ;  /* 0x2520000002184fae */ /* 0x0001e2000e901d76 */
[----:B------:R-:W-:-:S03]  /*12d20*/  IMAD.MOV.U32 R13, RZ, RZ, R0 ;  /* 0x000000ffff0d7224 */ /* 0x000fc600078e0000 */
[----:B------:R0:W-:Y:S04]  /*12d30*/  @P4 LDGSTS.E.BYPASS.LTC128B.128 [R24+0x27a00], desc[UR54][R2.64+0x40], !P2 ;  /* 0x27a0004002184fae */ /* 0x0001e8000d101d76 */
[----:B------:R0:W-:Y:S01]  /*12d40*/  @P4 LDGSTS.E.BYPASS.LTC128B.128 [R24+0x2a200], desc[UR54][R2.64+0x80], !P1 ;  /* 0x2a20008002184fae */ /* 0x0001e2000c901d76 */
[----:B------:R-:W-:-:S07]  /*12d50*/  IMAD.MOV.U32 R6, RZ, RZ, R14 ;  /* 0x000000ffff067224 */ /* 0x000fce00078e000e */
[----:B0-----:R-:W-:Y:S05]  /*12d60*/  WARPSYNC.COLLECTIVE R15, `(.L_x_123) ;  /* 0x000000000f087348 */ /* 0x001fea0003c00000 */
[----:B------:R1:W2:Y:S02]  /*12d70*/  SHFL.IDX P6, R14, R13, R12, R11 ;  /* 0x0000000c0d0e7389 */ /* 0x0002a400000c000b */
[----:B012---:R-:W-:Y:S01]  /*12d80*/  ENDCOLLECTIVE ;  /* 0x000000000000791b */ /* 0x007fe20003800000 */
.L_x_123:
[----:B------:R-:W-:Y:S02]  /*12d90*/  IMAD.MOV.U32 R13, RZ, RZ, R8 ;  /* 0x000000ffff0d7224 */ /* 0x000fe400078e0008 */
[----:B------:R-:W-:Y:S01]  /*12da0*/  IMAD.MOV.U32 R12, RZ, RZ, RZ ;  /* 0x000000ffff0c7224 */ /* 0x000fe200078e00ff */
[----:B------:R-:W-:-:S05]  /*12db0*/  @P3 IADD3 R14, P0, R35, R14, RZ ;  /* 0x0000000e230e3210 */ /* 0x000fca0007f1e0ff */
[----:B------:R-:W-:-:S08]  /*12dc0*/  @P3 IMAD.MOV.U32 R2, RZ, RZ, R14 ;  /* 0x000000ffff023224 */ /* 0x000fd000078e000e */
[----:B------:R-:W-:Y:S05]  /*12dd0*/  WARPSYNC.COLLECTIVE R15, `(.L_x_124) ;  /* 0x000000000f087348 */ /* 0x000fea0003c00000 */
[----:B------:R0:W1:Y:S02]  /*12de0*/  SHFL.IDX P6, R14, R13, R12, R11 ;  /* 0x0000000c0d0e7389 */ /* 0x00006400000c000b */
[----:B01----:R-:W-:Y:S01]  /*12df0*/  ENDCOLLECTIVE ;  /* 0x000000000000791b */ /* 0x003fe20003800000 */
.L_x_124:
        /* <DEDUP_REMOVED lines=9> */
[----:B------:R-:W-:-:S07]  /*12e90*/  MOV R8, R14 ;  /* 0x0000000e00087202 */ /* 0x000fce0000000f00 */
[----:B0-----:R-:W-:Y:S05]  /*12ea0*/  WARPSYNC.COLLECTIVE R15, `(.L_x_125) ;  /* 0x000000000f087348 */ /* 0x001fea0003c00000 */
[----:B------:R1:W2:Y:S02]  /*12eb0*/  SHFL.IDX P6, R14, R13, R12, R11 ;  /* 0x0000000c0d0e7389 */ /* 0x0002a400000c000b */
[----:B012---:R-:W-:Y:S01]  /*12ec0*/  ENDCOLLECTIVE ;  /* 0x000000000000791b */ /* 0x007fe20003800000 */
.L_x_125:
[----:B------:R-:W-:Y:S05]  /*12ed0*/  BRA `(.L_x_126) ;  /* 0xffffffc0000c7947 */ /* 0x000fea000383ffff */
.L_x_58:
[----:B------:R-:W-:Y:S01]  /*12ee0*/  IMAD.MOV.U32 R13, RZ, RZ, R5 ;  /* 0x000000ffff0d7224 */ /* 0x000fe200078e0005 */
[----:B------:R-:W-:Y:S01]  /*12ef0*/  LEA R7, R28, R27, 0x7 ;  /* 0x0000001b1c077211 */ /* 0x000fe200078e38ff */
[----:B------:R-:W-:Y:S02]  /*12f00*/  IMAD.MOV.U32 R12, RZ, RZ, RZ ;  /* 0x000000ffff0c7224 */ /* 0x000fe400078e00ff */
[----:B------:R-:W-:Y:S02]  /*12f10*/  IMAD.MOV.U32 R11, RZ, RZ, 0x1c1f ;  /* 0x00001c1fff0b7424 */ /* 0x000fe400078e00ff */
[----:B------:R-:W-:Y:S02]  /*12f20*/  IMAD.MOV.U32 R15, RZ, RZ, -0x1 ;  /* 0xffffffffff0f7424 */ /* 0x000fe400078e00ff */
[----:B------:R-:W-:-:S07]  /*12f30*/  VIADD R9, R7, 0x20 ;  /* 0x0000002007097836 */ /* 0x000fce0000000000 */
[----:B-1----:R-:W-:Y:S05]  /*12f40*/  WARPSYNC.COLLECTIVE R15, `(.L_x_127) ;  /* 0x000000000f087348 */ /* 0x002fea0003c00000 */
[----:B-1----:R0:W1:Y:S02]  /*12f50*/  SHFL.IDX P6, R14, R13, R12, R11 ;  /* 0x0000000c0d0e7389 */ /* 0x00206400000c000b */
[----:B01----:R-:W-:Y:S01]  /*12f60*/  ENDCOLLECTIVE ;  /* 0x000000000000791b */ /* 0x003fe20003800000 */
.L_x_127:
[----:B------:R-:W-:Y:S02]  /*12f70*/  IMAD.MOV.U32 R13, RZ, RZ, R4 ;  /* 0x000000ffff0d7224 */ /* 0x000fe400078e0004 */
[----:B------:R-:W-:-:S07]  /*12f80*/  IMAD.MOV.U32 R2, RZ, RZ, R14 ;  /* 0x000000ffff027224 */ /* 0x000fce00078e000e */
[----:B------:R-:W-:Y:S05]  /*12f90*/  WARPSYNC.COLLECTIVE R15, `(.L_x_128) ;  /* 0x000000000f087348 */ /* 0x000fea0003c00000 */
[----:B------:R0:W1:Y:S02]  /*12fa0*/  SHFL.IDX P6, R14, R13, R12, R11 ;  /* 0x0000000c0d0e7389 */ /* 0x00006400000c000b */
[----:B01----:R-:W-:Y:S01]  /*12fb0*/  ENDCOLLECTIVE ;  /* 0x000000000000791b */ /* 0x003fe20003800000 */
.L_x_128:
[----:B------:R-:W-:Y:S02]  /*12fc0*/  ULDC UR4, c[0x0][0x288] ;  /* 0x0000a20000047ab9 */ /* 0x000fe40000000800 */
[----:B------:R-:W-:-:S05]  /*12fd0*/  IMAD R0, R0, UR4, RZ ;  /* 0x0000000400007c24 */ /* 0x000fca000f8e02ff */
[----:B------:R-:W-:Y:S01]  /*12fe0*/  ISETP.GE.AND P0, PT, R7, R0, PT ;  /* 0x000000000700720c */ /* 0x000fe20003f06270 */
[----:B------:R-:W-:Y:S02]  /*12ff0*/  IMAD.MOV.U32 R13, RZ, RZ, R5 ;  /* 0x000000ffff0d7224 */ /* 0x000fe400078e0005 */
[----:B------:R-:W-:-:S10]  /*13000*/  IMAD.MOV.U32 R12, RZ, RZ, 0x1 ;  /* 0x00000001ff0c7424 */ /* 0x000fd400078e00ff */
[----:B------:R-:W-:-:S05]  /*13010*/  @!P0 IADD3 R14, P1, R35, R14, RZ ;  /* 0x0000000e230e8210 */ /* 0x000fca0007f3e0ff */
[----:B------:R-:W-:Y:S01]  /*13020*/  @!P0 IMAD.X R3, RZ, RZ, R2, P1 ;  /* 0x000000ffff038224 */ /* 0x000fe200008e0602 */
[----:B------:R-:W-:Y:S01]  /*13030*/  ISETP.GE.AND P1, PT, R9, R0, PT ;  /* 0x000000000900720c */ /* 0x000fe20003f26270 */
[----:B------:R-:W-:-:S12]  /*13040*/  @!P0 IMAD.MOV.U32 R2, RZ, RZ, R14 ;  /* 0x000000ffff028224 */ /* 0x000fd800078e000e */
[----:B------:R-:W-:Y:S05]  /*13050*/  WARPSYNC.COLLECTIVE R15, `(.L_x_129) ;  /* 0x000000000f087348 */ /* 0x000fea0003c00000 */
[----:B------:R0:W1:Y:S02]  /*13060*/  SHFL.IDX P6, R14, R13, R12, R11 ;  /* 0x0000000c0d0e7389 */ /* 0x00006400000c000b */
[----:B01----:R-:W-:Y:S01]  /*13070*/  ENDCOLLECTIVE ;  /* 0x000000000000791b */ /* 0x003fe20003800000 */
.L_x_129:
[----:B------:R-:W-:Y:S01]  /*13080*/  @!PT LDS RZ, [RZ] ;  /* 0x00000000fffff984 */ /* 0x000fe20000000800 */
[----:B------:R-:W-:Y:S01]  /*13090*/  @!PT LDS RZ, [RZ] ;  /* 0x00000000fffff984 */ /* 0x000fe20000000800 */
[----:B------:R-:W-:Y:S01]  /*130a0*/  @!PT LDS RZ, [RZ] ;  /* 0x00000000fffff984 */ /* 0x000fe20000000800 */
[----:B------:R0:W-:Y:S04]  /*130b0*/  @!P0 LDGSTS.E.BYPASS.LTC128B.128 [R24+0x1e200], desc[UR54][R2.64], !P4 ;  /* 0x1e20000002188fae */ /* 0x0001e8000e101d76 */
[----:B------:R0:W-:Y:S04]  /*130c0*/  @!P0 LDGSTS.E.BYPASS.LTC128B.128 [R24+0x20200], desc[UR54][R2.64+0x40], !P3 ;  /* 0x2020004002188fae */ /* 0x0001e8000d901d76 */
[----:B------:R0:W-:Y:S01]  /*130d0*/  @!P0 LDGSTS.E.BYPASS.LTC128B.128 [R24+0x22200], desc[UR54][R2.64+0x80], !P2 ;  /* 0x2220008002188fae */ /* 0x0001e2000d101d76 */
[----:B------:R-:W-:Y:S02]  /*130e0*/  IMAD.MOV.U32 R13, RZ, RZ, R4 ;  /* 0x000000ffff0d7224 */ /* 0x000fe400078e0004 */
[----:B------:R-:W-:-:S07]  /*130f0*/  IMAD.MOV.U32 R6, RZ, RZ, R14 ;  /* 0x000000ffff067224 */ /* 0x000fce00078e000e */
[----:B0-----:R-:W-:Y:S05]  /*13100*/  WARPSYNC.COLLECTIVE R15, `(.L_x_130) ;  /* 0x000000000f087348 */ /* 0x001fea0003c00000 */
[----:B------:R1:W2:Y:S02]  /*13110*/  SHFL.IDX P6, R14, R13, R12, R11 ;  /* 0x0000000c0d0e7389 */ /* 0x0002a400000c000b */
[----:B012---:R-:W-:Y:S01]  /*13120*/  ENDCOLLECTIVE ;  /* 0x000000000000791b */ /* 0x007fe20003800000 */
.L_x_130:
[----:B------:R-:W-:Y:S02]  /*13130*/  IMAD.MOV.U32 R13, RZ, RZ, R5 ;  /* 0x000000ffff0d7224 */ /* 0x000fe400078e0005 */
[----:B------:R-:W-:Y:S01]  /*13140*/  IMAD.MOV.U32 R12, RZ, RZ, 0x2 ;  /* 0x00000002ff0c7424 */ /* 0x000fe200078e00ff */
[----:B------:R-:W-:-:S13]  /*13150*/  @!P1 IADD3 R8, P0, R35, R14, RZ ;  /* 0x0000000e23089210 */ /* 0x000fda0007f1e0ff */
[----:B------:R-:W-:Y:S05]  /*13160*/  WARPSYNC.COLLECTIVE R15, `(.L_x_131) ;  /* 0x000000000f087348 */ /* 0x000fea0003c00000 */
[----:B------:R0:W1:Y:S02]  /*13170*/  SHFL.IDX P6, R14, R13, R12, R11 ;  /* 0x0000000c0d0e7389 */ /* 0x00006400000c000b */
[----:B01----:R-:W-:Y:S01]  /*13180*/  ENDCOLLECTIVE ;  /* 0x000000000000791b */ /* 0x003fe20003800000 */
.L_x_131:
[----:B------:R-:W-:Y:S01]  /*13190*/  @!P1 IADD3.X R9, RZ, R6, RZ, P0, !PT ;  /* 0x00000006ff099210 */ /* 0x000fe200007fe4ff */
[----:B------:R-:W-:-:S04]  /*131a0*/  @!P1 IMAD.MOV.U32 R2, RZ, RZ, R8 ;  /* 0x000000ffff029224 */ /* 0x000fc800078e0008 */
[----:B------:R-:W-:Y:S02]  /*131b0*/  @!P1 IMAD.MOV.U32 R3, RZ, RZ, R9 ;  /* 0x000000ffff039224 */ /* 0x000fe400078e0009 */
[----:B------:R-:W-:-:S03]  /*131c0*/  VIADD R9, R7, 0x40 ;  /* 0x0000004007097836 */ /* 0x000fc60000000000 */
[----:B------:R-:W-:Y:S01]  /*131d0*/  @!PT LDS RZ, [RZ] ;  /* 0x00000000fffff984 */ /* 0x000fe20000000800 */
[----:B------:R-:W-:Y:S01]  /*131e0*/  @!PT LDS RZ, [RZ] ;  /* 0x00000000fffff984 */ /* 0x000fe20000000800 */
[----:B------:R-:W-:Y:S01]  /*131f0*/  @!PT LDS RZ, [RZ] ;  /* 0x00000000fffff984 */ /* 0x000fe20000000800 */
[----:B------:R0:W-:Y:S01]  /*13200*/  @!P1 LDGSTS.E.BYPASS.LTC128B.128 [R24+0x1ea00], desc[UR54][R2.64], !P4 ;  /* 0x1ea0000002189fae */ /* 0x0001e2000e101d76 */
[----:B------:R-:W-:Y:S01]  /*13210*/  IMAD.MOV.U32 R13, RZ, RZ, R4 ;  /* 0x000000ffff0d7224 */ /* 0x000fe200078e0004 */
[----:B------:R-:W-:Y:S02]  /*13220*/  ISETP.GE.AND P0, PT, R9, R0, PT ;  /* 0x000000000900720c */ /* 0x000fe40003f06270 */
[----:B------:R0:W-:Y:S04]  /*13230*/  @!P1 LDGSTS.E.BYPASS.LTC128B.128 [R24+0x20a00], desc[UR54][R2.64+0x40], !P3 ;  /* 0x20a0004002189fae */ /* 0x0001e8000d901d76 */
[----:B------:R0:W-:Y:S01]  /*13240*/  @!P1 LDGSTS.E.BYPASS.LTC128B.128 [R24+0x22a00], desc[UR54][R2.64+0x80], !P2 ;  /* 0x22a0008002189fae */ /* 0x0001e2000d101d76 */
[----:B------:R-:W-:-:S07]  /*13250*/  IMAD.MOV.U32 R6, RZ, RZ, R14 ;  /* 0x000000ffff067224 */ /* 0x000fce00078e000e */
[----:B0-----:R-:W-:Y:S05]  /*13260*/  WARPSYNC.COLLECTIVE R15, `(.L_x_132) ;  /* 0x000000000f087348 */ /* 0x001fea0003c00000 */
[----:B------:R1:W2:Y:S02]  /*13270*/  SHFL.IDX P6, R14, R13, R12, R11 ;  /* 0x0000000c0d0e7389 */ /* 0x0002a400000c000b */
[----:B012---:R-:W-:Y:S01]  /*13280*/  ENDCOLLECTIVE ;  /* 0x000000000000791b */ /* 0x007fe20003800000 */
.L_x_132:
[----:B------:R-:W-:Y:S02]  /*13290*/  IMAD.MOV.U32 R13, RZ, RZ, R5 ;  /* 0x000000ffff0d7224 */ /* 0x000fe400078e0005 */
[----:B------:R-:W-:Y:S01]  /*132a0*/  IMAD.MOV.U32 R12, RZ, RZ, 0x3 ;  /* 0x00000003ff0c7424 */ /* 0x000fe200078e00ff */
[----:B------:R-:W-:-:S04]  /*132b0*/  @!P0 IADD3 R14, P5, R35, R14, RZ ;  /* 0x0000000e230e8210 */ /* 0x000fc80007fbe0ff */
[----:B------:R-:W-:Y:S01]  /*132c0*/  @!P0 IADD3.X R19, RZ, R6, RZ, P5, !PT ;  /* 0x00000006ff138210 */ /* 0x000fe20002ffe4ff */
[----:B------:R-:W-:-:S08]  /*132d0*/  @!P0 IMAD.MOV.U32 R2, RZ, RZ, R14 ;  /* 0x000000ffff028224 */ /* 0x000fd000078e000e */
[----:B------:R-:W-:Y:S05]  /*132e0*/  WARPSYNC.COLLECTIVE R15, `(.L_x_133) ;  /* 0x000000000f087348 */ /* 0x000fea0003c00000 */
[----:B------:R0:W1:Y:S02]  /*132f0*/  SHFL.IDX P6, R14, R13, R12, R11 ;  /* 0x0000000c0d0e7389 */ /* 0x00006400000c000b */
[----:B01----:R-:W-:Y:S01]  /*13300*/  ENDCOLLECTIVE ;  /* 0x000000000000791b */ /* 0x003fe20003800000 */
.L_x_133:
[----:B------:R-:W-:-:S05]  /*13310*/  @!P0 IMAD.MOV.U32 R3, RZ, RZ, R19 ;  /* 0x000000ffff038224 */ /* 0x000fca00078e0013 */
[----:B------:R-:W-:Y:S01]  /*13320*/  @!PT LDS RZ, [RZ] ;  /* 0x00000000fffff984 */ /* 0x000fe20000000800 */
[----:B------:R-:W-:Y:S01]  /*13330*/  @!PT LDS RZ, [RZ] ;  /* 0x00000000fffff984 */ /* 0x000fe20000000800 */
[----:B------:R-:W-:Y:S01]  /*13340*/  @!PT LDS RZ, [RZ] ;  /* 0x00000000fffff984 */ /* 0x000fe20000000800 */
[----:B------:R0:W-:Y:S04]  /*13350*/  @!P0 LDGSTS.E.BYPASS.LTC128B.128 [R24+0x1f200], desc[UR54][R2.64], !P4 ;  /* 0x1f20000002188fae */ /* 0x0001e8000e101d76 */
[----:B------:R0:W-:Y:S01]  /*13360*/  @!P0 LDGSTS.E.BYPASS.LTC128B.128 [R24+0x21200], desc[UR54][R2.64+0x40], !P3 ;  /* 0x2120004002188fae */ /* 0x0001e2000d901d76 */
[----:B------:R-:W-:-:S03]  /*13370*/  IMAD.MOV.U32 R13, RZ, RZ, R4 ;  /* 0x000000ffff0d7224 */ /* 0x000fc600078e0004 */
[----:B------:R0:W-:Y:S01]  /*13380*/  @!P0 LDGSTS.E.BYPASS.LTC128B.128 [R24+0x23200], desc[UR54][R2.64+0x80], !P2 ;  /* 0x2320008002188fae */ /* 0x0001e2000d101d76 */
[----:B------:R-:W-:-:S07]  /*13390*/  IMAD.MOV.U32 R5, RZ, RZ, R14 ;  /* 0x000000ffff057224 */ /* 0x000fce00078e000e */
[----:B0-----:R-:W-:Y:S05]  /*133a0*/  WARPSYNC.COLLECTIVE R15, `(.L_x_134) ;  /* 0x000000000f087348 */ /* 0x001fea0003c00000 */
[----:B------:R1:W2:Y:S02]  /*133b0*/  SHFL.IDX P6, R14, R13, R12, R11 ;  /* 0x0000000c0d0e7389 */ /* 0x0002a400000c000b */
[----:B012---:R-:W-:Y:S01]  /*133c0*/  ENDCOLLECTIVE ;  /* 0x000000000000791b */ /* 0x007fe20003800000 */
.L_x_134:
[----:B------:R-:W-:Y:S05]  /*133d0*/  BRA `(.L_x_135) ;  /* 0xffffffc000d47947 */ /* 0x000fea000383ffff */
.L_x_61:
[----:B01----:R-:W-:-:S04]  /*133e0*/  IMAD.U32 R3, RZ, RZ, UR42 ;  /* 0x0000002aff037e24 */ /* 0x003fc8000f8e00ff */
[----:B------:R0:W1:Y:S03]  /*133f0*/  SYNCS.PHASECHK.TRANS64.TRYWAIT P0, [R3+URZ+0x33420], R0 ;  /* 0x03342000030075a7 */ /* 0x000066000800017f */
[----:B-1----:R-:W-:Y:S05]  /*13400*/  @!P0 NANOSLEEP.SYNCS 0x989680 ;  /* 0x009896800000895d */ /* 0x002fea0003900000 */
[----:B------:R-:W1:Y:S02]  /*13410*/  @!P0 SYNCS.PHASECHK.TRANS64 P0, [R3+URZ+0x33420], R0 ;  /* 0x03342000030085a7 */ /* 0x000e64000800007f */
[----:B-1----:R-:W-:Y:S05]  /*13420*/  @!P0 BRA `(.L_x_61) ;  /* 0xfffffffc00ec8947 */ /* 0x002fea000383ffff */
[----:B------:R-:W-:Y:S05]  /*13430*/  BRA `(.L_x_136) ;  /* 0xffffffc400147947 */ /* 0x000fea000383ffff */
.L_x_64:
[----:B0-----:R0:W1:Y:S02]  /*13440*/  SYNCS.PHASECHK.TRANS64.TRYWAIT P0, [R5+URZ+0x33480], R30 ;  /* 0x0334801e050075a7 */ /* 0x001064000800017f */
[----:B-1----:R-:W-:Y:S05]  /*13450*/  @!P0 NANOSLEEP.SYNCS 0x989680 ;  /* 0x009896800000895d */ /* 0x002fea0003900000 */
[----:B------:R-:W1:Y:S02]  /*13460*/  @!P0 SYNCS.PHASECHK.TRANS64 P0, [R5+URZ+0x33480], R30 ;  /* 0x0334801e050085a7 */ /* 0x000e64000800007f */
[----:B-1----:R-:W-:Y:S05]  /*13470*/  @!P0 BRA `(.L_x_64) ;  /* 0xfffffffc00f08947 */ /* 0x002fea000383ffff */
[----:B------:R-:W-:Y:S05]  /*13480*/  BRA `(.L_x_137) ;  /* 0xffffffc800087947 */ /* 0x000fea000383ffff */
.L_x_65:
[----:B------:R-:W-:Y:S01]  /*13490*/  BSSY B0, `(.L_x_138) ;  /* 0x0000008000007945 */ /* 0x000fe20003800000 */
[----:B------:R-:W-:Y:S01]  /*134a0*/  MOV R13, R19 ;  /* 0x00000013000d7202 */ /* 0x000fe20000000f00 */
[----:B------:R-:W-:Y:S02]  /*134b0*/  IMAD.MOV.U32 R12, RZ, RZ, RZ ;  /* 0x000000ffff0c7224 */ /* 0x000fe400078e00ff */
[----:B------:R-:W-:Y:S02]  /*134c0*/  IMAD.MOV.U32 R11, RZ, RZ, 0x1c1f ;  /* 0x00001c1fff0b7424 */ /* 0x000fe400078e00ff */
[----:B------:R-:W-:-:S07]  /*134d0*/  IMAD.MOV.U32 R15, RZ, RZ, -0x1 ;  /* 0xffffffffff0f7424 */ /* 0x000fce00078e00ff */
[----:B0-----:R-:W-:Y:S05]  /*134e0*/  WARPSYNC.COLLECTIVE R15, `(.L_x_139) ;  /* 0x000000000f087348 */ /* 0x001fea0003c00000 */
[----:B------:R1:W2:Y:S02]  /*134f0*/  SHFL.IDX P6, R14, R13, R12, R11 ;  /* 0x0000000c0d0e7389 */ /* 0x0002a400000c000b */
[----:B012---:R-:W-:Y:S01]  /*13500*/  ENDCOLLECTIVE ;  /* 0x000000000000791b */ /* 0x007fe20003800000 */
.L_x_139:
[----:B------:R-:W-:Y:S05]  /*13510*/  BSYNC B0 ;  /* 0x0000000000007941 */ /* 0x000fea0003800000 */
.L_x_138:
[----:B------:R-:W-:Y:S01]  /*13520*/  IMAD.MOV.U32 R13, RZ, RZ, R18 ;  /* 0x000000ffff0d7224 */ /* 0x000fe200078e0012 */
[----:B------:R-:W-:Y:S01]  /*13530*/  MOV R15, 0xffffffff ;  /* 0xffffffff000f7802 */ /* 0x000fe20000000f00 */
[----:B------:R-:W-:Y:S02]  /*13540*/  IMAD.MOV.U32 R12, RZ, RZ, RZ ;  /* 0x000000ffff0c7224 */ /* 0x000fe400078e00ff */
[----:B------:R-:W-:Y:S02]  /*13550*/  IMAD.MOV.U32 R11, RZ, RZ, 0x1c1f ;  /* 0x00001c1fff0b7424 */ /* 0x000fe400078e00ff */
[----:B------:R-:W-:Y:S02]  /*13560*/  IMAD.MOV.U32 R3, RZ, RZ, R14 ;  /* 0x000000ffff037224 */ /* 0x000fe400078e000e */
[----:B------:R-:W-:-:S07]  /*13570*/  IMAD R22, R4, 0x7800, R24 ;  /* 0x0000780004167824 */ /* 0x000fce00078e0218 */
[----:B------:R-:W-:Y:S05]  /*13580*/  WARPSYNC.COLLECTIVE R15, `(.L_x_140) ;  /* 0x000000000f087348 */ /* 0x000fea0003c00000 */
[----:B------:R0:W1:Y:S02]  /*13590*/  SHFL.IDX P6, R14, R13, R12, R11 ;  /* 0x0000000c0d0e7389 */ /* 0x00006400000c000b */
[----:B01----:R-:W-:Y:S01]  /*135a0*/  ENDCOLLECTIVE ;  /* 0x000000000000791b */ /* 0x003fe20003800000 */
.L_x_140:
[----:B------:R-:W-:Y:S02]  /*135b0*/  IMAD.MOV.U32 R13, RZ, RZ, R19 ;  /* 0x000000ffff0d7224 */ /* 0x000fe400078e0013 */
[----:B------:R-:W-:Y:S02]  /*135c0*/  IMAD.MOV.U32 R12, RZ, RZ, 0x1 ;  /* 0x00000001ff0c7424 */ /* 0x000fe400078e00ff */
[----:B------:R-:W-:-:S07]  /*135d0*/  IMAD.MOV.U32 R2, RZ, RZ, R14 ;  /* 0x000000ffff027224 */ /* 0x000fce00078e000e */
[----:B------:R-:W-:Y:S05]  /*135e0*/  WARPSYNC.COLLECTIVE R15, `(.L_x_141) ;  /* 0x000000000f087348 */ /* 0x000fea0003c00000 */
[----:B------:R0:W1:Y:S02]  /*135f0*/  SHFL.IDX P6, R14, R13, R12, R11 ;  /* 0x0000000c0d0e7389 */ /* 0x00006400000c000b */
[----:B01----:R-:W-:Y:S01]  /*13600*/  ENDCOLLECTIVE ;  /* 0x000000000000791b */ /* 0x003fe20003800000 */
.L_x_141:
[----:B------:R-:W-:-:S05]  /*13610*/  IADD3 R2, P0, R35, R2, RZ ;  /* 0x0000000223027210 */ /* 0x000fca0007f1e0ff */
[----:B------:R-:W-:-:S05]  /*13620*/  IMAD.X R3, RZ, RZ, R3, P0 ;  /* 0x000000ffff037224 */ /* 0x000fca00000e0603 */
[----:B------:R-:W-:Y:S01]  /*13630*/  @!PT LDS RZ, [RZ] ;  /* 0x00000000fffff984 */ /* 0x000fe20000000800 */
[----:B------:R-:W-:Y:S01]  /*13640*/  @!PT LDS RZ, [RZ] ;  /* 0x00000000fffff984 */ /* 0x000fe20000000800 */
[----:B------:R-:W-:Y:S01]  /*13650*/  @!PT LDS RZ, [RZ] ;  /* 0x00000000fffff984 */ /* 0x000fe20000000800 */
[----:B------:R-:W-:Y:S01]  /*13660*/  LDGSTS.E.BYPASS.LTC128B.128 [R22+0xf200], desc[UR54][R2.64], !P4 ;  /* 0x0f20000002167fae */ /* 0x000fe2000e101d76 */
[----:B------:R-:W-:-:S03]  /*13670*/  IMAD.MOV.U32 R13, RZ, RZ, R18 ;  /* 0x000000ffff0d7224 */ /* 0x000fc600078e0012 */
[----:B------:R-:W-:Y:S04]  /*13680*/  LDGSTS.E.BYPASS.LTC128B.128 [R22+0x11a00], desc[UR54][R2.64+0x40], !P3 ;  /* 0x11a0004002167fae */ /* 0x000fe8000d901d76 */
[----:B------:R0:W-:Y:S02]  /*13690*/  LDGSTS.E.BYPASS.LTC128B.128 [R22+0x14200], desc[UR54][R2.64+0x80], !P1 ;  /* 0x1420008002167fae */ /* 0x0001e4000c901d76 */
[----:B0-----:R-:W-:-:S07]  /*136a0*/  IMAD.MOV.U32 R3, RZ, RZ, R14 ;  /* 0x000000ffff037224 */ /* 0x001fce00078e000e */
[----:B------:R-:W-:Y:S05]  /*136b0*/  WARPSYNC.COLLECTIVE R15, `(.L_x_142) ;  /* 0x000000000f087348 */ /* 0x000fea0003c00000 */
[----:B------:R0:W1:Y:S02]  /*136c0*/  SHFL.IDX P6, R14, R13, R12, R11 ;  /* 0x0000000c0d0e7389 */ /* 0x00006400000c000b */
[----:B01----:R-:W-:Y:S01]  /*136d0*/  ENDCOLLECTIVE ;  /* 0x000000000000791b */ /* 0x003fe20003800000 */
.L_x_142:
[----:B------:R-:W-:Y:S02]  /*136e0*/  IMAD.MOV.U32 R13, RZ, RZ, R19 ;  /* 0x000000ffff0d7224 */ /* 0x000fe400078e0013 */
[----:B------:R-:W-:Y:S02]  /*136f0*/  IMAD.MOV.U32 R12, RZ, RZ, 0x2 ;  /* 0x00000002ff0c7424 */ /* 0x000fe400078e00ff */
[----:B------:R-:W-:-:S07]  /*13700*/  IMAD.MOV.U32 R2, RZ, RZ, R14 ;  /* 0x000000ffff027224 */ /* 0x000fce00078e000e */
[----:B------:R-:W-:Y:S05]  /*13710*/  WARPSYNC.COLLECTIVE R15, `(.L_x_143) ;  /* 0x000000000f087348 */ /* 0x000fea0003c00000 */
[----:B------:R0:W1:Y:S02]  /*13720*/  SHFL.IDX P6, R14, R13, R12, R11 ;  /* 0x0000000c0d0e7389 */ /* 0x00006400000c000b */
[----:B01----:R-:W-:Y:S01]  /*13730*/  ENDCOLLECTIVE ;  /* 0x000000000000791b */ /* 0x003fe20003800000 */
.L_x_143:
[----:B------:R-:W-:-:S04]  /*13740*/  IADD3 R2, P0, R35, R2, RZ ;  /* 0x0000000223027210 */ /* 0x000fc80007f1e0ff */
[----:B------:R-:W-:-:S05]  /*13750*/  IADD3.X R3, RZ, R3, RZ, P0, !PT ;  /* 0x00000003ff037210 */ /* 0x000fca00007fe4ff */
[----:B------:R-:W-:Y:S01]  /*13760*/  @!PT LDS RZ, [RZ] ;  /* 0x00000000fffff984 */ /* 0x000fe20000000800 */
[----:B------:R-:W-:Y:S01]  /*13770*/  @!PT LDS RZ, [RZ] ;  /* 0x00000000fffff984 */ /* 0x000fe20000000800 */
[----:B------:R-:W-:Y:S01]  /*13780*/  @!PT LDS RZ, [RZ] ;  /* 0x00000000fffff984 */ /* 0x000fe20000000800 */
[----:B------:R0:W-:Y:S01]  /*13790*/  LDGSTS.E.BYPASS.LTC128B.128 [R22+0xfa00], desc[UR54][R2.64], !P4 ;  /* 0x0fa0000002167fae */ /* 0x0001e2000e101d76 */
[----:B------:R-:W-:-:S03]  /*137a0*/  IMAD.MOV.U32 R13, RZ, RZ, R18 ;  /* 0x000000ffff0d7224 */ /* 0x000fc600078e0012 */
[----:B------:R0:W-:Y:S04]  /*137b0*/  LDGSTS.E.BYPASS.LTC128B.128 [R22+0x12200], desc[UR54][R2.64+0x40], !P3 ;  /* 0x1220004002167fae */ /* 0x0001e8000d901d76 */
[----:B------:R0:W-:Y:S01]  /*137c0*/  LDGSTS.E.BYPASS.LTC128B.128 [R22+0x14a00], desc[UR54][R2.64+0x80], !P1 ;  /* 0x14a0008002167fae */ /* 0x0001e2000c901d76 */
[----:B------:R-:W-:-:S07]  /*137d0*/  IMAD.MOV.U32 R7, RZ, RZ, R14 ;  /* 0x000000ffff077224 */ /* 0x000fce00078e000e */
[----:B0-----:R-:W-:Y:S05]  /*137e0*/  WARPSYNC.COLLECTIVE R15, `(.L_x_144) ;  /* 0x000000000f087348 */ /* 0x001fea0003c00000 */
[----:B------:R1:W2:Y:S02]  /*137f0*/  SHFL.IDX P6, R14, R13, R12, R11 ;  /* 0x0000000c0d0e7389 */ /* 0x0002a400000c000b */
[----:B012---:R-:W-:Y:S01]  /*13800*/  ENDCOLLECTIVE ;  /* 0x000000000000791b */ /* 0x007fe20003800000 */
.L_x_144:
[----:B------:R-:W-:Y:S01]  /*13810*/  IMAD.MOV.U32 R13, RZ, RZ, R19 ;  /* 0x000000ffff0d7224 */ /* 0x000fe200078e0013 */
[----:B------:R-:W-:Y:S01]  /*13820*/  MOV R12, 0x3 ;  /* 0x00000003000c7802 */ /* 0x000fe20000000f00 */
[----:B------:R-:W-:-:S07]  /*13830*/  IMAD.MOV.U32 R2, RZ, RZ, R14 ;  /* 0x000000ffff027224 */ /* 0x000fce00078e000e */
[----:B------:R-:W-:Y:S05]  /*13840*/  WARPSYNC.COLLECTIVE R15, `(.L_x_145) ;  /* 0x000000000f087348 */ /* 0x000fea0003c00000 */
[----:B------:R0:W1:Y:S02]  /*13850*/  SHFL.IDX P6, R14, R13, R12, R11 ;  /* 0x0000000c0d0e7389 */ /* 0x00006400000c000b */
[----:B01----:R-:W-:Y:S01]  /*13860*/  ENDCOLLECTIVE ;  /* 0x000000000000791b */ /* 0x003fe20003800000 */
.L_x_145:
[----:B------:R-:W-:-:S05]  /*13870*/  IADD3 R2, P0, R35, R2, RZ ;  /* 0x0000000223027210 */ /* 0x000fca0007f1e0ff */
[----:B------:R-:W-:-:S05]  /*13880*/  IMAD.X R3, RZ, RZ, R7, P0 ;  /* 0x000000ffff037224 */ /* 0x000fca00000e0607 */
        /* <DEDUP_REMOVED lines=11> */
.L_x_146:
[----:B------:R-:W-:Y:S02]  /*13940*/  IMAD.MOV.U32 R13, RZ, RZ, R25 ;  /* 0x000000ffff0d7224 */ /* 0x000fe400078e0019 */
[----:B------:R-:W-:Y:S02]  /*13950*/  IMAD.MOV.U32 R12, RZ, RZ, RZ ;  /* 0x000000ffff0c7224 */ /* 0x000fe400078e00ff */
[----:B------:R-:W-:-:S07]  /*13960*/  IMAD.MOV.U32 R2, RZ, RZ, R14 ;  /* 0x000000ffff027224 */ /* 0x000fce00078e000e */
[----:B------:R-:W-:Y:S05]  /*13970*/  WARPSYNC.COLLECTIVE R15, `(.L_x_147) ;  /* 0x000000000f087348 */ /* 0x000fea0003c00000 */
[----:B------:R0:W1:Y:S02]  /*13980*/  SHFL.IDX P6, R14, R13, R12, R11 ;  /* 0x0000000c0d0e7389 */ /* 0x00006400000c000b */
[----:B01----:R-:W-:Y:S01]  /*13990*/  ENDCOLLECTIVE ;  /* 0x000000000000791b */ /* 0x003fe20003800000 */
.L_x_147:
[----:B------:R-:W-:-:S05]  /*139a0*/  IADD3 R2, P0, R35, R2, RZ ;  /* 0x0000000223027210 */ /* 0x000fca0007f1e0ff */
[----:B------:R-:W-:-:S05]  /*139b0*/  IMAD.X R3, RZ, RZ, R19, P0 ;  /* 0x000000ffff037224 */ /* 0x000fca00000e0613 */
[----:B------:R-:W-:Y:S01]  /*139c0*/  @!PT LDS RZ, [RZ] ;  /* 0x00000000fffff984 */ /* 0x000fe20000000800 */
[----:B------:R-:W-:Y:S01]  /*139d0*/  @!PT LDS RZ, [RZ] ;  /* 0x00000000fffff984 */ /* 0x000fe20000000800 */
[----:B------:R-:W-:Y:S01]  /*139e0*/  @!PT LDS RZ, [RZ] ;  /* 0x00000000fffff984 */ /* 0x000fe20000000800 */
[----:B------:R0:W-:Y:S01]  /*139f0*/  LDGSTS.E.BYPASS.LTC128B.128 [R22+0x10a00], desc[UR54][R2.64], !P4 ;  /* 0x10a0000002167fae */ /* 0x0001e2000e101d76 */
[----:B------:R-:W-:-:S03]  /*13a00*/  MOV R13, R23 ;  /* 0x00000017000d7202 */ /* 0x000fc60000000f00 */
[----:B------:R0:W-:Y:S04]  /*13a10*/  LDGSTS.E.BYPASS.LTC128B.128 [R22+0x13200], desc[UR54][R2.64+0x40], !P3 ;  /* 0x1320004002167fae */ /* 0x0001e8000d901d76 */
[----:B------:R0:W-:Y:S01]  /*13a20*/  LDGSTS.E.BYPASS.LTC128B.128 [R22+0x15a00], desc[UR54][R2.64+0x80], !P1 ;  /* 0x15a0008002167fae */ /* 0x0001e2000c901d76 */
[----:B------:R-:W-:-:S07]  /*13a30*/  IMAD.MOV.U32 R25, RZ, RZ, R14 ;  /* 0x000000ffff197224 */ /* 0x000fce00078e000e */
[----:B0-----:R-:W-:Y:S05]  /*13a40*/  WARPSYNC.COLLECTIVE R15, `(.L_x_148) ;  /* 0x000000000f087348 */ /* 0x001fea0003c00000 */
[----:B------:R1:W2:Y:S02]  /*13a50*/  SHFL.IDX P6, R14, R13, R12, R11 ;  /* 0x0000000c0d0e7389 */ /* 0x0002a400000c000b */
[----:B012---:R-:W-:Y:S01]  /*13a60*/  ENDCOLLECTIVE ;  /* 0x000000000000791b */ /* 0x007fe20003800000 */
.L_x_148:
[----:B------:R-:W-:Y:S05]  /*13a70*/  BRA `(.L_x_149) ;  /* 0xffffffc400bc7947 */ /* 0x000fea000383ffff */
.L_x_68:
[----:B--2---:R2:W3:Y:S02]  /*13a80*/  SYNCS.PHASECHK.TRANS64.TRYWAIT P0, [R5+URZ+0x33440], R30 ;  /* 0x0334401e050075a7 */ /* 0x0044e4000800017f */
[----:B---3--:R-:W-:Y:S05]  /*13a90*/  @!P0 NANOSLEEP.SYNCS 0x989680 ;  /* 0x009896800000895d */ /* 0x008fea0003900000 */
[----:B------:R-:W3:Y:S02]  /*13aa0*/  @!P0 SYNCS.PHASECHK.TRANS64 P0, [R5+URZ+0x33440], R30 ;  /* 0x0334401e050085a7 */ /* 0x000ee4000800007f */
[----:B---3--:R-:W-:Y:S05]  /*13ab0*/  @!P0 BRA `(.L_x_68) ;  /* 0xfffffffc00f08947 */ /* 0x008fea000383ffff */
[----:B------:R-:W-:Y:S05]  /*13ac0*/  BRA `(.L_x_150) ;  /* 0xffffffc800047947 */ /* 0x000fea000383ffff */
.L_x_69:
[----:B------:R-:W-:Y:S01]  /*13ad0*/  BSSY B0, `(.L_x_151) ;  /* 0x0000008000007945 */ /* 0x000fe20003800000 */
[----:B------:R-:W-:Y:S02]  /*13ae0*/  IMAD.MOV.U32 R13, RZ, RZ, R19 ;  /* 0x000000ffff0d7224 */ /* 0x000fe400078e0013 */
[----:B------:R-:W-:Y:S02]  /*13af0*/  IMAD.MOV.U32 R12, RZ, RZ, RZ ;  /* 0x000000ffff0c7224 */ /* 0x000fe400078e00ff */
[----:B------:R-:W-:Y:S02]  /*13b00*/  IMAD.MOV.U32 R11, RZ, RZ, 0x1c1f ;  /* 0x00001c1fff0b7424 */ /* 0x000fe400078e00ff */
[----:B------:R-:W-:-:S07]  /*13b10*/  IMAD.MOV.U32 R15, RZ, RZ, -0x1 ;  /* 0xffffffffff0f7424 */ /* 0x000fce00078e00ff */
[----:B012---:R-:W-:Y:S05]  /*13b20*/  WARPSYNC.COLLECTIVE R15, `(.L_x_152) ;  /* 0x000000000f087348 */ /* 0x007fea0003c00000 */
[----:B------:R3:W4:Y:S02]  /*13b30*/  SHFL.IDX P6, R14, R13, R12, R11 ;  /* 0x0000000c0d0e7389 */ /* 0x00072400000c000b */
[----:B01234-:R-:W-:Y:S01]  /*13b40*/  ENDCOLLECTIVE ;  /* 0x000000000000791b */ /* 0x01ffe20003800000 */
.L_x_152:
[----:B------:R-:W-:Y:S05]  /*13b50*/  BSYNC B0 ;  /* 0x0000000000007941 */ /* 0x000fea0003800000 */
.L_x_151:
[----:B------:R-:W-:Y:S01]  /*13b60*/  IMAD.MOV.U32 R13, RZ, RZ, R18 ;  /* 0x000000ffff0d7224 */ /* 0x000fe200078e0012 */
[----:B------:R-:W-:Y:S01]  /*13b70*/  MOV R11, 0x1c1f ;  /* 0x00001c1f000b7802 */ /* 0x000fe20000000f00 */
[----:B------:R-:W-:Y:S02]  /*13b80*/  IMAD.MOV.U32 R12, RZ, RZ, RZ ;  /* 0x000000ffff0c7224 */ /* 0x000fe400078e00ff */
[----:B------:R-:W-:Y:S02]  /*13b90*/  IMAD.MOV.U32 R15, RZ, RZ, -0x1 ;  /* 0xffffffffff0f7424 */ /* 0x000fe400078e00ff */
[----:B------:R-:W-:Y:S02]  /*13ba0*/  IMAD.MOV.U32 R3, RZ, RZ, R14 ;  /* 0x000000ffff037224 */ /* 0x000fe400078e000e */
[----:B------:R-:W-:-:S07]  /*13bb0*/  IMAD R22, R4, 0x7800, R36 ;  /* 0x0000780004167824 */ /* 0x000fce00078e0224 */
[----:B------:R-:W-:Y:S05]  /*13bc0*/  WARPSYNC.COLLECTIVE R15, `(.L_x_153) ;  /* 0x000000000f087348 */ /* 0x000fea0003c00000 */
[----:B------:R0:W1:Y:S02]  /*13bd0*/  SHFL.IDX P6, R14, R13, R12, R11 ;  /* 0x0000000c0d0e7389 */ /* 0x00006400000c000b */
[----:B01----:R-:W-:Y:S01]  /*13be0*/  ENDCOLLECTIVE ;  /* 0x000000000000791b */ /* 0x003fe20003800000 */
.L_x_153:
[----:B------:R-:W-:Y:S02]  /*13bf0*/  VIADD R22, R22, UR42 ;  /* 0x0000002a16167c36 */ /* 0x000fe40008000000 */
[----:B------:R-:W-:Y:S02]  /*13c00*/  IMAD.MOV.U32 R13, RZ, RZ, R19 ;  /* 0x000000ffff0d7224 */ /* 0x000fe400078e0013 */
[----:B------:R-:W-:Y:S01]  /*13c10*/  IMAD.MOV.U32 R12, RZ, RZ, 0x1 ;  /* 0x00000001ff0c7424 */ /* 0x000fe200078e00ff */
[----:B------:R-:W-:-:S13]  /*13c20*/  IADD3 R2, P0, R35, R14, RZ ;  /* 0x0000000e23027210 */ /* 0x000fda0007f1e0ff */
[----:B------:R-:W-:Y:S05]  /*13c30*/  WARPSYNC.COLLECTIVE R15, `(.L_x_154) ;  /* 0x000000000f087348 */ /* 0x000fea0003c00000 */
[----:B------:R0:W1:Y:S02]  /*13c40*/  SHFL.IDX P6, R14, R13, R12, R11 ;  /* 0x0000000c0d0e7389 */ /* 0x00006400000c000b */
[----:B01----:R-:W-:Y:S01]  /*13c50*/  ENDCOLLECTIVE ;  /* 0x000000000000791b */ /* 0x003fe20003800000 */
.L_x_154:
[----:B------:R-:W-:-:S05]  /*13c60*/  IMAD.X R3, RZ, RZ, R3, P0 ;  /* 0x000000ffff037224 */ /* 0x000fca00000e0603 */
[----:B------:R-:W-:Y:S01]  /*13c70*/  @!PT LDS RZ, [RZ] ;  /* 0x00000000fffff984 */ /* 0x000fe20000000800 */
[----:B------:R-:W-:Y:S01]  /*13c80*/  @!PT LDS RZ, [RZ] ;  /* 0x00000000fffff984 */ /* 0x000fe20000000800 */
[----:B------:R-:W-:Y:S01]  /*13c90*/  @!PT LDS RZ, [RZ] ;  /* 0x00000000fffff984 */ /* 0x000fe20000000800 */
[----:B------:R-:W-:Y:S04]  /*13ca0*/  LDGSTS.E.BYPASS.LTC128B.128 [R22+0x24200], desc[UR54][R2.64], !P4 ;  /* 0x2420000002167fae */ /* 0x000fe8000e101d76 */
[----:B------:R-:W-:Y:S01]  /*13cb0*/  LDGSTS.E.BYPASS.LTC128B.128 [R22+0x26a00], desc[UR54][R2.64+0x40], !P3 ;  /* 0x26a0004002167fae */ /* 0x000fe2000d901d76 */
[----:B------:R-:W-:-:S03]  /*13cc0*/  IMAD.MOV.U32 R13, RZ, RZ, R18 ;  /* 0x000000ffff0d7224 */ /* 0x000fc600078e0012 */
[----:B------:R0:W-:Y:S02]  /*13cd0*/  LDGSTS.E.BYPASS.LTC128B.128 [R22+0x29200], desc[UR54][R2.64+0x80], !P1 ;  /* 0x2920008002167fae */ /* 0x0001e4000c901d76 */
[----:B0-----:R-:W-:-:S07]  /*13ce0*/  IMAD.MOV.U32 R3, RZ, RZ, R14 ;  /* 0x000000ffff037224 */ /* 0x001fce00078e000e */
[----:B------:R-:W-:Y:S05]  /*13cf0*/  WARPSYNC.COLLECTIVE R15, `(.L_x_155) ;  /* 0x000000000f087348 */ /* 0x000fea0003c00000 */
[----:B------:R0:W1:Y:S02]  /*13d00*/  SHFL.IDX P6, R14, R13, R12, R11 ;  /* 0x0000000c0d0e7389 */ /* 0x00006400000c000b */
[----:B01----:R-:W-:Y:S01]  /*13d10*/  ENDCOLLECTIVE ;  /* 0x000000000000791b */ /* 0x003fe20003800000 */
.L_x_155:
[----:B------:R-:W-:Y:S02]  /*13d20*/  IMAD.MOV.U32 R13, RZ, RZ, R19 ;  /* 0x000000ffff0d7224 */ /* 0x000fe400078e0013 */
[----:B------:R-:W-:Y:S01]  /*13d30*/  IMAD.MOV.U32 R12, RZ, RZ, 0x2 ;  /* 0x00000002ff0c7424 */ /* 0x000fe200078e00ff */
[----:B------:R-:W-:-:S13]  /*13d40*/  IADD3 R2, P0, R35, R14, RZ ;  /* 0x0000000e23027210 */ /* 0x000fda0007f1e0ff */
[----:B------:R-:W-:Y:S05]  /*13d50*/  WARPSYNC.COLLECTIVE R15, `(.L_x_156) ;  /* 0x000000000f087348 */ /* 0x000fea0003c00000 */
[----:B------:R0:W1:Y:S02]  /*13d60*/  SHFL.IDX P6, R14, R13, R12, R11 ;  /* 0x0000000c0d0e7389 */ /* 0x00006400000c000b */
[----:B01----:R-:W-:Y:S01]  /*13d70*/  ENDCOLLECTIVE ;  /* 0x000000000000791b */ /* 0x003fe20003800000 */
.L_x_156:
[----:B------:R-:W-:-:S05]  /*13d80*/  IADD3.X R3, RZ, R3, RZ, P0, !PT ;  /* 0x00000003ff037210 */ /* 0x000fca00007fe4ff */
        /* <DEDUP_REMOVED lines=11> */
.L_x_157:
[----:B------:R-:W-:Y:S02]  /*13e40*/  IMAD.MOV.U32 R13, RZ, RZ, R19 ;  /* 0x000000ffff0d7224 */ /* 0x000fe400078e0013 */
[----:B------:R-:W-:Y:S01]  /*13e50*/  IMAD.MOV.U32 R12, RZ, RZ, 0x3 ;  /* 0x00000003ff0c7424 */ /* 0x000fe200078e00ff */
[----:B------:R-:W-:-:S13]  /*13e60*/  IADD3 R2, P0, R35, R14, RZ ;  /* 0x0000000e23027210 */ /* 0x000fda0007f1e0ff */
[----:B------:R-:W-:Y:S05]  /*13e70*/  WARPSYNC.COLLECTIVE R15, `(.L_x_158) ;  /* 0x000000000f087348 */ /* 0x000fea0003c00000 */
[----:B------:R0:W1:Y:S02]  /*13e80*/  SHFL.IDX P6, R14, R13, R12, R11 ;  /* 0x0000000c0d0e7389 */ /* 0x00006400000c000b */
[----:B01----:R-:W-:Y:S01]  /*13e90*/  ENDCOLLECTIVE ;  /* 0x000000000000791b */ /* 0x003fe20003800000 */
.L_x_158:
[----:B------:R-:W-:-:S05]  /*13ea0*/  IMAD.X R3, RZ, RZ, R3, P0 ;  /* 0x000000ffff037224 */ /* 0x000fca00000e0603 */
[----:B------:R-:W-:Y:S01]  /*13eb0*/  @!PT LDS RZ, [RZ] ;  /* 0x00000000fffff984 */ /* 0x000fe20000000800 */
[----:B------:R-:W-:Y:S01]  /*13ec0*/  @!PT LDS RZ, [RZ] ;  /* 0x00000000fffff984 */ /* 0x000fe20000000800 */
[----:B------:R-:W-:Y:S01]  /*13ed0*/  @!PT LDS RZ, [RZ] ;  /* 0x00000000fffff984 */ /* 0x000fe20000000800 */
[----:B------:R0:W-:Y:S04]  /*13ee0*/  LDGSTS.E.BYPASS.LTC128B.128 [R22+0x25200], desc[UR54][R2.64], !P4 ;  /* 0x2520000002167fae */ /* 0x0001e8000e101d76 */
[----:B------:R0:W-:Y:S01]  /*13ef0*/  LDGSTS.E.BYPASS.LTC128B.128 [R22+0x27a00], desc[UR54][R2.64+0x40], !P3 ;  /* 0x27a0004002167fae */ /* 0x0001e2000d901d76 */
[----:B------:R-:W-:-:S03]  /*13f00*/  IMAD.MOV.U32 R13, RZ, RZ, R18 ;  /* 0x000000ffff0d7224 */ /* 0x000fc600078e0012 */
[----:B------:R0:W-:Y:S01]  /*13f10*/  LDGSTS.E.BYPASS.LTC128B.128 [R22+0x2a200], desc[UR54][R2.64+0x80], !P1 ;  /* 0x2a20008002167fae */ /* 0x0001e2000c901d76 */
[----:B------:R-:W-:-:S07]  /*13f20*/  MOV R19, R14 ;  /* 0x0000000e00137202 */ /* 0x000fce0000000f00 */
[----:B0-----:R-:W-:Y:S05]  /*13f30*/  WARPSYNC.COLLECTIVE R15, `(.L_x_159) ;  /* 0x000000000f087348 */ /* 0x001fea0003c00000 */
[----:B------:R1:W2:Y:S02]  /*13f40*/  SHFL.IDX P6, R14, R13, R12, R11 ;  /* 0x0000000c0d0e7389 */ /* 0x0002a400000c000b */
[----:B012---:R-:W-:Y:S01]  /*13f50*/  ENDCOLLECTIVE ;  /* 0x000000000000791b */ /* 0x007fe20003800000 */
.L_x_159:
[----:B------:R-:W-:Y:S02]  /*13f60*/  IMAD.MOV.U32 R13, RZ, RZ, R23 ;  /* 0x000000ffff0d7224 */ /* 0x000fe400078e0017 */
[----:B------:R-:W-:Y:S01]  /*13f70*/  IMAD.MOV.U32 R12, RZ, RZ, RZ ;  /* 0x000000ffff0c7224 */ /* 0x000fe200078e00ff */
[----:B------:R-:W-:-:S13]  /*13f80*/  IADD3 R2, P0, R35, R14, RZ ;  /* 0x0000000e23027210 */ /* 0x000fda0007f1e0ff */
[----:B------:R-:W-:Y:S05]  /*13f90*/  WARPSYNC.COLLECTIVE R15, `(.L_x_160) ;  /* 0x000000000f087348 */ /* 0x000fea0003c00000 */
[----:B------:R0:W1:Y:S02]  /*13fa0*/  SHFL.IDX P6, R14, R13, R12, R11 ;  /* 0x0000000c0d0e7389 */ /* 0x00006400000c000b */
[----:B01----:R-:W-:Y:S01]  /*13fb0*/  ENDCOLLECTIVE ;  /* 0x000000000000791b */ /* 0x003fe20003800000 */
.L_x_160:
        /* <DEDUP_REMOVED lines=8> */
[----:B------:R-:W-:-:S07]  /*14040*/  IMAD.MOV.U32 R23, RZ, RZ, R14 ;  /* 0x000000ffff177224 */ /* 0x000fce00078e000e */
[----:B0-----:R-:W-:Y:S05]  /*14050*/  WARPSYNC.COLLECTIVE R15, `(.L_x_161) ;  /* 0x000000000f087348 */ /* 0x001fea0003c00000 */
[----:B------:R1:W2:Y:S02]  /*14060*/  SHFL.IDX P6, R14, R13, R12, R11 ;  /* 0x0000000c0d0e7389 */ /* 0x0002a400000c000b */
[----:B012---:R-:W-:Y:S01]  /*14070*/  ENDCOLLECTIVE ;  /* 0x000000000000791b */ /* 0x007fe20003800000 */
.L_x_161:
[----:B------:R-:W-:Y:S05]  /*14080*/  BRA `(.L_x_162) ;  /* 0xffffffc400a87947 */ /* 0x000fea000383ffff */
.L_x_72:
[----:B0-----:R0:W1:Y:S02]  /*14090*/  SYNCS.PHASECHK.TRANS64.TRYWAIT P1, [R5+URZ+0x33470], R2 ;  /* 0x03347002050075a7 */ /* 0x001064000802017f */
[----:B-1----:R-:W-:Y:S05]  /*140a0*/  @!P1 NANOSLEEP.SYNCS 0x989680 ;  /* 0x009896800000995d */ /* 0x002fea0003900000 */
[----:B------:R-:W1:Y:S02]  /*140b0*/  @!P1 SYNCS.PHASECHK.TRANS64 P1, [R5+URZ+0x33470], R2 ;  /* 0x03347002050095a7 */ /* 0x000e64000802007f */
[----:B-1----:R-:W-:Y:S05]  /*140c0*/  @!P1 BRA `(.L_x_72) ;  /* 0xfffffffc00f09947 */ /* 0x002fea000383ffff */
[----:B------:R-:W-:Y:S05]  /*140d0*/  BRA `(.L_x_163) ;  /* 0xffffffc800087947 */ /* 0x000fea000383ffff */
.L_x_74:
[----:B0-----:R0:W1:Y:S02]  /*140e0*/  SYNCS.PHASECHK.TRANS64.TRYWAIT P1, [R5+URZ+0x33460], R6 ;  /* 0x03346006050075a7 */ /* 0x001064000802017f */
[----:B-1----:R-:W-:Y:S05]  /*140f0*/  @!P1 NANOSLEEP.SYNCS 0x989680 ;  /* 0x009896800000995d */ /* 0x002fea0003900000 */
[----:B------:R-:W1:Y:S02]  /*14100*/  @!P1 SYNCS.PHASECHK.TRANS64 P1, [R5+URZ+0x33460], R6 ;  /* 0x03346006050095a7 */ /* 0x000e64000802007f */
[----:B-1----:R-:W-:Y:S05]  /*14110*/  @!P1 BRA `(.L_x_74) ;  /* 0xfffffffc00f09947 */ /* 0x002fea000383ffff */
[----:B------:R-:W-:Y:S05]  /*14120*/  BRA `(.L_x_164) ;  /* 0xffffffc800207947 */ /* 0x000fea000383ffff */
.L_x_81:
[----:B-1----:R1:W3:Y:S02]  /*14130*/  SYNCS.PHASECHK.TRANS64.TRYWAIT P0, [R0+URZ+0x33470], R3 ;  /* 0x03347003000075a7 */ /* 0x0022e4000800017f */
[----:B---3--:R-:W-:Y:S05]  /*14140*/  @!P0 NANOSLEEP.SYNCS 0x989680 ;  /* 0x009896800000895d */ /* 0x008fea0003900000 */
[----:B------:R-:W3:Y:S02]  /*14150*/  @!P0 SYNCS.PHASECHK.TRANS64 P0, [R0+URZ+0x33470], R3 ;  /* 0x03347003000085a7 */ /* 0x000ee4000800007f */
[----:B---3--:R-:W-:Y:S05]  /*14160*/  @!P0 BRA `(.L_x_81) ;  /* 0xfffffffc00f08947 */ /* 0x008fea000383ffff */
[----:B------:R-:W-:Y:S05]  /*14170*/  BRA `(.L_x_165) ;  /* 0xffffffd000147947 */ /* 0x000fea000383ffff */
.L_x_83:
[----:B0-----:R0:W1:Y:S02]  /*14180*/  SYNCS.PHASECHK.TRANS64.TRYWAIT P0, [R0+URZ+0x33460], R5 ;  /* 0x03346005000075a7 */ /* 0x001064000800017f */
[----:B-1----:R-:W-:Y:S05]  /*14190*/  @!P0 NANOSLEEP.SYNCS 0x989680 ;  /* 0x009896800000895d */ /* 0x002fea0003900000 */
[----:B------:R-:W1:Y:S02]  /*141a0*/  @!P0 SYNCS.PHASECHK.TRANS64 P0, [R0+URZ+0x33460], R5 ;  /* 0x03346005000085a7 */ /* 0x000e64000800007f */
[----:B-1----:R-:W-:Y:S05]  /*141b0*/  @!P0 BRA `(.L_x_83) ;  /* 0xfffffffc00f08947 */ /* 0x002fea000383ffff */
[----:B------:R-:W-:Y:S05]  /*141c0*/  BRA `(.L_x_166) ;  /* 0xffffffd000307947 */ /* 0x000fea000383ffff */
.L_x_86:
[----:B0-----:R0:W1:Y:S02]  /*141d0*/  SYNCS.PHASECHK.TRANS64.TRYWAIT P0, [R5+URZ+0x33420], R2 ;  /* 0x03342002050075a7 */ /* 0x001064000800017f */
[----:B-1----:R-:W-:Y:S05]  /*141e0*/  @!P0 NANOSLEEP.SYNCS 0x989680 ;  /* 0x009896800000895d */ /* 0x002fea0003900000 */
[----:B------:R-:W1:Y:S02]  /*141f0*/  @!P0 SYNCS.PHASECHK.TRANS64 P0, [R5+URZ+0x33420], R2 ;  /* 0x03342002050085a7 */ /* 0x000e64000800007f */
[----:B-1----:R-:W-:Y:S05]  /*14200*/  @!P0 BRA `(.L_x_86) ;  /* 0xfffffffc00f08947 */ /* 0x002fea000383ffff */
[----:B------:R-:W-:Y:S05]  /*14210*/  BRA `(.L_x_167) ;  /* 0xffffffd800107947 */ /* 0x000fea000383ffff */
.L_x_88:
[----:B0-----:R0:W1:Y:S02]  /*14220*/  SYNCS.PHASECHK.TRANS64.TRYWAIT P1, [R4+URZ+0x33440], R3 ;  /* 0x03344003040075a7 */ /* 0x001064000802017f */
[----:B-1----:R-:W-:Y:S05]  /*14230*/  @!P1 NANOSLEEP.SYNCS 0x989680 ;  /* 0x009896800000995d */ /* 0x002fea0003900000 */
[----:B------:R-:W1:Y:S02]  /*14240*/  @!P1 SYNCS.PHASECHK.TRANS64 P1, [R4+URZ+0x33440], R3 ;  /* 0x03344003040095a7 */ /* 0x000e64000802007f */
[----:B-1----:R-:W-:Y:S05]  /*14250*/  @!P1 BRA `(.L_x_88) ;  /* 0xfffffffc00f09947 */ /* 0x002fea000383ffff */
[----:B------:R-:W-:Y:S05]  /*14260*/  BRA `(.L_x_168) ;  /* 0xffffffd8004c7947 */ /* 0x000fea000383ffff */
.L_x_90:
[----:B-1----:R1:W2:Y:S02]  /*14270*/  SYNCS.PHASECHK.TRANS64.TRYWAIT P1, [R5+URZ+0x33440], R0 ;  /* 0x03344000050075a7 */ /* 0x0022a4000802017f */
[----:B--2---:R-:W-:Y:S05]  /*14280*/  @!P1 NANOSLEEP.SYNCS 0x989680 ;  /* 0x009896800000995d */ /* 0x004fea0003900000 */
[----:B------:R-:W2:Y:S02]  /*14290*/  @!P1 SYNCS.PHASECHK.TRANS64 P1, [R5+URZ+0x33440], R0 ;  /* 0x03344000050095a7 */ /* 0x000ea4000802007f */
[----:B--2---:R-:W-:Y:S05]  /*142a0*/  @!P1 BRA `(.L_x_90) ;  /* 0xfffffffc00f09947 */ /* 0x004fea000383ffff */
[----:B------:R-:W-:Y:S05]  /*142b0*/  BRA `(.L_x_169) ;  /* 0xffffffd800587947 */ /* 0x000fea000383ffff */
.L_x_92:
[----:B--2---:R2:W3:Y:S02]  /*142c0*/  SYNCS.PHASECHK.TRANS64.TRYWAIT P1, [R4+URZ+0x33460], R3 ;  /* 0x03346003040075a7 */ /* 0x0044e4000802017f */
[----:B---3--:R-:W-:Y:S05]  /*142d0*/  @!P1 NANOSLEEP.SYNCS 0x989680 ;  /* 0x009896800000995d */ /* 0x008fea0003900000 */
[----:B------:R-:W3:Y:S02]  /*142e0*/  @!P1 SYNCS.PHASECHK.TRANS64 P1, [R4+URZ+0x33460], R3 ;  /* 0x03346003040095a7 */ /* 0x000ee4000802007f */
[----:B---3--:R-:W-:Y:S05]  /*142f0*/  @!P1 BRA `(.L_x_92) ;  /* 0xfffffffc00f09947 */ /* 0x008fea000383ffff */
[----:B------:R-:W-:Y:S05]  /*14300*/  BRA `(.L_x_170) ;  /* 0xffffffd800547947 */ /* 0x000fea000383ffff */
.L_x_94:
[----:B---3--:R3:W4:Y:S02]  /*14310*/  SYNCS.PHASECHK.TRANS64.TRYWAIT P1, [R5+URZ+0x33460], R0 ;  /* 0x03346000050075a7 */ /* 0x008724000802017f */
[----:B----4-:R-:W-:Y:S05]  /*14320*/  @!P1 NANOSLEEP.SYNCS 0x989680 ;  /* 0x009896800000995d */ /* 0x010fea0003900000 */
[----:B------:R-:W4:Y:S02]  /*14330*/  @!P1 SYNCS.PHASECHK.TRANS64 P1, [R5+URZ+0x33460], R0 ;  /* 0x03346000050095a7 */ /* 0x000f24000802007f */
[----:B----4-:R-:W-:Y:S05]  /*14340*/  @!P1 BRA `(.L_x_94) ;  /* 0xfffffffc00f09947 */ /* 0x010fea000383ffff */
[----:B------:R-:W-:Y:S05]  /*14350*/  BRA `(.L_x_171) ;  /* 0xffffffd800507947 */ /* 0x000fea000383ffff */
.L_x_96:
[----:B----4-:R4:W0:Y:S02]  /*14360*/  SYNCS.PHASECHK.TRANS64.TRYWAIT P1, [R4+URZ+0x33480], R3 ;  /* 0x03348003040075a7 */ /* 0x010824000802017f */
[----:B0-----:R-:W-:Y:S05]  /*14370*/  @!P1 NANOSLEEP.SYNCS 0x989680 ;  /* 0x009896800000995d */ /* 0x001fea0003900000 */
[----:B------:R-:W0:Y:S02]  /*14380*/  @!P1 SYNCS.PHASECHK.TRANS64 P1, [R4+URZ+0x33480], R3 ;  /* 0x03348003040095a7 */ /* 0x000e24000802007f */
[----:B0-----:R-:W-:Y:S05]  /*14390*/  @!P1 BRA `(.L_x_96) ;  /* 0xfffffffc00f09947 */ /* 0x001fea000383ffff */
[----:B------:R-:W-:Y:S05]  /*143a0*/  BRA `(.L_x_172) ;  /* 0xffffffd8004c7947 */ /* 0x000fea000383ffff */
.L_x_173:
[----:B------:R-:W-:-:S00]  /*143b0*/  BRA `(.L_x_173) ;  /* 0xfffffffc00fc7947 */ /* 0x000fc0000383ffff */
[----:B------:R-:W-:-:S00]  /*143c0*/  NOP ;  /* 0x0000000000007918 */ /* 0x000fc00000000000 */
        /* <DEDUP_REMOVED lines=11> */
.L_x_3418:


//--------------------- .text._ZN7cutlass13device_kernelIN5flash11enable_sm90INS1_16FlashAttnFwdSm90INS1_25CollectiveMainloopFwdSm90ILi2EN4cute5tupleIJNS5_1CILi1EEES8_S8_EEENS6_IJNS7_ILi128EEENS7_ILi160EEENS7_ILi192EEEEEELi192ENS_12float_e4m3_tEfNS_4arch4Sm90ELb0ELb0ELb1ELb1ELb1ELb0ELb0ELb1ELb1ELb1ELb1ELb0EEENS1_21CollectiveEpilogueFwdINS6_IJSA_SC_SB_EEES9_NS_10bfloat16_tESG_Li256ELb1ELb1ELb1ELb1EEENS1_36VarlenDynamicPersistentTileSchedulerILi128ELi160ELi256ELi128ELb1ELb1ELb1ELb0ELb1ELb1EEEEEEEEEvNT_6ParamsE --------------------------
	.section	.text._ZN7cutlass13device_kernelIN5flash11enable_sm90INS1_16FlashAttnFwdSm90INS1_25CollectiveMainloopFwdSm90ILi2EN4cute5tupleIJNS5_1CILi1EEES8_S8_EEENS6_IJNS7_ILi128EEENS7_ILi160EEENS7_ILi192EEEEEELi192ENS_12float_e4m3_tEfNS_4arch4Sm90ELb0ELb0ELb1ELb1ELb1ELb0ELb0ELb1ELb1ELb1ELb1ELb0EEENS1_21CollectiveEpilogueFwdINS6_IJSA_SC_SB_EEES9_NS_10bfloat16_tESG_Li256ELb1ELb1ELb1ELb1EEENS1_36VarlenDynamicPersistentTileSchedulerILi128ELi160ELi256ELi128ELb1ELb1ELb1ELb0ELb1ELb1EEEEEEEEEvNT_6ParamsE,"ax",@progbits
	.align	128
.text._ZN7cutlass13device_kernelIN5flash11enable_sm90INS1_16FlashAttnFwdSm90INS1_25CollectiveMainloopFwdSm90ILi2EN4cute5tupleIJNS5_1CILi1EEES8_S8_EEENS6_IJNS7_ILi128EEENS7_ILi160EEENS7_ILi192EEEEEELi192ENS_12float_e4m3_tEfNS_4arch4Sm90ELb0ELb0ELb1ELb1ELb1ELb0ELb0ELb1ELb1ELb1ELb1ELb0EEENS1_21CollectiveEpilogueFwdINS6_IJSA_SC_SB_EEES9_NS_10bfloat16_tESG_Li256ELb1ELb1ELb1ELb1EEENS1_36VarlenDynamicPersistentTileSchedulerILi128ELi160ELi256ELi128ELb1ELb1ELb1ELb0ELb1ELb1EEEEEEEEEvNT_6ParamsE:
        .type           _ZN7cutlass13device_kernelIN5flash11enable_sm90INS1_16FlashAttnFwdSm90INS1_25CollectiveMainloopFwdSm90ILi2EN4cute5tupleIJNS5_1CILi1EEES8_S8_EEENS6_IJNS7_ILi128EEENS7_ILi160EEENS7_ILi192EEEEEELi192ENS_12float_e4m3_tEfNS_4arch4Sm90ELb0ELb0ELb1ELb1ELb1ELb0ELb0ELb1ELb1ELb1ELb1ELb0EEENS1_21CollectiveEpilogueFwdINS6_IJSA_SC_SB_EEES9_NS_10bfloat16_tESG_Li256ELb1ELb1ELb1ELb1EEENS1_36VarlenDynamicPersistentTileSchedulerILi128ELi160ELi256ELi128ELb1ELb1ELb1ELb0ELb1ELb1EEEEEEEEEvNT_6ParamsE,@function
        .size           _ZN7cutlass13device_kernelIN5flash11enable_sm90INS1_16FlashAttnFwdSm90INS1_25CollectiveMainloopFwdSm90ILi2EN4cute5tupleIJNS5_1CILi1EEES8_S8_EEENS6_IJNS7_ILi128EEENS7_ILi160EEENS7_ILi192EEEEEELi192ENS_12float_e4m3_tEfNS_4arch4Sm90ELb0ELb0ELb1ELb1ELb1ELb0ELb0ELb1ELb1ELb1ELb1ELb0EEENS1_21CollectiveEpilogueFwdINS6_IJSA_SC_SB_EEES9_NS_10bfloat16_tESG_Li256ELb1ELb1ELb1ELb1EEENS1_36VarlenDynamicPersistentTileSchedulerILi128ELi160ELi256ELi128ELb1ELb1ELb1ELb0ELb1ELb1EEEEEEEEEvNT_6ParamsE,(.L_x_3419 - _ZN7cutlass13device_kernelIN5flash11enable_sm90INS1_16FlashAttnFwdSm90INS1_25CollectiveMainloopFwdSm90ILi2EN4cute5tupleIJNS5_1CILi1EEES8_S8_EEENS6_IJNS7_ILi128EEENS7_ILi160EEENS7_ILi192EEEEEELi192ENS_12float_e4m3_tEfNS_4arch4Sm90ELb0ELb0ELb1ELb1ELb1ELb0ELb0ELb1ELb1ELb1ELb1ELb0EEENS1_21CollectiveEpilogueFwdINS6_IJSA_SC_SB_EEES9_NS_10bfloat16_tESG_Li256ELb1ELb1ELb1ELb1EEENS1_36VarlenDynamicPersistentTileSchedulerILi128ELi160ELi256ELi128ELb1ELb1ELb1ELb0ELb1ELb1EEEEEEEEEvNT_6ParamsE)
        .other          _ZN7cutlass13device_kernelIN5flash11enable_sm90INS1_16FlashAttnFwdSm90INS1_25CollectiveMainloopFwdSm90ILi2EN4cute5tupleIJNS5_1CILi1EEES8_S8_EEENS6_IJNS7_ILi128EEENS7_ILi160EEENS7_ILi192EEEEEELi192ENS_12float_e4m3_tEfNS_4arch4Sm90ELb0ELb0ELb1ELb1ELb1ELb0ELb0ELb1ELb1ELb1ELb1ELb0EEENS1_21CollectiveEpilogueFwdINS6_IJSA_SC_SB_EEES9_NS_10bfloat16_tESG_Li256ELb1ELb1ELb1ELb1EEENS1_36VarlenDynamicPersistentTileSchedulerILi128ELi160ELi256ELi128ELb1ELb1ELb1ELb0ELb1ELb1EEEEEEEEEvNT_6ParamsE,@"STO_CUDA_ENTRY STV_DEFAULT"
_ZN7cutlass13device_kernelIN5flash11enable_sm90INS1_16FlashAttnFwdSm90INS1_25CollectiveMainloopFwdSm90ILi2EN4cute5tupleIJNS5_1CILi1EEES8_S8_EEENS6_IJNS7_ILi128EEENS7_ILi160EEENS7_ILi192EEEEEELi192ENS_12float_e4m3_tEfNS_4arch4Sm90ELb0ELb0ELb1ELb1ELb1ELb0ELb0ELb1ELb1ELb1ELb1ELb0EEENS1_21CollectiveEpilogueFwdINS6_IJSA_SC_SB_EEES9_NS_10bfloat16_tESG_Li256ELb1ELb1ELb1ELb1EEENS1_36VarlenDynamicPersistentTileSchedulerILi128ELi160ELi256ELi128ELb1ELb1ELb1ELb0ELb1ELb1EEEEEEEEEvNT_6ParamsE:
        /* <DEDUP_REMOVED lines=45> */
.L_x_174:
        /* <DEDUP_REMOVED lines=22> */
.L_x_175:
        /* <DEDUP_REMOVED lines=18> */
.L_x_176:
        /* <DEDUP_REMOVED lines=22> */
.L_x_177:
[----:B------:R-:W5:Y:S01]  /*06b0*/  SHFL.IDX PT, R3, R0, RZ, 0x1f ;  /* 0x00001fff00037589 */ /* 0x000f6200000e0000 */
[----:B------:R-:W-:Y:S01]  /*06c0*/  R2UR UR9, R4 ;  /* 0x00000000040972ca */ /* 0x000fe200000e0000 */
[----:B------:R-:W-:Y:S01]  /*06d0*/  NOP ;  /* 0x0000000000007918 */ /* 0x000fe20000000000 */
[----:B------:R-:W0:Y:S01]  /*06e0*/  S2R R2, SR_CgaCtaId ;  /* 0x0000000000027919 */ /* 0x000e220000008800 */
[----:B-----5:R-:W-:-:S13]  /*06f0*/  ISETP.NE.AND P0, PT, R3, RZ, PT ;  /* 0x000000ff0300720c */ /* 0x020fda0003f05270 */
[----:B0-----:R-:W-:Y:S05]  /*0700*/  @P0 BRA `(.L_x_178) ;  /* 0x0000000000480947 */ /* 0x001fea0003800000 */
[----:B-1----:R-:W0:Y:S01]  /*0710*/  S2UR UR5, SR_CgaCtaId ;  /* 0x00000000000579c3 */ /* 0x002e220000008800 */
[----:B------:R-:W-:Y:S01]  /*0720*/  UMOV UR4, 0x400 ;  /* 0x0000040000047882 */ /* 0x000fe20000000000 */
[----:B------:R-:W-:Y:S01]  /*0730*/  UMOV UR6, 0x1 ;  /* 0x0000000100067882 */ /* 0x000fe20000000000 */
[----:B------:R-:W-:Y:S01]  /*0740*/  UMOV UR7, 0x2 ;  /* 0x0000000200077882 */ /* 0x000fe20000000000 */
[----:B------:R-:W-:Y:S01]  /*0750*/  ELECT P0, URZ, PT ;  /* 0x00000000003f782f */ /* 0x000fe20003800000 */
[----:B0-----:R-:W-:Y:S02]  /*0760*/  ULEA UR8, UR5, UR4, 0x18 ;  /* 0x0000000405087291 */ /* 0x001fe4000f8ec03f */
[----:B------:R-:W-:-:S04]  /*0770*/  UIADD3 UR4, -UR6, 0x100000, URZ ;  /* 0x0010000006047890 */ /* 0x000fc8000fffe13f */
[----:B------:R-:W-:Y:S02]  /*0780*/  USHF.L.U32 UR5, UR4, 0xb, URZ ;  /* 0x0000000b04057899 */ /* 0x000fe4000800063f */
[----:B------:R-:W-:Y:S02]  /*0790*/  USHF.L.U32 UR4, UR4, 0x1, URZ ;  /* 0x0000000104047899 */ /* 0x000fe4000800063f */
[----:B------:R-:W-:-:S04]  /*07a0*/  UIADD3 UR6, -UR7, 0x100000, URZ ;  /* 0x0010000007067890 */ /* 0x000fc8000fffe13f */
[----:B------:R-:W-:Y:S02]  /*07b0*/  USHF.L.U32 UR7, UR6, 0xb, URZ ;  /* 0x0000000b06077899 */ /* 0x000fe4000800063f */
[----:B------:R-:W-:Y:S01]  /*07c0*/  USHF.L.U32 UR6, UR6, 0x1, URZ ;  /* 0x0000000106067899 */ /* 0x000fe2000800063f */
[----:B------:R-:W0:Y:S03]  /*07d0*/  FENCE.VIEW.ASYNC.S ;  /* 0x00000000000073c6 */ /* 0x000e260000000000 */
[----:B0-----:R0:W1:Y:S08]  /*07e0*/  SYNCS.EXCH.64 URZ, [UR8+0x334b0], UR4 ;  /* 0x0334b004083f75b2 */ /* 0x0010700008000100 */
[----:B------:R0:W0:Y:S01]  /*07f0*/  SYNCS.EXCH.64 URZ, [UR8+0x334c0], UR6 ;  /* 0x0334c006083f75b2 */ /* 0x0000220008000100 */
[----:B------:R0:W0:Y:S01]  /*0800*/  SYNCS.EXCH.64 URZ, [UR8+0x334b8], UR4 ;  /* 0x0334b804083f75b2 */ /* 0x0000220008000100 */
[----:B------:R0:W0:Y:S01]  /*0810*/  SYNCS.EXCH.64 URZ, [UR8+0x334c8], UR6 ;  /* 0x0334c806083f75b2 */ /* 0x0000220008000100 */
[----:B------:R-:W-:Y:S01]  /*0820*/  NOP ;  /* 0x0000000000007918 */ /* 0x000fe20000000000 */
.L_x_178:
[----:B------:R-:W-:Y:S01]  /*0830*/  UISETP.NE.AND UP0, UPT, UR9, URZ, UPT ;  /* 0x0000003f0900728c */ /* 0x000fe2000bf05270 */
[----:B------:R-:W-:Y:S01]  /*0840*/  NOP ;  /* 0x0000000000007918 */ /* 0x000fe20000000000 */
[----:B------:R-:W-:Y:S01]  /*0850*/  UMOV UR42, 0x1 ;  /* 0x00000001002a7882 */ /* 0x000fe20000000000 */
[----:B------:R-:W-:Y:S01]  /*0860*/  ULDC.64 UR50, c[0x0][0x208] ;  /* 0x0000820000327ab9 */ /* 0x000fe20000000a00 */
[----:B------:R-:W-:Y:S01]  /*0870*/  USEL UR42, UR42, 0x2, !UP0 ;  /* 0x000000022a2a7887 */ /* 0x000fe2000c000000 */
[----:B01234-:R-:W-:Y:S01]  /*0880*/  BAR.SYNC.DEFER_BLOCKING 0x0 ;  /* 0x0000000000007b1d */ /* 0x01ffe20000010000 */
[----:B------:R-:W-:-:S13]  /*0890*/  PLOP3.LUT P0, PT, PT, PT, UP0, 0x80, 0x0 ;  /* 0x000000000000781c */ /* 0x000fda0003f0f008 */
[----:B------:R-:W-:Y:S05]  /*08a0*/  @!P0 BRA `(.L_x_179) ;  /* 0x000000ec00388947 */ /* 0x000fea0003800000 */
.L_x_180:
[----:B------:R-:W-:-:S08]  /*08b0*/  NOP ;  /* 0x0000000000007918 */ /* 0x000fd00000000000 */
[----:B------:R-:W0:Y:S02]  /*08c0*/  USETMAXREG.TRY_ALLOC.CTAPOOL UP0, 0xe8 ;  /* 0x000000e8000079c8 */ /* 0x000e240008000600 */
[----:B0-----:R-:W-:-:S13]  /*08d0*/  PLOP3.LUT P0, PT, PT, PT, UP0, 0x80, 0x0 ;  /* 0x000000000000781c */ /* 0x001fda0003f0f008 */
[----:B------:R-:W-:Y:S05]  /*08e0*/  @!P0 BRA `(.L_x_180) ;  /* 0xfffffffc00f08947 */ /* 0x000fea000383ffff */
[----:B------:R-:W0:Y:S01]  /*08f0*/  S2R R2, SR_TID.X ;  /* 0x0000000000027919 */ /* 0x000e220000002100 */
[----:B------:R-:W1:Y:S01]  /*0900*/  S2UR UR5, SR_CgaCtaId ;  /* 0x00000000000579c3 */ /* 0x000e620000008800 */
[----:B------:R-:W-:-:S07]  /*0910*/  UMOV UR4, 0x400 ;  /* 0x0000040000047882 */ /* 0x000fce0000000000 */
[----:B------:R-:W-:Y:S06]  /*0920*/  BAR.ARV 0x8, 0x180 ;  /* 0x0206000000007b1d */ /* 0x000fec0000002000 */
[----:B-1----:R-:W-:Y:S01]  /*0930*/  ULEA UR4, UR5, UR4, 0x18 ;  /* 0x0000000405047291 */ /* 0x002fe2000f8ec03f */
[----:B0-----:R-:W-:-:S04]  /*0940*/  LOP3.LUT R0, R2, 0xffffff80, RZ, 0xc0, !PT ;  /* 0xffffff8002007812 */ /* 0x001fc800078ec0ff */
[----:B------:R-:W-:-:S13]  /*0950*/  ISETP.NE.AND P0, PT, R0, 0x80, PT ;  /* 0x000000800000780c */ /* 0x000fda0003f05270 */
[----:B------:R-:W-:Y:S08]  /*0960*/  @!P0 BAR.ARV 0x9, 0x100 ;  /* 0x0244000000008b1d */ /* 0x000ff00000002000 */
[----:B------:R-:W-:Y:S06]  /*0970*/  BAR.SYNC.DEFER_BLOCKING 0x5, 0x180 ;  /* 0x0146000000007b1d */ /* 0x000fec0000010000 */
[----:B------:R-:W0:Y:S01]  /*0980*/  LDS.128 R4, [UR4+0x334d0] ;  /* 0x0334d004ff047984 */ /* 0x000e220008000c00 */
[----:B------:R-:W-:Y:S01]  /*0990*/  ULDC UR4, c[0x0][0xc3c] ;  /* 0x00030f0000047ab9 */ /* 0x000fe20000000800 */
[----:B------:R-:W-:Y:S06]  /*09a0*/  BAR.ARV 0x4, 0x180 ;  /* 0x0106000000007b1d */ /* 0x000fec0000002000 */
[----:B0-----:R-:W-:-:S13]  /*09b0*/  ISETP.GE.AND P0, PT, R7, UR4, PT ;  /* 0x0000000407007c0c */ /* 0x001fda000bf06270 */
[----:B------:R-:W-:Y:S05]  /*09c0*/  @P0 EXIT ;  /* 0x000000000000094d */ /* 0x000fea0003800000 */
[----:B------:R-:W-:Y:S01]  /*09d0*/  VIADD R12, R2, 0xffffff80 ;  /* 0xffffff80020c7836 */ /* 0x000fe20000000000 */
[----:B------:R-:W-:Y:S01]  /*09e0*/  R2UR UR7, R7 ;  /* 0x00000000070772ca */ /* 0x000fe200000e0000 */
[----:B------:R-:W-:Y:S01]  /*09f0*/  ULOP3.LUT UR48, UR42, 0x1, URZ, 0xfc, !UPT ;  /* 0x000000012a307892 */ /* 0x000fe2000f8efc3f */
[----:B------:R-:W-:Y:S01]  /*0a00*/  R2UR UR5, R6 ;  /* 0x00000000060572ca */ /* 0x000fe200000e0000 */
[----:B------:R-:W-:Y:S01]  /*0a10*/  UMOV UR47, URZ ;  /* 0x0000003f002f7c82 */ /* 0x000fe20008000000 */
[----:B------:R-:W-:Y:S01]  /*0a20*/  SHF.R.S32.HI R0, RZ, 0x1f, R12 ;  /* 0x0000001fff007819 */ /* 0x000fe2000001140c */
[----:B------:R-:W-:Y:S01]  /*0a30*/  UMOV UR46, URZ ;  /* 0x0000003f002e7c82 */ /* 0x000fe20008000000 */
[----:B------:R-:W-:Y:S01]  /*0a40*/  R2UR UR6, R5 ;  /* 0x00000000050672ca */ /* 0x000fe200000e0000 */
[----:B------:R-:W-:Y:S01]  /*0a50*/  UMOV UR45, URZ ;  /* 0x0000003f002d7c82 */ /* 0x000fe20008000000 */
[CC--:B------:R-:W-:Y:S02]  /*0a60*/  LEA.HI R2, R0.reuse, R12.reuse, RZ, 0x7 ;  /* 0x0000000c00027211 */ /* 0x0c0fe400078f38ff */
[----:B------:R-:W-:-:S02]  /*0a70*/  LEA.HI R3, R0, R12, RZ, 0x4 ;  /* 0x0000000c00037211 */ /* 0x000fc400078f20ff */
[----:B------:R-:W-:Y:S02]  /*0a80*/  LOP3.LUT R227, R2, 0xffffff80, RZ, 0xc0, !PT ;  /* 0xffffff8002e37812 */ /* 0x000fe400078ec0ff */
[----:B------:R-:W-:Y:S02]  /*0a90*/  LEA.HI R4, R0, R12, RZ, 0x5 ;  /* 0x0000000c00047211 */ /* 0x000fe400078f28ff */
[----:B------:R-:W-:Y:S01]  /*0aa0*/  SHF.R.S32.HI R6, RZ, 0x4, R3 ;  /* 0x00000004ff067819 */ /* 0x000fe20000011403 */
[----:B------:R-:W-:Y:S01]  /*0ab0*/  IMAD.IADD R227, R12, 0x1, -R227 ;  /* 0x000000010ce37824 */ /* 0x000fe200078e0ae3 */
[----:B------:R-:W-:Y:S01]  /*0ac0*/  SHF.R.S32.HI R13, RZ, 0x7, R2 ;  /* 0x00000007ff0d7819 */ /* 0x000fe20000011402 */
[----:B------:R-:W-:Y:S01]  /*0ad0*/  IMAD.SHL.U32 R5, R4, 0x20, RZ ;  /* 0x0000002004057824 */ /* 0x000fe200078e00ff */
[----:B------:R-:W-:Y:S02]  /*0ae0*/  LOP3.LUT R4, R3, 0x3fffff0, RZ, 0xc0, !PT ;  /* 0x03fffff003047812 */ /* 0x000fe400078ec0ff */
[----:B------:R-:W-:-:S02]  /*0af0*/  SHF.R.S32.HI R8, RZ, 0x1f, R227 ;  /* 0x0000001fff087819 */ /* 0x000fc400000114e3 */
[----:B------:R-:W-:Y:S01]  /*0b00*/  LEA.HI R3, R3, R6, RZ, 0x1 ;  /* 0x0000000603037211 */ /* 0x000fe200078f08ff */
[----:B------:R-:W-:Y:S01]  /*0b10*/  IMAD.IADD R4, R12, 0x1, -R4 ;  /* 0x000000010c047824 */ /* 0x000fe200078e0a04 */
[----:B------:R-:W-:Y:S02]  /*0b20*/  LEA.HI R7, R8, R227, RZ, 0x2 ;  /* 0x000000e308077211 */ /* 0x000fe400078f10ff */
[----:B------:R-:W-:Y:S02]  /*0b30*/  LOP3.LUT R5, R5, 0xfffffc00, RZ, 0xc0, !PT ;  /* 0xfffffc0005057812 */ /* 0x000fe400078ec0ff */
[--C-:B------:R-:W-:Y:S02]  /*0b40*/  SHF.R.S32.HI R9, RZ, 0x2, R7.reuse ;  /* 0x00000002ff097819 */ /* 0x100fe40000011407 */
[----:B------:R-:W-:Y:S01]  /*0b50*/  SHF.R.S32.HI R10, RZ, 0x1f, R7 ;  /* 0x0000001fff0a7819 */ /* 0x000fe20000011407 */
[----:B------:R-:W-:Y:S01]  /*0b60*/  IMAD R4, R4, 0x40, R5 ;  /* 0x0000004004047824 */ /* 0x000fe200078e0205 */
[----:B------:R-:W-:-:S02]  /*0b70*/  LOP3.LUT R3, R3, 0x1ffffffe, RZ, 0xc0, !PT ;  /* 0x1ffffffe03037812 */ /* 0x000fc400078ec0ff */
[----:B------:R-:W-:Y:S02]  /*0b80*/  LEA.HI R10, R10, R9, RZ, 0x3 ;  /* 0x000000090a0a7211 */ /* 0x000fe400078f18ff */
[----:B------:R-:W-:Y:S01]  /*0b90*/  LEA.HI R11, R0, R12, RZ, 0x2 ;  /* 0x0000000c000b7211 */ /* 0x000fe200078f10ff */
[----:B------:R-:W-:Y:S01]  /*0ba0*/  IMAD.IADD R3, R6, 0x1, -R3 ;  /* 0x0000000106037824 */ /* 0x000fe200078e0a03 */
[----:B------:R-:W-:Y:S02]  /*0bb0*/  LOP3.LUT R10, R10, 0xfffffff8, RZ, 0xc0, !PT ;  /* 0xfffffff80a0a7812 */ /* 0x000fe400078ec0ff */
[----:B------:R-:W-:Y:S01]  /*0bc0*/  LEA.HI R8, R8, R227, RZ, 0x5 ;  /* 0x000000e308087211 */ /* 0x000fe200078f28ff */
[----:B------:R-:W-:Y:S01]  /*0bd0*/  IMAD R3, R3, 0x8, R4 ;  /* 0x0000000803037824 */ /* 0x000fe200078e0204 */
[----:B------:R-:W-:Y:S01]  /*0be0*/  LEA.HI R2, R2, R13, RZ, 0x1 ;  /* 0x0000000d02027211 */ /* 0x000fe200078f08ff */
[----:B------:R-:W-:Y:S01]  /*0bf0*/  IMAD.IADD R9, R9, 0x1, -R10 ;  /* 0x0000000109097824 */ /* 0x000fe200078e0a0a */
[----:B------:R-:W-:-:S02]  /*0c00*/  LOP3.LUT R11, R11, 0xfffffffc, RZ, 0xc0, !PT ;  /* 0xfffffffc0b0b7812 */ /* 0x000fc400078ec0ff */
[----:B------:R-:W-:Y:S01]  /*0c10*/  SHF.R.S32.HI R8, RZ, 0x5, R8 ;  /* 0x00000005ff087819 */ /* 0x000fe20000011408 */
[----:B------:R0:W-:Y:S01]  /*0c20*/  STL [R1+0x28], R3 ;  /* 0x0000280301007387 */ /* 0x0001e20000100800 */
[----:B------:R-:W-:Y:S01]  /*0c30*/  LOP3.LUT R2, R2, 0x3fffffe, RZ, 0xc0, !PT ;  /* 0x03fffffe02027812 */ /* 0x000fe200078ec0ff */
[----:B------:R-:W-:Y:S01]  /*0c40*/  IMAD.IADD R11, R12, 0x1, -R11 ;  /* 0x000000010c0b7824 */ /* 0x000fe200078e0a0b */
[----:B------:R-:W-:Y:S01]  /*0c50*/  LOP3.LUT R6, R7, 0x7ffffffc, RZ, 0xc0, !PT ;  /* 0x7ffffffc07067812 */ /* 0x000fe200078ec0ff */
[----:B------:R-:W-:Y:S01]  /*0c60*/  IMAD R9, R8, 0x10, R9 ;  /* 0x0000001008097824 */ /* 0x000fe200078e0209 */
[----:B------:R-:W-:Y:S01]  /*0c70*/  LEA.HI R0, R0, R12, RZ, 0x3 ;  /* 0x0000000c00007211 */ /* 0x000fe200078f18ff */
[----:B------:R-:W-:Y:S01]  /*0c80*/  IMAD.IADD R2, R13, 0x1, -R2 ;  /* 0x000000010d027824 */ /* 0x000fe200078e0a02 */
[----:B------:R-:W-:Y:S01]  /*0c90*/  LEA.HI R5, R11, R11, RZ, 0x1 ;  /* 0x0000000b0b057211 */ /* 0x000fe200078f08ff */
[----:B------:R-:W-:Y:S01]  /*0ca0*/  IMAD.IADD R6, R227, 0x1, -R6 ;  /* 0x00000001e3067824 */ /* 0x000fe200078e0a06 */
[----:B------:R-:W-:Y:S01]  /*0cb0*/  LOP3.LUT R16, R0, 0xfffffff8, RZ, 0xc0, !PT ;  /* 0xfffffff800107812 */ /* 0x000fe200078ec0ff */
[----:B0-----:R-:W-:Y:S01]  /*0cc0*/  IMAD R3, R2, 0x40, R9 ;  /* 0x0000004002037824 */ /* 0x001fe200078e0209 */
[----:B------:R-:W-:Y:S01]  /*0cd0*/  LOP3.LUT R4, R5, 0x1ffffffe, RZ, 0xc0, !PT ;  /* 0x1ffffffe05047812 */ /* 0x000fe200078ec0ff */
[----:B------:R-:W-:Y:S01]  /*0ce0*/  IMAD.SHL.U32 R2, R6, 0x2, RZ ;  /* 0x0000000206027824 */ /* 0x000fe200078e00ff */
[----:B------:R-:W-:Y:S01]  /*0cf0*/  SHF.R.S32.HI R226, RZ, 0x3, R0 ;  /* 0x00000003ffe27819 */ /* 0x000fe20000011400 */
[----:B------:R-:W-:Y:S01]  /*0d00*/  IMAD.IADD R16, R12, 0x1, -R16 ;  /* 0x000000010c107824 */ /* 0x000fe200078e0a10 */
[----:B------:R0:W-:Y:S01]  /*0d10*/  STL [R1+0x20], R3 ;  /* 0x0000200301007387 */ /* 0x0001e20000100800 */
[----:B------:R-:W-:-:S02]  /*0d20*/  VIADD R224, R2, 0x10 ;  /* 0x0000001002e07836 */ /* 0x000fc40000000000 */
[C---:B------:R-:W-:Y:S02]  /*0d30*/  VIADD R221, R2.reuse, 0x90 ;  /* 0x0000009002dd7836 */ /* 0x040fe40000000000 */
[C---:B------:R-:W-:Y:S01]  /*0d40*/  VIADD R22, R2.reuse, 0xa8 ;  /* 0x000000a802167836 */ /* 0x040fe20000000000 */
[----:B------:R-:W-:Y:S01]  /*0d50*/  SHF.R.S32.HI R0, RZ, 0x1f, R224 ;  /* 0x0000001fff007819 */ /* 0x000fe200000114e0 */
[----:B------:R-:W-:Y:S01]  /*0d60*/  IMAD.IADD R4, R11, 0x1, -R4 ;  /* 0x000000010b047824 */ /* 0x000fe200078e0a04 */
[----:B------:R-:W-:Y:S01]  /*0d70*/  SHF.R.S32.HI R0, RZ, 0x1f, R221 ;  /* 0x0000001fff007819 */ /* 0x000fe200000114dd */
[----:B------:R-:W-:Y:S01]  /*0d80*/  VIADD R225, R2, 0x8 ;  /* 0x0000000802e17836 */ /* 0x000fe20000000000 */
[----:B------:R-:W-:Y:S01]  /*0d90*/  SHF.R.S32.HI R0, RZ, 0x1f, R22 ;  /* 0x0000001fff007819 */ /* 0x000fe20000011416 */
[----:B------:R-:W-:Y:S02]  /*0da0*/  IMAD R0, R4, 0x8, R3 ;  /* 0x0000000804007824 */ /* 0x000fe400078e0203 */
[C---:B------:R-:W-:Y:S01]  /*0db0*/  VIADD R223, R2.reuse, 0x80 ;  /* 0x0000008002df7836 */ /* 0x040fe20000000000 */
[----:B------:R-:W-:Y:S01]  /*0dc0*/  SHF.R.S32.HI R5, RZ, 0x1f, R225 ;  /* 0x0000001fff057819 */ /* 0x000fe200000114e1 */
[C---:B------:R-:W-:Y:S01]  /*0dd0*/  VIADD R222, R2.reuse, 0x88 ;  /* 0x0000008802de7836 */ /* 0x040fe20000000000 */
[----:B------:R0:W-:Y:S01]  /*0de0*/  STL [R1+0x24], R0 ;  /* 0x0000240001007387 */ /* 0x0001e20000100800 */
[C---:B------:R-:W-:Y:S01]  /*0df0*/  VIADD R220, R2.reuse, 0x98 ;  /* 0x0000009802dc7836 */ /* 0x040fe20000000000 */
[----:B------:R-:W-:Y:S01]  /*0e00*/  SHF.R.S32.HI R6, RZ, 0x1f, R223 ;  /* 0x0000001fff067819 */ /* 0x000fe200000114df */
[C---:B------:R-:W-:Y:S01]  /*0e10*/  VIADD R23, R2.reuse, 0xa0 ;  /* 0x000000a002177836 */ /* 0x040fe20000000000 */
[----:B------:R-:W-:Y:S01]  /*0e20*/  SHF.R.S32.HI R5, RZ, 0x1f, R222 ;  /* 0x0000001fff057819 */ /* 0x000fe200000114de */
[C---:B------:R-:W-:Y:S01]  /*0e30*/  VIADD R19, R2.reuse, 0xb0 ;  /* 0x000000b002137836 */ /* 0x040fe20000000000 */
[----:B------:R-:W-:Y:S01]  /*0e40*/  SHF.R.S32.HI R6, RZ, 0x1f, R220 ;  /* 0x0000001fff067819 */ /* 0x000fe200000114dc */
[C---:B------:R-:W-:Y:S01]  /*0e50*/  VIADD R18, R2.reuse, 0xb8 ;  /* 0x000000b802127836 */ /* 0x040fe20000000000 */
[----:B------:R-:W-:Y:S01]  /*0e60*/  SHF.R.S32.HI R5, RZ, 0x1f, R23 ;  /* 0x0000001fff057819 */ /* 0x000fe20000011417 */
[----:B------:R-:W-:Y:S01]  /*0e70*/  VIADD R17, R2, 0x18 ;  /* 0x0000001802117836 */ /* 0x000fe20000000000 */
[----:B------:R-:W-:-:S02]  /*0e80*/  SHF.R.S32.HI R229, RZ, 0x1f, R19 ;  /* 0x0000001fffe57819 */ /* 0x000fc40000011413 */
[----:B0-----:R-:W-:-:S07]  /*0e90*/  SHF.R.S32.HI R228, RZ, 0x1f, R18 ;  /* 0x0000001fffe47819 */ /* 0x001fce0000011412 */
.L_x_230:
[----:B------:R-:W-:Y:S01]  /*0ea0*/  ULDC.64 UR8, c[0x0][0xc88] ;  /* 0x0003220000087ab9 */ /* 0x000fe20000000a00 */
[----:B------:R-:W-:Y:S01]  /*0eb0*/  ULDC.64 UR10, c[0x0][0xa20] ;  /* 0x00028800000a7ab9 */ /* 0x000fe20000000a00 */
[----:B------:R-:W-:Y:S02]  /*0ec0*/  UIMAD.WIDE UR8, UR7, 0x4, UR8 ;  /* 0x00000004070878a5 */ /* 0x000fe4000f8e0208 */
[----:B------:R-:W-:Y:S01]  /*0ed0*/  UISETP.NE.U32.AND UP1, UPT, UR10, URZ, UPT ;  /* 0x0000003f0a00728c */ /* 0x000fe2000bf25070 */
[----:B------:R-:W-:Y:S01]  /*0ee0*/  ULDC UR4, c[0x0][0x424] ;  /* 0x0001090000047ab9 */ /* 0x000fe20000000800 */
[----:B------:R-:W-:Y:S02]  /*0ef0*/  ULDC UR7, c[0x0][0x2f0] ;  /* 0x0000bc0000077ab9 */ /* 0x000fe40000000800 */
[----:B012---:R-:W-:Y:S02]  /*0f00*/  IMAD.U32 R4, RZ, RZ, UR8 ;  /* 0x00000008ff047e24 */ /* 0x007fe4000f8e00ff */
[----:B------:R-:W-:Y:S01]  /*0f10*/  IMAD.U32 R5, RZ, RZ, UR9 ;  /* 0x00000009ff057e24 */ /* 0x000fe2000f8e00ff */
[----:B------:R-:W-:-:S04]  /*0f20*/  ULDC.64 UR8, c[0x0][0xa28] ;  /* 0x00028a0000087ab9 */ /* 0x000fc80000000a00 */
[----:B------:R-:W2:Y:S01]  /*0f30*/  LDG.E R4, desc[UR50][R4.64] ;  /* 0x0000003204047981 */ /* 0x000ea2000c1e1900 */
[----:B------:R-:W-:Y:S02]  /*0f40*/  UISETP.NE.U32.AND UP0, UPT, UR8, URZ, UPT ;  /* 0x0000003f0800728c */ /* 0x000fe4000bf05070 */
[----:B------:R-:W-:Y:S02]  /*0f50*/  UISETP.NE.AND.EX UP1, UPT, UR11, URZ, UPT, UP1 ;  /* 0x0000003f0b00728c */ /* 0x000fe4000bf25310 */
[----:B------:R-:W-:-:S04]  /*0f60*/  UISETP.NE.AND.EX UP0, UPT, UR9, URZ, UPT, UP0 ;  /* 0x0000003f0900728c */ /* 0x000fc8000bf05300 */
[----:B------:R-:W-:Y:S02]  /*0f70*/  PLOP3.LUT P1, PT, PT, PT, UP1, 0x80, 0x0 ;  /* 0x000000000000781c */ /* 0x000fe40003f2f018 */
[----:B------:R-:W-:Y:S02]  /*0f80*/  PLOP3.LUT P0, PT, PT, PT, UP0, 0x80, 0x0 ;  /* 0x000000000000781c */ /* 0x000fe40003f0f008 */
[----:B--2---:R-:W-:-:S13]  /*0f90*/  R2UR UR36, R4 ;  /* 0x00000000042472ca */ /* 0x004fda00000e0000 */
[----:B------:R-:W-:Y:S02]  /*0fa0*/  USHF.R.S32.HI UR37, URZ, 0x1f, UR36 ;  /* 0x0000001f3f257899 */ /* 0x000fe40008011424 */
[----:B------:R-:W-:-:S04]  /*0fb0*/  @UP0 ULEA UR8, UP2, UR36, UR8, 0x2 ;  /* 0x0000000824080291 */ /* 0x000fc8000f84103f */
[----:B------:R-:W-:Y:S02]  /*0fc0*/  @UP0 ULEA.HI.X UR9, UR36, UR9, UR37, 0x2, UP2 ;  /* 0x0000000924090291 */ /* 0x000fe400090f1425 */
[----:B------:R-:W-:Y:S01]  /*0fd0*/  @UP1 ULEA UR10, UP0, UR36, UR10, 0x2 ;  /* 0x0000000a240a1291 */ /* 0x000fe2000f80103f */
[----:B------:R-:W-:-:S03]  /*0fe0*/  IMAD.U32 R4, RZ, RZ, UR8 ;  /* 0x00000008ff047e24 */ /* 0x000fc6000f8e00ff */
[----:B------:R-:W-:Y:S01]  /*0ff0*/  @UP1 ULEA.HI.X UR11, UR36, UR11, UR37, 0x2, UP0 ;  /* 0x0000000b240b1291 */ /* 0x000fe200080f1425 */
[----:B------:R-:W-:Y:S01]  /*1000*/  IMAD.U32 R5, RZ, RZ, UR9 ;  /* 0x00000009ff057e24 */ /* 0x000fe2000f8e00ff */
[----:B------:R-:W-:Y:S01]  /*1010*/  ULDC.64 UR8, c[0x0][0x418] ;  /* 0x0001060000087ab9 */ /* 0x000fe20000000a00 */
[----:B------:R-:W-:-:S03]  /*1020*/  IMAD.U32 R6, RZ, RZ, UR10 ;  /* 0x0000000aff067e24 */ /* 0x000fc6000f8e00ff */
[----:B----4-:R-:W-:Y:S01]  /*1030*/  IMAD.U32 R7, RZ, RZ, UR11 ;  /* 0x0000000bff077e24 */ /* 0x010fe2000f8e00ff */
[----:B------:R-:W2:Y:S04]  /*1040*/  @P0 LDG.E R4, desc[UR50][R4.64] ;  /* 0x0000003204040981 */ /* 0x000ea8000c1e1900 */
[----:B---3--:R-:W3:Y:S01]  /*1050*/  @P1 LDG.E R6, desc[UR50][R6.64] ;  /* 0x0000003206061981 */ /* 0x008ee2000c1e1900 */
[----:B------:R-:W-:Y:S01]  /*1060*/  UISETP.NE.U32.AND UP0, UPT, UR8, URZ, UPT ;  /* 0x0000003f0800728c */ /* 0x000fe2000bf05070 */
[----:B------:R-:W-:Y:S01]  /*1070*/  UMOV UR54, URZ ;  /* 0x0000003f00367c82 */ /* 0x000fe20008000000 */
[----:B------:R-:W-:Y:S02]  /*1080*/  ULOP3.LUT UR8, UR5, 0xff000000, URZ, 0xc0, !UPT ;  /* 0xff00000005087892 */ /* 0x000fe4000f8ec03f */
[----:B------:R-:W-:Y:S01]  /*1090*/  UISETP.NE.AND.EX UP0, UPT, UR9, URZ, UPT, UP0 ;  /* 0x0000003f0900728c */ /* 0x000fe2000bf05300 */
[----:B------:R-:W-:-:S03]  /*10a0*/  UMOV UR38, UR6 ;  /* 0x0000000600267c82 */ /* 0x000fc60008000000 */
[----:B------:R-:W-:-:S04]  /*10b0*/  USEL UR4, UR4, 0x1, UP0 ;  /* 0x0000000104047887 */ /* 0x000fc80008000000 */
[----:B------:R-:W-:Y:S01]  /*10c0*/  UIMAD UR4, UR4, UR7, URZ ;  /* 0x00000007040472a4 */ /* 0x000fe2000f8e023f */
[----:B--2---:R-:W-:-:S06]  /*10d0*/  @P0 R2UR UR54, R4 ;  /* 0x00000000043602ca */ /* 0x004fcc00000e0000 */
[----:B---3--:R-:W-:Y:S01]  /*10e0*/  @P1 R2UR UR4, R6 ;  /* 0x00000000060412ca */ /* 0x008fe200000e0000 */
[----:B-----5:R-:W-:-:S14]  /*10f0*/  @P1 BRA `(.L_x_181) ;  /* 0x0000000000341947 */ /* 0x020fdc0003800000 */
[----:B------:R-:W-:Y:S02]  /*1100*/  ULDC.64 UR6, c[0x0][0xa08] ;  /* 0x0002820000067ab9 */ /* 0x000fe40000000a00 */
[----:B------:R-:W-:-:S04]  /*1110*/  ISETP.NE.U32.AND P0, PT, RZ, UR6, PT ;  /* 0x00000006ff007c0c */ /* 0x000fc8000bf05070 */
[----:B------:R-:W-:-:S13]  /*1120*/  ISETP.NE.AND.EX P0, PT, RZ, UR7, PT, P0 ;  /* 0x00000007ff007c0c */ /* 0x000fda000bf05300 */
[----:B------:R-:W-:Y:S05]  /*1130*/  @!P0 BRA `(.L_x_181) ;  /* 0x0000000000248947 */ /* 0x000fea0003800000 */
[----:B------:R-:W-:Y:S02]  /*1140*/  ULDC.64 UR6, c[0x0][0xa08] ;  /* 0x0002820000067ab9 */ /* 0x000fe40000000a00 */
[----:B------:R-:W-:-:S06]  /*1150*/  UIMAD.WIDE UR6, UR36, 0x4, UR6 ;  /* 0x00000004240678a5 */ /* 0x000fcc000f8e0206 */
[----:B------:R-:W-:Y:S02]  /*1160*/  IMAD.U32 R4, RZ, RZ, UR6 ;  /* 0x00000006ff047e24 */ /* 0x000fe4000f8e00ff */
[----:B------:R-:W-:-:S05]  /*1170*/  IMAD.U32 R5, RZ, RZ, UR7 ;  /* 0x00000007ff057e24 */ /* 0x000fca000f8e00ff */
[----:B------:R-:W2:Y:S04]  /*1180*/  LDG.E R3, desc[UR50][R4.64] ;  /* 0x0000003204037981 */ /* 0x000ea8000c1e1900 */
[----:B------:R-:W3:Y:S01]  /*1190*/  LDG.E R0, desc[UR50][R4.64+0x4] ;  /* 0x0000043204007981 */ /* 0x000ee2000c1e1900 */
[----:B--2---:R-:W-:Y:S02]  /*11a0*/  R2UR UR4, R3 ;  /* 0x00000000030472ca */ /* 0x004fe400000e0000 */
[----:B---3--:R-:W-:-:S13]  /*11b0*/  R2UR UR6, R0 ;  /* 0x00000000000672ca */ /* 0x008fda00000e0000 */
[----:B------:R-:W-:-:S12]  /*11c0*/  UIADD3 UR4, -UR4, UR6, URZ ;  /* 0x0000000604047290 */ /* 0x000fd8000fffe13f */
.L_x_181:
[----:B------:R-:W-:Y:S02]  /*11d0*/  UIADD3 UR54, -UR54, UR4, URZ ;  /* 0x0000000436367290 */ /* 0x000fe4000fffe13f */
[----:B------:R-:W-:Y:S02]  /*11e0*/  ULOP3.LUT UR4, UR5, 0xff0000, URZ, 0xc0, !UPT ;  /* 0x00ff000005047892 */ /* 0x000fe4000f8ec03f */
[----:B------:R-:W-:Y:S02]  /*11f0*/  UISETP.GE.AND UP0, UPT, UR54, 0x1, UPT ;  /* 0x000000013600788c */ /* 0x000fe4000bf06270 */
[----:B------:R-:W-:Y:S02]  /*1200*/  UIADD3 UR6, UR54, 0x9f, URZ ;  /* 0x0000009f36067890 */ /* 0x000fe4000fffe03f */
[----:B------:R-:W-:Y:S02]  /*1210*/  USHF.R.U32.HI UR8, URZ, 0x8, UR8 ;  /* 0x000000083f087899 */ /* 0x000fe40008011608 */
[----:B------:R-:W-:Y:S01]  /*1220*/  PLOP3.LUT P0, PT, PT, PT, UP0, 0x80, 0x0 ;  /* 0x000000000000781c */ /* 0x000fe20003f0f008 */
[----:B------:R-:W-:-:S02]  /*1230*/  UIMAD.WIDE UR6, UR6, 0x66666667, URZ ;  /* 0x66666667060678a5 */ /* 0x000fc4000f8e023f */
[----:B------:R-:W-:Y:S02]  /*1240*/  ULEA.HI UR8, UR4, UR8, URZ, 0x10 ;  /* 0x0000000804087291 */ /* 0x000fe4000f8f803f */
[----:B------:R-:W-:Y:S02]  /*1250*/  USHF.R.U32.HI UR6, URZ, 0x1f, UR7 ;  /* 0x0000001f3f067899 */ /* 0x000fe40008011607 */
[----:B------:R-:W-:Y:S02]  /*1260*/  ULOP3.LUT UR39, UR8, 0xff, URZ, 0xc0, !UPT ;  /* 0x000000ff08277892 */ /* 0x000fe4000f8ec03f */
[----:B------:R-:W-:Y:S01]  /*1270*/  ULOP3.LUT UR40, UR5, 0xffff, URZ, 0xc0, !UPT ;  /* 0x0000ffff05287892 */ /* 0x000fe2000f8ec03f */
[----:B------:R-:W-:Y:S01]  /*1280*/  UMOV UR4, URZ ;  /* 0x0000003f00047c82 */ /* 0x000fe20008000000 */
[----:B------:R-:W-:Y:S02]  /*1290*/  USHF.R.U32.HI UR44, URZ, 0x10, UR8 ;  /* 0x000000103f2c7899 */ /* 0x000fe40008011608 */
[----:B------:R-:W-:Y:S01]  /*12a0*/  ULEA.HI.SX32 UR9, UR7, UR6, 0x1a ;  /* 0x0000000607097291 */ /* 0x000fe2000f8fd23f */
[----:B------:R-:W-:Y:S11]  /*12b0*/  @!P0 BRA `(.L_x_182) ;  /* 0x0000000000908947 */ /* 0x000ff60003800000 */
[----:B------:R-:W-:Y:S01]  /*12c0*/  UISETP.NE.AND UP0, UPT, UR44, URZ, UPT ;  /* 0x0000003f2c00728c */ /* 0x000fe2000bf05270 */
[----:B------:R-:W-:-:S03]  /*12d0*/  ULDC UR4, c[0x0][0x9f0] ;  /* 0x00027c0000047ab9 */ /* 0x000fc60000000800 */
[----:B------:R-:W-:-:S03]  /*12e0*/  USEL UR10, UR44, UR4, UP0 ;  /* 0x000000042c0a7287 */ /* 0x000fc60008000000 */
[----:B------:R-:W-:Y:S01]  /*12f0*/  UMOV UR4, URZ ;  /* 0x0000003f00047c82 */ /* 0x000fe20008000000 */
[----:B------:R-:W-:Y:S02]  /*1300*/  UIADD3 UR6, UR9, -0x1, UR10 ;  /* 0xffffffff09067890 */ /* 0x000fe4000fffe00a */
[----:B------:R-:W-:-:S04]  /*1310*/  IMAD.U32 R4, RZ, RZ, UR10 ;  /* 0x0000000aff047e24 */ /* 0x000fc8000f8e00ff */
[----:B------:R-:W-:Y:S01]  /*1320*/  IMAD.U32 R5, RZ, RZ, UR6 ;  /* 0x00000006ff057e24 */ /* 0x000fe2000f8e00ff */
[-C--:B------:R-:W-:Y:S01]  /*1330*/  IABS R0, R4.reuse ;  /* 0x0000000400007213 */ /* 0x080fe20000000000 */
[----:B------:R-:W-:Y:S01]  /*1340*/  ULOP3.LUT UR6, UR6, UR10, URZ, 0x3c, !UPT ;  /* 0x0000000a06067292 */ /* 0x000fe2000f8e3c3f */
[----:B------:R-:W-:Y:S02]  /*1350*/  IABS R6, R4 ;  /* 0x0000000400067213 */ /* 0x000fe40000000000 */
        /* <DEDUP_REMOVED lines=26> */
.L_x_182:
[----:B------:R-:W-:Y:S01]  /*1500*/  UIMAD UR41, UR39, UR4, URZ ;  /* 0x00000004272972a4 */ /* 0x000fe2000f8e023f */
[----:B------:R-:W-:Y:S01]  /*1510*/  IMAD.U32 R0, RZ, RZ, UR9 ;  /* 0x00000009ff007e24 */ /* 0x000fe2000f8e00ff */
[----:B------:R-:W-:Y:S01]  /*1520*/  PLOP3.LUT P0, PT, PT, PT, PT, 0x80, 0x0 ;  /* 0x000000000000781c */ /* 0x000fe20003f0f070 */
[----:B------:R-:W-:Y:S01]  /*1530*/  IMAD.U32 R3, RZ, RZ, UR4 ;  /* 0x00000004ff037e24 */ /* 0x000fe2000f8e00ff */
[----:B------:R-:W-:Y:S02]  /*1540*/  CS2R R128, SRZ ;  /* 0x0000000000807805 */ /* 0x000fe4000001ff00 */
[----:B------:R-:W-:Y:S02]  /*1550*/  CS2R R126, SRZ ;  /* 0x00000000007e7805 */ /* 0x000fe4000001ff00 */
[----:B------:R-:W-:Y:S02]  /*1560*/  CS2R R54, SRZ ;  /* 0x0000000000367805 */ /* 0x000fe4000001ff00 */
[----:B------:R-:W-:-:S02]  /*1570*/  CS2R R100, SRZ ;  /* 0x0000000000647805 */ /* 0x000fc4000001ff00 */
[----:B------:R-:W-:Y:S01]  /*1580*/  VIADDMNMX R0, R3, UR41, R0, PT ;  /* 0x0000002903007c46 */ /* 0x000fe2000b800100 */
[----:B------:R-:W-:Y:S01]  /*1590*/  IMAD.MOV.U32 R3, RZ, RZ, RZ ;  /* 0x000000ffff037224 */ /* 0x000fe200078e00ff */
[----:B------:R-:W-:Y:S01]  /*15a0*/  CS2R R124, SRZ ;  /* 0x00000000007c7805 */ /* 0x000fe2000001ff00 */
[----:B------:R-:W-:Y:S01]  /*15b0*/  IMAD.MOV.U32 R29, RZ, RZ, RZ ;  /* 0x000000ffff1d7224 */ /* 0x000fe200078e00ff */
[----:B------:R-:W-:Y:S01]  /*15c0*/  R2UR UR53, R0 ;  /* 0x00000000003572ca */ /* 0x000fe200000e0000 */
[----:B------:R-:W-:Y:S01]  /*15d0*/  IMAD.MOV.U32 R0, RZ, RZ, RZ ;  /* 0x000000ffff007224 */ /* 0x000fe200078e00ff */
        /* <DEDUP_REMOVED lines=8> */
[----:B------:R-:W-:Y:S01]  /*1660*/  IMAD.MOV.U32 R149, RZ, RZ, RZ ;  /* 0x000000ffff957224 */ /* 0x000fe200078e00ff */
[----:B------:R-:W-:Y:S01]  /*1670*/  CS2R R36, SRZ ;  /* 0x0000000000247805 */ /* 0x000fe2000001ff00 */
[----:B------:R-:W-:Y:S01]  /*1680*/  IMAD.MOV.U32 R88, RZ, RZ, RZ ;  /* 0x000000ffff587224 */ /* 0x000fe200078e00ff */
[----:B------:R-:W-:Y:S01]  /*1690*/  UISETP.GT.AND UP0, UPT, UR53, UR41, UPT ;  /* 0x000000293500728c */ /* 0x000fe2000bf04270 */
[----:B------:R-:W-:Y:S01]  /*16a0*/  CS2R R60, SRZ ;  /* 0x00000000003c7805 */ /* 0x000fe2000001ff00 */
[----:B------:R-:W-:Y:S01]  /*16b0*/  IMAD.MOV.U32 R147, RZ, RZ, RZ ;  /* 0x000000ffff937224 */ /* 0x000fe200078e00ff */
[----:B------:R-:W-:Y:S02]  /*16c0*/  CS2R R40, SRZ ;  /* 0x0000000000287805 */ /* 0x000fe4000001ff00 */
[----:B------:R-:W-:Y:S01]  /*16d0*/  CS2R R120, SRZ ;  /* 0x0000000000787805 */ /* 0x000fe2000001ff00 */
[----:B------:R-:W-:Y:S01]  /*16e0*/  IMAD.MOV.U32 R153, RZ, RZ, RZ ;  /* 0x000000ffff997224 */ /* 0x000fe200078e00ff */
[----:B------:R-:W-:Y:S01]  /*16f0*/  PLOP3.LUT P1, PT, PT, PT, UP0, 0x80, 0x0 ;  /* 0x000000000000781c */ /* 0x000fe20003f2f008 */
[----:B------:R-:W-:Y:S01]  /*1700*/  IMAD.MOV.U32 R84, RZ, RZ, RZ ;  /* 0x000000ffff547224 */ /* 0x000fe200078e00ff */
[----:B------:R-:W-:-:S02]  /*1710*/  CS2R R130, SRZ ;  /* 0x0000000000827805 */ /* 0x000fc4000001ff00 */
        /* <DEDUP_REMOVED lines=16> */
[----:B------:R-:W-:Y:S01]  /*1820*/  IMAD.MOV.U32 R117, RZ, RZ, RZ ;  /* 0x000000ffff757224 */ /* 0x000fe200078e00ff */
        /* <DEDUP_REMOVED lines=15> */
[----:B------:R-:W-:-:S02]  /*1920*/  IMAD.MOV.U32 R110, RZ, RZ, RZ ;  /* 0x000000ffff6e7224 */ /* 0x000fc400078e00ff */
[----:B------:R-:W-:Y:S02]  /*1930*/  IMAD.MOV.U32 R46, RZ, RZ, RZ ;  /* 0x000000ffff2e7224 */ /* 0x000fe400078e00ff */
[----:B------:R-:W-:Y:S02]  /*1940*/  IMAD.MOV.U32 R82, RZ, RZ, RZ ;  /* 0x000000ffff527224 */ /* 0x000fe400078e00ff */
[----:B------:R-:W-:Y:S01]  /*1950*/  IMAD.MOV.U32 R104, RZ, RZ, RZ ;  /* 0x000000ffff687224 */ /* 0x000fe200078e00ff */
[----:B------:R-:W-:Y:S06]  /*1960*/  @!P1 BRA `(.L_x_183) ;  /* 0x0000008800d49947 */ /* 0x000fec0003800000 */
[----:B------:R-:W0:Y:S01]  /*1970*/  S2R R14, SR_TID.X ;  /* 0x00000000000e7919 */ /* 0x000e220000002100 */
[----:B------:R-:W1:Y:S01]  /*1980*/  S2UR UR52, SR_CgaCtaId ;  /* 0x00000000003479c3 */ /* 0x000e620000008800 */
[----:B------:R-:W-:Y:S02]  /*1990*/  UMOV UR49, 0x400 ;  /* 0x0000040000317882 */ /* 0x000fe40000000000 */
[----:B-1----:R-:W-:-:S04]  /*19a0*/  ULEA UR49, UR52, UR49, 0x18 ;  /* 0x0000003134317291 */ /* 0x002fc8000f8ec03f */
[----:B------:R-:W-:Y:S01]  /*19b0*/  UIADD3 UR5, UR49, 0x1e200, URZ ;  /* 0x0001e20031057890 */ /* 0x000fe2000fffe03f */
[----:B0-----:R-:W-:-:S03]  /*19c0*/  VIADD R15, R14, 0xffffff80 ;  /* 0xffffff800e0f7836 */ /* 0x001fc60000000000 */
[----:B------:R-:W-:Y:S02]  /*19d0*/  ULOP3.LUT UP0, URZ, UR5, 0x9f, URZ, 0xc0, !UPT ;  /* 0x0000009f053f7892 */ /* 0x000fe4000f80c03f */
[----:B------:R-:W-:-:S04]  /*19e0*/  SHF.R.S32.HI R14, RZ, 0x1f, R15 ;  /* 0x0000001fff0e7819 */ /* 0x000fc8000001140f */
[----:B------:R-:W-:Y:S02]  /*19f0*/  PLOP3.LUT P0, PT, PT, PT, UP0, 0x80, 0x0 ;  /* 0x000000000000781c */ /* 0x000fe40003f0f008 */
[----:B------:R-:W-:-:S04]  /*1a00*/  LEA.HI R14, R14, R15, RZ, 0x7 ;  /* 0x0000000f0e0e7211 */ /* 0x000fc800078f38ff */
[----:B------:R-:W-:-:S05]  /*1a10*/  SHF.R.S32.HI R14, RZ, 0x7, R14 ;  /* 0x00000007ff0e7819 */ /* 0x000fca000001140e */
[----:B------:R-:W0:Y:S02]  /*1a20*/  SHFL.IDX PT, R0, R14, RZ, 0x1f ;  /* 0x00001fff0e007589 */ /* 0x000e2400000e0000 */
[----:B0-----:R-:W-:-:S13]  /*1a30*/  R2UR UR43, R0 ;  /* 0x00000000002b72ca */ /* 0x001fda00000e0000 */
        /* <DEDUP_REMOVED lines=14> */
[----:B------:R-:W-:Y:S02]  /*1b20*/  IMAD.U32 R10, RZ, RZ, UR6 ;  /* 0x00000006ff0a7e24 */ /* 0x000fe4000f8e00ff */
[----:B------:R-:W-:Y:S02]  /*1b30*/  IMAD.U32 R6, RZ, RZ, UR4 ;  /* 0x00000004ff067e24 */ /* 0x000fe4000f8e00ff */
[----:B------:R-:W-:-:S02]  /*1b40*/  IMAD.U32 R7, RZ, RZ, UR5 ;  /* 0x00000005ff077e24 */ /* 0x000fc4000f8e00ff */
[----:B------:R-:W-:Y:S02]  /*1b50*/  IMAD.U32 R11, RZ, RZ, UR7 ;  /* 0x00000007ff0b7e24 */ /* 0x000fe4000f8e00ff */
[----:B------:R-:W-:Y:S02]  /*1b60*/  IMAD.MOV.U32 R8, RZ, RZ, 0x70 ;  /* 0x00000070ff087424 */ /* 0x000fe400078e00ff */
[----:B------:R-:W-:Y:S02]  /*1b70*/  IMAD.MOV.U32 R12, RZ, RZ, 0x1 ;  /* 0x00000001ff0c7424 */ /* 0x000fe400078e00ff */
[----:B0-----:R-:W-:-:S07]  /*1b80*/  IMAD.MOV.U32 R13, RZ, RZ, RZ ;  /* 0x000000ffff0d7224 */ /* 0x001fce00078e00ff */
[----:B------:R-:W-:-:S07]  /*1b90*/  LEPC R20, `(.L_x_184) ;  /* 0x000000001014794e */ /* 0x000fce0000000000 */
[----:B-1----:R-:W-:Y:S05]  /*1ba0*/  CALL.ABS.NOINC R14 ;  /* 0x000000000e007343 */ /* 0x002fea0003c00000 */
.L_x_184:
[----:B------:R-:W-:Y:S01]  /*1bb0*/  ULDC.64 UR6, c[0x0][0x998] ;  /* 0x0002660000067ab9 */ /* 0x000fe20000000a00 */
[----:B------:R-:W-:Y:S01]  /*1bc0*/  ULDC.64 UR4, c[0x0][0x990] ;  /* 0x0002640000047ab9 */ /* 0x000fe20000000a00 */
[----:B------:R-:W-:Y:S02]  /*1bd0*/  ISETP.NE.U32.AND P1, PT, RZ, UR6, PT ;  /* 0x00000006ff007c0c */ /* 0x000fe4000bf25070 */
[----:B------:R-:W-:Y:S02]  /*1be0*/  ISETP.NE.U32.AND P0, PT, RZ, UR4, PT ;  /* 0x00000004ff007c0c */ /* 0x000fe4000bf05070 */
[----:B------:R-:W-:Y:S02]  /*1bf0*/  ISETP.NE.AND.EX P1, PT, RZ, UR7, PT, P1 ;  /* 0x00000007ff007c0c */ /* 0x000fe4000bf25310 */
[----:B------:R-:W-:-:S11]  /*1c00*/  ISETP.NE.AND.EX P0, PT, RZ, UR5, PT, P0 ;  /* 0x00000005ff007c0c */ /* 0x000fd6000bf05300 */
[----:B------:R-:W0:Y:S08]  /*1c10*/  @P1 LDC.64 R8, c[0x0][0x9b8] ;  /* 0x00026e00ff081b82 */ /* 0x000e300000000a00 */
[----:B------:R-:W1:Y:S08]  /*1c20*/  @P0 LDC.64 R6, c[0x0][0x9a8] ;  /* 0x00026a00ff060b82 */ /* 0x000e700000000a00 */
[----:B------:R-:W2:Y:S08]  /*1c30*/  @P1 LDC.64 R12, c[0x0][0x9c0] ;  /* 0x00027000ff0c1b82 */ /* 0x000eb00000000a00 */
[----:B------:R-:W3:Y:S01]  /*1c40*/  @P0 LDC.64 R10, c[0x0][0x9b0] ;  /* 0x00026c00ff0a0b82 */ /* 0x000ee20000000a00 */
[----:B0-----:R-:W-:-:S04]  /*1c50*/  @P1 IMAD R4, R8, UR37, RZ ;  /* 0x0000002508041c24 */ /* 0x001fc8000f8e02ff */
[----:B------:R-:W-:Y:S02]  /*1c60*/  @P1 IMAD R9, R9, UR36, R4 ;  /* 0x0000002409091c24 */ /* 0x000fe4000f8e0204 */
[C---:B-1----:R-:W-:Y:S02]  /*1c70*/  @P0 IMAD R0, R6.reuse, UR37, RZ ;  /* 0x0000002506000c24 */ /* 0x042fe4000f8e02ff */
[----:B------:R-:W-:-:S04]  /*1c80*/  @P0 IMAD.WIDE.U32 R4, R6, UR36, RZ ;  /* 0x0000002406040c25 */ /* 0x000fc8000f8e00ff */
[----:B------:R-:W-:Y:S02]  /*1c90*/  @P0 IMAD R3, R7, UR36, R0 ;  /* 0x0000002407030c24 */ /* 0x000fe4000f8e0200 */
[----:B------:R-:W-:-:S04]  /*1ca0*/  @P1 IMAD.WIDE.U32 R6, R8, UR36, RZ ;  /* 0x0000002408061c25 */ /* 0x000fc8000f8e00ff */
[----:B------:R-:W-:Y:S02]  /*1cb0*/  @P1 IMAD.IADD R7, R7, 0x1, R9 ;  /* 0x0000000107071824 */ /* 0x000fe400078e0209 */
[----:B------:R-:W-:Y:S02]  /*1cc0*/  @P0 IMAD.IADD R5, R5, 0x1, R3 ;  /* 0x0000000105050824 */ /* 0x000fe400078e0203 */
[----:B--2---:R-:W-:-:S04]  /*1cd0*/  @P1 IMAD.WIDE.U32 R8, R12, UR40, R6 ;  /* 0x000000280c081c25 */ /* 0x004fc8000f8e0006 */
[----:B---3--:R-:W-:Y:S01]  /*1ce0*/  @P0 IMAD.WIDE.U32 R4, R10, UR40, R4 ;  /* 0x000000280a040c25 */ /* 0x008fe2000f8e0004 */
[----:B------:R-:W-:-:S03]  /*1cf0*/  @P1 LEA R10, P3, R8, UR6, 0x2 ;  /* 0x00000006080a1c11 */ /* 0x000fc6000f8610ff */
[----:B------:R-:W-:Y:S01]  /*1d00*/  @P1 IMAD R3, R13, UR40, R9 ;  /* 0x000000280d031c24 */ /* 0x000fe2000f8e0209 */
[----:B------:R-:W-:Y:S01]  /*1d10*/  @P0 LEA R6, P2, R4, UR4, 0x2 ;  /* 0x0000000404060c11 */ /* 0x000fe2000f8410ff */
[----:B------:R-:W-:Y:S02]  /*1d20*/  @P0 IMAD R5, R11, UR40, R5 ;  /* 0x000000280b050c24 */ /* 0x000fe4000f8e0205 */
[----:B------:R-:W-:Y:S01]  /*1d30*/  IMAD.MOV.U32 R0, RZ, RZ, 0x3f800000 ;  /* 0x3f800000ff007424 */ /* 0x000fe200078e00ff */
[----:B------:R-:W-:Y:S01]  /*1d40*/  @P1 LEA.HI.X R11, R8, UR7, R3, 0x2, P3 ;  /* 0x00000007080b1c11 */ /* 0x000fe200098f1403 */
[----:B------:R-:W-:Y:S01]  /*1d50*/  IMAD.MOV.U32 R3, RZ, RZ, 0x3f800000 ;  /* 0x3f800000ff037424 */ /* 0x000fe200078e00ff */
[----:B------:R-:W-:-:S03]  /*1d60*/  @P0 LEA.HI.X R7, R4, UR5, R5, 0x2, P2 ;  /* 0x0000000504070c11 */ /* 0x000fc600090f1405 */
[----:B------:R-:W2:Y:S04]  /*1d70*/  @P1 LDG.E R0, desc[UR50][R10.64] ;  /* 0x000000320a001981 */ /* 0x000ea8000c1e1900 */
[----:B------:R-:W2:Y:S01]  /*1d80*/  @P0 LDG.E R3, desc[UR50][R6.64] ;  /* 0x0000003206030981 */ /* 0x000ea2000c1e1900 */
[----:B------:R-:W-:-:S04]  /*1d90*/  ULEA.HI UR4, UR47, UR47, URZ, 0x1 ;  /* 0x0000002f2f047291 */ /* 0x000fc8000f8f083f */
[----:B------:R-:W-:-:S04]  /*1da0*/  ULOP3.LUT UR4, UR4, 0xfffffffe, URZ, 0xc0, !UPT ;  /* 0xfffffffe04047892 */ /* 0x000fc8000f8ec03f */
[----:B------:R-:W-:-:S06]  /*1db0*/  UIADD3 UR4, UR47, -UR4, URZ ;  /* 0x800000042f047290 */ /* 0x000fcc000fffe03f */
[----:B------:R-:W-:Y:S01]  /*1dc0*/  IMAD.U32 R4, RZ, RZ, UR4 ;  /* 0x00000004ff047e24 */ /* 0x000fe2000f8e00ff */
[----:B------:R-:W-:-:S04]  /*1dd0*/  ULDC UR4, c[0x0][0x9d8] ;  /* 0x0002760000047ab9 */ /* 0x000fc80000000800 */
[----:B------:R-:W-:-:S04]  /*1de0*/  SHF.L.U32 R4, R4, 0x1f, RZ ;  /* 0x0000001f04047819 */ /* 0x000fc800000006ff */
[----:B------:R-:W0:Y:S01]  /*1df0*/  SYNCS.PHASECHK.TRANS64.TRYWAIT P1, [UR49+0x33400], R4 ;  /* 0x03340004ff0075a7 */ /* 0x000e220008020171 */
[----:B------:R-:W-:-:S05]  /*1e00*/  IMAD.U32 R5, RZ, RZ, UR48 ;  /* 0x00000030ff057e24 */ /* 0x000fca000f8e00ff */
[----:B------:R-:W-:Y:S01]  /*1e10*/  ISETP.NE.AND P0, PT, R5, 0x3, PT ;  /* 0x000000030500780c */ /* 0x000fe20003f05270 */
[----:B--2---:R-:W-:-:S04]  /*1e20*/  FMUL.FTZ R0, R3, R0 ;  /* 0x0000000003007220 */ /* 0x004fc80000410000 */
[----:B------:R-:W-:Y:S01]  /*1e30*/  FMUL.FTZ R0, R0, UR4 ;  /* 0x0000000400007c20 */ /* 0x000fe20008410000 */
[----:B0-----:R-:W-:Y:S07]  /*1e40*/  @!P1 BRA `(.L_x_185) ;  /* 0x0000014800009947 */ /* 0x001fee0003800000 */
.L_x_331:
[----:B------:R-:W-:Y:S05]  /*1e50*/  @!P0 BRA `(.L_x_186) ;  /* 0x0000000000048947 */ /* 0x000fea0003800000 */
[----:B------:R-:W-:Y:S01]  /*1e60*/  BPT.TRAP 0x1 ;  /* 0x000000040000795c */ /* 0x000fe20000300000 */
.L_x_186:
[----:B0-----:R-:W-:Y:S02]  /*1e70*/  IMAD.U32 R3, RZ, RZ, UR45 ;  /* 0x0000002dff037e24 */ /* 0x001fe4000f8e00ff */
[----:B------:R-:W-:-:S03]  /*1e80*/  IMAD.U32 R4, RZ, RZ, UR46 ;  /* 0x0000002eff047e24 */ /* 0x000fc6000f8e00ff */
[----:B------:R-:W-:Y:S02]  /*1e90*/  LEA R3, R3, UR49, 0x3 ;  /* 0x0000003103037c11 */ /* 0x000fe4000f8e18ff */
[----:B------:R-:W-:-:S04]  /*1ea0*/  SHF.L.U32 R4, R4, 0x1f, RZ ;  /* 0x0000001f04047819 */ /* 0x000fc800000006ff */
[----:B------:R0:W1:Y:S01]  /*1eb0*/  SYNCS.PHASECHK.TRANS64.TRYWAIT P1, [R3+URZ+0x33430], R4 ;  /* 0x03343004030075a7 */ /* 0x000062000802017f */
[----:B------:R-:W-:Y:S05]  /*1ec0*/  @!P0 BRA `(.L_x_187) ;  /* 0x0000000000048947 */ /* 0x000fea0003800000 */
[----:B------:R-:W-:Y:S01]  /*1ed0*/  BPT.TRAP 0x1 ;  /* 0x000000040000795c */ /* 0x000fe20000300000 */
.L_x_187:
[----:B------:R-:W-:Y:S01]  /*1ee0*/  IMAD.MOV.U32 R25, RZ, RZ, RZ ;  /* 0x000000ffff197224 */ /* 0x000fe200078e00ff */
[----:B-1----:R-:W-:Y:S06]  /*1ef0*/  @P1 BRA `(.L_x_188) ;  /* 0x0000000000081947 */ /* 0x002fec0003800000 */
[----:B------:R-:W1:Y:S02]  /*1f00*/  SYNCS.PHASECHK.TRANS64.TRYWAIT P1, [R3+URZ+0x33430], R4 ;  /* 0x03343004030075a7 */ /* 0x000e64000802017f */
[----:B-1----:R-:W-:Y:S05]  /*1f10*/  @!P1 BRA `(.L_x_189) ;  /* 0x0000014400e49947 */ /* 0x002fea0003800000 */
.L_x_188:
[----:B------:R-:W-:Y:S05]  /*1f20*/  WARPSYNC.ALL ;  /* 0x0000000000007948 */ /* 0x000fea0003800000 */
[----:B------:R-:W-:Y:S01]  /*1f30*/  UIADD3 UR49, UR49, 0x24200, URZ ;  /* 0x0002420031317890 */ /* 0x000fe2000fffe03f */
[----:B------:R-:W-:Y:S01]  /*1f40*/  WARPGROUP.ARRIVE ;  /* 0x00000000000079c5 */ /* 0x000fe20000000000 */
[----:B------:R-:W-:Y:S02]  /*1f50*/  ULOP3.LUT UR28, UR55, 0x10000, URZ, 0xfc, !UPT ;  /* 0x00010000371c7892 */ /* 0x000fe4000f8efc3f */
[----:B------:R-:W-:Y:S01]  /*1f60*/  USHF.R.U32.HI UR49, URZ, 0x4, UR49 ;  /* 0x000000043f317899 */ /* 0x000fe20008011631 */
[----:B------:R-:W-:Y:S01]  /*1f70*/  UMOV UR25, 0x80000020 ;  /* 0x8000002000197882 */ /* 0x000fe20000000000 */
[----:B------:R-:W-:-:S02]  /*1f80*/  UMOV UR27, 0x80000020 ;  /* 0x80000020001b7882 */ /* 0x000fc40000000000 */
[----:B------:R-:W-:Y:S01]  /*1f90*/  ULOP3.LUT UR49, UR49, 0x3fff, URZ, 0xc0, !UPT ;  /* 0x00003fff31317892 */ /* 0x000fe2000f8ec03f */
[----:B------:R-:W-:Y:S01]  /*1fa0*/  UMOV UR24, UR28 ;  /* 0x0000001c00187c82 */ /* 0x000fe20008000000 */
[----:B------:R-:W-:Y:S02]  /*1fb0*/  UMOV UR5, UR25 ;  /* 0x0000001900057c82 */ /* 0x000fe40008000000 */
[----:B------:R-:W-:Y:S01]  /*1fc0*/  ULOP3.LUT UR49, UR49, 0x10000, URZ, 0xfc, !UPT ;  /* 0x0001000031317892 */ /* 0x000fe2000f8efc3f */
[----:B------:R-:W-:Y:S01]  /*1fd0*/  UMOV UR4, UR24 ;  /* 0x0000001800047c82 */ /* 0x000fe20008000000 */
[----:B------:R-:W-:Y:S02]  /*1fe0*/  UMOV UR7, 0x80000020 ;  /* 0x8000002000077882 */ /* 0x000fe40000000000 */
[----:B------:R-:W-:Y:S01]  /*1ff0*/  UIMAD UR30, UR45, 0x780, UR49 ;  /* 0x000007802d1e78a4 */ /* 0x000fe2000f8e0231 */
[----:B------:R-:W-:Y:S01]  /*2000*/  UMOV UR11, 0x80000020 ;  /* 0x80000020000b7882 */ /* 0x000fe20000000000 */
[----:B------:R-:W-:-:S02]  /*2010*/  UMOV UR15, 0x80000020 ;  /* 0x80000020000f7882 */ /* 0x000fc40000000000 */
[----:B------:R-:W-:Y:S02]  /*2020*/  UIADD3 UR6, UR30, 0x80, URZ ;  /* 0x000000801e067890 */ /* 0x000fe4000fffe03f */
[----:B------:R-:W-:Y:S02]  /*2030*/  UIADD3 UR8, UR30, 0x100, URZ ;  /* 0x000001001e087890 */ /* 0x000fe4000fffe03f */
[----:B------:R-:W-:Y:S01]  /*2040*/  UMOV UR26, UR30 ;  /* 0x0000001e001a7c82 */ /* 0x000fe20008000000 */
[----:B------:R-:W-:Y:S01]  /*2050*/  UIADD3 UR9, UR30, 0x180, URZ ;  /* 0x000001801e097890 */ /* 0x000fe2000fffe03f */
[----:B------:R-:W-:Y:S01]  /*2060*/  QGMMA.64x32x32.F32.E4M3.E4M3 R92, gdesc[UR24], RZ, !UPT, gsb0 ;  /* 0x00600000185c79f3 */ /* 0x000fe2000c0008ff */
[----:B------:R-:W-:Y:S01]  /*2070*/  UMOV UR26, UR6 ;  /* 0x00000006001a7c82 */ /* 0x000fe20008000000 */
[----:B------:R-:W-:Y:S01]  /*2080*/  UMOV UR27, 0x80000020 ;  /* 0x80000020001b7882 */ /* 0x000fe20000000000 */
[----:B------:R-:W-:Y:S01]  /*2090*/  UMOV UR6, UR8 ;  /* 0x0000000800067c82 */ /* 0x000fe20008000000 */
[----:B------:R-:W-:-:S02]  /*20a0*/  UIADD3 UR10, UR30, 0x200, URZ ;  /* 0x000002001e0a7890 */ /* 0x000fc4000fffe03f */
[----:B------:R-:W-:Y:S02]  /*20b0*/  UIADD3 UR12, UR30, 0x102, URZ ;  /* 0x000001021e0c7890 */ /* 0x000fe4000fffe03f */
[----:B------:R-:W-:Y:S02]  /*20c0*/  UIADD3 UR13, UR30, 0x182, URZ ;  /* 0x000001821e0d7890 */ /* 0x000fe4000fffe03f */
[----:B------:R-:W-:Y:S02]  /*20d0*/  UIADD3 UR14, UR30, 0x202, URZ ;  /* 0x000002021e0e7890 */ /* 0x000fe4000fffe03f */
[----:B------:R-:W-:Y:S01]  /*20e0*/  UIADD3 UR18, UR30, 0x382, URZ ;  /* 0x000003821e127890 */ /* 0x000fe2000fffe03f */
[----:B------:R-:W-:Y:S01]  /*20f0*/  UMOV UR19, 0x80000020 ;  /* 0x8000002000137882 */ /* 0x000fe20000000000 */
[----:B------:R-:W-:Y:S01]  /*2100*/  UIADD3 UR22, UR30, 0x600, URZ ;  /* 0x000006001e167890 */ /* 0x000fe2000fffe03f */
[----:B------:R-:W-:Y:S01]  /*2110*/  UMOV UR23, 0x80000020 ;  /* 0x8000002000177882 */ /* 0x000fe20000000000 */
[----:B------:R-:W-:Y:S01]  /*2120*/  UMOV UR31, 0x80000020 ;  /* 0x80000020001f7882 */ /* 0x000fe20000000000 */
[----:B------:R-:W-:-:S02]  /*2130*/  WARPGROUP.DEPBAR.LE gsb0, 0x0 ;  /* 0x00008000000079c5 */ /* 0x000fc40000010000 */
[----:B------:R-:W-:-:S06]  /*2140*/  WARPGROUP.ARRIVE ;  /* 0x00000000000079c5 */ /* 0x000fcc0000000000 */
[----:B------:R-:W-:Y:S01]  /*2150*/  QGMMA.64x32x32.F32.E4M3.E4M3 R76, gdesc[UR24], RZ, !UPT, gsb0 ;  /* 0x00600000184c79f3 */ /* 0x000fe2000c0008ff */
[----:B------:R-:W-:Y:S01]  /*2160*/  UMOV UR26, UR9 ;  /* 0x00000009001a7c82 */ /* 0x000fe20008000000 */
[----:B------:R-:W-:Y:S01]  /*2170*/  UMOV UR27, 0x80000020 ;  /* 0x80000020001b7882 */ /* 0x000fe20000000000 */
[----:B------:R-:W-:Y:S02]  /*2180*/  WARPGROUP.DEPBAR.LE gsb0, 0x0 ;  /* 0x00008000000079c5 */ /* 0x000fe40000010000 */
[----:B------:R-:W-:-:S06]  /*2190*/  WARPGROUP.ARRIVE ;  /* 0x00000000000079c5 */ /* 0x000fcc0000000000 */
[----:B------:R-:W-:Y:S01]  /*21a0*/  QGMMA.64x32x32.F32.E4M3.E4M3 R60, gdesc[UR4], RZ, !UPT, gsb0 ;  /* 0x00600000043c79f3 */ /* 0x000fe2000c0008ff */
[----:B------:R-:W-:Y:S02]  /*21b0*/  UIADD3 UR4, UR28, 0x2, URZ ;  /* 0x000000021c047890 */ /* 0x000fe4000fffe03f */
[----:B------:R-:W-:Y:S01]  /*21c0*/  UIADD3 UR6, UR30, 0x2, URZ ;  /* 0x000000021e067890 */ /* 0x000fe2000fffe03f */
[----:B------:R-:W-:Y:S01]  /*21d0*/  UMOV UR5, 0x80000020 ;  /* 0x8000002000057882 */ /* 0x000fe20000000000 */
[----:B------:R-:W-:Y:S01]  /*21e0*/  UMOV UR7, 0x80000020 ;  /* 0x8000002000077882 */ /* 0x000fe20000000000 */
[----:B------:R-:W-:Y:S02]  /*21f0*/  UMOV UR9, UR5 ;  /* 0x0000000500097c82 */ /* 0x000fe40008000000 */
[----:B------:R-:W-:Y:S01]  /*2200*/  UMOV UR8, UR4 ;  /* 0x0000000400087c82 */ /* 0x000fe20008000000 */
[----:B------:R-:W-:Y:S02]  /*2210*/  WARPGROUP.DEPBAR.LE gsb0, 0x0 ;  /* 0x00008000000079c5 */ /* 0x000fe40000010000 */
[----:B------:R-:W-:-:S06]  /*2220*/  WARPGROUP.ARRIVE ;  /* 0x00000000000079c5 */ /* 0x000fcc0000000000 */
[----:B------:R-:W-:Y:S01]  /*2230*/  QGMMA.64x32x32.F32.E4M3.E4M3 R44, gdesc[UR24], RZ, !UPT, gsb0 ;  /* 0x00600000182c79f3 */ /* 0x000fe2000c0008ff */
[----:B------:R-:W-:Y:S01]  /*2240*/  UMOV UR26, UR10 ;  /* 0x0000000a001a7c82 */ /* 0x000fe20008000000 */
[----:B------:R-:W-:Y:S01]  /*2250*/  UMOV UR27, 0x80000020 ;  /* 0x80000020001b7882 */ /* 0x000fe20000000000 */
[----:B------:R-:W-:Y:S01]  /*2260*/  UIADD3 UR10, UR30, 0x82, URZ ;  /* 0x000000821e0a7890 */ /* 0x000fe2000fffe03f */
        /* <DEDUP_REMOVED lines=16> */
[----:B------:R-:W-:Y:S01]  /*2370*/  QGMMA.64x32x32.F32.E4M3.E4M3 R60, gdesc[UR8], R60, gsb0 ;  /* 0x00600000083c79f3 */ /* 0x000fe2000800083c */
        /* <DEDUP_REMOVED lines=15> */
[----:B------:R-:W-:Y:S02]  /*2470*/  UIADD3 UR6, UR30, 0x300, URZ ;  /* 0x000003001e067890 */ /* 0x000fe4000fffe03f */
        /* <DEDUP_REMOVED lines=97> */
[----:B------:R-:W-:-:S03]  /*2a90*/  UIADD3 UR6, UR30, 0x702, URZ ;  /* 0x000007021e067890 */ /* 0x000fc6000fffe03f */
        /* <DEDUP_REMOVED lines=20> */
.L_x_190:
[C---:B------:R-:W-:Y:S01]  /*2be0*/  FMUL.FTZ R24, R0.reuse, R79 ;  /* 0x0000004f00187220 */ /* 0x040fe20000410000 */
        /* <DEDUP_REMOVED lines=20> */
[----:B------:R-:W-:Y:S01]  /*2d30*/  FMUL.FTZ R67, R0, R75 ;  /* 0x0000004b00437220 */ /* 0x000fe20000410000 */
[----:B------:R-:W-:-:S02]  /*2d40*/  IMAD.U32 R31, RZ, RZ, UR54 ;  /* 0x00000036ff1f7e24 */ /* 0x000fc4000f8e00ff */
[C---:B------:R-:W-:Y:S01]  /*2d50*/  FMUL.FTZ R75, R0.reuse, R48 ;  /* 0x00000030004b7220 */ /* 0x040fe20000410000 */
[----:B------:R-:W2:Y:S01]  /*2d60*/  MUFU.TANH R6, R6 ;  /* 0x0000000600067308 */ /* 0x000ea20000002400 */
[C---:B------:R-:W-:Y:S01]  /*2d70*/  FMUL.FTZ R48, R0.reuse, R55 ;  /* 0x0000003700307220 */ /* 0x040fe20000410000 */
[C---:B------:R-:W-:Y:S01]  /*2d80*/  FMUL.FTZ R55, R0.reuse, R28 ;  /* 0x0000001c00377220 */ /* 0x040fe20000410000 */
[C---:B------:R-:W-:Y:S01]  /*2d90*/  FMUL.FTZ R11, R0.reuse, R97 ;  /* 0x00000061000b7220 */ /* 0x040fe20000410000 */
[C---:B------:R-:W-:Y:S01]  /*2da0*/  FMUL.FTZ R28, R0.reuse, R30 ;  /* 0x0000001e001c7220 */ /* 0x040fe20000410000 */
[----:B------:R-:W-:Y:S01]  /*2db0*/  IADD3 R30, R31, 0xa0, -R2 ;  /* 0x000000a01f1e7810 */ /* 0x000fe20007ffe802 */
[----:B------:R-:W-:Y:S02]  /*2dc0*/  IMAD.U32 R97, RZ, RZ, UR53 ;  /* 0x00000035ff617e24 */ /* 0x000fe4000f8e00ff */
[C---:B------:R-:W-:Y:S01]  /*2dd0*/  FMUL.FTZ R20, R0.reuse, R100 ;  /* 0x0000006400147220 */ /* 0x040fe20000410000 */
[----:B------:R-:W3:Y:S01]  /*2de0*/  MUFU.TANH R7, R7 ;  /* 0x0000000700077308 */ /* 0x000ee20000002400 */
[----:B------:R-:W-:Y:S01]  /*2df0*/  FMUL.FTZ R5, R0, R94 ;  /* 0x0000005e00057220 */ /* 0x000fe20000410000 */
[----:B------:R-:W-:-:S02]  /*2e00*/  IMAD R30, R97, -0xa0, R30 ;  /* 0xffffff60611e7824 */ /* 0x000fc400078e021e */
[C---:B------:R-:W-:Y:S01]  /*2e10*/  FMUL.FTZ R21, R0.reuse, R101 ;  /* 0x0000006500157220 */ /* 0x040fe20000410000 */
[C---:B01----:R-:W-:Y:S01]  /*2e20*/  FMUL.FTZ R4, R0.reuse, R95 ;  /* 0x0000005f00047220 */ /* 0x043fe20000410000 */
[C---:B------:R-:W-:Y:S01]  /*2e30*/  FMUL.FTZ R92, R0.reuse, R104 ;  /* 0x00000068005c7220 */ /* 0x040fe20000410000 */
[----:B------:R-:W-:Y:S01]  /*2e40*/  FMUL.FTZ R8, R0, R98 ;  /* 0x0000006200087220 */ /* 0x000fe20000410000 */
[C---:B------:R-:W-:Y:S01]  /*2e50*/  ISETP.GT.AND P4, PT, R30.reuse, RZ, PT ;  /* 0x000000ff1e00720c */ /* 0x040fe20003f84270 */
[----:B------:R-:W0:Y:S01]  /*2e60*/  MUFU.TANH R10, R10 ;  /* 0x0000000a000a7308 */ /* 0x000e220000002400 */
[----:B------:R-:W-:Y:S01]  /*2e70*/  ISETP.GT.AND P3, PT, R30, 0x1, PT ;  /* 0x000000011e00780c */ /* 0x000fe20003f64270 */
[----:B------:R-:W-:Y:S01]  /*2e80*/  FMUL.FTZ R27, R0, R105 ;  /* 0x00000069001b7220 */ /* 0x000fe20000410000 */
[----:B------:R-:W-:Y:S01]  /*2e90*/  ISETP.GT.AND P2, PT, R30, 0x8, PT ;  /* 0x000000081e00780c */ /* 0x000fe20003f44270 */
[----:B------:R-:W-:Y:S01]  /*2ea0*/  FMUL.FTZ R32, R0, R32 ;  /* 0x0000002000207220 */ /* 0x000fe20000410000 */
[----:B--2---:R-:W-:Y:S01]  /*2eb0*/  FSEL R6, R6, -INF , P4 ;  /* 0xff80000006067808 */ /* 0x004fe20002000000 */
[C---:B------:R-:W-:Y:S01]  /*2ec0*/  FMUL.FTZ R9, R0.reuse, R99 ;  /* 0x0000006300097220 */ /* 0x040fe20000410000 */
[C---:B------:R-:W-:Y:S01]  /*2ed0*/  FMUL.FTZ R95, R0.reuse, R52 ;  /* 0x00000034005f7220 */ /* 0x040fe20000410000 */
[----:B------:R-:W1:Y:S01]  /*2ee0*/  MUFU.TANH R11, R11 ;  /* 0x0000000b000b7308 */ /* 0x000e620000002400 */
[----:B---3--:R-:W-:Y:S01]  /*2ef0*/  FSEL R7, R7, -INF , P3 ;  /* 0xff80000007077808 */ /* 0x008fe20001800000 */
[----:B------:R-:W-:Y:S01]  /*2f00*/  FMUL.FTZ R93, R0, R76 ;  /* 0x0000004c005d7220 */ /* 0x000fe20000410000 */
[----:B------:R-:W-:Y:S01]  /*2f10*/  ISETP.GT.AND P1, PT, R30, 0x9, PT ;  /* 0x000000091e00780c */ /* 0x000fe20003f24270 */
[----:B------:R-:W-:Y:S01]  /*2f20*/  FMUL.FTZ R52, R0, R53 ;  /* 0x0000003500347220 */ /* 0x000fe20000410000 */
[----:B------:R-:W-:Y:S01]  /*2f30*/  FMNMX.FTZ R31, R6, R7, !PT ;  /* 0x00000007061f7209 */ /* 0x000fe20007810000 */
[C---:B------:R-:W-:Y:S01]  /*2f40*/  FMUL.FTZ R53, R0.reuse, R57 ;  /* 0x0000003900357220 */ /* 0x040fe20000410000 */
[----:B------:R-:W-:Y:S01]  /*2f50*/  FMUL.FTZ R13, R0, R102 ;  /* 0x00000066000d7220 */ /* 0x000fe20000410000 */
[----:B------:R-:W2:Y:S01]  /*2f60*/  MUFU.TANH R20, R20 ;  /* 0x0000001400147308 */ /* 0x000ea20000002400 */
[----:B0-----:R-:W-:Y:S01]  /*2f70*/  FSEL R10, R10, -INF , P2 ;  /* 0xff8000000a0a7808 */ /* 0x001fe20001000000 */
[----:B------:R-:W-:Y:S01]  /*2f80*/  FMUL.FTZ R94, R0, R77 ;  /* 0x0000004d005e7220 */ /* 0x000fe20000410000 */
[----:B------:R-:W-:Y:S01]  /*2f90*/  ISETP.GT.AND P6, PT, R30, 0x10, PT ;  /* 0x000000101e00780c */ /* 0x000fe20003fc4270 */
[----:B------:R-:W-:Y:S01]  /*2fa0*/  FMUL.FTZ R12, R0, R103 ;  /* 0x00000067000c7220 */ /* 0x000fe20000410000 */
[----:B------:R-:W-:Y:S01]  /*2fb0*/  ISETP.GT.AND P5, PT, R30, 0x11, PT ;  /* 0x000000111e00780c */ /* 0x000fe20003fa4270 */
[C---:B------:R-:W-:Y:S01]  /*2fc0*/  FMUL.FTZ R80, R0.reuse, R80 ;  /* 0x0000005000507220 */ /* 0x040fe20000410000 */
[C---:B------:R-:W-:Y:S01]  /*2fd0*/  FMUL.FTZ R15, R0.reuse, R106 ;  /* 0x0000006a000f7220 */ /* 0x040fe20000410000 */
[----:B------:R-:W0:Y:S01]  /*2fe0*/  MUFU.TANH R5, R5 ;  /* 0x0000000500057308 */ /* 0x000e220000002400 */
[----:B-1----:R-:W-:Y:S01]  /*2ff0*/  FSEL R11, R11, -INF , P1 ;  /* 0xff8000000b0b7808 */ /* 0x002fe20000800000 */
[C---:B------:R-:W-:Y:S01]  /*3000*/  FMUL.FTZ R81, R0.reuse, R81 ;  /* 0x0000005100517220 */ /* 0x040fe20000410000 */
[C---:B------:R-:W-:Y:S01]  /*3010*/  FMUL.FTZ R14, R0.reuse, R107 ;  /* 0x0000006b000e7220 */ /* 0x040fe20000410000 */
[C---:B------:R-:W-:Y:S01]  /*3020*/  FMUL.FTZ R84, R0.reuse, R84 ;  /* 0x0000005400547220 */ /* 0x040fe20000410000 */
[C---:B------:R-:W-:Y:S01]  /*3030*/  FMUL.FTZ R85, R0.reuse, R85 ;  /* 0x0000005500557220 */ /* 0x040fe20000410000 */
[C---:B------:R-:W-:Y:S01]  /*3040*/  FMUL.FTZ R77, R0.reuse, R82 ;  /* 0x00000052004d7220 */ /* 0x040fe20000410000 */
[----:B------:R-:W-:Y:S01]  /*3050*/  FMUL.FTZ R76, R0, R83 ;  /* 0x00000053004c7220 */ /* 0x000fe20000410000 */
[----:B------:R-:W1:Y:S01]  /*3060*/  MUFU.TANH R21, R21 ;  /* 0x0000001500157308 */ /* 0x000e620000002400 */
[----:B--2---:R-:W-:Y:S01]  /*3070*/  FSEL R20, R20, -INF , P6 ;  /* 0xff80000014147808 */ /* 0x004fe20003000000 */
[C---:B------:R-:W-:Y:S01]  /*3080*/  FMUL.FTZ R82, R0.reuse, R91 ;  /* 0x0000005b00527220 */ /* 0x040fe20000410000 */
[C---:B------:R-:W-:Y:S01]  /*3090*/  FMUL.FTZ R91, R0.reuse, R64 ;  /* 0x00000040005b7220 */ /* 0x040fe20000410000 */
[C---:B------:R-:W-:Y:S01]  /*30a0*/  FMUL.FTZ R83, R0.reuse, R90 ;  /* 0x0000005a00537220 */ /* 0x040fe20000410000 */
[C---:B------:R-:W-:Y:S01]  /*30b0*/  FMUL.FTZ R90, R0.reuse, R65 ;  /* 0x00000041005a7220 */ /* 0x040fe20000410000 */
        /* <DEDUP_REMOVED lines=20> */
[----:B------:R-:W-:Y:S01]  /*3200*/  FMUL.FTZ R51, R0, R58 ;  /* 0x0000003a00337220 */ /* 0x000fe20000410000 */
[----:B------:R-:W-:Y:S01]  /*3210*/  ISETP.GT.AND P3, PT, R30, 0x19, PT ;  /* 0x000000191e00780c */ /* 0x000fe20003f64270 */
[C---:B------:R-:W-:Y:S01]  /*3220*/  FMUL.FTZ R36, R0.reuse, R36 ;  /* 0x0000002400247220 */ /* 0x040fe20000410000 */
[C---:B------:R-:W-:Y:S01]  /*3230*/  FMUL.FTZ R50, R0.reuse, R59 ;  /* 0x0000003b00327220 */ /* 0x040fe20000410000 */
[C---:B------:R-:W-:Y:S01]  /*3240*/  FMUL.FTZ R37, R0.reuse, R37 ;  /* 0x0000002500257220 */ /* 0x040fe20000410000 */
[----:B------:R-:W-:Y:S01]  /*3250*/  FMUL.FTZ R40, R0, R40 ;  /* 0x0000002800287220 */ /* 0x000fe20000410000 */
[----:B------:R-:W2:Y:S01]  /*3260*/  MUFU.TANH R27, R27 ;  /* 0x0000001b001b7308 */ /* 0x000ea20000002400 */
[----:B0-----:R-:W-:Y:S01]  /*3270*/  FSEL R92, R92, -INF , P4 ;  /* 0xff8000005c5c7808 */ /* 0x001fe20002000000 */
[C---:B------:R-:W-:Y:S01]  /*3280*/  FMUL.FTZ R41, R0.reuse, R41 ;  /* 0x0000002900297220 */ /* 0x040fe20000410000 */
[C---:B------:R-:W-:Y:S01]  /*3290*/  FMUL.FTZ R35, R0.reuse, R35 ;  /* 0x0000002300237220 */ /* 0x040fe20000410000 */
[C---:B------:R-:W-:Y:S01]  /*32a0*/  FMUL.FTZ R38, R0.reuse, R38 ;  /* 0x0000002600267220 */ /* 0x040fe20000410000 */
[C---:B------:R-:W-:Y:S01]  /*32b0*/  FMUL.FTZ R39, R0.reuse, R39 ;  /* 0x0000002700277220 */ /* 0x040fe20000410000 */
[C---:B------:R-:W-:Y:S01]  /*32c0*/  FMUL.FTZ R43, R0.reuse, R43 ;  /* 0x0000002b002b7220 */ /* 0x040fe20000410000 */
[----:B------:R-:W-:Y:S01]  /*32d0*/  FMUL.FTZ R42, R0, R42 ;  /* 0x0000002a002a7220 */ /* 0x000fe20000410000 */
[----:B------:R0:W-:Y:S01]  /*32e0*/  MUFU.TANH R57, R32 ;  /* 0x0000002000397308 */ /* 0x0001e20000002400 */
[----:B-1----:R-:W-:Y:S01]  /*32f0*/  FSEL R8, R8, -INF , P2 ;  /* 0xff80000008087808 */ /* 0x002fe20001000000 */
[----:B------:R-:W-:Y:S01]  /*3300*/  ULDC UR6, c[0x0][0x988] ;  /* 0x0002620000067ab9 */ /* 0x000fe20000000800 */
[----:B------:R-:W-:Y:S01]  /*3310*/  ISETP.GT.AND P2, PT, R30, 0x20, PT ;  /* 0x000000201e00780c */ /* 0x000fe20003f44270 */
[----:B------:R-:W-:Y:S01]  /*3320*/  FMUL.FTZ R34, R0, R34 ;  /* 0x0000002200227220 */ /* 0x000fe20000410000 */
[----:B------:R-:W-:Y:S01]  /*3330*/  P2R R108, PR, RZ, 0x1 ;  /* 0x00000001ff6c7803 */ /* 0x000fe20000000000 */
[----:B------:R-:W-:Y:S01]  /*3340*/  UIADD3 UR54, UR53, -0x2, URZ ;  /* 0xfffffffe35367890 */ /* 0x000fe2000fffe03f */
[----:B------:R-:W-:Y:S01]  /*3350*/  R2UR UR7, R3 ;  /* 0x00000000030772ca */ /* 0x000fe200000e0000 */
[----:B------:R-:W1:Y:S01]  /*3360*/  MUFU.TANH R9, R9 ;  /* 0x0000000900097308 */ /* 0x000e620000002400 */
[----:B0-----:R-:W-:Y:S01]  /*3370*/  FMNMX.FTZ R32, R10, R31, !PT ;  /* 0x0000001f0a207209 */ /* 0x001fe20007810000 */
[----:B------:R-:W-:Y:S01]  /*3380*/  UISETP.GE.AND UP0, UPT, UR54, UR41, UPT ;  /* 0x000000293600728c */ /* 0x000fe2000bf06270 */
[----:B--2---:R-:W-:Y:S01]  /*3390*/  FSEL R27, R27, -INF , P3 ;  /* 0xff8000001b1b7808 */ /* 0x004fe20001800000 */
[--C-:B------:R-:W-:Y:S01]  /*33a0*/  IMAD.MOV.U32 R103, RZ, RZ, R25.reuse ;  /* 0x000000ffff677224 */ /* 0x100fe200078e0019 */
[----:B------:R-:W-:Y:S01]  /*33b0*/  FMNMX.FTZ R31, R11, R32, !PT ;  /* 0x000000200b1f7209 */ /* 0x000fe20007810000 */
[----:B------:R-:W-:-:S02]  /*33c0*/  IMAD.MOV.U32 R102, RZ, RZ, R25 ;  /* 0x000000ffff667224 */ /* 0x000fc400078e0019 */
[----:B------:R-:W0:Y:S01]  /*33d0*/  MUFU.TANH R93, R93 ;  /* 0x0000005d005d7308 */ /* 0x000e220000002400 */
[----:B------:R-:W-:Y:S01]  /*33e0*/  FMNMX.FTZ R32, R20, R31, !PT ;  /* 0x0000001f14207209 */ /* 0x000fe20007810000 */
[--C-:B------:R-:W-:Y:S02]  /*33f0*/  IMAD.MOV.U32 R105, RZ, RZ, R25.reuse ;  /* 0x000000ffff697224 */ /* 0x100fe400078e0019 */
[----:B------:R-:W-:Y:S01]  /*3400*/  UIADD3 UR7, UR7, 0x33440, URZ ;  /* 0x0003344007077890 */ /* 0x000fe2000fffe03f */
[----:B------:R-:W-:Y:S01]  /*3410*/  FMNMX.FTZ R31, R21, R32, !PT ;  /* 0x00000020151f7209 */ /* 0x000fe20007810000 */
[--C-:B------:R-:W-:Y:S02]  /*3420*/  IMAD.MOV.U32 R104, RZ, RZ, R25.reuse ;  /* 0x000000ffff687224 */ /* 0x100fe400078e0019 */
[----:B------:R-:W2:Y:S01]  /*3430*/  MUFU.TANH R13, R13 ;  /* 0x0000000d000d7308 */ /* 0x000ea20000002400 */
[----:B------:R-:W-:Y:S01]  /*3440*/  FMNMX.FTZ R32, R92, R31, !PT ;  /* 0x0000001f5c207209 */ /* 0x000fe20007810000 */
[----:B------:R-:W-:Y:S01]  /*3450*/  UPRMT UR7, UR52, 0x654, UR7 ;  /* 0x0000065434077896 */ /* 0x000fe20008000007 */
[----:B-1----:R-:W-:Y:S01]  /*3460*/  FSEL R9, R9, -INF , P1 ;  /* 0xff80000009097808 */ /* 0x002fe20000800000 */
[--C-:B------:R-:W-:Y:S01]  /*3470*/  IMAD.MOV.U32 R107, RZ, RZ, R25.reuse ;  /* 0x000000ffff6b7224 */ /* 0x100fe200078e0019 */
[----:B------:R-:W-:Y:S01]  /*3480*/  ISETP.GT.AND P1, PT, R30, 0x21, PT ;  /* 0x000000211e00780c */ /* 0x000fe20003f24270 */
[--C-:B------:R-:W-:Y:S01]  /*3490*/  IMAD.MOV.U32 R106, RZ, RZ, R25.reuse ;  /* 0x000000ffff6a7224 */ /* 0x100fe200078e0019 */
[----:B------:R-:W-:Y:S01]  /*34a0*/  FMNMX.FTZ R32, R27, R32, !PT ;  /* 0x000000201b207209 */ /* 0x000fe20007810000 */
[----:B------:R-:W1:Y:S01]  /*34b0*/  MUFU.TANH R94, R94 ;  /* 0x0000005e005e7308 */ /* 0x000e620000002400 */
[----:B0-----:R-:W-:Y:S01]  /*34c0*/  FSEL R93, R93, -INF , P2 ;  /* 0xff8000005d5d7808 */ /* 0x001fe20001000000 */
[--C-:B------:R-:W-:Y:S01]  /*34d0*/  IMAD.MOV.U32 R109, RZ, RZ, R25.reuse ;  /* 0x000000ffff6d7224 */ /* 0x100fe200078e0019 */
[----:B------:R-:W-:Y:S01]  /*34e0*/  SYNCS.ARRIVE.TRANS64.RED.A1T0 RZ, [UR7], RZ ;  /* 0x000000ffffff79a7 */ /* 0x000fe20008100407 */
[--C-:B------:R-:W-:Y:S01]  /*34f0*/  IMAD.MOV.U32 R111, RZ, RZ, R25.reuse ;  /* 0x000000ffff6f7224 */ /* 0x100fe200078e0019 */
[----:B------:R-:W-:Y:S01]  /*3500*/  FMNMX.FTZ R31, R93, R32, !PT ;  /* 0x000000205d1f7209 */ /* 0x000fe20007810000 */
[----:B------:R-:W-:-:S02]  /*3510*/  IMAD.MOV.U32 R110, RZ, RZ, R25 ;  /* 0x000000ffff6e7224 */ /* 0x000fc400078e0019 */
[----:B------:R-:W0:Y:S01]  /*3520*/  MUFU.TANH R12, R12 ;  /* 0x0000000c000c7308 */ /* 0x000e220000002400 */
[----:B--2---:R-:W-:Y:S01]  /*3530*/  FSEL R13, R13, -INF , P6 ;  /* 0xff8000000d0d7808 */ /* 0x004fe20003000000 */
[--C-:B------:R-:W-:Y:S01]  /*3540*/  IMAD.MOV.U32 R113, RZ, RZ, R25.reuse ;  /* 0x000000ffff717224 */ /* 0x100fe200078e0019 */
[----:B------:R-:W-:Y:S01]  /*3550*/  ISETP.GT.AND P6, PT, R30, 0x28, PT ;  /* 0x000000281e00780c */ /* 0x000fe20003fc4270 */
[--C-:B------:R-:W-:Y:S02]  /*3560*/  IMAD.MOV.U32 R112, RZ, RZ, R25.reuse ;  /* 0x000000ffff707224 */ /* 0x100fe400078e0019 */
[--C-:B------:R-:W-:Y:S02]  /*3570*/  IMAD.MOV.U32 R115, RZ, RZ, R25.reuse ;  /* 0x000000ffff737224 */ /* 0x100fe400078e0019 */
[----:B------:R-:W2:Y:S01]  /*3580*/  MUFU.TANH R80, R80 ;  /* 0x0000005000507308 */ /* 0x000ea20000002400 */
[----:B-1----:R-:W-:Y:S01]  /*3590*/  FSEL R94, R94, -INF , P1 ;  /* 0xff8000005e5e7808 */ /* 0x002fe20000800000 */
[----:B------:R-:W-:-:S02]  /*35a0*/  IMAD.MOV.U32 R114, RZ, RZ, R25 ;  /* 0x000000ffff727224 */ /* 0x000fc400078e0019 */
[--C-:B------:R-:W-:Y:S01]  /*35b0*/  IMAD.MOV.U32 R117, RZ, RZ, R25.reuse ;  /* 0x000000ffff757224 */ /* 0x100fe200078e0019 */
[----:B------:R-:W-:Y:S01]  /*35c0*/  FMNMX.FTZ R31, R94, R31, !PT ;  /* 0x0000001f5e1f7209 */ /* 0x000fe20007810000 */
[--C-:B------:R-:W-:Y:S02]  /*35d0*/  IMAD.MOV.U32 R116, RZ, RZ, R25.reuse ;  /* 0x000000ffff747224 */ /* 0x100fe400078e0019 */
[----:B------:R-:W1:Y:S01]  /*35e0*/  MUFU.TANH R15, R15 ;  /* 0x0000000f000f7308 */ /* 0x000e620000002400 */
[----:B0-----:R-:W-:Y:S01]  /*35f0*/  FSEL R12, R12, -INF , P5 ;  /* 0xff8000000c0c7808 */ /* 0x001fe20002800000 */
[--C-:B------:R-:W-:Y:S01]  /*3600*/  IMAD.MOV.U32 R119, RZ, RZ, R25.reuse ;  /* 0x000000ffff777224 */ /* 0x100fe200078e0019 */
[----:B------:R-:W-:Y:S01]  /*3610*/  ISETP.GT.AND P5, PT, R30, 0x29, PT ;  /* 0x000000291e00780c */ /* 0x000fe20003fa4270 */
[----:B------:R-:W-:-:S04]  /*3620*/  IMAD.MOV.U32 R118, RZ, RZ, R25 ;  /* 0x000000ffff767224 */ /* 0x000fc800078e0019 */
[----:B------:R-:W0:Y:S01]  /*3630*/  MUFU.TANH R81, R81 ;  /* 0x0000005100517308 */ /* 0x000e220000002400 */
[----:B--2---:R-:W-:-:S04]  /*3640*/  FSEL R80, R80, -INF , P6 ;  /* 0xff80000050507808 */ /* 0x004fc80003000000 */
[----:B------:R-:W-:-:S03]  /*3650*/  FMNMX.FTZ R32, R80, R31, !PT ;  /* 0x0000001f50207209 */ /* 0x000fc60007810000 */
[----:B------:R-:W2:Y:S01]  /*3660*/  MUFU.TANH R14, R14 ;  /* 0x0000000e000e7308 */ /* 0x000ea20000002400 */
[----:B-1----:R-:W-:Y:S02]  /*3670*/  FSEL R15, R15, -INF , P4 ;  /* 0xff8000000f0f7808 */ /* 0x002fe40002000000 */
[----:B------:R-:W-:-:S05]  /*3680*/  ISETP.GT.AND P4, PT, R30, 0x30, PT ;  /* 0x000000301e00780c */ /* 0x000fca0003f84270 */
[----:B------:R-:W1:Y:S01]  /*3690*/  MUFU.TANH R84, R84 ;  /* 0x0000005400547308 */ /* 0x000e620000002400 */
[----:B0-----:R-:W-:-:S04]  /*36a0*/  FSEL R81, R81, -INF , P5 ;  /* 0xff80000051517808 */ /* 0x001fc80002800000 */
[----:B------:R-:W-:-:S03]  /*36b0*/  FMNMX.FTZ R31, R81, R32, !PT ;  /* 0x00000020511f7209 */ /* 0x000fc60007810000 */
[----:B------:R-:W0:Y:S01]  /*36c0*/  MUFU.TANH R26, R26 ;  /* 0x0000001a001a7308 */ /* 0x000e220000002400 */
[----:B--2---:R-:W-:Y:S02]  /*36d0*/  FSEL R14, R14, -INF , P3 ;  /* 0xff8000000e0e7808 */ /* 0x004fe40001800000 */
[----:B------:R-:W-:-:S05]  /*36e0*/  ISETP.GT.AND P3, PT, R30, 0x31, PT ;  /* 0x000000311e00780c */ /* 0x000fca0003f64270 */
[----:B------:R-:W2:Y:S01]  /*36f0*/  MUFU.TANH R85, R85 ;  /* 0x0000005500557308 */ /* 0x000ea20000002400 */
[----:B-1----:R-:W-:-:S04]  /*3700*/  FSEL R84, R84, -INF , P4 ;  /* 0xff80000054547808 */ /* 0x002fc80002000000 */
[----:B------:R-:W-:-:S03]  /*3710*/  FMNMX.FTZ R32, R84, R31, !PT ;  /* 0x0000001f54207209 */ /* 0x000fc60007810000 */
[----:B------:R-:W1:Y:S01]  /*3720*/  MUFU.TANH R24, R24 ;  /* 0x0000001800187308 */ /* 0x000e620000002400 */
[----:B0-----:R-:W-:Y:S02]  /*3730*/  FSEL R26, R26, -INF , P2 ;  /* 0xff8000001a1a7808 */ /* 0x001fe40001000000 */
[----:B------:R-:W-:-:S05]  /*3740*/  ISETP.GT.AND P2, PT, R30, 0x38, PT ;  /* 0x000000381e00780c */ /* 0x000fca0003f44270 */
        /* <DEDUP_REMOVED lines=91> */
[----:B--2---:R-:W-:-:S07]  /*3d00*/  FSEL R95, R95, -INF , P6 ;  /* 0xff8000005f5f7808 */ /* 0x004fce0003000000 */
[----:B------:R-:W2:Y:S01]  /*3d10*/  MUFU.TANH R44, R44 ;  /* 0x0000002c002c7308 */ /* 0x000ea20000002400 */
[----:B-1----:R-:W-:Y:S02]  /*3d20*/  FSEL R45, R45, -INF , P4 ;  /* 0xff8000002d2d7808 */ /* 0x002fe40002000000 */
[----:B------:R-:W-:-:S05]  /*3d30*/  ISETP.GT.AND P4, PT, R30, 0x78, PT ;  /* 0x000000781e00780c */ /* 0x000fca0003f84270 */
[----:B------:R-:W1:Y:S01]  /*3d40*/  MUFU.TANH R54, R54 ;  /* 0x0000003600367308 */ /* 0x000e620000002400 */
[----:B0-----:R-:W-:-:S07]  /*3d50*/  FSEL R52, R52, -INF , P5 ;  /* 0xff80000034347808 */ /* 0x001fce0002800000 */
[----:B------:R-:W0:Y:S01]  /*3d60*/  MUFU.TANH R46, R46 ;  /* 0x0000002e002e7308 */ /* 0x000e220000002400 */
[----:B--2---:R-:W-:Y:S02]  /*3d70*/  FSEL R44, R44, -INF , P3 ;  /* 0xff8000002c2c7808 */ /* 0x004fe40001800000 */
[----:B------:R-:W-:-:S05]  /*3d80*/  ISETP.GT.AND P3, PT, R30, 0x79, PT ;  /* 0x000000791e00780c */ /* 0x000fca0003f64270 */
[----:B------:R-:W-:Y:S01]  /*3d90*/  MUFU.TANH R53, R53 ;  /* 0x0000003500357308 */ /* 0x000fe20000002400 */
[----:B-1----:R-:W-:-:S07]  /*3da0*/  FSEL R31, R54, -INF , P4 ;  /* 0xff800000361f7808 */ /* 0x002fce0002000000 */
[----:B------:R-:W1:Y:S01]  /*3db0*/  MUFU.TANH R47, R47 ;  /* 0x0000002f002f7308 */ /* 0x000e620000002400 */
[----:B0-----:R-:W-:Y:S02]  /*3dc0*/  FSEL R46, R46, -INF , P2 ;  /* 0xff8000002e2e7808 */ /* 0x001fe40001000000 */
[----:B------:R-:W-:-:S05]  /*3dd0*/  ISETP.GT.AND P2, PT, R30, 0x80, PT ;  /* 0x000000801e00780c */ /* 0x000fca0003f44270 */
[----:B------:R-:W-:Y:S08]  /*3de0*/  MUFU.TANH R55, R55 ;  /* 0x0000003700377308 */ /* 0x000ff00000002400 */
[----:B------:R-:W0:Y:S01]  /*3df0*/  MUFU.TANH R49, R49 ;  /* 0x0000003100317308 */ /* 0x000e220000002400 */
[----:B-1----:R-:W-:Y:S02]  /*3e00*/  FSEL R47, R47, -INF , P1 ;  /* 0xff8000002f2f7808 */ /* 0x002fe40000800000 */
[----:B------:R-:W-:-:S05]  /*3e10*/  ISETP.GT.AND P1, PT, R30, 0x81, PT ;  /* 0x000000811e00780c */ /* 0x000fca0003f24270 */
[----:B------:R-:W-:Y:S08]  /*3e20*/  MUFU.TANH R56, R56 ;  /* 0x0000003800387308 */ /* 0x000ff00000002400 */
[----:B------:R1:W-:Y:S01]  /*3e30*/  MUFU.TANH R58, R33 ;  /* 0x00000021003a7308 */ /* 0x0003e20000002400 */
[----:B0-----:R-:W-:Y:S02]  /*3e40*/  FSEL R49, R49, -INF , P6 ;  /* 0xff80000031317808 */ /* 0x001fe40003000000 */
[----:B------:R-:W-:-:S05]  /*3e50*/  ISETP.GT.AND P6, PT, R30, 0x88, PT ;  /* 0x000000881e00780c */ /* 0x000fca0003fc4270 */
[----:B------:R-:W0:Y:S01]  /*3e60*/  MUFU.TANH R48, R48 ;  /* 0x0000003000307308 */ /* 0x000e220000002400 */
[----:B-1----:R-:W-:Y:S02]  /*3e70*/  FMNMX.FTZ R33, R95, R32, !PT ;  /* 0x000000205f217209 */ /* 0x002fe40007810000 */
[----:B------:R-:W-:-:S05]  /*3e80*/  FSEL R32, R53, -INF , P3 ;  /* 0xff80000035207808 */ /* 0x000fca0001800000 */
[----:B------:R1:W-:Y:S08]  /*3e90*/  MUFU.TANH R59, R36 ;  /* 0x00000024003b7308 */ /* 0x0003f00000002400 */
[----:B------:R-:W2:Y:S01]  /*3ea0*/  MUFU.TANH R51, R51 ;  /* 0x0000003300337308 */ /* 0x000ea20000002400 */
[----:B-1----:R-:W-:Y:S02]  /*3eb0*/  FMNMX.FTZ R36, R52, R33, !PT ;  /* 0x0000002134247209 */ /* 0x002fe40007810000 */
[----:B------:R-:W-:-:S02]  /*3ec0*/  FSEL R33, R55, -INF , P2 ;  /* 0xff80000037217808 */ /* 0x000fc40001000000 */
[----:B0-----:R-:W-:Y:S02]  /*3ed0*/  FSEL R48, R48, -INF , P5 ;  /* 0xff80000030307808 */ /* 0x001fe40002800000 */
[----:B------:R-:W-:Y:S01]  /*3ee0*/  ISETP.GT.AND P5, PT, R30, 0x89, PT ;  /* 0x000000891e00780c */ /* 0x000fe20003fa4270 */
[----:B------:R0:W-:Y:S08]  /*3ef0*/  MUFU.TANH R96, R37 ;  /* 0x0000002500607308 */ /* 0x0001f00000002400 */
[----:B------:R-:W1:Y:S01]  /*3f00*/  MUFU.TANH R50, R50 ;  /* 0x0000003200327308 */ /* 0x000e620000002400 */
[----:B0-----:R-:W-:-:S02]  /*3f10*/  FMNMX.FTZ R37, R31, R36, !PT ;  /* 0x000000241f257209 */ /* 0x001fc40007810000 */
[----:B------:R-:W-:Y:S02]  /*3f20*/  FSEL R36, R56, -INF , P1 ;  /* 0xff80000038247808 */ /* 0x000fe40000800000 */
[----:B--2---:R-:W-:Y:S02]  /*3f30*/  FSEL R51, R51, -INF , P4 ;  /* 0xff80000033337808 */ /* 0x004fe40002000000 */
[----:B------:R-:W-:Y:S01]  /*3f40*/  ISETP.GT.AND P4, PT, R30, 0x90, PT ;  /* 0x000000901e00780c */ /* 0x000fe20003f84270 */
[----:B------:R0:W-:Y:S08]  /*3f50*/  MUFU.TANH R97, R40 ;  /* 0x0000002800617308 */ /* 0x0001f00000002400 */
[----:B------:R-:W2:Y:S01]  /*3f60*/  MUFU.TANH R28, R28 ;  /* 0x0000001c001c7308 */ /* 0x000ea20000002400 */
[----:B0-----:R-:W-:-:S02]  /*3f70*/  FMNMX.FTZ R40, R32, R37, !PT ;  /* 0x0000002520287209 */ /* 0x001fc40007810000 */
[----:B------:R-:W-:Y:S02]  /*3f80*/  FSEL R37, R57, -INF , P6 ;  /* 0xff80000039257808 */ /* 0x000fe40003000000 */
[----:B-1----:R-:W-:Y:S02]  /*3f90*/  FSEL R50, R50, -INF , P3 ;  /* 0xff80000032327808 */ /* 0x002fe40001800000 */
[----:B------:R-:W-:Y:S01]  /*3fa0*/  ISETP.GT.AND P3, PT, R30, 0x91, PT ;  /* 0x000000911e00780c */ /* 0x000fe20003f64270 */
[----:B------:R0:W-:Y:S08]  /*3fb0*/  MUFU.TANH R98, R41 ;  /* 0x0000002900627308 */ /* 0x0001f00000002400 */
[----:B------:R-:W1:Y:S01]  /*3fc0*/  MUFU.TANH R29, R29 ;  /* 0x0000001d001d7308 */ /* 0x000e620000002400 */
[----:B0-----:R-:W-:-:S02]  /*3fd0*/  FMNMX.FTZ R41, R33, R40, !PT ;  /* 0x0000002821297209 */ /* 0x001fc40007810000 */
[----:B------:R-:W-:Y:S02]  /*3fe0*/  FSEL R40, R58, -INF , P5 ;  /* 0xff8000003a287808 */ /* 0x000fe40002800000 */
[----:B------:R-:W-:Y:S02]  /*3ff0*/  FMNMX.FTZ R54, R36, R41, !PT ;  /* 0x0000002924367209 */ /* 0x000fe40007810000 */
[----:B------:R-:W-:Y:S01]  /*4000*/  FSEL R41, R59, -INF , P4 ;  /* 0xff8000003b297808 */ /* 0x000fe20002000000 */
[----:B------:R-:W-:Y:S01]  /*4010*/  MUFU.TANH R99, R39 ;  /* 0x0000002700637308 */ /* 0x000fe20000002400 */
[----:B------:R-:W-:Y:S02]  /*4020*/  FMNMX.FTZ R53, R37, R54, !PT ;  /* 0x0000003625357209 */ /* 0x000fe40007810000 */
[----:B--2---:R-:W-:Y:S02]  /*4030*/  FSEL R28, R28, -INF , P2 ;  /* 0xff8000001c1c7808 */ /* 0x004fe40001000000 */
[----:B------:R-:W-:-:S02]  /*4040*/  FMNMX.FTZ R54, R40, R53, !PT ;  /* 0x0000003528367209 */ /* 0x000fc40007810000 */
[----:B------:R-:W-:Y:S01]  /*4050*/  ISETP.GT.AND P2, PT, R30, 0x98, PT ;  /* 0x000000981e00780c */ /* 0x000fe20003f44270 */
[----:B------:R-:W-:Y:S01]  /*4060*/  MUFU.TANH R101, R43 ;  /* 0x0000002b00657308 */ /* 0x000fe20000002400 */
[----:B------:R-:W-:Y:S02]  /*4070*/  FSEL R53, R96, -INF , P3 ;  /* 0xff80000060357808 */ /* 0x000fe40001800000 */
[----:B------:R-:W-:Y:S02]  /*4080*/  FMNMX.FTZ R54, R41, R54, !PT ;  /* 0x0000003629367209 */ /* 0x000fe40007810000 */
[----:B-1----:R-:W-:Y:S02]  /*4090*/  FSEL R29, R29, -INF , P1 ;  /* 0xff8000001d1d7808 */ /* 0x002fe40000800000 */
[----:B------:R-:W-:Y:S01]  /*40a0*/  ISETP.GT.AND P1, PT, R30, 0x99, PT ;  /* 0x000000991e00780c */ /* 0x000fe20003f24270 */
[----:B------:R-:W-:Y:S01]  /*40b0*/  MUFU.TANH R100, R42 ;  /* 0x0000002a00647308 */ /* 0x000fe20000002400 */
[----:B------:R-:W-:-:S02]  /*40c0*/  FSEL R30, R97, -INF , P2 ;  /* 0xff800000611e7808 */ /* 0x000fc40001000000 */
[----:B------:R-:W-:Y:S02]  /*40d0*/  FMNMX.FTZ R55, R53, R54, !PT ;  /* 0x0000003635377209 */ /* 0x000fe40007810000 */
[----:B------:R-:W-:Y:S02]  /*40e0*/  FSEL R54, R98, -INF , P1 ;  /* 0xff80000062367808 */ /* 0x000fe40000800000 */
[----:B------:R-:W-:Y:S01]  /*40f0*/  FMNMX.FTZ R55, R30, R55, !PT ;  /* 0x000000371e377209 */ /* 0x000fe20007810000 */
[----:B------:R0:W-:Y:S03]  /*4100*/  MUFU.TANH R97, R35 ;  /* 0x0000002300617308 */ /* 0x0001e60000002400 */
[----:B------:R-:W-:-:S05]  /*4110*/  FMNMX.FTZ R56, R54, R55, !PT ;  /* 0x0000003736387209 */ /* 0x000fca0007810000 */
[----:B------:R-:W1:Y:S01]  /*4120*/  SHFL.BFLY PT, R55, R56, 0x2, 0x1f ;  /* 0x0c401f0038377f89 */ /* 0x000e6200000e0000 */
[----:B0-----:R-:W-:Y:S01]  /*4130*/  FMNMX.FTZ R35, R5, R4, !PT ;  /* 0x0000000405237209 */ /* 0x001fe20007810000 */
[----:B------:R0:W2:Y:S08]  /*4140*/  MUFU.TANH R98, R38 ;  /* 0x0000002600627308 */ /* 0x0000b00000002400 */
[----:B------:R3:W-:Y:S01]  /*4150*/  MUFU.TANH R96, R34 ;  /* 0x0000002200607308 */ /* 0x0007e20000002400 */
[----:B0-----:R-:W-:-:S04]  /*4160*/  FMNMX.FTZ R38, R8, R35, !PT ;  /* 0x0000002308267209 */ /* 0x001fc80007810000 */
[----:B------:R-:W-:-:S04]  /*4170*/  FMNMX.FTZ R38, R9, R38, !PT ;  /* 0x0000002609267209 */ /* 0x000fc80007810000 */
[----:B------:R-:W-:-:S04]  /*4180*/  FMNMX.FTZ R39, R13, R38, !PT ;  /* 0x000000260d277209 */ /* 0x000fc80007810000 */
[----:B------:R-:W-:Y:S02]  /*4190*/  FMNMX.FTZ R38, R12, R39, !PT ;  /* 0x000000270c267209 */ /* 0x000fe40007810000 */
[----:B-1----:R-:W-:Y:S02]  /*41a0*/  FMNMX.FTZ R57, R56, R55, !PT ;  /* 0x0000003738397209 */ /* 0x002fe40007810000 */
[----:B------:R-:W-:-:S03]  /*41b0*/  FMNMX.FTZ R39, R15, R38, !PT ;  /* 0x000000260f277209 */ /* 0x000fc60007810000 */
[----:B------:R-:W0:Y:S01]  /*41c0*/  SHFL.BFLY PT, R58, R57, 0x1, 0x1f ;  /* 0x0c201f00393a7f89 */ /* 0x000e2200000e0000 */
[----:B------:R-:W-:-:S04]  /*41d0*/  FMNMX.FTZ R39, R14, R39, !PT ;  /* 0x000000270e277209 */ /* 0x000fc80007810000 */
[----:B------:R-:W-:-:S04]  /*41e0*/  FMNMX.FTZ R43, R26, R39, !PT ;  /* 0x000000271a2b7209 */ /* 0x000fc80007810000 */
[----:B------:R-:W-:-:S04]  /*41f0*/  FMNMX.FTZ R42, R24, R43, !PT ;  /* 0x0000002b182a7209 */ /* 0x000fc80007810000 */
[----:B------:R-:W-:-:S04]  /*4200*/  FMNMX.FTZ R43, R77, R42, !PT ;  /* 0x0000002a4d2b7209 */ /* 0x000fc80007810000 */
[----:B------:R-:W-:Y:S02]  /*4210*/  FMNMX.FTZ R56, R76, R43, !PT ;  /* 0x0000002b4c387209 */ /* 0x000fe40007810000 */
[----:B0-----:R-:W-:Y:S01]  /*4220*/  FMNMX.FTZ R121, R57, R58, !PT ;  /* 0x0000003a39797209 */ /* 0x001fe20007810000 */
[----:B------:R-:W-:Y:S01]  /*4230*/  IMAD.U32 R58, RZ, RZ, UR6 ;  /* 0x00000006ff3a7e24 */ /* 0x000fe2000f8e00ff */
[----:B------:R-:W-:Y:S02]  /*4240*/  FMNMX.FTZ R57, R79, R56, !PT ;  /* 0x000000384f397209 */ /* 0x000fe40007810000 */
[C---:B------:R-:W-:Y:S01]  /*4250*/  FSETP.NEU.FTZ.AND P0, PT, R121.reuse, -INF , PT ;  /* 0xff8000007900780b */ /* 0x040fe20003f1d000 */
[----:B------:R-:W-:-:S01]  /*4260*/  FFMA.FTZ R55, R121, R58, -8 ;  /* 0xc100000079377423 */ /* 0x000fc2000001003a */
[----:B------:R-:W-:-:S04]  /*4270*/  FMNMX.FTZ R56, R78, R57, !PT ;  /* 0x000000394e387209 */ /* 0x000fc80007810000 */
[----:B------:R-:W-:Y:S02]  /*4280*/  FMNMX.FTZ R57, R83, R56, !PT ;  /* 0x0000003853397209 */ /* 0x000fe40007810000 */
[----:B------:R-:W-:Y:S02]  /*4290*/  FSEL R55, R55, RZ, P0 ;  /* 0x000000ff37377208 */ /* 0x000fe40000000000 */
[----:B------:R-:W-:Y:S02]  /*42a0*/  FMNMX.FTZ R58, R82, R57, !PT ;  /* 0x00000039523a7209 */ /* 0x000fe40007810000 */
[----:B------:R-:W-:Y:S01]  /*42b0*/  ISETP.NE.AND P0, PT, R108, RZ, PT ;  /* 0x000000ff6c00720c */ /* 0x000fe20003f05270 */
[--C-:B------:R-:W-:Y:S01]  /*42c0*/  FFMA.FTZ R43, R84, UR6, -R55.reuse ;  /* 0x00000006542b7c23 */ /* 0x100fe20008010837 */
[----:B------:R-:W-:Y:S01]  /*42d0*/  FMNMX.FTZ R59, R61, R58, !PT ;  /* 0x0000003a3d3b7209 */ /* 0x000fe20007810000 */
[--C-:B------:R-:W-:Y:S01]  /*42e0*/  FFMA.FTZ R85, R85, UR6, -R55.reuse ;  /* 0x0000000655557c23 */ /* 0x100fe20008010837 */
[----:B------:R-:W-:-:S01]  /*42f0*/  FFMA.FTZ R80, R80, UR6, -R55 ;  /* 0x0000000650507c23 */ /* 0x000fc20008010837 */
[--C-:B------:R-:W-:Y:S01]  /*4300*/  FFMA.FTZ R89, R89, UR6, -R55.reuse ;  /* 0x0000000659597c23 */ /* 0x100fe20008010837 */
[----:B------:R-:W-:Y:S01]  /*4310*/  FMNMX.FTZ R59, R60, R59, !PT ;  /* 0x0000003b3c3b7209 */ /* 0x000fe20007810000 */
[----:B------:R-:W-:Y:S01]  /*4320*/  MUFU.EX2 R56, R85 ;  /* 0x0000005500387308 */ /* 0x000fe20000000800 */
[----:B------:R-:W-:-:S01]  /*4330*/  FFMA.FTZ R57, R87, UR6, -R55 ;  /* 0x0000000657397c23 */ /* 0x000fc20008010837 */
[----:B--2---:R-:W-:Y:S01]  /*4340*/  FSEL R87, R98, -INF , P4 ;  /* 0xff80000062577808 */ /* 0x004fe20002000000 */
[----:B------:R-:W-:-:S01]  /*4350*/  FFMA.FTZ R81, R81, UR6, -R55 ;  /* 0x0000000651517c23 */ /* 0x000fc20008010837 */
[----:B------:R-:W-:Y:S01]  /*4360*/  FMNMX.FTZ R58, R62, R59, !PT ;  /* 0x0000003b3e3a7209 */ /* 0x000fe20007810000 */
[----:B---3--:R-:W-:-:S01]  /*4370*/  FFMA.FTZ R34, R92, UR6, -R55 ;  /* 0x000000065c227c23 */ /* 0x008fc20008010837 */
[----:B------:R-:W-:Y:S01]  /*4380*/  FSEL R92, R101, -INF , P1 ;  /* 0xff800000655c7808 */ /* 0x000fe20000800000 */
[----:B------:R-:W-:-:S01]  /*4390*/  FFMA.FTZ R35, R93, UR6, -R55 ;  /* 0x000000065d237c23 */ /* 0x000fc20008010837 */
[----:B------:R-:W-:Y:S01]  /*43a0*/  FMNMX.FTZ R59, R63, R58, !PT ;  /* 0x0000003a3f3b7209 */ /* 0x000fe20007810000 */
[----:B------:R0:W-:Y:S01]  /*43b0*/  MUFU.EX2 R39, R80 ;  /* 0x0000005000277308 */ /* 0x0001e20000000800 */
[----:B------:R-:W-:-:S01]  /*43c0*/  FFMA.FTZ R58, R88, UR6, -R55 ;  /* 0x00000006583a7c23 */ /* 0x000fc20008010837 */
[--C-:B------:R-:W-:Y:S01]  /*43d0*/  FFMA.FTZ R94, R94, UR6, -R55.reuse ;  /* 0x000000065e5e7c23 */ /* 0x100fe20008010837 */
[----:B------:R-:W-:Y:S01]  /*43e0*/  FMNMX.FTZ R84, R64, R59, !PT ;  /* 0x0000003b40547209 */ /* 0x000fe20007810000 */
[--C-:B------:R-:W-:Y:S01]  /*43f0*/  FFMA.FTZ R6, R6, UR6, -R55.reuse ;  /* 0x0000000606067c23 */ /* 0x100fe20008010837 */
[----:B------:R-:W-:-:S01]  /*4400*/  FFMA.FTZ R7, R7, UR6, -R55 ;  /* 0x0000000607077c23 */ /* 0x000fc20008010837 */
[--C-:B------:R-:W-:Y:S01]  /*4410*/  FFMA.FTZ R10, R10, UR6, -R55.reuse ;  /* 0x000000060a0a7c23 */ /* 0x100fe20008010837 */
[----:B------:R-:W-:Y:S01]  /*4420*/  FMNMX.FTZ R59, R65, R84, !PT ;  /* 0x00000054413b7209 */ /* 0x000fe20007810000 */
[----:B------:R1:W2:Y:S01]  /*4430*/  MUFU.EX2 R42, R81 ;  /* 0x00000051002a7308 */ /* 0x0002a20000000800 */
[----:B0-----:R-:W-:-:S01]  /*4440*/  FFMA.FTZ R80, R86, UR6, -R55 ;  /* 0x0000000656507c23 */ /* 0x001fc20008010837 */
[--C-:B------:R-:W-:Y:S01]  /*4450*/  FFMA.FTZ R11, R11, UR6, -R55.reuse ;  /* 0x000000060b0b7c23 */ /* 0x100fe20008010837 */
[----:B------:R-:W-:Y:S01]  /*4460*/  FMNMX.FTZ R84, R66, R59, !PT ;  /* 0x0000003b42547209 */ /* 0x000fe20007810000 */
[--C-:B------:R-:W-:Y:S01]  /*4470*/  FFMA.FTZ R20, R20, UR6, -R55.reuse ;  /* 0x0000000614147c23 */ /* 0x100fe20008010837 */
[----:B------:R-:W-:-:S01]  /*4480*/  FFMA.FTZ R21, R21, UR6, -R55 ;  /* 0x0000000615157c23 */ /* 0x000fc20008010837 */
[--C-:B------:R-:W-:Y:S01]  /*4490*/  FFMA.FTZ R27, R27, UR6, -R55.reuse ;  /* 0x000000061b1b7c23 */ /* 0x100fe20008010837 */
[----:B------:R-:W-:Y:S01]  /*44a0*/  FMNMX.FTZ R84, R67, R84, !PT ;  /* 0x0000005443547209 */ /* 0x000fe20007810000 */
[----:B------:R0:W-:Y:S01]  /*44b0*/  MUFU.EX2 R59, R89 ;  /* 0x00000059003b7308 */ /* 0x0001e20000000800 */
[----:B-1----:R-:W-:-:S01]  /*44c0*/  FFMA.FTZ R81, R91, UR6, -R55 ;  /* 0x000000065b517c23 */ /* 0x002fc20008010837 */
[----:B------:R-:W-:Y:S01]  /*44d0*/  FSEL R91, R100, -INF , P2 ;  /* 0xff800000645b7808 */ /* 0x000fe20001000000 */
[----:B------:R-:W-:-:S01]  /*44e0*/  FFMA.FTZ R68, R68, UR6, -R55 ;  /* 0x0000000644447c23 */ /* 0x000fc20008010837 */
[----:B------:R-:W-:Y:S01]  /*44f0*/  FMNMX.FTZ R85, R45, R84, !PT ;  /* 0x000000542d557209 */ /* 0x000fe20007810000 */
[----:B------:R-:W-:-:S01]  /*4500*/  FFMA.FTZ R84, R90, UR6, -R55 ;  /* 0x000000065a547c23 */ /* 0x000fc20008010837 */
[----:B------:R-:W-:Y:S01]  /*4510*/  FSEL R90, R99, -INF , P3 ;  /* 0xff800000635a7808 */ /* 0x000fe20001800000 */
[----:B------:R-:W-:-:S01]  /*4520*/  FFMA.FTZ R69, R69, UR6, -R55 ;  /* 0x0000000645457c23 */ /* 0x000fc20008010837 */
[----:B------:R-:W-:Y:S01]  /*4530*/  FMNMX.FTZ R85, R44, R85, !PT ;  /* 0x000000552c557209 */ /* 0x000fe20007810000 */
[----:B------:R-:W-:Y:S01]  /*4540*/  MUFU.EX2 R38, R94 ;  /* 0x0000005e00267308 */ /* 0x000fe20000000800 */
[----:B------:R-:W-:-:S01]  /*4550*/  FFMA.FTZ R71, R71, UR6, -R55 ;  /* 0x0000000647477c23 */ /* 0x000fc20008010837 */
        /* <DEDUP_REMOVED lines=18> */
[----:B------:R-:W-:Y:S01]  /*4680*/  FFMA.FTZ R30, R30, UR6, -R55 ;  /* 0x000000061e1e7c23 */ /* 0x000fe20008010837 */
[----:B--2---:R-:W-:Y:S01]  /*4690*/  F2FP.SATFINITE.E4M3.F32.PACK_AB_MERGE_C R204, R42, R39, RZ ;  /* 0x000000272acc723e */ /* 0x004fe200048070ff */
[--C-:B------:R-:W-:Y:S01]  /*46a0*/  IMAD.MOV.U32 R99, RZ, RZ, R25.reuse ;  /* 0x000000ffff637224 */ /* 0x100fe200078e0019 */
[----:B------:R-:W-:Y:S01]  /*46b0*/  FMNMX.FTZ R85, R50, R85, !PT ;  /* 0x0000005532557209 */ /* 0x000fe20007810000 */
[----:B------:R-:W-:Y:S01]  /*46c0*/  MUFU.EX2 R10, R10 ;  /* 0x0000000a000a7308 */ /* 0x000fe20000000800 */
[----:B------:R-:W-:-:S02]  /*46d0*/  IMAD.MOV.U32 R98, RZ, RZ, R25 ;  /* 0x000000ffff627224 */ /* 0x000fc400078e0019 */
[----:B------:R-:W-:Y:S01]  /*46e0*/  FMNMX.FTZ R86, R28, R85, !PT ;  /* 0x000000551c567209 */ /* 0x000fe20007810000 */
[--C-:B------:R-:W-:Y:S01]  /*46f0*/  IMAD.MOV.U32 R101, RZ, RZ, R25.reuse ;  /* 0x000000ffff657224 */ /* 0x100fe200078e0019 */
[----:B------:R-:W-:Y:S01]  /*4700*/  FSEL R85, R96, -INF , P6 ;  /* 0xff80000060557808 */ /* 0x000fe20003000000 */
[--C-:B------:R-:W-:Y:S01]  /*4710*/  IMAD.MOV.U32 R100, RZ, RZ, R25.reuse ;  /* 0x000000ffff647224 */ /* 0x100fe200078e0019 */
[----:B------:R-:W-:Y:S01]  /*4720*/  FMNMX.FTZ R88, R29, R86, !PT ;  /* 0x000000561d587209 */ /* 0x000fe20007810000 */
[----:B------:R-:W1:Y:S01]  /*4730*/  MUFU.EX2 R11, R11 ;  /* 0x0000000b000b7308 */ /* 0x000e620000000800 */
[----:B------:R-:W-:Y:S01]  /*4740*/  FSEL R86, R97, -INF , P5 ;  /* 0xff80000061567808 */ /* 0x000fe20002800000 */
[----:B------:R-:W-:Y:S01]  /*4750*/  IMAD.MOV.U32 R108, RZ, RZ, R25 ;  /* 0x000000ffff6c7224 */ /* 0x000fe200078e0019 */
[----:B0-----:R-:W-:-:S04]  /*4760*/  FMNMX.FTZ R89, R85, R88, !PT ;  /* 0x0000005855597209 */ /* 0x001fc80007810000 */
[----:B------:R-:W-:Y:S01]  /*4770*/  FMNMX.FTZ R88, R86, R89, !PT ;  /* 0x0000005956587209 */ /* 0x000fe20007810000 */
[----:B------:R-:W-:Y:S03]  /*4780*/  MUFU.EX2 R20, R20 ;  /* 0x0000001400147308 */ /* 0x000fe60000000800 */
[----:B------:R-:W-:-:S04]  /*4790*/  FMNMX.FTZ R89, R87, R88, !PT ;  /* 0x0000005857597209 */ /* 0x000fc80007810000 */
[----:B------:R-:W-:Y:S01]  /*47a0*/  FMNMX.FTZ R88, R90, R89, !PT ;  /* 0x000000595a587209 */ /* 0x000fe20007810000 */
[----:B------:R-:W-:Y:S01]  /*47b0*/  MUFU.EX2 R21, R21 ;  /* 0x0000001500157308 */ /* 0x000fe20000000800 */
[----:B-1----:R-:W-:Y:S02]  /*47c0*/  F2FP.SATFINITE.E4M3.F32.PACK_AB_MERGE_C R200, R11, R10, RZ ;  /* 0x0000000a0bc8723e */ /* 0x002fe400048070ff */
[----:B------:R-:W-:Y:S01]  /*47d0*/  FMNMX.FTZ R89, R91, R88, !PT ;  /* 0x000000585b597209 */ /* 0x000fe20007810000 */
[----:B------:R-:W-:-:S01]  /*47e0*/  FFMA.FTZ R88, R74, UR6, -R55 ;  /* 0x000000064a587c23 */ /* 0x000fc20008010837 */
[--C-:B------:R-:W-:Y:S01]  /*47f0*/  FFMA.FTZ R74, R95, UR6, -R55.reuse ;  /* 0x000000065f4a7c23 */ /* 0x100fe20008010837 */
[----:B------:R-:W-:Y:S02]  /*4800*/  F2FP.SATFINITE.E4M3.F32.PACK_AB_MERGE_C R200, R7, R6, R200 ;  /* 0x0000000607c8723e */ /* 0x000fe400048070c8 */
[----:B------:R-:W-:Y:S01]  /*4810*/  FMNMX.FTZ R93, R92, R89, !PT ;  /* 0x000000595c5d7209 */ /* 0x000fe20007810000 */
[----:B------:R-:W-:-:S01]  /*4820*/  FFMA.FTZ R89, R52, UR6, -R55 ;  /* 0x0000000634597c23 */ /* 0x000fc20008010837 */
[--C-:B------:R-:W-:Y:S01]  /*4830*/  FFMA.FTZ R52, R53, UR6, -R55.reuse ;  /* 0x0000000635347c23 */ /* 0x100fe20008010837 */
[----:B------:R-:W-:-:S01]  /*4840*/  FFMA.FTZ R53, R54, UR6, -R55 ;  /* 0x0000000636357c23 */ /* 0x000fc20008010837 */
[----:B------:R-:W-:Y:S01]  /*4850*/  MUFU.EX2 R34, R34 ;  /* 0x0000002200227308 */ /* 0x000fe20000000800 */
[----:B------:R-:W0:Y:S07]  /*4860*/  SHFL.BFLY PT, R94, R93, 0x2, 0x1f ;  /* 0x0c401f005d5e7f89 */ /* 0x000e2e00000e0000 */
[----:B------:R-:W1:Y:S08]  /*4870*/  MUFU.EX2 R27, R27 ;  /* 0x0000001b001b7308 */ /* 0x000e700000000800 */
[----:B------:R-:W2:Y:S08]  /*4880*/  MUFU.EX2 R35, R35 ;  /* 0x0000002300237308 */ /* 0x000eb00000000800 */
[----:B------:R-:W-:Y:S01]  /*4890*/  MUFU.EX2 R43, R43 ;  /* 0x0000002b002b7308 */ /* 0x000fe20000000800 */
[----:B0-----:R-:W-:-:S02]  /*48a0*/  FMNMX.FTZ R94, R93, R94, !PT ;  /* 0x0000005e5d5e7209 */ /* 0x001fc40007810000 */
[----:B-1----:R-:W-:-:S03]  /*48b0*/  F2FP.SATFINITE.E4M3.F32.PACK_AB_MERGE_C R202, R27, R34, RZ ;  /* 0x000000221bca723e */ /* 0x002fc600048070ff */
[----:B------:R-:W0:Y:S01]  /*48c0*/  SHFL.BFLY PT, R93, R94, 0x1, 0x1f ;  /* 0x0c201f005e5d7f89 */ /* 0x000e2200000e0000 */
[----:B------:R-:W-:Y:S01]  /*48d0*/  F2FP.SATFINITE.E4M3.F32.PACK_AB_MERGE_C R202, R21, R20, R202 ;  /* 0x0000001415ca723e */ /* 0x000fe200048070ca */
[----:B------:R-:W-:Y:S01]  /*48e0*/  MUFU.EX2 R57, R57 ;  /* 0x0000003900397308 */ /* 0x000fe20000000800 */
[----:B--2---:R-:W-:-:S07]  /*48f0*/  F2FP.SATFINITE.E4M3.F32.PACK_AB_MERGE_C R204, R38, R35, R204 ;  /* 0x0000002326cc723e */ /* 0x004fce00048070cc */
[----:B------:R-:W1:Y:S08]  /*4900*/  MUFU.EX2 R80, R80 ;  /* 0x0000005000507308 */ /* 0x000e700000000800 */
[----:B------:R-:W-:Y:S01]  /*4910*/  MUFU.EX2 R58, R58 ;  /* 0x0000003a003a7308 */ /* 0x000fe20000000800 */
[----:B0-----:R-:W-:Y:S01]  /*4920*/  FMNMX.FTZ R120, R94, R93, !PT ;  /* 0x0000005d5e787209 */ /* 0x001fe20007810000 */
[----:B------:R-:W-:-:S06]  /*4930*/  IMAD.U32 R93, RZ, RZ, UR6 ;  /* 0x00000006ff5d7e24 */ /* 0x000fcc000f8e00ff */
[----:B------:R-:W-:Y:S01]  /*4940*/  MUFU.EX2 R81, R81 ;  /* 0x0000005100517308 */ /* 0x000fe20000000800 */
[----:B-1----:R-:W-:Y:S01]  /*4950*/  F2FP.SATFINITE.E4M3.F32.PACK_AB_MERGE_C R206, R80, R57, RZ ;  /* 0x0000003950ce723e */ /* 0x002fe200048070ff */
[C---:B------:R-:W-:Y:S01]  /*4960*/  FFMA.FTZ R93, R120.reuse, R93, -8 ;  /* 0xc1000000785d7423 */ /* 0x040fe2000001005d */
[----:B------:R-:W-:Y:S02]  /*4970*/  FSETP.NEU.FTZ.AND P1, PT, R120, -INF , PT ;  /* 0xff8000007800780b */ /* 0x000fe40003f3d000 */
[----:B------:R-:W-:Y:S02]  /*4980*/  F2FP.SATFINITE.E4M3.F32.PACK_AB_MERGE_C R206, R56, R43, R206 ;  /* 0x0000002b38ce723e */ /* 0x000fe400048070ce */
[----:B------:R-:W-:Y:S01]  /*4990*/  FSEL R93, R93, RZ, P1 ;  /* 0x000000ff5d5d7208 */ /* 0x000fe20000800000 */
[----:B------:R-:W-:Y:S01]  /*49a0*/  MUFU.EX2 R84, R84 ;  /* 0x0000005400547308 */ /* 0x000fe20000000800 */
[----:B------:R-:W-:-:S03]  /*49b0*/  PLOP3.LUT P1, PT, PT, PT, UP0, 0x80, 0x0 ;  /* 0x000000000000781c */ /* 0x000fc60003f2f008 */
[--C-:B------:R-:W-:Y:S01]  /*49c0*/  FFMA.FTZ R5, R5, UR6, -R93.reuse ;  /* 0x0000000605057c23 */ /* 0x100fe2000801085d */
[----:B------:R-:W-:-:S01]  /*49d0*/  FFMA.FTZ R4, R4, UR6, -R93 ;  /* 0x0000000604047c23 */ /* 0x000fc2000801085d */
[--C-:B------:R-:W-:Y:S01]  /*49e0*/  FFMA.FTZ R54, R8, UR6, -R93.reuse ;  /* 0x0000000608367c23 */ /* 0x100fe2000801085d */
[----:B------:R-:W-:-:S01]  /*49f0*/  FFMA.FTZ R55, R9, UR6, -R93 ;  /* 0x0000000609377c23 */ /* 0x000fc2000801085d */
[--C-:B------:R-:W-:Y:S01]  /*4a00*/  FFMA.FTZ R8, R13, UR6, -R93.reuse ;  /* 0x000000060d087c23 */ /* 0x100fe2000801085d */
[----:B------:R-:W-:-:S01]  /*4a10*/  FFMA.FTZ R9, R12, UR6, -R93 ;  /* 0x000000060c097c23 */ /* 0x000fc2000801085d */
[----:B------:R-:W-:Y:S01]  /*4a20*/  MUFU.EX2 R5, R5 ;  /* 0x0000000500057308 */ /* 0x000fe20000000800 */
[----:B------:R-:W-:-:S01]  /*4a30*/  FFMA.FTZ R13, R24, UR6, -R93 ;  /* 0x00000006180d7c23 */ /* 0x000fc2000801085d */
[--C-:B------:R-:W-:Y:S01]  /*4a40*/  FFMA.FTZ R24, R61, UR6, -R93.reuse ;  /* 0x000000063d187c23 */ /* 0x100fe2000801085d */
[----:B------:R-:W-:-:S01]  /*4a50*/  FFMA.FTZ R96, R14, UR6, -R93 ;  /* 0x000000060e607c23 */ /* 0x000fc2000801085d */
[--C-:B------:R-:W-:Y:S01]  /*4a60*/  FFMA.FTZ R61, R65, UR6, -R93.reuse ;  /* 0x00000006413d7c23 */ /* 0x100fe2000801085d */
[----:B------:R-:W-:-:S01]  /*4a70*/  FFMA.FTZ R15, R15, UR6, -R93 ;  /* 0x000000060f0f7c23 */ /* 0x000fc2000801085d */
[----:B------:R-:W-:Y:S01]  /*4a80*/  FFMA.FTZ R14, R79, UR6, -R93 ;  /* 0x000000064f0e7c23 */ /* 0x000fe2000801085d */
[----:B------:R-:W-:-:S01]  /*4a90*/  FADD.FTZ R65, R6, R7 ;  /* 0x0000000706417221 */ /* 0x000fc20000010000 */
        /* <DEDUP_REMOVED lines=9> */
[----:B------:R-:W-:-:S01]  /*4b30*/  FFMA.FTZ R63, R63, UR6, -R93 ;  /* 0x000000063f3f7c23 */ /* 0x000fc2000801085d */
[--C-:B------:R-:W-:Y:S01]  /*4b40*/  FFMA.FTZ R66, R66, UR6, -R93.reuse ;  /* 0x0000000642427c23 */ /* 0x100fe2000801085d */
[----:B------:R-:W-:-:S01]  /*4b50*/  FFMA.FTZ R67, R67, UR6, -R93 ;  /* 0x0000000643437c23 */ /* 0x000fc2000801085d */
[--C-:B------:R-:W-:Y:S01]  /*4b60*/  FFMA.FTZ R45, R45, UR6, -R93.reuse ;  /* 0x000000062d2d7c23 */ /* 0x100fe2000801085d */
[----:B------:R-:W-:-:S01]  /*4b70*/  FFMA.FTZ R44, R44, UR6, -R93 ;  /* 0x000000062c2c7c23 */ /* 0x000fc2000801085d */
[--C-:B------:R-:W-:Y:S01]  /*4b80*/  FFMA.FTZ R46, R46, UR6, -R93.reuse ;  /* 0x000000062e2e7c23 */ /* 0x100fe2000801085d */
[----:B------:R-:W-:-:S01]  /*4b90*/  FFMA.FTZ R47, R47, UR6, -R93 ;  /* 0x000000062f2f7c23 */ /* 0x000fc2000801085d */
[----:B------:R2:W3:Y:S01]  /*4ba0*/  MUFU.EX2 R95, R55 ;  /* 0x00000037005f7308 */ /* 0x0004e20000000800 */
        /* <DEDUP_REMOVED lines=8> */
[----:B--2---:R-:W-:-:S01]  /*4c30*/  FFMA.FTZ R55, R60, UR6, -R93 ;  /* 0x000000063c377c23 */ /* 0x004fc2000801085d */
[----:B------:R-:W-:Y:S01]  /*4c40*/  FADD.FTZ R60, R10, R65 ;  /* 0x000000410a3c7221 */ /* 0x000fe20000010000 */
[----:B-1----:R-:W-:-:S01]  /*4c50*/  FADD.FTZ R64, R54, R79 ;  /* 0x0000004f36407221 */ /* 0x002fc20000010000 */
[--C-:B------:R-:W-:Y:S01]  /*4c60*/  FFMA.FTZ R85, R85, UR6, -R93.reuse ;  /* 0x0000000655557c23 */ /* 0x100fe2000801085d */
[----:B------:R-:W-:-:S01]  /*4c70*/  FFMA.FTZ R86, R86, UR6, -R93 ;  /* 0x0000000656567c23 */ /* 0x000fc2000801085d */
[----:B------:R-:W-:Y:S01]  /*4c80*/  FADD.FTZ R65, R11, R60 ;  /* 0x0000003c0b417221 */ /* 0x000fe20000010000 */
[----:B------:R-:W-:-:S01]  /*4c90*/  FFMA.FTZ R87, R87, UR6, -R93 ;  /* 0x0000000657577c23 */ /* 0x000fc2000801085d */
[----:B------:R-:W1:Y:S01]  /*4ca0*/  MUFU.EX2 R9, R9 ;  /* 0x0000000900097308 */ /* 0x000e620000000800 */
[----:B---3--:R-:W-:-:S01]  /*4cb0*/  FADD.FTZ R79, R95, R64 ;  /* 0x000000405f4f7221 */ /* 0x008fc20000010000 */
[----:B------:R-:W-:Y:S01]  /*4cc0*/  FADD.FTZ R60, R20, R65 ;  /* 0x00000041143c7221 */ /* 0x000fe20000010000 */
[----:B------:R-:W-:Y:S01]  /*4cd0*/  F2FP.SATFINITE.E4M3.F32.PACK_AB_MERGE_C R54, R95, R54, RZ ;  /* 0x000000365f36723e */ /* 0x000fe200048070ff */
[--C-:B------:R-:W-:Y:S01]  /*4ce0*/  FFMA.FTZ R90, R90, UR6, -R93.reuse ;  /* 0x000000065a5a7c23 */ /* 0x100fe2000801085d */
[----:B------:R-:W-:-:S01]  /*4cf0*/  FFMA.FTZ R91, R91, UR6, -R93 ;  /* 0x000000065b5b7c23 */ /* 0x000fc2000801085d */
[----:B------:R-:W-:Y:S01]  /*4d00*/  FADD.FTZ R65, R21, R60 ;  /* 0x0000003c15417221 */ /* 0x000fe20000010000 */
[----:B------:R-:W-:Y:S01]  /*4d10*/  F2FP.SATFINITE.E4M3.F32.PACK_AB_MERGE_C R201, R4, R5, R54 ;  /* 0x0000000504c9723e */ /* 0x000fe20004807036 */
[----:B------:R2:W3:Y:S01]  /*4d20*/  MUFU.EX2 R94, R15 ;  /* 0x0000000f005e7308 */ /* 0x0004e20000000800 */
[----:B0-----:R-:W-:-:S01]  /*4d30*/  FADD.FTZ R64, R8, R79 ;  /* 0x0000004f08407221 */ /* 0x001fc20000010000 */
[----:B------:R-:W-:Y:S01]  /*4d40*/  FADD.FTZ R60, R34, R65 ;  /* 0x00000041223c7221 */ /* 0x000fe20000010000 */
[----:B------:R-:W-:-:S01]  /*4d50*/  FFMA.FTZ R92, R92, UR6, -R93 ;  /* 0x000000065c5c7c23 */ /* 0x000fc2000801085d */
[----:B------:R-:W-:Y:S01]  /*4d60*/  F2FP.SATFINITE.E4M3.F32.PACK_AB_MERGE_C R208, R84, R81, RZ ;  /* 0x0000005154d0723e */ /* 0x000fe200048070ff */
[----:B------:R-:W-:-:S02]  /*4d70*/  IMAD.MOV.U32 R54, RZ, RZ, R25 ;  /* 0x000000ffff367224 */ /* 0x000fc400078e0019 */
[----:B------:R-:W-:Y:S01]  /*4d80*/  FADD.FTZ R60, R27, R60 ;  /* 0x0000003c1b3c7221 */ /* 0x000fe20000010000 */
[----:B------:R-:W-:Y:S01]  /*4d90*/  IMAD.MOV.U32 R27, RZ, RZ, R25 ;  /* 0x000000ffff1b7224 */ /* 0x000fe200078e0019 */
[----:B------:R-:W0:Y:S01]  /*4da0*/  MUFU.EX2 R97, R96 ;  /* 0x0000006000617308 */ /* 0x000e220000000800 */
[----:B-1----:R-:W-:-:S01]  /*4db0*/  FADD.FTZ R3, R9, R64 ;  /* 0x0000004009037221 */ /* 0x002fc20000010000 */
[----:B--2---:R-:W-:Y:S01]  /*4dc0*/  FFMA.FTZ R15, R78, UR6, -R93 ;  /* 0x000000064e0f7c23 */ /* 0x004fe2000801085d */
[----:B------:R-:W-:-:S01]  /*4dd0*/  FADD.FTZ R65, R35, R60 ;  /* 0x0000003c23417221 */ /* 0x000fc20000010000 */
[----:B------:R-:W-:Y:S01]  /*4de0*/  F2FP.SATFINITE.E4M3.F32.PACK_AB_MERGE_C R208, R59, R58, R208 ;  /* 0x0000003a3bd0723e */ /* 0x000fe200048070d0 */
[--C-:B------:R-:W-:Y:S02]  /*4df0*/  IMAD.MOV.U32 R35, RZ, RZ, R25.reuse ;  /* 0x000000ffff237224 */ /* 0x100fe400078e0019 */
[----:B------:R-:W-:Y:S01]  /*4e00*/  IMAD.MOV.U32 R79, RZ, RZ, R25 ;  /* 0x000000ffff4f7224 */ /* 0x000fe200078e0019 */
[----:B------:R-:W1:Y:S01]  /*4e10*/  MUFU.EX2 R12, R12 ;  /* 0x0000000c000c7308 */ /* 0x000e620000000800 */
[----:B---3--:R-:W-:-:S01]  /*4e20*/  FADD.FTZ R64, R94, R3 ;  /* 0x000000035e407221 */ /* 0x008fc20000010000 */
[----:B------:R-:W-:-:S02]  /*4e30*/  IMAD.MOV.U32 R78, RZ, RZ, R25 ;  /* 0x000000ffff4e7224 */ /* 0x000fc400078e0019 */
[--C-:B------:R-:W-:Y:S02]  /*4e40*/  IMAD.MOV.U32 R93, RZ, RZ, R25.reuse ;  /* 0x000000ffff5d7224 */ /* 0x100fe400078e0019 */
[----:B------:R-:W-:Y:S02]  /*4e50*/  IMAD.MOV.U32 R95, RZ, RZ, R25 ;  /* 0x000000ffff5f7224 */ /* 0x000fe400078e0019 */
[----:B------:R-:W2:Y:S01]  /*4e60*/  MUFU.EX2 R13, R13 ;  /* 0x0000000d000d7308 */ /* 0x000ea20000000800 */
[----:B0-----:R-:W-:-:S01]  /*4e70*/  FADD.FTZ R3, R97, R64 ;  /* 0x0000004061037221 */ /* 0x001fc20000010000 */
[----:B------:R-:W-:Y:S01]  /*4e80*/  FADD.FTZ R64, R38, R65 ;  /* 0x0000004126407221 */ /* 0x000fe20000010000 */
[----:B------:R-:W-:Y:S01]  /*4e90*/  F2FP.SATFINITE.E4M3.F32.PACK_AB_MERGE_C R94, R97, R94, RZ ;  /* 0x0000005e615e723e */ /* 0x000fe200048070ff */
[--C-:B------:R-:W-:Y:S02]  /*4ea0*/  IMAD.MOV.U32 R38, RZ, RZ, R25.reuse ;  /* 0x000000ffff267224 */ /* 0x100fe400078e0019 */
[----:B------:R-:W-:Y:S01]  /*4eb0*/  IMAD.MOV.U32 R97, RZ, RZ, R25 ;  /* 0x000000ffff617224 */ /* 0x000fe200078e0019 */
[----:B------:R-:W-:Y:S01]  /*4ec0*/  F2FP.SATFINITE.E4M3.F32.PACK_AB_MERGE_C R203, R9, R8, R94 ;  /* 0x0000000809cb723e */ /* 0x000fe2000480705e */
[----:B------:R-:W0:Y:S01]  /*4ed0*/  MUFU.EX2 R77, R77 ;  /* 0x0000004d004d7308 */ /* 0x000e220000000800 */
[----:B-1----:R-:W-:-:S01]  /*4ee0*/  FADD.FTZ R60, R12, R3 ;  /* 0x000000030c3c7221 */ /* 0x002fc20000010000 */
[----:B------:R-:W-:Y:S01]  /*4ef0*/  FADD.FTZ R3, R39, R64 ;  /* 0x0000004027037221 */ /* 0x000fe20000010000 */
[----:B------:R-:W-:-:S02]  /*4f00*/  IMAD.MOV.U32 R39, RZ, RZ, R25 ;  /* 0x000000ffff277224 */ /* 0x000fc400078e0019 */
[--C-:B------:R-:W-:Y:S02]  /*4f10*/  IMAD.MOV.U32 R94, RZ, RZ, R25.reuse ;  /* 0x000000ffff5e7224 */ /* 0x100fe400078e0019 */
[----:B------:R-:W-:Y:S01]  /*4f20*/  IMAD.MOV.U32 R96, RZ, RZ, R25 ;  /* 0x000000ffff607224 */ /* 0x000fe200078e0019 */
[----:B------:R-:W1:Y:S01]  /*4f30*/  MUFU.EX2 R76, R76 ;  /* 0x0000004c004c7308 */ /* 0x000e620000000800 */
[----:B--2---:R-:W-:-:S07]  /*4f40*/  FADD.FTZ R60, R13, R60 ;  /* 0x0000003c0d3c7221 */ /* 0x004fce0000010000 */
[----:B------:R-:W2:Y:S01]  /*4f50*/  MUFU.EX2 R14, R14 ;  /* 0x0000000e000e7308 */ /* 0x000ea20000000800 */
[----:B0-----:R-:W-:-:S01]  /*4f60*/  FADD.FTZ R65, R77, R60 ;  /* 0x0000003c4d417221 */ /* 0x001fc20000010000 */
[----:B------:R-:W-:Y:S01]  /*4f70*/  FADD.FTZ R60, R42, R3 ;  /* 0x000000032a3c7221 */ /* 0x000fe20000010000 */
[----:B------:R-:W-:-:S03]  /*4f80*/  IMAD.MOV.U32 R42, RZ, RZ, R25 ;  /* 0x000000ffff2a7224 */ /* 0x000fc600078e0019 */
[----:B------:R-:W-:Y:S01]  /*4f90*/  FADD.FTZ R3, R43, R60 ;  /* 0x0000003c2b037221 */ /* 0x000fe20000010000 */
[----:B------:R-:W-:Y:S01]  /*4fa0*/  IMAD.MOV.U32 R43, RZ, RZ, R25 ;  /* 0x000000ffff2b7224 */ /* 0x000fe200078e0019 */
[----:B------:R-:W0:Y:S01]  /*4fb0*/  MUFU.EX2 R15, R15 ;  /* 0x0000000f000f7308 */ /* 0x000e220000000800 */
[----:B-1----:R-:W-:-:S01]  /*4fc0*/  FADD.FTZ R65, R76, R65 ;  /* 0x000000414c417221 */ /* 0x002fc20000010000 */
[----:B------:R-:W-:Y:S01]  /*4fd0*/  FADD.FTZ R64, R56, R3 ;  /* 0x0000000338407221 */ /* 0x000fe20000010000 */
[----:B------:R-:W-:Y:S01]  /*4fe0*/  F2FP.SATFINITE.E4M3.F32.PACK_AB_MERGE_C R76, R76, R77, RZ ;  /* 0x0000004d4c4c723e */ /* 0x000fe200048070ff */
[----:B------:R-:W-:Y:S02]  /*4ff0*/  IMAD.MOV.U32 R56, RZ, RZ, R25 ;  /* 0x000000ffff387224 */ /* 0x000fe400078e0019 */
[----:B------:R-:W-:-:S01]  /*5000*/  FADD.FTZ R3, R57, R64 ;  /* 0x0000004039037221 */ /* 0x000fc20000010000 */
[----:B------:R-:W-:Y:S01]  /*5010*/  F2FP.SATFINITE.E4M3.F32.PACK_AB_MERGE_C R205, R13, R12, R76 ;  /* 0x0000000c0dcd723e */ /* 0x000fe2000480704c */
[----:B------:R-:W1:Y:S01]  /*5020*/  MUFU.EX2 R83, R83 ;  /* 0x0000005300537308 */ /* 0x000e620000000800 */
[----:B--2---:R-:W-:-:S01]  /*5030*/  FADD.FTZ R60, R14, R65 ;  /* 0x000000410e3c7221 */ /* 0x004fc20000010000 */
[----:B------:R-:W-:Y:S01]  /*5040*/  FADD.FTZ R3, R80, R3 ;  /* 0x0000000350037221 */ /* 0x000fe20000010000 */
[----:B------:R-:W-:-:S02]  /*5050*/  IMAD.MOV.U32 R57, RZ, RZ, R25 ;  /* 0x000000ffff397224 */ /* 0x000fc400078e0019 */
[----:B------:R-:W-:Y:S02]  /*5060*/  IMAD.MOV.U32 R64, RZ, RZ, R25 ;  /* 0x000000ffff407224 */ /* 0x000fe400078e0019 */
[----:B------:R-:W-:-:S01]  /*5070*/  FADD.FTZ R10, R58, R3 ;  /* 0x000000033a0a7221 */ /* 0x000fc20000010000 */
[----:B------:R-:W-:Y:S01]  /*5080*/  IMAD.MOV.U32 R58, RZ, RZ, R25 ;  /* 0x000000ffff3a7224 */ /* 0x000fe200078e0019 */
[----:B------:R-:W2:Y:S01]  /*5090*/  MUFU.EX2 R82, R82 ;  /* 0x0000005200527308 */ /* 0x000ea20000000800 */
[----:B0-----:R-:W-:-:S01]  /*50a0*/  FADD.FTZ R60, R15, R60 ;  /* 0x0000003c0f3c7221 */ /* 0x001fc20000010000 */
[----:B------:R-:W-:Y:S01]  /*50b0*/  FADD.FTZ R10, R59, R10 ;  /* 0x0000000a3b0a7221 */ /* 0x000fe20000010000 */
[--C-:B------:R-:W-:Y:S02]  /*50c0*/  IMAD.MOV.U32 R59, RZ, RZ, R25.reuse ;  /* 0x000000ffff3b7224 */ /* 0x100fe400078e0019 */
[----:B------:R-:W-:Y:S02]  /*50d0*/  IMAD.MOV.U32 R77, RZ, RZ, R25 ;  /* 0x000000ffff4d7224 */ /* 0x000fe400078e0019 */
[----:B------:R-:W-:-:S01]  /*50e0*/  FADD.FTZ R11, R81, R10 ;  /* 0x0000000a510b7221 */ /* 0x000fc20000010000 */
[----:B------:R-:W-:Y:S01]  /*50f0*/  IMAD.MOV.U32 R76, RZ, RZ, R25 ;  /* 0x000000ffff4c7224 */ /* 0x000fe200078e0019 */
[----:B------:R-:W0:Y:S01]  /*5100*/  MUFU.EX2 R24, R24 ;  /* 0x0000001800187308 */ /* 0x000e220000000800 */
[----:B-1----:R-:W-:-:S01]  /*5110*/  FADD.FTZ R65, R83, R60 ;  /* 0x0000003c53417221 */ /* 0x002fc20000010000 */
[----:B------:R-:W-:Y:S01]  /*5120*/  FADD.FTZ R11, R84, R11 ;  /* 0x0000000b540b7221 */ /* 0x000fe20000010000 */
[----:B------:R-:W-:-:S02]  /*5130*/  IMAD.MOV.U32 R60, RZ, RZ, R25 ;  /* 0x000000ffff3c7224 */ /* 0x000fc400078e0019 */
[--C-:B------:R-:W-:Y:S02]  /*5140*/  IMAD.MOV.U32 R81, RZ, RZ, R25.reuse ;  /* 0x000000ffff517224 */ /* 0x100fe400078e0019 */
[----:B------:R-:W-:Y:S01]  /*5150*/  IMAD.MOV.U32 R80, RZ, RZ, R25 ;  /* 0x000000ffff507224 */ /* 0x000fe200078e0019 */
[----:B------:R-:W1:Y:S01]  /*5160*/  MUFU.EX2 R55, R55 ;  /* 0x0000003700377308 */ /* 0x000e620000000800 */
[----:B--2---:R-:W-:-:S01]  /*5170*/  FADD.FTZ R65, R82, R65 ;  /* 0x0000004152417221 */ /* 0x004fc20000010000 */
[----:B------:R-:W-:Y:S01]  /*5180*/  F2FP.SATFINITE.E4M3.F32.PACK_AB_MERGE_C R82, R82, R83, RZ ;  /* 0x000000535252723e */ /* 0x000fe200048070ff */
[--C-:B------:R-:W-:Y:S02]  /*5190*/  IMAD.MOV.U32 R83, RZ, RZ, R25.reuse ;  /* 0x000000ffff537224 */ /* 0x100fe400078e0019 */
[--C-:B------:R-:W-:Y:S01]  /*51a0*/  IMAD.MOV.U32 R84, RZ, RZ, R25.reuse ;  /* 0x000000ffff547224 */ /* 0x100fe200078e0019 */
[----:B------:R-:W-:Y:S01]  /*51b0*/  F2FP.SATFINITE.E4M3.F32.PACK_AB_MERGE_C R207, R15, R14, R82 ;  /* 0x0000000e0fcf723e */ /* 0x000fe20004807052 */
[----:B------:R-:W-:Y:S01]  /*51c0*/  IMAD.MOV.U32 R82, RZ, RZ, R25 ;  /* 0x000000ffff527224 */ /* 0x000fe200078e0019 */
[----:B------:R-:W2:Y:S01]  /*51d0*/  MUFU.EX2 R62, R62 ;  /* 0x0000003e003e7308 */ /* 0x000ea20000000800 */
[----:B0-----:R-:W-:-:S01]  /*51e0*/  FADD.FTZ R34, R24, R65 ;  /* 0x0000004118227221 */ /* 0x001fc20000010000 */
[----:B------:R-:W-:-:S06]  /*51f0*/  IMAD.MOV.U32 R65, RZ, RZ, R25 ;  /* 0x000000ffff417224 */ /* 0x000fcc00078e0019 */
[----:B------:R-:W0:Y:S01]  /*5200*/  MUFU.EX2 R63, R63 ;  /* 0x0000003f003f7308 */ /* 0x000e220000000800 */
[----:B-1----:R-:W-:-:S07]  /*5210*/  FADD.FTZ R3, R55, R34 ;  /* 0x0000002237037221 */ /* 0x002fce0000010000 */
[----:B------:R-:W1:Y:S01]  /*5220*/  MUFU.EX2 R68, R68 ;  /* 0x0000004400447308 */ /* 0x000e620000000800 */
[----:B--2---:R-:W-:-:S07]  /*5230*/  FADD.FTZ R10, R62, R3 ;  /* 0x000000033e0a7221 */ /* 0x004fce0000010000 */
[----:B------:R-:W2:Y:S01]  /*5240*/  MUFU.EX2 R26, R26 ;  /* 0x0000001a001a7308 */ /* 0x000ea20000000800 */
[----:B0-----:R-:W-:-:S01]  /*5250*/  FADD.FTZ R3, R63, R10 ;  /* 0x0000000a3f037221 */ /* 0x001fc20000010000 */
[----:B------:R-:W-:Y:S01]  /*5260*/  F2FP.SATFINITE.E4M3.F32.PACK_AB_MERGE_C R62, R63, R62, RZ ;  /* 0x0000003e3f3e723e */ /* 0x000fe200048070ff */
[----:B------:R-:W-:-:S03]  /*5270*/  IMAD.MOV.U32 R63, RZ, RZ, R25 ;  /* 0x000000ffff3f7224 */ /* 0x000fc600078e0019 */
[----:B------:R-:W-:Y:S01]  /*5280*/  F2FP.SATFINITE.E4M3.F32.PACK_AB_MERGE_C R209, R55, R24, R62 ;  /* 0x0000001837d1723e */ /* 0x000fe2000480703e */
[----:B------:R-:W-:Y:S01]  /*5290*/  IMAD.MOV.U32 R24, RZ, RZ, R25 ;  /* 0x000000ffff187224 */ /* 0x000fe200078e0019 */
[----:B------:R-:W0:Y:S01]  /*52a0*/  MUFU.EX2 R69, R69 ;  /* 0x0000004500457308 */ /* 0x000e220000000800 */
[----:B-1----:R-:W-:-:S01]  /*52b0*/  FADD.FTZ R10, R68, R11 ;  /* 0x0000000b440a7221 */ /* 0x002fc20000010000 */
[--C-:B------:R-:W-:Y:S02]  /*52c0*/  IMAD.MOV.U32 R55, RZ, RZ, R25.reuse ;  /* 0x000000ffff377224 */ /* 0x100fe400078e0019 */
[----:B------:R-:W-:-:S04]  /*52d0*/  IMAD.MOV.U32 R62, RZ, RZ, R25 ;  /* 0x000000ffff3e7224 */ /* 0x000fc800078e0019 */
[----:B------:R-:W1:Y:S01]  /*52e0*/  MUFU.EX2 R61, R61 ;  /* 0x0000003d003d7308 */ /* 0x000e620000000800 */
[----:B--2---:R-:W-:-:S07]  /*52f0*/  FADD.FTZ R34, R26, R3 ;  /* 0x000000031a227221 */ /* 0x004fce0000010000 */
[----:B------:R-:W2:Y:S01]  /*5300*/  MUFU.EX2 R71, R71 ;  /* 0x0000004700477308 */ /* 0x000ea20000000800 */
[----:B0-----:R-:W-:-:S07]  /*5310*/  FADD.FTZ R10, R69, R10 ;  /* 0x0000000a450a7221 */ /* 0x001fce0000010000 */
[----:B------:R-:W0:Y:S01]  /*5320*/  MUFU.EX2 R66, R66 ;  /* 0x0000004200427308 */ /* 0x000e220000000800 */
[----:B-1----:R-:W-:-:S01]  /*5330*/  FADD.FTZ R3, R61, R34 ;  /* 0x000000223d037221 */ /* 0x002fc20000010000 */
[----:B------:R-:W-:-:S06]  /*5340*/  IMAD.MOV.U32 R34, RZ, RZ, R25 ;  /* 0x000000ffff227224 */ /* 0x000fcc00078e0019 */
[----:B------:R-:W1:Y:S01]  /*5350*/  MUFU.EX2 R70, R70 ;  /* 0x0000004600467308 */ /* 0x000e620000000800 */
[----:B--2---:R-:W-:-:S07]  /*5360*/  FADD.FTZ R11, R71, R10 ;  /* 0x0000000a470b7221 */ /* 0x004fce0000010000 */
[----:B------:R-:W2:Y:S01]  /*5370*/  MUFU.EX2 R67, R67 ;  /* 0x0000004300437308 */ /* 0x000ea20000000800 */
[----:B0-----:R-:W-:-:S07]  /*5380*/  FADD.FTZ R6, R66, R3 ;  /* 0x0000000342067221 */ /* 0x001fce0000010000 */
[----:B------:R-:W0:Y:S01]  /*5390*/  MUFU.EX2 R72, R72 ;  /* 0x0000004800487308 */ /* 0x000e220000000800 */
[----:B-1----:R-:W-:-:S01]  /*53a0*/  FADD.FTZ R11, R70, R11 ;  /* 0x0000000b460b7221 */ /* 0x002fc20000010000 */
[----:B------:R-:W-:Y:S01]  /*53b0*/  F2FP.SATFINITE.E4M3.F32.PACK_AB_MERGE_C R210, R70, R71, RZ ;  /* 0x0000004746d2723e */ /* 0x000fe200048070ff */
[--C-:B------:R-:W-:Y:S02]  /*53c0*/  IMAD.MOV.U32 R71, RZ, RZ, R25.reuse ;  /* 0x000000ffff477224 */ /* 0x100fe400078e0019 */
[--C-:B------:R-:W-:Y:S01]  /*53d0*/  IMAD.MOV.U32 R70, RZ, RZ, R25.reuse ;  /* 0x000000ffff467224 */ /* 0x100fe200078e0019 */
[----:B------:R-:W-:Y:S01]  /*53e0*/  F2FP.SATFINITE.E4M3.F32.PACK_AB_MERGE_C R210, R69, R68, R210 ;  /* 0x0000004445d2723e */ /* 0x000fe200048070d2 */
[----:B------:R-:W-:Y:S01]  /*53f0*/  IMAD.MOV.U32 R69, RZ, RZ, R25 ;  /* 0x000000ffff457224 */ /* 0x000fe200078e0019 */
[----:B------:R-:W1:Y:S01]  /*5400*/  MUFU.EX2 R45, R45 ;  /* 0x0000002d002d7308 */ /* 0x000e620000000800 */
[----:B--2---:R-:W-:-:S01]  /*5410*/  FADD.FTZ R6, R67, R6 ;  /* 0x0000000643067221 */ /* 0x004fc20000010000 */
[----:B------:R-:W-:Y:S01]  /*5420*/  F2FP.SATFINITE.E4M3.F32.PACK_AB_MERGE_C R66, R67, R66, RZ ;  /* 0x000000424342723e */ /* 0x000fe200048070ff */
[----:B------:R-:W-:-:S02]  /*5430*/  IMAD.MOV.U32 R67, RZ, RZ, R25 ;  /* 0x000000ffff437224 */ /* 0x000fc400078e0019 */
[--C-:B------:R-:W-:Y:S01]  /*5440*/  IMAD.MOV.U32 R68, RZ, RZ, R25.reuse ;  /* 0x000000ffff447224 */ /* 0x100fe200078e0019 */
[----:B------:R-:W-:Y:S01]  /*5450*/  F2FP.SATFINITE.E4M3.F32.PACK_AB_MERGE_C R211, R61, R26, R66 ;  /* 0x0000001a3dd3723e */ /* 0x000fe20004807042 */
[----:B------:R-:W-:Y:S01]  /*5460*/  IMAD.MOV.U32 R26, RZ, RZ, R25 ;  /* 0x000000ffff1a7224 */ /* 0x000fe200078e0019 */
[----:B------:R-:W2:Y:S01]  /*5470*/  MUFU.EX2 R73, R73 ;  /* 0x0000004900497308 */ /* 0x000ea20000000800 */
[----:B0-----:R-:W-:-:S01]  /*5480*/  FADD.FTZ R10, R72, R11 ;  /* 0x0000000b480a7221 */ /* 0x001fc20000010000 */
[--C-:B------:R-:W-:Y:S02]  /*5490*/  IMAD.MOV.U32 R61, RZ, RZ, R25.reuse ;  /* 0x000000ffff3d7224 */ /* 0x100fe400078e0019 */
[----:B------:R-:W-:-:S04]  /*54a0*/  IMAD.MOV.U32 R66, RZ, RZ, R25 ;  /* 0x000000ffff427224 */ /* 0x000fc800078e0019 */
[----:B------:R-:W0:Y:S01]  /*54b0*/  MUFU.EX2 R44, R44 ;  /* 0x0000002c002c7308 */ /* 0x000e220000000800 */
[----:B-1----:R-:W-:-:S07]  /*54c0*/  FADD.FTZ R3, R45, R6 ;  /* 0x000000062d037221 */ /* 0x002fce0000010000 */
[----:B------:R-:W1:Y:S01]  /*54d0*/  MUFU.EX2 R75, R75 ;  /* 0x0000004b004b7308 */ /* 0x000e620000000800 */
[----:B--2---:R-:W-:-:S07]  /*54e0*/  FADD.FTZ R10, R73, R10 ;  /* 0x0000000a490a7221 */ /* 0x004fce0000010000 */
[----:B------:R-:W2:Y:S01]  /*54f0*/  MUFU.EX2 R46, R46 ;  /* 0x0000002e002e7308 */ /* 0x000ea20000000800 */
[----:B0-----:R-:W-:-:S07]  /*5500*/  FADD.FTZ R3, R44, R3 ;  /* 0x000000032c037221 */ /* 0x001fce0000010000 */
[----:B------:R-:W0:Y:S01]  /*5510*/  MUFU.EX2 R88, R88 ;  /* 0x0000005800587308 */ /* 0x000e220000000800 */
[----:B-1----:R-:W-:-:S07]  /*5520*/  FADD.FTZ R7, R75, R10 ;  /* 0x0000000a4b077221 */ /* 0x002fce0000010000 */
[----:B------:R-:W1:Y:S01]  /*5530*/  MUFU.EX2 R47, R47 ;  /* 0x0000002f002f7308 */ /* 0x000e620000000800 */
[----:B--2---:R-:W-:-:S07]  /*5540*/  FADD.FTZ R6, R46, R3 ;  /* 0x000000032e067221 */ /* 0x004fce0000010000 */
[----:B------:R-:W2:Y:S01]  /*5550*/  MUFU.EX2 R74, R74 ;  /* 0x0000004a004a7308 */ /* 0x000ea20000000800 */
[----:B0-----:R-:W-:-:S01]  /*5560*/  FADD.FTZ R7, R88, R7 ;  /* 0x0000000758077221 */ /* 0x001fc20000010000 */
[----:B------:R-:W-:Y:S01]  /*5570*/  F2FP.SATFINITE.E4M3.F32.PACK_AB_MERGE_C R212, R88, R75, RZ ;  /* 0x0000004b58d4723e */ /* 0x000fe200048070ff */
[--C-:B------:R-:W-:Y:S02]  /*5580*/  IMAD.MOV.U32 R75, RZ, RZ, R25.reuse ;  /* 0x000000ffff4b7224 */ /* 0x100fe400078e0019 */
[--C-:B------:R-:W-:Y:S01]  /*5590*/  IMAD.MOV.U32 R88, RZ, RZ, R25.reuse ;  /* 0x000000ffff587224 */ /* 0x100fe200078e0019 */
[----:B------:R-:W-:Y:S01]  /*55a0*/  F2FP.SATFINITE.E4M3.F32.PACK_AB_MERGE_C R212, R73, R72, R212 ;  /* 0x0000004849d4723e */ /* 0x000fe200048070d4 */
[----:B------:R-:W-:Y:S01]  /*55b0*/  IMAD.MOV.U32 R73, RZ, RZ, R25 ;  /* 0x000000ffff497224 */ /* 0x000fe200078e0019 */
[----:B------:R-:W0:Y:S01]  /*55c0*/  MUFU.EX2 R49, R49 ;  /* 0x0000003100317308 */ /* 0x000e220000000800 */
[----:B-1----:R-:W-:-:S01]  /*55d0*/  FADD.FTZ R6, R47, R6 ;  /* 0x000000062f067221 */ /* 0x002fc20000010000 */
[----:B------:R-:W-:Y:S01]  /*55e0*/  F2FP.SATFINITE.E4M3.F32.PACK_AB_MERGE_C R46, R47, R46, RZ ;  /* 0x0000002e2f2e723e */ /* 0x000fe200048070ff */
[----:B------:R-:W-:-:S02]  /*55f0*/  IMAD.MOV.U32 R47, RZ, RZ, R25 ;  /* 0x000000ffff2f7224 */ /* 0x000fc400078e0019 */
[--C-:B------:R-:W-:Y:S01]  /*5600*/  IMAD.MOV.U32 R72, RZ, RZ, R25.reuse ;  /* 0x000000ffff487224 */ /* 0x100fe200078e0019 */
[----:B------:R-:W-:Y:S01]  /*5610*/  F2FP.SATFINITE.E4M3.F32.PACK_AB_MERGE_C R213, R44, R45, R46 ;  /* 0x0000002d2cd5723e */ /* 0x000fe2000480702e */
[----:B------:R-:W-:Y:S01]  /*5620*/  IMAD.MOV.U32 R45, RZ, RZ, R25 ;  /* 0x000000ffff2d7224 */ /* 0x000fe200078e0019 */
[----:B------:R-:W1:Y:S01]  /*5630*/  MUFU.EX2 R89, R89 ;  /* 0x0000005900597308 */ /* 0x000e620000000800 */
[----:B--2---:R-:W-:-:S01]  /*5640*/  FADD.FTZ R10, R74, R7 ;  /* 0x000000074a0a7221 */ /* 0x004fc20000010000 */
[--C-:B------:R-:W-:Y:S02]  /*5650*/  IMAD.MOV.U32 R44, RZ, RZ, R25.reuse ;  /* 0x000000ffff2c7224 */ /* 0x100fe400078e0019 */
[----:B------:R-:W-:-:S04]  /*5660*/  IMAD.MOV.U32 R46, RZ, RZ, R25 ;  /* 0x000000ffff2e7224 */ /* 0x000fc800078e0019 */
[----:B------:R-:W2:Y:S01]  /*5670*/  MUFU.EX2 R48, R48 ;  /* 0x0000003000307308 */ /* 0x000ea20000000800 */
[----:B0-----:R-:W-:-:S07]  /*5680*/  FADD.FTZ R3, R49, R6 ;  /* 0x0000000631037221 */ /* 0x001fce0000010000 */
[----:B------:R-:W-:Y:S01]  /*5690*/  MUFU.EX2 R31, R31 ;  /* 0x0000001f001f7308 */ /* 0x000fe20000000800 */
[----:B-1----:R-:W-:-:S07]  /*56a0*/  FADD.FTZ R10, R89, R10 ;  /* 0x0000000a590a7221 */ /* 0x002fce0000010000 */
[----:B------:R-:W0:Y:S01]  /*56b0*/  MUFU.EX2 R32, R32 ;  /* 0x0000002000207308 */ /* 0x000e220000000800 */
[----:B--2---:R-:W-:-:S07]  /*56c0*/  FADD.FTZ R6, R48, R3 ;  /* 0x0000000330067221 */ /* 0x004fce0000010000 */
[----:B------:R-:W1:Y:S08]  /*56d0*/  MUFU.EX2 R51, R51 ;  /* 0x0000003300337308 */ /* 0x000e700000000800 */
[----:B------:R-:W2:Y:S01]  /*56e0*/  MUFU.EX2 R50, R50 ;  /* 0x0000003200327308 */ /* 0x000ea20000000800 */
[----:B0-----:R-:W-:Y:S01]  /*56f0*/  F2FP.SATFINITE.E4M3.F32.PACK_AB_MERGE_C R7, R32, R31, RZ ;  /* 0x0000001f2007723e */ /* 0x001fe200048070ff */
[----:B------:R-:W-:-:S03]  /*5700*/  FADD.FTZ R31, R31, R10 ;  /* 0x0000000a1f1f7221 */ /* 0x000fc60000010000 */
[----:B------:R-:W-:Y:S01]  /*5710*/  F2FP.SATFINITE.E4M3.F32.PACK_AB_MERGE_C R214, R89, R74, R7 ;  /* 0x0000004a59d6723e */ /* 0x000fe20004807007 */
[----:B------:R-:W-:-:S01]  /*5720*/  FADD.FTZ R32, R32, R31 ;  /* 0x0000001f20207221 */ /* 0x000fc20000010000 */
[----:B------:R-:W-:Y:S01]  /*5730*/  IMAD.MOV.U32 R31, RZ, RZ, R25 ;  /* 0x000000ffff1f7224 */ /* 0x000fe200078e0019 */
[----:B------:R-:W-:Y:S01]  /*5740*/  MUFU.EX2 R37, R37 ;  /* 0x0000002500257308 */ /* 0x000fe20000000800 */
[----:B-1----:R-:W-:-:S01]  /*5750*/  FADD.FTZ R3, R51, R6 ;  /* 0x0000000633037221 */ /* 0x002fc20000010000 */
[--C-:B------:R-:W-:Y:S02]  /*5760*/  IMAD.MOV.U32 R74, RZ, RZ, R25.reuse ;  /* 0x000000ffff4a7224 */ /* 0x100fe400078e0019 */
[----:B------:R-:W-:-:S04]  /*5770*/  IMAD.MOV.U32 R89, RZ, RZ, R25 ;  /* 0x000000ffff597224 */ /* 0x000fc800078e0019 */
[----:B------:R-:W0:Y:S01]  /*5780*/  MUFU.EX2 R40, R40 ;  /* 0x0000002800287308 */ /* 0x000e220000000800 */
[----:B--2---:R-:W-:-:S01]  /*5790*/  FADD.FTZ R3, R50, R3 ;  /* 0x0000000332037221 */ /* 0x004fc20000010000 */
[----:B------:R-:W-:Y:S01]  /*57a0*/  F2FP.SATFINITE.E4M3.F32.PACK_AB_MERGE_C R51, R50, R51, RZ ;  /* 0x000000333233723e */ /* 0x000fe200048070ff */
[----:B------:R-:W-:-:S03]  /*57b0*/  IMAD.MOV.U32 R50, RZ, RZ, R25 ;  /* 0x000000ffff327224 */ /* 0x000fc600078e0019 */
[----:B------:R-:W-:Y:S01]  /*57c0*/  F2FP.SATFINITE.E4M3.F32.PACK_AB_MERGE_C R215, R48, R49, R51 ;  /* 0x0000003130d7723e */ /* 0x000fe20004807033 */
[--C-:B------:R-:W-:Y:S01]  /*57d0*/  IMAD.MOV.U32 R49, RZ, RZ, R25.reuse ;  /* 0x000000ffff317224 */ /* 0x100fe200078e0019 */
[----:B------:R-:W1:Y:S01]  /*57e0*/  MUFU.EX2 R33, R33 ;  /* 0x0000002100217308 */ /* 0x000e620000000800 */
[--C-:B------:R-:W-:Y:S02]  /*57f0*/  IMAD.MOV.U32 R48, RZ, RZ, R25.reuse ;  /* 0x000000ffff307224 */ /* 0x100fe400078e0019 */
[----:B------:R-:W-:-:S05]  /*5800*/  IMAD.MOV.U32 R51, RZ, RZ, R25 ;  /* 0x000000ffff337224 */ /* 0x000fca00078e0019 */
[----:B------:R-:W2:Y:S01]  /*5810*/  MUFU.EX2 R28, R28 ;  /* 0x0000001c001c7308 */ /* 0x000ea20000000800 */
[----:B0-----:R-:W-:-:S07]  /*5820*/  F2FP.SATFINITE.E4M3.F32.PACK_AB_MERGE_C R6, R40, R37, RZ ;  /* 0x000000252806723e */ /* 0x001fce00048070ff */
[----:B------:R-:W0:Y:S01]  /*5830*/  MUFU.EX2 R36, R36 ;  /* 0x0000002400247308 */ /* 0x000e220000000800 */
[----:B-1----:R-:W-:-:S01]  /*5840*/  FADD.FTZ R5, R33, R32 ;  /* 0x0000002021057221 */ /* 0x002fc20000010000 */
        /* <DEDUP_REMOVED lines=8> */
[----:B------:R-:W-:Y:S01]  /*58d0*/  IMAD.MOV.U32 R36, RZ, RZ, R25 ;  /* 0x000000ffff247224 */ /* 0x000fe200078e0019 */
[----:B------:R-:W0:Y:S01]  /*58e0*/  MUFU.EX2 R86, R86 ;  /* 0x0000005600567308 */ /* 0x000e220000000800 */
[----:B-1----:R-:W-:-:S01]  /*58f0*/  FADD.FTZ R4, R29, R4 ;  /* 0x000000041d047221 */ /* 0x002fc20000010000 */
        /* <DEDUP_REMOVED lines=15> */
[----:B0-----:R-:W-:-:S01]  /*59f0*/  FADD.FTZ R3, R41, R40 ;  /* 0x0000002829037221 */ /* 0x001fc20000010000 */
[----:B------:R-:W-:-:S06]  /*5a00*/  IMAD.MOV.U32 R40, RZ, RZ, R25 ;  /* 0x000000ffff287224 */ /* 0x000fcc00078e0019 */
[----:B------:R-:W0:Y:S01]  /*5a10*/  MUFU.EX2 R90, R90 ;  /* 0x0000005a005a7308 */ /* 0x000e220000000800 */
[----:B--2---:R-:W-:-:S01]  /*5a20*/  FADD.FTZ R5, R87, R86 ;  /* 0x0000005657057221 */ /* 0x004fc20000010000 */
[----:B------:R-:W-:-:S06]  /*5a30*/  IMAD.MOV.U32 R86, RZ, RZ, R25 ;  /* 0x000000ffff567224 */ /* 0x000fcc00078e0019 */
[----:B------:R-:W-:Y:S01]  /*5a40*/  MUFU.EX2 R91, R91 ;  /* 0x0000005b005b7308 */ /* 0x000fe20000000800 */
[C---:B-1----:R-:W-:Y:S01]  /*5a50*/  F2FP.SATFINITE.E4M3.F32.PACK_AB_MERGE_C R218, R52.reuse, R41, R4 ;  /* 0x0000002934da723e */ /* 0x042fe20004807004 */
[----:B------:R-:W-:Y:S01]  /*5a60*/  FADD.FTZ R3, R52, R3 ;  /* 0x0000000334037221 */ /* 0x000fe20000010000 */
[--C-:B------:R-:W-:Y:S02]  /*5a70*/  IMAD.MOV.U32 R41, RZ, RZ, R25.reuse ;  /* 0x000000ffff297224 */ /* 0x100fe400078e0019 */
[----:B------:R-:W-:Y:S02]  /*5a80*/  IMAD.MOV.U32 R52, RZ, RZ, R25 ;  /* 0x000000ffff347224 */ /* 0x000fe400078e0019 */
[----:B------:R-:W-:-:S01]  /*5a90*/  FADD.FTZ R30, R30, R3 ;  /* 0x000000031e1e7221 */ /* 0x000fc20000010000 */
[----:B------:R-:W1:Y:S01]  /*5aa0*/  MUFU.EX2 R92, R92 ;  /* 0x0000005c005c7308 */ /* 0x000e620000000800 */
[----:B0-----:R-:W-:-:S02]  /*5ab0*/  FADD.FTZ R4, R90, R5 ;  /* 0x000000055a047221 */ /* 0x001fc40000010000 */
[----:B------:R-:W-:Y:S01]  /*5ac0*/  FADD.FTZ R3, R53, R30 ;  /* 0x0000001e35037221 */ /* 0x000fe20000010000 */
[----:B------:R-:W-:-:S02]  /*5ad0*/  IMAD.MOV.U32 R30, RZ, RZ, R25 ;  /* 0x000000ffff1e7224 */ /* 0x000fc400078e0019 */
[----:B------:R-:W-:Y:S01]  /*5ae0*/  IMAD.MOV.U32 R53, RZ, RZ, R25 ;  /* 0x000000ffff357224 */ /* 0x000fe200078e0019 */
[----:B-1----:R-:W-:Y:S01]  /*5af0*/  F2FP.SATFINITE.E4M3.F32.PACK_AB_MERGE_C R5, R92, R91, RZ ;  /* 0x0000005b5c05723e */ /* 0x002fe200048070ff */
[----:B------:R-:W-:-:S03]  /*5b00*/  FADD.FTZ R91, R91, R4 ;  /* 0x000000045b5b7221 */ /* 0x000fc60000010000 */
[----:B------:R-:W-:Y:S01]  /*5b10*/  F2FP.SATFINITE.E4M3.F32.PACK_AB_MERGE_C R219, R90, R87, R5 ;  /* 0x000000575adb723e */ /* 0x000fe20004807005 */
[----:B------:R-:W-:-:S01]  /*5b20*/  FADD.FTZ R4, R92, R91 ;  /* 0x0000005b5c047221 */ /* 0x000fc20000010000 */
[--C-:B------:R-:W-:Y:S02]  /*5b30*/  IMAD.MOV.U32 R87, RZ, RZ, R25.reuse ;  /* 0x000000ffff577224 */ /* 0x100fe400078e0019 */
[--C-:B------:R-:W-:Y:S02]  /*5b40*/  IMAD.MOV.U32 R91, RZ, RZ, R25.reuse ;  /* 0x000000ffff5b7224 */ /* 0x100fe400078e0019 */
[--C-:B------:R-:W-:Y:S02]  /*5b50*/  IMAD.MOV.U32 R90, RZ, RZ, R25.reuse ;  /* 0x000000ffff5a7224 */ /* 0x100fe400078e0019 */
[----:B------:R-:W-:Y:S01]  /*5b60*/  IMAD.MOV.U32 R92, RZ, RZ, R25 ;  /* 0x000000ffff5c7224 */ /* 0x000fe200078e0019 */
[----:B------:R-:W-:Y:S06]  /*5b70*/  @!P1 BRA `(.L_x_191) ;  /* 0x0000003c002c9947 */ /* 0x000fec0003800000 */
[----:B------:R-:W-:Y:S01]  /*5b80*/  IMAD.MOV.U32 R5, RZ, RZ, R120 ;  /* 0x000000ffff057224 */ /* 0x000fe200078e0078 */
[----:B------:R-:W-:Y:S01]  /*5b90*/  CS2R R118, SRZ ;  /* 0x0000000000767805 */ /* 0x000fe2000001ff00 */
[----:B------:R-:W-:Y:S01]  /*5ba0*/  IMAD.MOV.U32 R6, RZ, RZ, R121 ;  /* 0x000000ffff067224 */ /* 0x000fe200078e0079 */
        /* <DEDUP_REMOVED lines=46> */
[----:B------:R-:W-:Y:S01]  /*5e90*/  CS2R R24, SRZ ;  /* 0x0000000000187805 */ /* 0x000fe2000001ff00 */
[----:B------:R-:W-:Y:S01]  /*5ea0*/  UMOV UR55, UR46 ;  /* 0x0000002e00377c82 */ /* 0x000fe20008000000 */
[----:B------:R-:W-:Y:S01]  /*5eb0*/  UMOV UR53, UR45 ;  /* 0x0000002d00357c82 */ /* 0x000fe20008000000 */
[----:B------:R-:W-:-:S05]  /*5ec0*/  ULDC UR52, c[0x0][0x988] ;  /* 0x0002620000347ab9 */ /* 0x000fca0000000800 */
.L_x_202:
[----:B------:R-:W-:Y:S01]  /*5ed0*/  ISETP.NE.AND P2, PT, RZ, UR43, PT ;  /* 0x0000002bff007c0c */ /* 0x000fe2000bf45270 */
[----:B------:R-:W-:-:S04]  /*5ee0*/  UISETP.NE.AND UP0, UPT, UR53, 0x1, UPT ;  /* 0x000000013500788c */ /* 0x000fc8000bf05270 */
[----:B------:R-:W-:-:S04]  /*5ef0*/  USEL UR46, URZ, 0x1, UP0 ;  /* 0x000000013f2e7887 */ /* 0x000fc80008000000 */
[----:B------:R-:W-:-:S04]  /*5f00*/  ULOP3.LUT UR46, UR55, UR46, URZ, 0x3c, !UPT ;  /* 0x0000002e372e7292 */ /* 0x000fc8000f8e3c3f */
[----:B------:R-:W-:Y:S08]  /*5f10*/  @P2 BRA `(.L_x_192) ;  /* 0x0000000000442947 */ /* 0x000ff00003800000 */
[----:B------:R-:W-:Y:S05]  /*5f20*/  @!P0 BRA `(.L_x_193) ;  /* 0x0000000000048947 */ /* 0x000fea0003800000 */
[----:B------:R-:W-:Y:S01]  /*5f30*/  BPT.TRAP 0x1 ;  /* 0x000000040000795c */ /* 0x000fe20000300000 */
.L_x_193:
[----:B------:R-:W0:Y:S01]  /*5f40*/  S2UR UR10, SR_CgaCtaId ;  /* 0x00000000000a79c3 */ /* 0x000e220000008800 */
[----:B------:R-:W-:Y:S01]  /*5f50*/  UIADD3 UR6, UR53, 0x1, URZ ;  /* 0x0000000135067890 */ /* 0x000fe2000fffe03f */
[----:B------:R-:W-:Y:S01]  /*5f60*/  IMAD.U32 R7, RZ, RZ, UR46 ;  /* 0x0000002eff077e24 */ /* 0x000fe2000f8e00ff */
[----:B------:R-:W-:Y:S02]  /*5f70*/  UMOV UR7, 0x400 ;  /* 0x0000040000077882 */ /* 0x000fe40000000000 */
[----:B------:R-:W-:Y:S02]  /*5f80*/  UISETP.NE.AND UP0, UPT, UR6, 0x2, UPT ;  /* 0x000000020600788c */ /* 0x000fe4000bf05270 */
[----:B------:R-:W-:Y:S02]  /*5f90*/  SHF.L.U32 R7, R7, 0x1f, RZ ;  /* 0x0000001f07077819 */ /* 0x000fe400000006ff */
[----:B------:R-:W-:Y:S02]  /*5fa0*/  USEL UR6, UR6, URZ, UP0 ;  /* 0x0000003f06067287 */ /* 0x000fe40008000000 */
[----:B0-----:R-:W-:-:S04]  /*5fb0*/  ULEA UR7, UR10, UR7, 0x18 ;  /* 0x000000070a077291 */ /* 0x001fc8000f8ec03f */
[----:B------:R-:W-:-:S09]  /*5fc0*/  ULEA UR6, UR6, UR7, 0x3 ;  /* 0x0000000706067291 */ /* 0x000fd2000f8e183f */
[----:B------:R0:W1:Y:S01]  /*5fd0*/  SYNCS.PHASECHK.TRANS64.TRYWAIT P1, [UR6+0x33430], R7 ;  /* 0x03343007ff0075a7 */ /* 0x0000620008020146 */
[----:B------:R-:W-:Y:S05]  /*5fe0*/  @!P0 BRA `(.L_x_194) ;  /* 0x0000000000048947 */ /* 0x000fea0003800000 */
[----:B------:R-:W-:Y:S01]  /*5ff0*/  BPT.TRAP 0x1 ;  /* 0x000000040000795c */ /* 0x000fe20000300000 */
.L_x_194:
[----:B-1----:R-:W-:Y:S05]  /*6000*/  @P1 BRA `(.L_x_192) ;  /* 0x0000000000081947 */ /* 0x002fea0003800000 */
[----:B------:R-:W1:Y:S02]  /*6010*/  SYNCS.PHASECHK.TRANS64.TRYWAIT P1, [UR6+0x33430], R7 ;  /* 0x03343007ff0075a7 */ /* 0x000e640008020146 */
[----:B-1----:R-:W-:Y:S05]  /*6020*/  @!P1 BRA `(.L_x_195) ;  /* 0x0000010400b49947 */ /* 0x002fea0003800000 */
.L_x_192:
[----:B-1----:R-:W1:Y:S01]  /*6030*/  S2R R8, SR_TID.X ;  /* 0x0000000000087919 */ /* 0x002e620000002100 */
[----:B------:R-:W-:Y:S01]  /*6040*/  UIADD3 UR45, UR53, 0x1, URZ ;  /* 0x00000001352d7890 */ /* 0x000fe2000fffe03f */
[----:B------:R-:W-:Y:S01]  /*6050*/  UMOV UR27, 0x80000020 ;  /* 0x80000020001b7882 */ /* 0x000fe20000000000 */
[----:B------:R-:W-:Y:S02]  /*6060*/  UMOV UR28, UR24 ;  /* 0x00000018001c7c82 */ /* 0x000fe40008000000 */
[----:B------:R-:W-:Y:S01]  /*6070*/  UISETP.NE.AND UP0, UPT, UR45, 0x2, UPT ;  /* 0x000000022d00788c */ /* 0x000fe2000bf05270 */
[----:B------:R-:W-:Y:S01]  /*6080*/  UMOV UR29, UR25 ;  /* 0x00000019001d7c82 */ /* 0x000fe20008000000 */
[----:B------:R-:W-:Y:S02]  /*6090*/  UMOV UR31, 0x80000020 ;  /* 0x80000020001f7882 */ /* 0x000fe40000000000 */
[----:B------:R-:W-:Y:S01]  /*60a0*/  USEL UR45, UR45, URZ, UP0 ;  /* 0x0000003f2d2d7287 */ /* 0x000fe20008000000 */
[----:B------:R-:W-:Y:S01]  /*60b0*/  UMOV UR32, UR24 ;  /* 0x0000001800207c82 */ /* 0x000fe20008000000 */
[----:B------:R-:W-:-:S02]  /*60c0*/  UMOV UR33, UR25 ;  /* 0x0000001900217c82 */ /* 0x000fc40008000000 */
[----:B------:R-:W-:Y:S01]  /*60d0*/  UIMAD UR56, UR45, 0x780, UR49 ;  /* 0x000007802d3878a4 */ /* 0x000fe2000f8e0231 */
[----:B------:R-:W-:Y:S01]  /*60e0*/  UMOV UR35, 0x80000020 ;  /* 0x8000002000237882 */ /* 0x000fe20000000000 */
[----:B------:R-:W-:Y:S02]  /*60f0*/  UMOV UR7, 0x80000020 ;  /* 0x8000002000077882 */ /* 0x000fe40000000000 */
[----:B------:R-:W-:Y:S02]  /*6100*/  UIADD3 UR30, UR56, 0x80, URZ ;  /* 0x00000080381e7890 */ /* 0x000fe4000fffe03f */
[----:B------:R-:W-:Y:S02]  /*6110*/  UIADD3 UR34, UR56, 0x100, URZ ;  /* 0x0000010038227890 */ /* 0x000fe4000fffe03f */
[----:B------:R-:W-:Y:S01]  /*6120*/  UMOV UR26, UR56 ;  /* 0x00000038001a7c82 */ /* 0x000fe20008000000 */
[----:B------:R-:W-:Y:S02]  /*6130*/  UIADD3 UR6, UR56, 0x2, URZ ;  /* 0x0000000238067890 */ /* 0x000fe4000fffe03f */
[----:B------:R-:W-:Y:S01]  /*6140*/  UIADD3 UR10, UR56, 0x202, URZ ;  /* 0x00000202380a7890 */ /* 0x000fe2000fffe03f */
[----:B------:R-:W-:Y:S01]  /*6150*/  UMOV UR11, 0x80000020 ;  /* 0x80000020000b7882 */ /* 0x000fe20000000000 */
[----:B------:R-:W-:Y:S01]  /*6160*/  UIADD3 UR14, UR56, 0x282, URZ ;  /* 0x00000282380e7890 */ /* 0x000fe2000fffe03f */
[----:B------:R-:W-:Y:S01]  /*6170*/  UMOV UR15, 0x80000020 ;  /* 0x80000020000f7882 */ /* 0x000fe20000000000 */
[----:B------:R-:W-:Y:S01]  /*6180*/  UIADD3 UR18, UR56, 0x500, URZ ;  /* 0x0000050038127890 */ /* 0x000fe2000fffe03f */
[----:B-1----:R-:W-:Y:S01]  /*6190*/  SHF.R.U32.HI R8, RZ, 0x7, R8 ;  /* 0x00000007ff087819 */ /* 0x002fe20000011608 */
[----:B------:R-:W-:Y:S01]  /*61a0*/  UMOV UR19, 0x80000020 ;  /* 0x8000002000137882 */ /* 0x000fe20000000000 */
[----:B------:R-:W-:Y:S01]  /*61b0*/  UIADD3 UR22, UR56, 0x502, URZ ;  /* 0x0000050238167890 */ /* 0x000fe2000fffe03f */
[----:B------:R-:W-:-:S02]  /*61c0*/  UMOV UR23, 0x80000020 ;  /* 0x8000002000177882 */ /* 0x000fc40000000000 */
[----:B0-----:R-:W-:-:S05]  /*61d0*/  VIADD R7, R8, 0x8 ;  /* 0x0000000808077836 */ /* 0x001fca0000000000 */
[----:B------:R0:W-:Y:S06]  /*61e0*/  BAR.SYNC.DEFER_BLOCKING R7, 0x100 ;  /* 0x000400070000751d */ /* 0x0001ec0000010000 */
[----:B------:R-:W-:-:S06]  /*61f0*/  WARPGROUP.ARRIVE ;  /* 0x00000000000079c5 */ /* 0x000fcc0000000000 */
[----:B------:R-:W-:Y:S01]  /*6200*/  QGMMA.64x32x32.F32.E4M3.E4M3 R184, gdesc[UR24], RZ, !UPT, gsb0 ;  /* 0x0060000018b879f3 */ /* 0x000fe2000c0008ff */
[----:B------:R-:W-:Y:S01]  /*6210*/  UIADD3 UR26, UR56, 0x180, URZ ;  /* 0x00000180381a7890 */ /* 0x000fe2000fffe03f */
[----:B------:R-:W-:Y:S01]  /*6220*/  UMOV UR27, 0x80000020 ;  /* 0x80000020001b7882 */ /* 0x000fe20000000000 */
[----:B------:R-:W-:Y:S02]  /*6230*/  WARPGROUP.DEPBAR.LE gsb0, 0x0 ;  /* 0x00008000000079c5 */ /* 0x000fe40000010000 */
[----:B------:R-:W-:-:S06]  /*6240*/  WARPGROUP.ARRIVE ;  /* 0x00000000000079c5 */ /* 0x000fcc0000000000 */
[----:B------:R-:W-:Y:S01]  /*6250*/  QGMMA.64x32x32.F32.E4M3.E4M3 R168, gdesc[UR28], RZ, !UPT, gsb0 ;  /* 0x006000001ca879f3 */ /* 0x000fe2000c0008ff */
[----:B------:R-:W-:Y:S01]  /*6260*/  UIADD3 UR30, UR56, 0x200, URZ ;  /* 0x00000200381e7890 */ /* 0x000fe2000fffe03f */
[----:B------:R-:W-:Y:S01]  /*6270*/  UMOV UR28, UR24 ;  /* 0x00000018001c7c82 */ /* 0x000fe20008000000 */
[----:B------:R-:W-:Y:S01]  /*6280*/  UMOV UR29, UR25 ;  /* 0x00000019001d7c82 */ /* 0x000fe20008000000 */
        /* <DEDUP_REMOVED lines=10> */
[----:B------:R-:W-:Y:S03]  /*6330*/  QGMMA.64x32x32.F32.E4M3.E4M3 R136, gdesc[UR24], RZ, !UPT, gsb0 ;  /* 0x00600000188879f3 */ /* 0x000fe6000c0008ff */
        /* <DEDUP_REMOVED lines=124> */
[----:B------:R-:W-:Y:S01]  /*6b00*/  UIADD3 UR56, UR56, 0x702, URZ ;  /* 0x0000070238387890 */ /* 0x000fe2000fffe03f */
[----:B------:R-:W-:Y:S02]  /*6b10*/  WARPGROUP.DEPBAR.LE gsb0, 0x0 ;  /* 0x00008000000079c5 */ /* 0x000fe40000010000 */
[----:B------:R-:W-:-:S06]  /*6b20*/  WARPGROUP.ARRIVE ;  /* 0x00000000000079c5 */ /* 0x000fcc0000000000 */
[----:B------:R-:W-:Y:S03]  /*6b30*/  QGMMA.64x32x32.F32.E4M3.E4M3 R168, gdesc[UR28], R168, gsb0 ;  /* 0x006000001ca879f3 */ /* 0x000fe600080008a8 */
        /* <DEDUP_REMOVED lines=12> */
[----:B0-----:R-:W-:Y:S05]  /*6c00*/  @P2 BRA `(.L_x_196) ;  /* 0x0000000000382947 */ /* 0x001fea0003800000 */
[----:B------:R-:W-:Y:S05]  /*6c10*/  @!P0 BRA `(.L_x_197) ;  /* 0x0000000000048947 */ /* 0x000fea0003800000 */
[----:B------:R-:W-:Y:S01]  /*6c20*/  BPT.TRAP 0x1 ;  /* 0x000000040000795c */ /* 0x000fe20000300000 */
.L_x_197:
[----:B------:R-:W0:Y:S01]  /*6c30*/  S2UR UR7, SR_CgaCtaId ;  /* 0x00000000000779c3 */ /* 0x000e220000008800 */
[----:B------:R-:W-:Y:S01]  /*6c40*/  UMOV UR6, 0x400 ;  /* 0x0000040000067882 */ /* 0x000fe20000000000 */
[----:B------:R-:W-:-:S05]  /*6c50*/  IMAD.U32 R7, RZ, RZ, UR55 ;  /* 0x00000037ff077e24 */ /* 0x000fca000f8e00ff */
[----:B------:R-:W-:Y:S01]  /*6c60*/  SHF.L.U32 R7, R7, 0x1f, RZ ;  /* 0x0000001f07077819 */ /* 0x000fe200000006ff */
[----:B0-----:R-:W-:-:S04]  /*6c70*/  ULEA UR6, UR7, UR6, 0x18 ;  /* 0x0000000607067291 */ /* 0x001fc8000f8ec03f */
[----:B------:R-:W-:-:S09]  /*6c80*/  ULEA UR6, UR53, UR6, 0x3 ;  /* 0x0000000635067291 */ /* 0x000fd2000f8e183f */
[----:B------:R0:W1:Y:S01]  /*6c90*/  SYNCS.PHASECHK.TRANS64.TRYWAIT P1, [UR6+0x33450], R7 ;  /* 0x03345007ff0075a7 */ /* 0x0000620008020146 */
[----:B------:R-:W-:Y:S05]  /*6ca0*/  @!P0 BRA `(.L_x_198) ;  /* 0x0000000000048947 */ /* 0x000fea0003800000 */
[----:B------:R-:W-:Y:S01]  /*6cb0*/  BPT.TRAP 0x1 ;  /* 0x000000040000795c */ /* 0x000fe20000300000 */
.L_x_198:
[----:B-1----:R-:W-:Y:S05]  /*6cc0*/  @P1 BRA `(.L_x_196) ;  /* 0x0000000000081947 */ /* 0x002fea0003800000 */
[----:B------:R-:W1:Y:S02]  /*6cd0*/  SYNCS.PHASECHK.TRANS64.TRYWAIT P1, [UR6+0x33450], R7 ;  /* 0x03345007ff0075a7 */ /* 0x000e640008020146 */
[----:B-1----:R-:W-:Y:S05]  /*6ce0*/  @!P1 BRA `(.L_x_199) ;  /* 0x000000f8009c9947 */ /* 0x002fea0003800000 */
.L_x_196:
[----:B------:R-:W2:Y:S01]  /*6cf0*/  S2UR UR10, SR_CgaCtaId ;  /* 0x00000000000a79c3 */ /* 0x000ea20000008800 */
[----:B------:R-:W-:Y:S01]  /*6d00*/  UMOV UR6, 0x400 ;  /* 0x0000040000067882 */ /* 0x000fe20000000000 */
[----:B------:R-:W-:Y:S01]  /*6d10*/  WARPGROUP.ARRIVE ;  /* 0x00000000000079c5 */ /* 0x000fe20000000000 */
[----:B------:R-:W-:-:S05]  /*6d20*/  UMOV UR7, 0xc0000010 ;  /* 0xc000001000077882 */ /* 0x000fca0000000000 */
[----:B-1----:R-:W1:Y:S01]  /*6d30*/  S2R R8, SR_TID.X ;  /* 0x0000000000087919 */ /* 0x002e620000002100 */
[----:B--2---:R-:W-:-:S04]  /*6d40*/  ULEA UR14, UR10, UR6, 0x18 ;  /* 0x000000060a0e7291 */ /* 0x004fc8000f8ec03f */
[----:B------:R-:W-:-:S04]  /*6d50*/  UIADD3 UR6, UR14, 0x200, URZ ;  /* 0x000002000e067890 */ /* 0x000fc8000fffe03f */
[----:B------:R-:W-:-:S04]  /*6d60*/  USHF.R.U32.HI UR6, URZ, 0x4, UR6 ;  /* 0x000000043f067899 */ /* 0x000fc80008011606 */
[----:B------:R-:W-:Y:S01]  /*6d70*/  ULOP3.LUT UR6, UR6, 0x3fff, URZ, 0xc0, !UPT ;  /* 0x00003fff06067892 */ /* 0x000fe2000f8ec03f */
[----:B-1----:R-:W-:-:S03]  /*6d80*/  SHF.R.U32.HI R8, RZ, 0x7, R8 ;  /* 0x00000007ff087819 */ /* 0x002fc60000011608 */
[----:B------:R-:W-:Y:S01]  /*6d90*/  ULOP3.LUT UR6, UR6, 0x10000, URZ, 0xfc, !UPT ;  /* 0x0001000006067892 */ /* 0x000fe2000f8efc3f */
[----:B0-----:R-:W-:-:S03]  /*6da0*/  IADD3 R7, -R8, 0xb, RZ ;  /* 0x0000000b08077810 */ /* 0x001fc60007ffe1ff */
        /* <DEDUP_REMOVED lines=27> */
.L_x_200:
[C---:B0-----:R-:W-:Y:S01]  /*6f60*/  FMUL.FTZ R7, R0.reuse, R184 ;  /* 0x000000b800077220 */ /* 0x041fe20000410000 */
[C---:B------:R-:W-:Y:S01]  /*6f70*/  FMUL.FTZ R10, R0.reuse, R186 ;  /* 0x000000ba000a7220 */ /* 0x040fe20000410000 */
[C---:B------:R-:W-:Y:S01]  /*6f80*/  FMUL.FTZ R8, R0.reuse, R185 ;  /* 0x000000b900087220 */ /* 0x040fe20000410000 */
        /* <DEDUP_REMOVED lines=101> */
[----:B------:R-:W-:Y:S01]  /*75e0*/  UMOV UR6, UR52 ;  /* 0x0000003400067c82 */ /* 0x000fe20008000000 */
[----:B------:R-:W-:-:S04]  /*75f0*/  ULEA UR7, UR45, UR14, 0x3 ;  /* 0x0000000e2d077291 */ /* 0x000fc8000f8e183f */
[----:B------:R-:W-:Y:S01]  /*7600*/  UIADD3 UR7, UR7, 0x33440, URZ ;  /* 0x0003344007077890 */ /* 0x000fe2000fffe03f */
[----:B------:R-:W1:Y:S01]  /*7610*/  MUFU.TANH R187, R187 ;  /* 0x000000bb00bb7308 */ /* 0x000e620000002400 */
[----:B--2---:R-:W-:Y:S02]  /*7620*/  FMNMX.FTZ R192, R184, R193, !PT ;  /* 0x000000c1b8c07209 */ /* 0x004fe40007810000 */
[----:B------:R-:W-:-:S05]  /*7630*/  UPRMT UR7, UR10, 0x654, UR7 ;  /* 0x000006540a077896 */ /* 0x000fca0008000007 */
[----:B------:R-:W2:Y:S01]  /*7640*/  MUFU.TANH R186, R186 ;  /* 0x000000ba00ba7308 */ /* 0x000ea20000002400 */
[----:B0-----:R-:W-:-:S03]  /*7650*/  FMNMX.FTZ R191, R185, R120, !PT ;  /* 0x00000078b9bf7209 */ /* 0x001fc60007810000 */
[----:B------:R-:W-:Y:S04]  /*7660*/  SYNCS.ARRIVE.TRANS64.RED.A1T0 RZ, [UR7], RZ ;  /* 0x000000ffffff79a7 */ /* 0x000fe80008100407 */
        /* <DEDUP_REMOVED lines=140> */
[C---:B------:R-:W-:Y:S01]  /*7f30*/  FFMA.FTZ R191, R121.reuse, R192, -8 ;  /* 0xc100000079bf7423 */ /* 0x040fe200000100c0 */
[----:B------:R-:W-:-:S01]  /*7f40*/  FADD.FTZ R6, -R121, R6 ;  /* 0x0000000679067221 */ /* 0x000fc20000010100 */
[----:B-1----:R-:W-:Y:S02]  /*7f50*/  FMNMX.FTZ R120, R194, R195, !PT ;  /* 0x000000c3c2787209 */ /* 0x002fe40007810000 */
        /* <DEDUP_REMOVED lines=40> */
[----:B------:R-:W-:-:S02]  /*81e0*/  IMAD.U32 R191, RZ, RZ, UR6 ;  /* 0x00000006ffbf7e24 */ /* 0x000fc4000f8e00ff */
[----:B------:R-:W-:Y:S01]  /*81f0*/  FADD.FTZ R5, -R120, R5 ;  /* 0x0000000578057221 */ /* 0x000fe20000010100 */
[----:B------:R-:W-:Y:S01]  /*8200*/  FMUL.FTZ R6, R6, UR6 ;  /* 0x0000000606067c20 */ /* 0x000fe20008410000 */
[----:B------:R-:W-:Y:S01]  /*8210*/  MUFU.EX2 R7, R7 ;  /* 0x0000000700077308 */ /* 0x000fe20000000800 */
[----:B------:R-:W-:-:S01]  /*8220*/  FFMA.FTZ R191, R120, R191, -8 ;  /* 0xc100000078bf7423 */ /* 0x000fc200000100bf */
[----:B------:R-:W-:-:S03]  /*8230*/  FMUL.FTZ R5, R5, UR6 ;  /* 0x0000000605057c20 */ /* 0x000fc60008410000 */
[--C-:B------:R-:W-:Y:S01]  /*8240*/  FFMA.FTZ R10, R10, UR6, -R191.reuse ;  /* 0x000000060a0a7c23 */ /* 0x100fe200080108bf */
[----:B------:R-:W-:-:S01]  /*8250*/  FFMA.FTZ R9, R9, UR6, -R191 ;  /* 0x0000000609097c23 */ /* 0x000fc200080108bf */
[--C-:B------:R-:W-:Y:S01]  /*8260*/  FFMA.FTZ R13, R13, UR6, -R191.reuse ;  /* 0x000000060d0d7c23 */ /* 0x100fe200080108bf */
        /* <DEDUP_REMOVED lines=32> */
[----:B------:R-:W0:Y:S01]  /*8470*/  MUFU.EX2 R9, R9 ;  /* 0x0000000900097308 */ /* 0x000e220000000800 */
[----:B-1----:R-:W-:-:S01]  /*8480*/  FFMA.FTZ R4, R5, R4, R10 ;  /* 0x0000000405047223 */ /* 0x002fc2000001000a */
        /* <DEDUP_REMOVED lines=8> */
[----:B------:R-:W-:-:S06]  /*8510*/  FFMA.FTZ R135, R135, UR6, -R191 ;  /* 0x0000000687877c23 */ /* 0x000fcc00080108bf */
[----:B------:R-:W1:Y:S01]  /*8520*/  MUFU.EX2 R13, R13 ;  /* 0x0000000d000d7308 */ /* 0x000e620000000800 */
[----:B0-----:R-:W-:-:S07]  /*8530*/  FADD.FTZ R4, R9, R4 ;  /* 0x0000000409047221 */ /* 0x001fce0000010000 */
[----:B------:R-:W-:Y:S08]  /*8540*/  MUFU.EX2 R12, R12 ;  /* 0x0000000c000c7308 */ /* 0x000ff00000000800 */
[----:B------:R-:W0:Y:S08]  /*8550*/  MUFU.EX2 R14, R14 ;  /* 0x0000000e000e7308 */ /* 0x000e300000000800 */
[----:B------:R2:W-:Y:S08]  /*8560*/  MUFU.EX2 R133, R192 ;  /* 0x000000c000857308 */ /* 0x0005f00000000800 */
[----:B------:R-:W-:Y:S01]  /*8570*/  MUFU.EX2 R15, R15 ;  /* 0x0000000f000f7308 */ /* 0x000fe20000000800 */
[----:B--2---:R-:W-:-:S01]  /*8580*/  FFMA.FTZ R192, R162, UR6, -R191 ;  /* 0x00000006a2c07c23 */ /* 0x004fc200080108bf */
[----:B------:R-:W-:Y:S01]  /*8590*/  FFMA.FTZ R162, R146, UR6, -R191 ;  /* 0x0000000692a27c23 */ /* 0x000fe200080108bf */
[----:B-1----:R-:W-:-:S05]  /*85a0*/  FADD.FTZ R191, R13, R4 ;  /* 0x000000040dbf7221 */ /* 0x002fca0000010000 */
[----:B------:R-:W1:Y:S08]  /*85b0*/  MUFU.EX2 R21, R21 ;  /* 0x0000001500157308 */ /* 0x000e700000000800 */
[----:B------:R-:W2:Y:S08]  /*85c0*/  MUFU.EX2 R20, R20 ;  /* 0x0000001400147308 */ /* 0x000eb00000000800 */
[----:B------:R3:W-:Y:S08]  /*85d0*/  MUFU.EX2 R146, R192 ;  /* 0x000000c000927308 */ /* 0x0007f00000000800 */
[----:B------:R-:W4:Y:S01]  /*85e0*/  MUFU.EX2 R184, R184 ;  /* 0x000000b800b87308 */ /* 0x000f220000000800 */
[----:B---3--:R-:W-:-:S04]  /*85f0*/  FADD.FTZ R192, R8, R3 ;  /* 0x0000000308c07221 */ /* 0x008fc80000010000 */
[----:B------:R-:W-:Y:S01]  /*8600*/  FADD.FTZ R3, R11, R192 ;  /* 0x000000c00b037221 */ /* 0x000fe20000010000 */
[----:B0-----:R-:W-:-:S02]  /*8610*/  FADD.FTZ R192, R14, R191 ;  /* 0x000000bf0ec07221 */ /* 0x001fc40000010000 */
[----:B------:R-:W0:Y:S01]  /*8620*/  MUFU.EX2 R185, R185 ;  /* 0x000000b900b97308 */ /* 0x000e220000000800 */
[----:B------:R-:W-:-:S01]  /*8630*/  FADD.FTZ R4, R12, R3 ;  /* 0x000000030c047221 */ /* 0x000fc20000010000 */
[----:B-1----:R-:W-:-:S03]  /*8640*/  FADD.FTZ R191, R21, R192 ;  /* 0x000000c015bf7221 */ /* 0x002fc60000010000 */
[----:B------:R-:W-:-:S03]  /*8650*/  FADD.FTZ R3, R15, R4 ;  /* 0x000000040f037221 */ /* 0x000fc60000010000 */
[----:B------:R-:W1:Y:S01]  /*8660*/  MUFU.EX2 R187, R187 ;  /* 0x000000bb00bb7308 */ /* 0x000e620000000800 */
[----:B--2---:R-:W-:-:S01]  /*8670*/  FADD.FTZ R4, R20, R3 ;  /* 0x0000000314047221 */ /* 0x004fc20000010000 */
[----:B----4-:R-:W-:-:S06]  /*8680*/  FADD.FTZ R192, R184, R191 ;  /* 0x000000bfb8c07221 */ /* 0x010fcc0000010000 */
[----:B------:R-:W2:Y:S01]  /*8690*/  MUFU.EX2 R186, R186 ;  /* 0x000000ba00ba7308 */ /* 0x000ea20000000800 */
[----:B0-----:R-:W-:-:S07]  /*86a0*/  FADD.FTZ R3, R185, R4 ;  /* 0x00000004b9037221 */ /* 0x001fce0000010000 */
        /* <DEDUP_REMOVED lines=53> */
[----:B0-----:R-:W-:-:S04]  /*8a00*/  FADD.FTZ R191, R159, R192 ;  /* 0x000000c09fbf7221 */ /* 0x001fc80000010000 */
[----:B------:R-:W-:-:S03]  /*8a10*/  FADD.FTZ R192, R146, R191 ;  /* 0x000000bf92c07221 */ /* 0x000fc60000010000 */
        /* <DEDUP_REMOVED lines=67> */
[----:B-1----:R-:W-:-:S04]  /*8e50*/  FADD.FTZ R4, R129, R4 ;  /* 0x0000000481047221 */ /* 0x002fc80000010000 */
[----:B------:R-:W-:-:S03]  /*8e60*/  FADD.FTZ R191, R133, R4 ;  /* 0x0000000485bf7221 */ /* 0x000fc60000010000 */
[----:B------:R-:W1:Y:S01]  /*8e70*/  MUFU.EX2 R132, R132 ;  /* 0x0000008400847308 */ /* 0x000e620000000800 */
[----:B--2---:R-:W-:-:S07]  /*8e80*/  FADD.FTZ R3, R131, R192 ;  /* 0x000000c083037221 */ /* 0x004fce0000010000 */
[----:B------:R-:W2:Y:S01]  /*8e90*/  MUFU.EX2 R135, R135 ;  /* 0x0000008700877308 */ /* 0x000ea20000000800 */
[----:B0-----:R-:W-:-:S01]  /*8ea0*/  FADD.FTZ R4, R134, R3 ;  /* 0x0000000386047221 */ /* 0x001fc20000010000 */
[----:B-1----:R-:W-:-:S03]  /*8eb0*/  FADD.FTZ R3, R132, R191 ;  /* 0x000000bf84037221 */ /* 0x002fc60000010000 */
[----:B--2---:R-:W-:Y:S01]  /*8ec0*/  FADD.FTZ R4, R135, R4 ;  /* 0x0000000487047221 */ /* 0x004fe20000010000 */
[----:B------:R-:W-:Y:S06]  /*8ed0*/  @!P0 BRA `(.L_x_201) ;  /* 0x0000000000048947 */ /* 0x000fec0003800000 */
[----:B------:R-:W-:Y:S01]  /*8ee0*/  BPT.TRAP 0x1 ;  /* 0x000000040000795c */ /* 0x000fe20000300000 */
.L_x_201:
        /* <DEDUP_REMOVED lines=12> */
[----:B------:R-:W-:Y:S01]  /*8fb0*/  UMOV UR53, UR45 ;  /* 0x0000002d00357c82 */ /* 0x000fe20008000000 */
[----:B------:R-:W-:Y:S01]  /*8fc0*/  F2FP.SATFINITE.E4M3.F32.PACK_AB_MERGE_C R174, R175, R174, RZ ;  /* 0x000000aeafae723e */ /* 0x000fe200048070ff */
[----:B------:R-:W-:Y:S01]  /*8fd0*/  FMUL.FTZ R24, R24, R6 ;  /* 0x0000000618187220 */ /* 0x000fe20000410000 */
[----:B------:R-:W-:Y:S01]  /*8fe0*/  F2FP.SATFINITE.E4M3.F32.PACK_AB_MERGE_C R180, R181, R180, RZ ;  /* 0x000000b4b5b4723e */ /* 0x000fe200048070ff */
[----:B------:R-:W-:Y:S01]  /*8ff0*/  FMUL.FTZ R25, R25, R6 ;  /* 0x0000000619197220 */ /* 0x000fe20000410000 */
[----:B------:R-:W-:Y:S01]  /*9000*/  F2FP.SATFINITE.E4M3.F32.PACK_AB_MERGE_C R182, R183, R182, RZ ;  /* 0x000000b6b7b6723e */ /* 0x000fe200048070ff */
[----:B------:R-:W-:Y:S01]  /*9010*/  FMUL.FTZ R28, R28, R6 ;  /* 0x000000061c1c7220 */ /* 0x000fe20000410000 */
[----:B------:R-:W-:Y:S01]  /*9020*/  F2FP.SATFINITE.E4M3.F32.PACK_AB_MERGE_C R156, R157, R156, RZ ;  /* 0x0000009c9d9c723e */ /* 0x000fe200048070ff */
[----:B------:R-:W-:Y:S01]  /*9030*/  SYNCS.ARRIVE.TRANS64.RED.A1T0 RZ, [UR7], RZ ;  /* 0x000000ffffff79a7 */ /* 0x000fe20008100407 */
[----:B------:R-:W-:Y:S01]  /*9040*/  F2FP.SATFINITE.E4M3.F32.PACK_AB_MERGE_C R158, R159, R158, RZ ;  /* 0x0000009e9f9e723e */ /* 0x000fe200048070ff */
[----:B------:R-:W-:Y:S01]  /*9050*/  FMUL.FTZ R29, R29, R6 ;  /* 0x000000061d1d7220 */ /* 0x000fe20000410000 */
        /* <DEDUP_REMOVED lines=125> */
.L_x_191:
[----:B------:R-:W-:Y:S06]  /*9830*/  BAR.ARV 0x8, 0x180 ;  /* 0x0206000000007b1d */ /* 0x000fec0000002000 */
[----:B------:R-:W-:Y:S05]  /*9840*/  @!P0 BRA `(.L_x_203) ;  /* 0x0000000000048947 */ /* 0x000fea0003800000 */
[----:B------:R-:W-:Y:S01]  /*9850*/  BPT.TRAP 0x1 ;  /* 0x000000040000795c */ /* 0x000fe20000300000 */
.L_x_203:
        /* <DEDUP_REMOVED lines=9> */
.L_x_204:
[----:B-1----:R-:W-:Y:S05]  /*98f0*/  @P1 BRA `(.L_x_205) ;  /* 0x0000000000081947 */ /* 0x002fea0003800000 */
[----:B------:R-:W1:Y:S02]  /*9900*/  SYNCS.PHASECHK.TRANS64.TRYWAIT P1, [UR5+0x33450], R0 ;  /* 0x03345000ff0075a7 */ /* 0x000e640008020145 */
[----:B-1----:R-:W-:Y:S05]  /*9910*/  @!P1 BRA `(.L_x_206) ;  /* 0x000000cc00a89947 */ /* 0x002fea0003800000 */
.L_x_205:
[----:B------:R-:W-:Y:S01]  /*9920*/  UIADD3 UR4, UR4, 0x200, URZ ;  /* 0x0000020004047890 */ /* 0x000fe2000fffe03f */
[----:B------:R-:W-:Y:S01]  /*9930*/  WARPGROUP.ARRIVE ;  /* 0x00000000000079c5 */ /* 0x000fe20000000000 */
[----:B------:R-:W-:Y:S01]  /*9940*/  UMOV UR11, 0xc0000010 ;  /* 0xc0000010000b7882 */ /* 0x000fe20000000000 */
[----:B------:R-:W-:Y:S01]  /*9950*/  ULDC.64 UR8, c[0x0][0x9a0] ;  /* 0x0002680000087ab9 */ /* 0x000fe20000000a00 */
[----:B------:R-:W-:Y:S01]  /*9960*/  USHF.R.U32.HI UR4, URZ, 0x4, UR4 ;  /* 0x000000043f047899 */ /* 0x000fe20008011604 */
[----:B------:R-:W-:-:S03]  /*9970*/  ISETP.NE.U32.AND P1, PT, RZ, UR8, PT ;  /* 0x00000008ff007c0c */ /* 0x000fc6000bf25070 */
[----:B------:R-:W-:Y:S01]  /*9980*/  ULOP3.LUT UR4, UR4, 0x3fff, URZ, 0xc0, !UPT ;  /* 0x00003fff04047892 */ /* 0x000fe2000f8ec03f */
[----:B------:R-:W-:-:S03]  /*9990*/  ISETP.NE.AND.EX P1, PT, RZ, UR9, PT, P1 ;  /* 0x00000009ff007c0c */ /* 0x000fc6000bf25310 */
[----:B------:R-:W-:-:S04]  /*99a0*/  ULOP3.LUT UR4, UR4, 0x10000, URZ, 0xfc, !UPT ;  /* 0x0001000004047892 */ /* 0x000fc8000f8efc3f */
[----:B------:R-:W-:-:S06]  /*99b0*/  UIMAD UR4, UR45, 0x780, UR4 ;  /* 0x000007802d0478a4 */ /* 0x000fcc000f8e0204 */
[----:B------:R-:W0:Y:S01]  /*99c0*/  @P1 LDC.64 R6, c[0x0][0x9c8] ;  /* 0x00027200ff061b82 */ /* 0x000e220000000a00 */
[----:B------:R-:W-:Y:S02]  /*99d0*/  UMOV UR10, UR4 ;  /* 0x00000004000a7c82 */ /* 0x000fe40008000000 */
[----:B------:R-:W-:Y:S01]  /*99e0*/  QGMMA.64x192x32.F32.E4M3.E4M3 R24, R200, gdesc[UR8], R24, gsb0 ;  /* 0x02e00008c8187df3 */ /* 0x000fe20008000818 */
[----:B------:R-:W-:Y:S01]  /*99f0*/  UIADD3 UR10, UR4, 0x180, URZ ;  /* 0x00000180040a7890 */ /* 0x000fe2000fffe03f */
[----:B------:R-:W-:-:S03]  /*9a00*/  UMOV UR11, 0xc0000010 ;  /* 0xc0000010000b7882 */ /* 0x000fc60000000000 */
[----:B------:R-:W2:Y:S01]  /*9a10*/  @P1 LDC.64 R8, c[0x0][0x9d0] ;  /* 0x00027400ff081b82 */ /* 0x000ea20000000a00 */
[----:B01----:R-:W-:-:S04]  /*9a20*/  @P1 IMAD R0, R6, UR37, RZ ;  /* 0x0000002506001c24 */ /* 0x003fc8000f8e02ff */
[----:B------:R-:W-:Y:S02]  /*9a30*/  @P1 IMAD R5, R7, UR36, R0 ;  /* 0x0000002407051c24 */ /* 0x000fe4000f8e0200 */
[----:B------:R-:W-:-:S04]  /*9a40*/  @P1 IMAD.WIDE.U32 R6, R6, UR36, RZ ;  /* 0x0000002406061c25 */ /* 0x000fc8000f8e00ff */
[----:B------:R-:W-:Y:S02]  /*9a50*/  @P1 IMAD.IADD R7, R7, 0x1, R5 ;  /* 0x0000000107071824 */ /* 0x000fe400078e0205 */
[----:B--2---:R-:W-:-:S04]  /*9a60*/  @P1 IMAD.WIDE.U32 R6, R8, UR40, R6 ;  /* 0x0000002808061c25 */ /* 0x004fc8000f8e0006 */
[----:B------:R-:W-:Y:S01]  /*9a70*/  @P1 IMAD R5, R9, UR40, R7 ;  /* 0x0000002809051c24 */ /* 0x000fe2000f8e0207 */
[----:B------:R-:W-:-:S04]  /*9a80*/  @P1 LEA R8, P2, R6, UR8, 0x2 ;  /* 0x0000000806081c11 */ /* 0x000fc8000f8410ff */
[----:B------:R-:W-:Y:S01]  /*9a90*/  @P1 LEA.HI.X R9, R6, UR9, R5, 0x2, P2 ;  /* 0x0000000906091c11 */ /* 0x000fe200090f1405 */
[----:B------:R-:W-:-:S06]  /*9aa0*/  IMAD.MOV.U32 R5, RZ, RZ, 0x3f800000 ;  /* 0x3f800000ff057424 */ /* 0x000fcc00078e00ff */
[----:B------:R0:W2:Y:S01]  /*9ab0*/  @P1 LDG.E R5, desc[UR50][R8.64] ;  /* 0x0000003208051981 */ /* 0x0000a2000c1e1900 */
[----:B------:R-:W-:Y:S02]  /*9ac0*/  WARPGROUP.DEPBAR.LE gsb0, 0x0 ;  /* 0x00008000000079c5 */ /* 0x000fe40000010000 */
[----:B------:R-:W-:-:S06]  /*9ad0*/  WARPGROUP.ARRIVE ;  /* 0x00000000000079c5 */ /* 0x000fcc0000000000 */
        /* <DEDUP_REMOVED lines=8> */
[----:B------:R-:W-:Y:S01]  /*9b60*/  UIADD3 UR4, UR4, 0x600, URZ ;  /* 0x0000060004047890 */ /* 0x000fe2000fffe03f */
[----:B------:R-:W1:Y:S04]  /*9b70*/  SHFL.BFLY PT, R0, R3, 0x2, 0x1f ;  /* 0x0c401f0003007f89 */ /* 0x000e6800000e0000 */
[----:B------:R-:W3:Y:S01]  /*9b80*/  SHFL.BFLY PT, R11, R4, 0x2, 0x1f ;  /* 0x0c401f00040b7f89 */ /* 0x000ee200000e0000 */
[----:B------:R-:W-:Y:S02]  /*9b90*/  WARPGROUP.DEPBAR.LE gsb0, 0x0 ;  /* 0x00008000000079c5 */ /* 0x000fe40000010000 */
[----:B------:R-:W-:-:S09]  /*9ba0*/  WARPGROUP.ARRIVE ;  /* 0x00000000000079c5 */ /* 0x000fd20000000000 */
[----:B------:R-:W-:Y:S01]  /*9bb0*/  QGMMA.64x192x32.F32.E4M3.E4M3 R24, R212, gdesc[UR8], R24, gsb0 ;  /* 0x02e00008d4187df3 */ /* 0x000fe20008000818 */
[----:B------:R-:W-:Y:S01]  /*9bc0*/  UMOV UR10, UR4 ;  /* 0x00000004000a7c82 */ /* 0x000fe20008000000 */
[----:B------:R-:W-:Y:S01]  /*9bd0*/  UMOV UR11, 0xc0000010 ;  /* 0xc0000010000b7882 */ /* 0x000fe20000000000 */
[----:B-1----:R-:W-:-:S01]  /*9be0*/  FADD.FTZ R0, R0, R3 ;  /* 0x0000000300007221 */ /* 0x002fc20000010000 */
[----:B---3--:R-:W-:-:S04]  /*9bf0*/  FADD.FTZ R11, R11, R4 ;  /* 0x000000040b0b7221 */ /* 0x008fc80000010000 */
[----:B------:R-:W1:Y:S04]  /*9c00*/  SHFL.BFLY PT, R7, R0, 0x1, 0x1f ;  /* 0x0c201f0000077f89 */ /* 0x000e6800000e0000 */
[----:B------:R-:W3:Y:S01]  /*9c10*/  SHFL.BFLY PT, R6, R11, 0x1, 0x1f ;  /* 0x0c201f000b067f89 */ /* 0x000ee200000e0000 */
[----:B-1----:R-:W-:-:S01]  /*9c20*/  FADD.FTZ R10, R0, R7 ;  /* 0x00000007000a7221 */ /* 0x002fc20000010000 */
[----:B---3--:R-:W-:-:S04]  /*9c30*/  FADD.FTZ R12, R11, R6 ;  /* 0x000000060b0c7221 */ /* 0x008fc80000010000 */
[C---:B------:R-:W-:Y:S01]  /*9c40*/  FSETP.NE.FTZ.AND P1, PT, R10.reuse, RZ, PT ;  /* 0x000000ff0a00720b */ /* 0x040fe20003f35000 */
[----:B------:R-:W-:Y:S01]  /*9c50*/  FMUL.FTZ R7, R10, 0.00390625 ;  /* 0x3b8000000a077820 */ /* 0x000fe20000410000 */
[----:B------:R-:W-:Y:S01]  /*9c60*/  FMUL.FTZ R13, R12, 0.00390625 ;  /* 0x3b8000000c0d7820 */ /* 0x000fe20000410000 */
[----:B------:R-:W-:-:S03]  /*9c70*/  IMAD.MOV.U32 R6, RZ, RZ, RZ ;  /* 0x000000ffff067224 */ /* 0x000fc600078e00ff */
[----:B------:R-:W-:Y:S02]  /*9c80*/  FSETP.NE.FTZ.AND P2, PT, R7, RZ, PT ;  /* 0x000000ff0700720b */ /* 0x000fe40003f55000 */
[----:B------:R-:W-:-:S05]  /*9c90*/  FSETP.NE.FTZ.AND P3, PT, R13, RZ, PT ;  /* 0x000000ff0d00720b */ /* 0x000fca0003f75000 */
[----:B------:R-:W-:Y:S01]  /*9ca0*/  @P1 MUFU.RCP R6, R10 ;  /* 0x0000000a00061308 */ /* 0x000fe20000001000 */
[----:B------:R-:W-:Y:S01]  /*9cb0*/  FSETP.NE.FTZ.AND P1, PT, R12, RZ, PT ;  /* 0x000000ff0c00720b */ /* 0x000fe20003f35000 */
[----:B0-----:R-:W-:-:S06]  /*9cc0*/  IMAD.MOV.U32 R8, RZ, RZ, RZ ;  /* 0x000000ffff087224 */ /* 0x001fcc00078e00ff */
[----:B------:R-:W0:Y:S08]  /*9cd0*/  @P2 MUFU.LG2 R7, R7 ;  /* 0x0000000700072308 */ /* 0x000e300000000c00 */
[----:B------:R-:W1:Y:S08]  /*9ce0*/  @P3 MUFU.LG2 R9, R13 ;  /* 0x0000000d00093308 */ /* 0x000e700000000c00 */
[----:B------:R-:W3:Y:S01]  /*9cf0*/  @P1 MUFU.RCP R8, R12 ;  /* 0x0000000c00081308 */ /* 0x000ee20000001000 */
[----:B------:R-:W-:Y:S01]  /*9d00*/  IMAD.U32 R4, RZ, RZ, UR6 ;  /* 0x00000006ff047e24 */ /* 0x000fe2000f8e00ff */
[----:B------:R-:W-:-:S02]  /*9d10*/  WARPGROUP.DEPBAR.LE gsb0, 0x0 ;  /* 0x00008000000079c5 */ /* 0x000fc40000010000 */
[----:B------:R-:W-:-:S06]  /*9d20*/  WARPGROUP.ARRIVE ;  /* 0x00000000000079c5 */ /* 0x000fcc0000000000 */
[----:B------:R-:W-:Y:S01]  /*9d30*/  QGMMA.64x192x32.F32.E4M3.E4M3 R24, R216, gdesc[UR8], R24, gsb0 ;  /* 0x02e00008d8187df3 */ /* 0x000fe20008000818 */
[----:B------:R-:W-:Y:S02]  /*9d40*/  IMAD.U32 R11, RZ, RZ, UR6 ;  /* 0x00000006ff0b7e24 */ /* 0x000fe4000f8e00ff */
[----:B------:R-:W-:Y:S01]  /*9d50*/  @P2 FMUL.FTZ R4, R4, 0.69314718246459960938 ;  /* 0x3f31721804042820 */ /* 0x000fe20000410000 */
[----:B0-----:R-:W-:Y:S01]  /*9d60*/  @P2 FMUL.FTZ R7, R7, 0.69314718246459960938 ;  /* 0x3f31721807072820 */ /* 0x001fe20000410000 */
[----:B-1----:R-:W-:Y:S01]  /*9d70*/  @P3 FMUL.FTZ R9, R9, 0.69314718246459960938 ;  /* 0x3f31721809093820 */ /* 0x002fe20000410000 */
[----:B------:R-:W-:Y:S01]  /*9d80*/  @P3 FMUL.FTZ R10, R11, 0.69314718246459960938 ;  /* 0x3f3172180b0a3820 */ /* 0x000fe20000410000 */
[----:B------:R-:W-:Y:S02]  /*9d90*/  IMAD.MOV.U32 R0, RZ, RZ, -0x800000 ;  /* 0xff800000ff007424 */ /* 0x000fe400078e00ff */
[----:B------:R-:W-:-:S01]  /*9da0*/  @P2 FFMA.FTZ R0, R4, R121, R7 ;  /* 0x0000007904002223 */ /* 0x000fc20000010007 */
[----:B------:R-:W-:-:S02]  /*9db0*/  IMAD.MOV.U32 R3, RZ, RZ, -0x800000 ;  /* 0xff800000ff037424 */ /* 0x000fc400078e00ff */
[----:B------:R-:W-:-:S01]  /*9dc0*/  @P3 FFMA.FTZ R3, R10, R120, R9 ;  /* 0x000000780a033223 */ /* 0x000fc20000010009 */
[-C--:B--2---:R-:W-:Y:S01]  /*9dd0*/  FMUL.FTZ R4, R6, R5.reuse ;  /* 0x0000000506047220 */ /* 0x084fe20000410000 */
[----:B---3--:R-:W-:Y:S01]  /*9de0*/  FMUL.FTZ R133, R8, R5 ;  /* 0x0000000508857220 */ /* 0x008fe20000410000 */
[----:B------:R-:W-:Y:S02]  /*9df0*/  WARPGROUP.DEPBAR.LE gsb0, 0x0 ;  /* 0x00008000000079c5 */ /* 0x000fe40000010000 */
[----:B------:R-:W-:Y:S05]  /*9e00*/  @!P0 BRA `(.L_x_207) ;  /* 0x0000000000048947 */ /* 0x000fea0003800000 */
[----:B------:R-:W-:Y:S01]  /*9e10*/  BPT.TRAP 0x1 ;  /* 0x000000040000795c */ /* 0x000fe20000300000 */
.L_x_207:
[----:B------:R-:W-:Y:S01]  /*9e20*/  UIADD3 UR4, UR5, 0x33460, URZ ;  /* 0x0003346005047890 */ /* 0x000fe2000fffe03f */
[-C--:B------:R-:W-:Y:S01]  /*9e30*/  FMUL.FTZ R124, R32, R4.reuse ;  /* 0x00000004207c7220 */ /* 0x080fe20000410000 */
[----:B------:R-:W-:Y:S01]  /*9e40*/  UIADD3 UR45, UR45, 0x1, URZ ;  /* 0x000000012d2d7890 */ /* 0x000fe2000fffe03f */
[-C--:B------:R-:W-:Y:S01]  /*9e50*/  FMUL.FTZ R9, R93, R4.reuse ;  /* 0x000000045d097220 */ /* 0x080fe20000410000 */
[----:B------:R-:W-:Y:S01]  /*9e60*/  UPRMT UR4, UR7, 0x654, UR4 ;  /* 0x0000065407047896 */ /* 0x000fe20008000004 */
[-C--:B------:R-:W-:Y:S01]  /*9e70*/  FMUL.FTZ R32, R37, R4.reuse ;  /* 0x0000000425207220 */ /* 0x080fe20000410000 */
[-C--:B------:R-:W-:Y:S01]  /*9e80*/  FMUL.FTZ R93, R36, R4.reuse ;  /* 0x00000004245d7220 */ /* 0x080fe20000410000 */
[----:B------:R-:W-:Y:S01]  /*9e90*/  UISETP.NE.AND UP0, UPT, UR45, 0x2, UPT ;  /* 0x000000022d00788c */ /* 0x000fe2000bf05270 */
        /* <DEDUP_REMOVED lines=87> */
[----:B------:R-:W-:Y:S01]  /*a410*/  USEL UR4, URZ, 0x1, UP0 ;  /* 0x000000013f047887 */ /* 0x000fe20008000000 */
[-C--:B------:R-:W-:Y:S01]  /*a420*/  FMUL.FTZ R102, R102, R133.reuse ;  /* 0x0000008566667220 */ /* 0x080fe20000410000 */
[-C--:B------:R-:W-:Y:S01]  /*a430*/  FMUL.FTZ R137, R99, R133.reuse ;  /* 0x0000008563897220 */ /* 0x080fe20000410000 */
[-C--:B------:R-:W-:Y:S01]  /*a440*/  FMUL.FTZ R110, R110, R133.reuse ;  /* 0x000000856e6e7220 */ /* 0x080fe20000410000 */
[-C--:B------:R-:W-:Y:S01]  /*a450*/  FMUL.FTZ R46, R107, R133.reuse ;  /* 0x000000856b2e7220 */ /* 0x080fe20000410000 */
[-C--:B------:R-:W-:Y:S01]  /*a460*/  FMUL.FTZ R131, R118, R133.reuse ;  /* 0x0000008576837220 */ /* 0x080fe20000410000 */
[----:B------:R-:W-:Y:S01]  /*a470*/  PLOP3.LUT P0, PT, PT, PT, PT, 0x8, 0x0 ;  /* 0x000000000000781c */ /* 0x000fe20003f0e170 */
[----:B------:R-:W-:Y:S01]  /*a480*/  FMUL.FTZ R133, R115, R133 ;  /* 0x0000008573857220 */ /* 0x000fe20000410000 */
[----:B------:R-:W-:-:S02]  /*a490*/  UIADD3 UR47, UR47, 0x1, URZ ;  /* 0x000000012f2f7890 */ /* 0x000fc4000fffe03f */
[----:B------:R-:W-:Y:S02]  /*a4a0*/  USEL UR45, UR45, URZ, UP0 ;  /* 0x0000003f2d2d7287 */ /* 0x000fe40008000000 */
[----:B------:R-:W-:-:S12]  /*a4b0*/  ULOP3.LUT UR46, UR46, UR4, URZ, 0x3c, !UPT ;  /* 0x000000042e2e7292 */ /* 0x000fd8000f8e3c3f */
.L_x_183:
[----:B------:R-:W0:Y:S08]  /*a4c0*/  S2UR UR4, SR_CgaCtaId ;  /* 0x00000000000479c3 */ /* 0x000e300000008800 */
[----:B------:R-:W-:Y:S01]  /*a4d0*/  BAR.SYNC.DEFER_BLOCKING 0x5, 0x180 ;  /* 0x0146000000007b1d */ /* 0x000fe20000010000 */
[----:B------:R-:W-:-:S05]  /*a4e0*/  UISETP.NE.AND UP0, UPT, UR44, URZ, UPT ;  /* 0x0000003f2c00728c */ /* 0x000fca000bf05270 */
[----:B------:R-:W-:Y:S01]  /*a4f0*/  UMOV UR8, 0x400 ;  /* 0x0000040000087882 */ /* 0x000fe20000000000 */
[----:B------:R-:W-:Y:S05]  /*a500*/  BSSY B0, `(.L_x_208) ;  /* 0x0000503000007945 */ /* 0x000fea0003800000 */
[----:B------:R-:W-:Y:S01]  /*a510*/  @!UP0 ULDC UR44, c[0x0][0xad4] ;  /* 0x0002b500002c8ab9 */ /* 0x000fe20000000800 */
[----:B0-----:R-:W-:-:S09]  /*a520*/  ULEA UR8, UR4, UR8, 0x18 ;  /* 0x0000000804087291 */ /* 0x001fd2000f8ec03f */
[----:B------:R-:W0:Y:S02]  /*a530*/  LDS.128 R24, [UR8+0x334d0] ;  /* 0x0334d008ff187984 */ /* 0x000e240008000c00 */
[----:B0-----:R-:W-:Y:S02]  /*a540*/  R2UR UR6, R25 ;  /* 0x00000000190672ca */ /* 0x001fe400000e0000 */
[----:B------:R-:W-:Y:S02]  /*a550*/  R2UR UR5, R26 ;  /* 0x000000001a0572ca */ /* 0x000fe400000e0000 */
[----:B------:R-:W-:Y:S01]  /*a560*/  R2UR UR7, R27 ;  /* 0x000000001b0772ca */ /* 0x000fe200000e0000 */
[----:B------:R-:W-:Y:S06]  /*a570*/  BAR.ARV 0x4, 0x180 ;  /* 0x0106000000007b1d */ /* 0x000fec0000002000 */
[----:B------:R-:W-:Y:S08]  /*a580*/  @P0 BRA `(.L_x_209) ;  /* 0x0000004000700947 */ /* 0x000ff00003800000 */
[----:B------:R-:W0:Y:S01]  /*a590*/  S2R R30, SR_TID.X ;  /* 0x00000000001e7919 */ /* 0x000e220000002100 */
[----:B------:R-:W-:Y:S01]  /*a5a0*/  ULDC.64 UR10, c[0x4][0x38] ;  /* 0x01000e00000a7ab9 */ /* 0x000fe20000000a00 */
[----:B------:R-:W1:Y:S01]  /*a5b0*/  S2UR UR4, SR_SWINHI ;  /* 0x00000000000479c3 */ /* 0x000e620000002f00 */
[----:B------:R-:W-:Y:S01]  /*a5c0*/  ULDC.64 UR14, c[0x0][0xc00] ;  /* 0x00030000000e7ab9 */ /* 0x000fe20000000a00 */
[----:B------:R-:W2:Y:S01]  /*a5d0*/  LDL R148, [R1+0x24] ;  /* 0x0000240001947983 */ /* 0x000ea20000100800 */
[----:B0-----:R-:W-:-:S05]  /*a5e0*/  IMAD.SHL.U32 R14, R30, 0x4, RZ ;  /* 0x000000041e0e7824 */ /* 0x001fca00078e00ff */
[----:B------:R-:W-:Y:S01]  /*a5f0*/  LOP3.LUT R14, R14, 0xc, RZ, 0xc0, !PT ;  /* 0x0000000c0e0e7812 */ /* 0x000fe200078ec0ff */
[----:B------:R-:W-:Y:S03]  /*a600*/  BAR.SYNC.DEFER_BLOCKING 0x1, 0x100 ;  /* 0x0044000000007b1d */ /* 0x000fe60000010000 */
[----:B------:R-:W-:-:S05]  /*a610*/  IADD3 R14, P0, R14, UR10, RZ ;  /* 0x0000000a0e0e7c10 */ /* 0x000fca000ff1e0ff */
[----:B------:R-:W-:-:S05]  /*a620*/  IMAD.X R15, RZ, RZ, UR11, P0 ;  /* 0x0000000bff0f7e24 */ /* 0x000fca00080e06ff */
[----:B------:R0:W3:Y:S01]  /*a630*/  LDG.E.CONSTANT R28, desc[UR50][R14.64] ;  /* 0x000000320e1c7981 */ /* 0x0000e2000c1e9900 */
[----:B------:R-:W-:-:S03]  /*a640*/  LOP3.LUT P0, R24, R30, 0x3, RZ, 0xc0, !PT ;  /* 0x000000031e187812 */ /* 0x000fc6000780c0ff */
[----:B------:R-:W4:Y:S01]  /*a650*/  LDL R14, [R1+0x28] ;  /* 0x00002800010e7983 */ /* 0x000f220000100800 */
[----:B------:R-:W-:Y:S01]  /*a660*/  ISETP.EQ.OR P0, PT, R24, 0x3, !P0 ;  /* 0x000000031800780c */ /* 0x000fe20004702670 */
[----:B------:R-:W-:Y:S01]  /*a670*/  UMOV UR10, UR8 ;  /* 0x00000008000a7c82 */ /* 0x000fe20008000000 */
[----:B-1----:R-:W-:Y:S02]  /*a680*/  UMOV UR11, UR4 ;  /* 0x00000004000b7c82 */ /* 0x002fe40008000000 */
[----:B------:R-:W-:Y:S02]  /*a690*/  SEL R85, R124, R33, P0 ;  /* 0x000000217c557207 */ /* 0x000fe40000000000 */
[----:B------:R-:W-:Y:S02]  /*a6a0*/  SEL R31, R33, R124, P0 ;  /* 0x0000007c211f7207 */ /* 0x000fe40000000000 */
[----:B------:R-:W-:Y:S02]  /*a6b0*/  SEL R89, R123, R36, P0 ;  /* 0x000000247b597207 */ /* 0x000fe40000000000 */
[----:B------:R-:W-:-:S02]  /*a6c0*/  SEL R33, R36, R123, P0 ;  /* 0x0000007b24217207 */ /* 0x000fc40000000000 */
[----:B------:R-:W-:Y:S02]  /*a6d0*/  SEL R95, R41, R120, P0 ;  /* 0x00000078295f7207 */ /* 0x000fe40000000000 */
[----:B------:R-:W-:Y:S02]  /*a6e0*/  SEL R36, R120, R41, P0 ;  /* 0x0000002978247207 */ /* 0x000fe40000000000 */
[----:B------:R-:W-:Y:S02]  /*a6f0*/  SEL R103, R20, R117, P0 ;  /* 0x0000007514677207 */ /* 0x000fe40000000000 */
[----:B------:R-:W-:Y:S01]  /*a700*/  SEL R41, R117, R20, P0 ;  /* 0x0000001475297207 */ /* 0x000fe20000000000 */
[----:B------:R-:W-:Y:S01]  /*a710*/  IMAD.MOV.U32 R20, RZ, RZ, 0x2 ;  /* 0x00000002ff147424 */ /* 0x000fe200078e00ff */
        /* <DEDUP_REMOVED lines=87> */
[----:B------:R-:W-:Y:S01]  /*ac90*/  SEL R71, R54, R71, P0 ;  /* 0x0000004736477207 */ /* 0x000fe20000000000 */
[----:B------:R-:W-:Y:S01]  /*aca0*/  USHF.L.U32 UR4, UR36, 0x2, URZ ;  /* 0x0000000224047899 */ /* 0x000fe2000800063f */
[----:B----4-:R-:W-:-:S03]  /*acb0*/  IMAD.WIDE R20, R14, R20, UR10 ;  /* 0x0000000a0e147e25 */ /* 0x010fc6000f8e0214 */
[C---:B------:R-:W-:Y:S02]  /*acc0*/  IADD3 R199, P6, R20.reuse, 0x8020, RZ ;  /* 0x0000802014c77810 */ /* 0x040fe40007fde0ff */
[C---:B------:R-:W-:Y:S02]  /*acd0*/  IADD3 R201, P3, R20.reuse, 0x8040, RZ ;  /* 0x0000804014c97810 */ /* 0x040fe40007f7e0ff */
[----:B------:R-:W-:Y:S02]  /*ace0*/  IADD3 R203, P4, R20, 0x8060, RZ ;  /* 0x0000806014cb7810 */ /* 0x000fe40007f9e0ff */
[----:B------:R-:W-:Y:S02]  /*acf0*/  LOP3.LUT R4, R199, 0x380, RZ, 0xc0, !PT ;  /* 0x00000380c7047812 */ /* 0x000fe400078ec0ff */
[----:B------:R-:W-:Y:S01]  /*ad00*/  LOP3.LUT R6, R201, 0x380, RZ, 0xc0, !PT ;  /* 0x00000380c9067812 */ /* 0x000fe200078ec0ff */
[----:B------:R-:W-:Y:S01]  /*ad10*/  IMAD.X R131, RZ, RZ, R21, P4 ;  /* 0x000000ffff837224 */ /* 0x000fe200020e0615 */
[----:B------:R-:W-:-:S02]  /*ad20*/  SHF.R.U64 R4, R4, 0x3, RZ ;  /* 0x0000000304047819 */ /* 0x000fc400000012ff */
[C---:B------:R-:W-:Y:S02]  /*ad30*/  IADD3 R191, P4, R20.reuse, 0x4020, RZ ;  /* 0x0000402014bf7810 */ /* 0x040fe40007f9e0ff */
[----:B------:R-:W-:Y:S02]  /*ad40*/  LOP3.LUT R8, R203, 0x380, RZ, 0xc0, !PT ;  /* 0x00000380cb087812 */ /* 0x000fe400078ec0ff */
[----:B------:R-:W-:Y:S02]  /*ad50*/  IADD3 R197, P5, R20, 0x8000, RZ ;  /* 0x0000800014c57810 */ /* 0x000fe40007fbe0ff */
[----:B------:R-:W-:Y:S02]  /*ad60*/  SHF.R.U64 R6, R6, 0x3, RZ ;  /* 0x0000000306067819 */ /* 0x000fe400000012ff */
[----:B------:R-:W-:Y:S02]  /*ad70*/  IADD3 R193, P1, R20, 0x4040, RZ ;  /* 0x0000404014c17810 */ /* 0x000fe40007f3e0ff */
[----:B------:R-:W-:-:S02]  /*ad80*/  LOP3.LUT R132, R4, R199, RZ, 0x3c, !PT ;  /* 0x000000c704847212 */ /* 0x000fc400078e3cff */
[----:B------:R-:W-:Y:S02]  /*ad90*/  IADD3 R195, P2, R20, 0x4060, RZ ;  /* 0x0000406014c37810 */ /* 0x000fe40007f5e0ff */
[----:B------:R-:W-:Y:S02]  /*ada0*/  SHF.R.U64 R8, R8, 0x3, RZ ;  /* 0x0000000308087819 */ /* 0x000fe400000012ff */
[----:B------:R-:W-:Y:S02]  /*adb0*/  LOP3.LUT R4, R191, 0x380, RZ, 0xc0, !PT ;  /* 0x00000380bf047812 */ /* 0x000fe400078ec0ff */
[----:B0-----:R-:W-:Y:S02]  /*adc0*/  LOP3.LUT R14, R6, R201, RZ, 0x3c, !PT ;  /* 0x000000c9060e7212 */ /* 0x001fe400078e3cff */
[----:B------:R-:W-:Y:S02]  /*add0*/  LOP3.LUT R10, R197, 0x380, RZ, 0xc0, !PT ;  /* 0x00000380c50a7812 */ /* 0x000fe400078ec0ff */
[----:B------:R-:W-:Y:S01]  /*ade0*/  LOP3.LUT R6, R193, 0x380, RZ, 0xc0, !PT ;  /* 0x00000380c1067812 */ /* 0x000fe200078ec0ff */
[--C-:B------:R-:W-:Y:S01]  /*adf0*/  IMAD.X R133, RZ, RZ, R21.reuse, P6 ;  /* 0x000000ffff857224 */ /* 0x100fe200030e0615 */
[----:B------:R-:W-:Y:S01]  /*ae00*/  LOP3.LUT R130, R8, R203, RZ, 0x3c, !PT ;  /* 0x000000cb08827212 */ /* 0x000fe200078e3cff */
[--C-:B------:R-:W-:Y:S01]  /*ae10*/  IMAD.X R135, RZ, RZ, R21.reuse, P2 ;  /* 0x000000ffff877224 */ /* 0x100fe200010e0615 */
[----:B------:R-:W-:Y:S01]  /*ae20*/  SHF.R.U64 R4, R4, 0x3, RZ ;  /* 0x0000000304047819 */ /* 0x000fe200000012ff */
[----:B------:R-:W-:Y:S01]  /*ae30*/  IMAD.X R13, RZ, RZ, R21, P5 ;  /* 0x000000ffff0d7224 */ /* 0x000fe200028e0615 */
[----:B------:R-:W-:-:S02]  /*ae40*/  IADD3 R25, P6, R20, 0x20, RZ ;  /* 0x0000002014197810 */ /* 0x000fc40007fde0ff */
[----:B------:R-:W-:Y:S02]  /*ae50*/  LOP3.LUT R8, R195, 0x380, RZ, 0xc0, !PT ;  /* 0x00000380c3087812 */ /* 0x000fe400078ec0ff */
[----:B------:R-:W-:Y:S02]  /*ae60*/  SHF.R.U64 R10, R10, 0x3, RZ ;  /* 0x000000030a0a7819 */ /* 0x000fe400000012ff */
[----:B------:R-:W-:Y:S02]  /*ae70*/  IADD3 R185, P2, R20, 0x40, RZ ;  /* 0x0000004014b97810 */ /* 0x000fe40007f5e0ff */
[----:B------:R-:W-:Y:S02]  /*ae80*/  SHF.R.U64 R6, R6, 0x3, RZ ;  /* 0x0000000306067819 */ /* 0x000fe400000012ff */
[----:B------:R-:W-:Y:S01]  /*ae90*/  IADD3 R187, P5, R20, 0x60, RZ ;  /* 0x0000006014bb7810 */ /* 0x000fe20007fbe0ff */
[----:B------:R-:W-:Y:S01]  /*aea0*/  IMAD.X R15, RZ, RZ, R21, P3 ;  /* 0x000000ffff0f7224 */ /* 0x000fe200018e0615 */
[----:B------:R-:W-:-:S02]  /*aeb0*/  LOP3.LUT R136, R4, R191, RZ, 0x3c, !PT ;  /* 0x000000bf04887212 */ /* 0x000fc400078e3cff */
[----:B------:R-:W-:Y:S02]  /*aec0*/  LOP3.LUT R5, R20, 0x380, RZ, 0xc0, !PT ;  /* 0x0000038014057812 */ /* 0x000fe400078ec0ff */
[----:B------:R-:W-:Y:S02]  /*aed0*/  SHF.R.U64 R8, R8, 0x3, RZ ;  /* 0x0000000308087819 */ /* 0x000fe400000012ff */
[----:B------:R-:W-:Y:S02]  /*aee0*/  LOP3.LUT R12, R10, R197, RZ, 0x3c, !PT ;  /* 0x000000c50a0c7212 */ /* 0x000fe400078e3cff */
[----:B------:R-:W-:Y:S02]  /*aef0*/  LOP3.LUT R4, R25, 0x380, RZ, 0xc0, !PT ;  /* 0x0000038019047812 */ /* 0x000fe400078ec0ff */
[----:B------:R-:W-:Y:S02]  /*af00*/  IADD3 R189, P3, R20, 0x4000, RZ ;  /* 0x0000400014bd7810 */ /* 0x000fe40007f7e0ff */
[----:B------:R-:W-:-:S02]  /*af10*/  LOP3.LUT R10, R6, R193, RZ, 0x3c, !PT ;  /* 0x000000c1060a7212 */ /* 0x000fc400078e3cff */
[----:B------:R-:W-:Y:S02]  /*af20*/  LOP3.LUT R24, R185, 0x380, RZ, 0xc0, !PT ;  /* 0x00000380b9187812 */ /* 0x000fe400078ec0ff */
[----:B------:R-:W-:Y:S02]  /*af30*/  LOP3.LUT R6, R187, 0x380, RZ, 0xc0, !PT ;  /* 0x00000380bb067812 */ /* 0x000fe400078ec0ff */
[----:B------:R-:W-:Y:S02]  /*af40*/  SHF.R.U64 R5, R5, 0x3, RZ ;  /* 0x0000000305057819 */ /* 0x000fe400000012ff */
[----:B------:R-:W-:Y:S02]  /*af50*/  LOP3.LUT R134, R8, R195, RZ, 0x3c, !PT ;  /* 0x000000c308867212 */ /* 0x000fe400078e3cff */
[----:B------:R-:W-:Y:S02]  /*af60*/  SHF.R.U64 R4, R4, 0x3, RZ ;  /* 0x0000000304047819 */ /* 0x000fe400000012ff */
[----:B------:R-:W-:-:S02]  /*af70*/  LOP3.LUT R8, R189, 0x380, RZ, 0xc0, !PT ;  /* 0x00000380bd087812 */ /* 0x000fc400078ec0ff */
[----:B------:R-:W-:Y:S02]  /*af80*/  SHF.R.U64 R24, R24, 0x3, RZ ;  /* 0x0000000318187819 */ /* 0x000fe400000012ff */
[----:B------:R-:W-:Y:S01]  /*af90*/  SHF.R.U64 R6, R6, 0x3, RZ ;  /* 0x0000000306067819 */ /* 0x000fe200000012ff */
[--C-:B------:R-:W-:Y:S01]  /*afa0*/  IMAD.X R27, RZ, RZ, R21.reuse, P6 ;  /* 0x000000ffff1b7224 */ /* 0x100fe200030e0615 */
[----:B------:R-:W-:Y:S01]  /*afb0*/  LOP3.LUT R20, R5, R20, RZ, 0x3c, !PT ;  /* 0x0000001405147212 */ /* 0x000fe200078e3cff */
[--C-:B------:R-:W-:Y:S01]  /*afc0*/  IMAD.X R7, RZ, RZ, R21.reuse, P5 ;  /* 0x000000ffff077224 */ /* 0x100fe200028e0615 */
[----:B------:R-:W-:Y:S01]  /*afd0*/  LOP3.LUT R26, R4, R25, RZ, 0x3c, !PT ;  /* 0x00000019041a7212 */ /* 0x000fe200078e3cff */
[----:B------:R-:W-:Y:S01]  /*afe0*/  IMAD.X R5, RZ, RZ, R21, P2 ;  /* 0x000000ffff057224 */ /* 0x000fe200010e0615 */
[----:B------:R-:W-:Y:S02]  /*aff0*/  SHF.R.U64 R8, R8, 0x3, RZ ;  /* 0x0000000308087819 */ /* 0x000fe400000012ff */
[----:B------:R-:W-:-:S02]  /*b000*/  LOP3.LUT R4, R24, R185, RZ, 0x3c, !PT ;  /* 0x000000b918047212 */ /* 0x000fc400078e3cff */
[----:B------:R-:W-:Y:S01]  /*b010*/  LOP3.LUT R6, R6, R187, RZ, 0x3c, !PT ;  /* 0x000000bb06067212 */ /* 0x000fe200078e3cff */
[--C-:B------:R-:W-:Y:S01]  /*b020*/  IMAD.X R137, RZ, RZ, R21.reuse, P4 ;  /* 0x000000ffff897224 */ /* 0x100fe200020e0615 */
[----:B---3--:R-:W-:Y:S01]  /*b030*/  LOP3.LUT R90, R28, 0x2, RZ, 0x3c, !PT ;  /* 0x000000021c5a7812 */ /* 0x008fe200078e3cff */
[--C-:B------:R-:W-:Y:S01]  /*b040*/  IMAD.X R11, RZ, RZ, R21.reuse, P1 ;  /* 0x000000ffff0b7224 */ /* 0x100fe200008e0615 */
[----:B------:R-:W-:Y:S01]  /*b050*/  LOP3.LUT R8, R8, R189, RZ, 0x3c, !PT ;  /* 0x000000bd08087212 */ /* 0x000fe200078e3cff */
[----:B------:R-:W-:Y:S01]  /*b060*/  IMAD.X R9, RZ, RZ, R21, P3 ;  /* 0x000000ffff097224 */ /* 0x000fe200018e0615 */
[----:B------:R-:W-:Y:S02]  /*b070*/  MOV R26, R26 ;  /* 0x0000001a001a7202 */ /* 0x000fe40000000f00 */
[----:B------:R-:W-:Y:S02]  /*b080*/  MOV R25, R6 ;  /* 0x0000000600197202 */ /* 0x000fe40000000f00 */
[----:B------:R-:W-:Y:S01]  /*b090*/  MOV R27, R4 ;  /* 0x00000004001b7202 */ /* 0x000fe20000000f00 */
[----:B------:R-:W-:Y:S01]  /*b0a0*/  SHFL.IDX PT, R7, R119, R28, 0x1c1f ;  /* 0x001c1f1c77077589 */ /* 0x000fe200000e0000 */
[----:B------:R-:W-:-:S03]  /*b0b0*/  MOV R130, R130 ;  /* 0x0000008200827202 */ /* 0x000fc60000000f00 */
[----:B------:R-:W-:Y:S01]  /*b0c0*/  SHFL.IDX PT, R4, R127, R28, 0x1c1f ;  /* 0x001c1f1c7f047589 */ /* 0x000fe200000e0000 */
[----:B------:R-:W-:Y:S02]  /*b0d0*/  MOV R132, R132 ;  /* 0x0000008400847202 */ /* 0x000fe40000000f00 */
[----:B------:R-:W-:Y:S01]  /*b0e0*/  MOV R134, R134 ;  /* 0x0000008600867202 */ /* 0x000fe20000000f00 */
[----:B------:R-:W-:Y:S01]  /*b0f0*/  SHFL.IDX PT, R126, R83, R28, 0x1c1f ;  /* 0x001c1f1c537e7589 */ /* 0x000fe200000e0000 */
[----:B------:R-:W-:-:S03]  /*b100*/  MOV R136, R136 ;  /* 0x0000008800887202 */ /* 0x000fc60000000f00 */
[----:B------:R-:W-:Y:S01]  /*b110*/  SHFL.IDX PT, R118, R85, R28, 0x1c1f ;  /* 0x001c1f1c55767589 */ /* 0x000fe200000e0000 */
[----:B------:R-:W-:-:S03]  /*b120*/  MOV R24, R20 ;  /* 0x0000001400187202 */ /* 0x000fc60000000f00 */
[----:B------:R-:W0:Y:S01]  /*b130*/  SHFL.IDX PT, R127, R29, R90, 0x1c1f ;  /* 0x001c1f5a1d7f7589 */ /* 0x000e2200000e0000 */
[----:B------:R-:W-:-:S03]  /*b140*/  MOV R131, R14 ;  /* 0x0000000e00837202 */ /* 0x000fc60000000f00 */
[----:B------:R-:W1:Y:S01]  /*b150*/  SHFL.IDX PT, R119, R31, R90, 0x1c1f ;  /* 0x001c1f5a1f777589 */ /* 0x000e6200000e0000 */
[----:B------:R-:W-:Y:S02]  /*b160*/  MOV R133, R12 ;  /* 0x0000000c00857202 */ /* 0x000fe40000000f00 */
[----:B------:R-:W-:Y:S01]  /*b170*/  MOV R135, R10 ;  /* 0x0000000a00877202 */ /* 0x000fe20000000f00 */
[----:B------:R-:W-:Y:S01]  /*b180*/  SHFL.IDX PT, R89, R89, R28, 0x1c1f ;  /* 0x001c1f1c59597589 */ /* 0x000fe200000e0000 */
[----:B------:R-:W-:-:S03]  /*b190*/  MOV R137, R8 ;  /* 0x0000000800897202 */ /* 0x000fc60000000f00 */
[----:B------:R-:W-:Y:S04]  /*b1a0*/  SHFL.IDX PT, R93, R93, R28, 0x1c1f ;  /* 0x001c1f1c5d5d7589 */ /* 0x000fe800000e0000 */
[----:B------:R-:W-:Y:S04]  /*b1b0*/  SHFL.IDX PT, R92, R139, R28, 0x1c1f ;  /* 0x001c1f1c8b5c7589 */ /* 0x000fe800000e0000 */
[----:B------:R-:W-:Y:S04]  /*b1c0*/  SHFL.IDX PT, R83, R159, R28, 0x1c1f ;  /* 0x001c1f1c9f537589 */ /* 0x000fe800000e0000 */
[----:B------:R-:W-:Y:S04]  /*b1d0*/  SHFL.IDX PT, R110, R33, R90, 0x1c1f ;  /* 0x001c1f5a216e7589 */ /* 0x000fe800000e0000 */
[----:B------:R-:W-:Y:S04]  /*b1e0*/  SHFL.IDX PT, R102, R35, R90, 0x1c1f ;  /* 0x001c1f5a23667589 */ /* 0x000fe800000e0000 */
[----:B------:R-:W3:Y:S04]  /*b1f0*/  SHFL.IDX PT, R55, R55, R90, 0x1c1f ;  /* 0x001c1f5a37377589 */ /* 0x000ee800000e0000 */
        /* <DEDUP_REMOVED lines=8> */
[----:B------:R-:W4:Y:S04]  /*b280*/  SHFL.IDX PT, R30, R30, R90, 0x1c1f ;  /* 0x001c1f5a1e1e7589 */ /* 0x000f2800000e0000 */
[----:B------:R-:W-:Y:S04]  /*b290*/  SHFL.IDX PT, R32, R32, R90, 0x1c1f ;  /* 0x001c1f5a20207589 */ /* 0x000fe800000e0000 */
[----:B------:R-:W-:Y:S04]  /*b2a0*/  SHFL.IDX PT, R34, R34, R90, 0x1c1f ;  /* 0x001c1f5a22227589 */ /* 0x000fe800000e0000 */
[----:B------:R-:W-:Y:S04]  /*b2b0*/  SHFL.IDX PT, R159, R38, R90, 0x1c1f ;  /* 0x001c1f5a269f7589 */ /* 0x000fe800000e0000 */
[----:B------:R-:W-:Y:S04]  /*b2c0*/  SHFL.IDX PT, R35, R48, R90, 0x1c1f ;  /* 0x001c1f5a30237589 */ /* 0x000fe800000e0000 */
[----:B------:R-:W2:Y:S04]  /*b2d0*/  SHFL.IDX PT, R53, R53, R90, 0x1c1f ;  /* 0x001c1f5a35357589 */ /* 0x000ea800000e0000 */
[----:B------:R-:W2:Y:S04]  /*b2e0*/  SHFL.IDX PT, R64, R64, R90, 0x1c1f ;  /* 0x001c1f5a40407589 */ /* 0x000ea800000e0000 */
        /* <DEDUP_REMOVED lines=45> */
[----:B------:R-:W2:Y:S04]  /*b5c0*/  SHFL.IDX PT, R84, R84, R90, 0x1c1f ;  /* 0x001c1f5a54547589 */ /* 0x000ea800000e0000 */
[----:B------:R-:W2:Y:S04]  /*b5d0*/  SHFL.IDX PT, R106, R59, R90, 0x1c1f ;  /* 0x001c1f5a3b6a7589 */ /* 0x000ea800000e0000 */
[----:B------:R-:W2:Y:S04]  /*b5e0*/  SHFL.IDX PT, R42, R63, R90, 0x1c1f ;  /* 0x001c1f5a3f2a7589 */ /* 0x000ea800000e0000 */
[----:B------:R-:W2:Y:S04]  /*b5f0*/  SHFL.IDX PT, R51, R68, R90, 0x1c1f ;  /* 0x001c1f5a44337589 */ /* 0x000ea800000e0000 */
        /* <DEDUP_REMOVED lines=8> */
[----:B------:R-:W-:Y:S04]  /*b680*/  SHFL.IDX PT, R50, R50, R90, 0x1c1f ;  /* 0x001c1f5a32327589 */ /* 0x000fe800000e0000 */
[----:B------:R-:W-:Y:S04]  /*b690*/  SHFL.IDX PT, R29, R56, R90, 0x1c1f ;  /* 0x001c1f5a381d7589 */ /* 0x000fe800000e0000 */
[----:B------:R-:W2:Y:S04]  /*b6a0*/  SHFL.IDX PT, R52, R67, R90, 0x1c1f ;  /* 0x001c1f5a43347589 */ /* 0x000ea800000e0000 */
[----:B------:R-:W2:Y:S04]  /*b6b0*/  SHFL.IDX PT, R58, R72, R90, 0x1c1f ;  /* 0x001c1f5a483a7589 */ /* 0x000ea800000e0000 */
[----:B------:R-:W2:Y:S04]  /*b6c0*/  SHFL.IDX PT, R59, R74, R90, 0x1c1f ;  /* 0x001c1f5a4a3b7589 */ /* 0x000ea800000e0000 */
[----:B------:R-:W2:Y:S04]  /*b6d0*/  SHFL.IDX PT, R97, R37, R90, 0x1c1f ;  /* 0x001c1f5a25617589 */ /* 0x000ea800000e0000 */
[----:B------:R-:W2:Y:S04]  /*b6e0*/  SHFL.IDX PT, R144, R75, R90, 0x1c1f ;  /* 0x001c1f5a4b907589 */ /* 0x000ea800000e0000 */
[----:B------:R-:W2:Y:S04]  /*b6f0*/  SHFL.IDX PT, R146, R76, R90, 0x1c1f ;  /* 0x001c1f5a4c927589 */ /* 0x000ea800000e0000 */
[----:B------:R-:W2:Y:S04]  /*b700*/  SHFL.IDX PT, R56, R69, R90, 0x1c1f ;  /* 0x001c1f5a45387589 */ /* 0x000ea800000e0000 */
[----:B------:R-:W2:Y:S04]  /*b710*/  SHFL.IDX PT, R33, R82, R90, 0x1c1f ;  /* 0x001c1f5a52217589 */ /* 0x000ea800000e0000 */
[----:B------:R2:W2:Y:S01]  /*b720*/  SHFL.IDX PT, R163, R71, R90, 0x1c1f ;  /* 0x001c1f5a47a37589 */ /* 0x0004a200000e0000 */
[----:B0-----:R-:W-:-:S02]  /*b730*/  SEL R128, R126, R127, P0 ;  /* 0x0000007f7e807207 */ /* 0x001fc40000000000 */
[----:B-1----:R-:W-:Y:S02]  /*b740*/  SEL R120, R118, R119, P0 ;  /* 0x0000007776787207 */ /* 0x002fe40000000000 */
[----:B------:R-:W-:Y:S02]  /*b750*/  SEL R126, R127, R126, P0 ;  /* 0x0000007e7f7e7207 */ /* 0x000fe40000000000 */
[----:B---3--:R-:W-:Y:S02]  /*b760*/  SEL R125, R92, R55, P0 ;  /* 0x000000375c7d7207 */ /* 0x008fe40000000000 */
[----:B------:R-:W-:Y:S02]  /*b770*/  SEL R123, R55, R92, P0 ;  /* 0x0000005c377b7207 */ /* 0x000fe40000000000 */
[----:B------:R-:W-:Y:S02]  /*b780*/  SEL R118, R119, R118, P0 ;  /* 0x0000007677767207 */ /* 0x000fe40000000000 */
[----:B------:R-:W-:-:S02]  /*b790*/  SEL R112, R89, R110, P0 ;  /* 0x0000006e59707207 */ /* 0x000fc40000000000 */
[----:B------:R-:W-:Y:S02]  /*b7a0*/  SEL R104, R93, R102, P0 ;  /* 0x000000665d687207 */ /* 0x000fe40000000000 */
[----:B----4-:R-:W-:Y:S02]  /*b7b0*/  SEL R129, R115, R30, P0 ;  /* 0x0000001e73817207 */ /* 0x010fe40000000000 */
[----:B------:R-:W-:Y:S02]  /*b7c0*/  SEL R127, R30, R115, P0 ;  /* 0x000000731e7f7207 */ /* 0x000fe40000000000 */
[----:B--2---:R-:W-:Y:S02]  /*b7d0*/  SEL R124, R122, R53, P0 ;  /* 0x000000357a7c7207 */ /* 0x004fe40000000000 */
        /* <DEDUP_REMOVED lines=63> */
[----:B------:R-:W-:Y:S02]  /*bbd0*/  F2FP.BF16.F32.PACK_AB R4, R129, R128 ;  /* 0x000000808104723e */ /* 0x000fe400000010ff */
[----:B------:R-:W-:Y:S02]  /*bbe0*/  F2FP.BF16.F32.PACK_AB R5, R125, R124 ;  /* 0x0000007c7d05723e */ /* 0x000fe400000010ff */
[----:B------:R-:W-:Y:S02]  /*bbf0*/  F2FP.BF16.F32.PACK_AB R6, R127, R126 ;  /* 0x0000007e7f06723e */ /* 0x000fe400000010ff */
[----:B------:R-:W-:Y:S02]  /*bc00*/  F2FP.BF16.F32.PACK_AB R7, R123, R122 ;  /* 0x0000007a7b07723e */ /* 0x000fe400000010ff */
[----:B------:R-:W-:-:S02]  /*bc10*/  SEL R96, R94, R97, P0 ;  /* 0x000000615e607207 */ /* 0x000fc40000000000 */
[----:B------:R-:W-:Y:S02]  /*bc20*/  SEL R81, R14, R143, P0 ;  /* 0x0000008f0e517207 */ /* 0x000fe40000000000 */
[----:B------:R-:W-:Y:S02]  /*bc30*/  SEL R79, R143, R14, P0 ;  /* 0x0000000e8f4f7207 */ /* 0x000fe40000000000 */
[----:B------:R-:W-:Y:S02]  /*bc40*/  SEL R61, R15, R144, P0 ;  /* 0x000000900f3d7207 */ /* 0x000fe40000000000 */
[----:B------:R-:W-:Y:S02]  /*bc50*/  SEL R59, R144, R15, P0 ;  /* 0x0000000f903b7207 */ /* 0x000fe40000000000 */
[----:B------:R-:W-:Y:S02]  /*bc60*/  SEL R52, R13, R146, P0 ;  /* 0x000000920d347207 */ /* 0x000fe40000000000 */
[----:B------:R-:W-:-:S02]  /*bc70*/  SEL R50, R146, R13, P0 ;  /* 0x0000000d92327207 */ /* 0x000fc40000000000 */
[----:B------:R-:W-:Y:S02]  /*bc80*/  F2FP.BF16.F32.PACK_AB R8, R121, R120 ;  /* 0x000000787908723e */ /* 0x000fe400000010ff */
[----:B------:R-:W-:Y:S02]  /*bc90*/  F2FP.BF16.F32.PACK_AB R9, R117, R116 ;  /* 0x000000747509723e */ /* 0x000fe400000010ff */
[----:B------:R-:W-:Y:S02]  /*bca0*/  F2FP.BF16.F32.PACK_AB R10, R119, R118 ;  /* 0x00000076770a723e */ /* 0x000fe400000010ff */
[----:B------:R-:W-:Y:S02]  /*bcb0*/  F2FP.BF16.F32.PACK_AB R11, R115, R114 ;  /* 0x00000072730b723e */ /* 0x000fe400000010ff */
[----:B------:R-:W-:Y:S02]  /*bcc0*/  SEL R94, R97, R94, P0 ;  /* 0x0000005e615e7207 */ /* 0x000fe40000000000 */
[----:B------:R-:W-:-:S02]  /*bcd0*/  F2FP.BF16.F32.PACK_AB R12, R113, R112 ;  /* 0x00000070710c723e */ /* 0x000fc400000010ff */
[----:B------:R-:W-:Y:S02]  /*bce0*/  F2FP.BF16.F32.PACK_AB R14, R111, R110 ;  /* 0x0000006e6f0e723e */ /* 0x000fe400000010ff */
[----:B------:R-:W-:Y:S02]  /*bcf0*/  F2FP.BF16.F32.PACK_AB R15, R107, R106 ;  /* 0x0000006a6b0f723e */ /* 0x000fe400000010ff */
[----:B------:R-:W-:Y:S02]  /*bd00*/  F2FP.BF16.F32.PACK_AB R13, R109, R108 ;  /* 0x0000006c6d0d723e */ /* 0x000fe400000010ff */
[----:B------:R-:W-:Y:S02]  /*bd10*/  SEL R97, R80, R159, P0 ;  /* 0x0000009f50617207 */ /* 0x000fe40000000000 */
[----:B------:R-:W-:Y:S02]  /*bd20*/  SEL R95, R159, R80, P0 ;  /* 0x000000509f5f7207 */ /* 0x000fe40000000000 */
[----:B------:R-:W-:-:S02]  /*bd30*/  SEL R88, R86, R161, P0 ;  /* 0x000000a156587207 */ /* 0x000fc40000000000 */
[----:B------:R-:W-:Y:S02]  /*bd40*/  F2FP.BF16.F32.PACK_AB R28, R105, R104 ;  /* 0x00000068691c723e */ /* 0x000fe400000010ff */
[----:B------:R-:W-:Y:S02]  /*bd50*/  F2FP.BF16.F32.PACK_AB R30, R103, R102 ;  /* 0x00000066671e723e */ /* 0x000fe400000010ff */
[----:B------:R-:W-:Y:S02]  /*bd60*/  F2FP.BF16.F32.PACK_AB R31, R99, R98 ;  /* 0x00000062631f723e */ /* 0x000fe400000010ff */
[----:B------:R-:W-:Y:S01]  /*bd70*/  F2FP.BF16.F32.PACK_AB R29, R101, R100 ;  /* 0x00000064651d723e */ /* 0x000fe200000010ff */
[----:B------:R-:W-:Y:S01]  /*bd80*/  STSM.16.M88.4 [R24], R4 ;  /* 0x0000000418007844 */ /* 0x000fe20000000200 */
[----:B------:R-:W-:Y:S02]  /*bd90*/  SEL R86, R161, R86, P0 ;  /* 0x00000056a1567207 */ /* 0x000fe40000000000 */
[----:B------:R-:W-:-:S02]  /*bda0*/  SEL R80, R78, R157, P0 ;  /* 0x0000009d4e507207 */ /* 0x000fc40000000000 */
[----:B------:R-:W-:Y:S02]  /*bdb0*/  SEL R77, R141, R56, P0 ;  /* 0x000000388d4d7207 */ /* 0x000fe40000000000 */
[----:B------:R-:W-:Y:S01]  /*bdc0*/  SEL R75, R56, R141, P0 ;  /* 0x0000008d384b7207 */ /* 0x000fe20000000000 */
[----:B------:R-:W-:Y:S01]  /*bdd0*/  STSM.16.M88.4 [R26], R8 ;  /* 0x000000081a007844 */ /* 0x000fe20000000200 */
[----:B------:R-:W-:Y:S02]  /*bde0*/  SEL R78, R157, R78, P0 ;  /* 0x0000004e9d4e7207 */ /* 0x000fe40000000000 */
[----:B------:R-:W-:Y:S02]  /*bdf0*/  SEL R56, R54, R35, P0 ;  /* 0x0000002336387207 */ /* 0x000fe40000000000 */
[----:B------:R-:W-:Y:S01]  /*be00*/  SEL R36, R20, R33, P0 ;  /* 0x0000002114247207 */ /* 0x000fe20000000000 */
[----:B------:R0:W-:Y:S01]  /*be10*/  STSM.16.M88.4 [R27], R12 ;  /* 0x0000000c1b007844 */ /* 0x0001e20000000200 */
[----:B------:R-:W-:-:S02]  /*be20*/  SEL R54, R35, R54, P0 ;  /* 0x0000003623367207 */ /* 0x000fc40000000000 */
[----:B------:R-:W-:Y:S01]  /*be30*/  SEL R20, R33, R20, P0 ;  /* 0x0000001421147207 */ /* 0x000fe20000000000 */
[----:B------:R1:W-:Y:S01]  /*be40*/  STSM.16.M88.4 [R25], R28 ;  /* 0x0000001c19007844 */ /* 0x0003e20000000200 */
[----:B------:R-:W-:Y:S02]  /*be50*/  SEL R68, R140, R163, P0 ;  /* 0x000000a38c447207 */ /* 0x000fe40000000000 */
[----:B------:R-:W-:Y:S02]  /*be60*/  SEL R66, R163, R140, P0 ;  /* 0x0000008ca3427207 */ /* 0x000fe40000000000 */
[----:B------:R-:W-:Y:S02]  /*be70*/  F2FP.BF16.F32.PACK_AB R32, R97, R96 ;  /* 0x000000606120723e */ /* 0x000fe400000010ff */
[----:B------:R-:W-:Y:S02]  /*be80*/  F2FP.BF16.F32.PACK_AB R34, R95, R94 ;  /* 0x0000005e5f22723e */ /* 0x000fe400000010ff */
[----:B------:R-:W-:-:S02]  /*be90*/  F2FP.BF16.F32.PACK_AB R35, R91, R90 ;  /* 0x0000005a5b23723e */ /* 0x000fc400000010ff */
[----:B------:R-:W-:Y:S02]  /*bea0*/  F2FP.BF16.F32.PACK_AB R33, R93, R92 ;  /* 0x0000005c5d21723e */ /* 0x000fe400000010ff */
[----:B0-----:R-:W-:Y:S02]  /*beb0*/  F2FP.BF16.F32.PACK_AB R12, R89, R88 ;  /* 0x00000058590c723e */ /* 0x001fe400000010ff */
[----:B------:R-:W-:Y:S02]  /*bec0*/  F2FP.BF16.F32.PACK_AB R14, R87, R86 ;  /* 0x00000056570e723e */ /* 0x000fe400000010ff */
[----:B------:R-:W-:Y:S02]  /*bed0*/  F2FP.BF16.F32.PACK_AB R15, R83, R82 ;  /* 0x00000052530f723e */ /* 0x000fe400000010ff */
[----:B------:R-:W-:Y:S02]  /*bee0*/  F2FP.BF16.F32.PACK_AB R13, R85, R84 ;  /* 0x00000054550d723e */ /* 0x000fe400000010ff */
[----:B------:R-:W-:-:S02]  /*bef0*/  F2FP.BF16.F32.PACK_AB R24, R81, R80 ;  /* 0x000000505118723e */ /* 0x000fc400000010ff */
[----:B------:R-:W-:Y:S02]  /*bf00*/  F2FP.BF16.F32.PACK_AB R26, R79, R78 ;  /* 0x0000004e4f1a723e */ /* 0x000fe400000010ff */
[----:B------:R-:W-:Y:S02]  /*bf10*/  F2FP.BF16.F32.PACK_AB R27, R75, R74 ;  /* 0x0000004a4b1b723e */ /* 0x000fe400000010ff */
[----:B-1----:R-:W-:Y:S01]  /*bf20*/  F2FP.BF16.F32.PACK_AB R25, R77, R76 ;  /* 0x0000004c4d19723e */ /* 0x002fe200000010ff */
[----:B------:R-:W-:Y:S01]  /*bf30*/  STSM.16.M88.4 [R137], R32 ;  /* 0x0000002089007844 */ /* 0x000fe20000000200 */
[----:B------:R-:W-:Y:S02]  /*bf40*/  F2FP.BF16.F32.PACK_AB R28, R73, R72 ;  /* 0x00000048491c723e */ /* 0x000fe400000010ff */
[----:B------:R-:W-:Y:S02]  /*bf50*/  F2FP.BF16.F32.PACK_AB R30, R71, R70 ;  /* 0x00000046471e723e */ /* 0x000fe400000010ff */
[----:B------:R-:W-:-:S02]  /*bf60*/  F2FP.BF16.F32.PACK_AB R31, R67, R66 ;  /* 0x00000042431f723e */ /* 0x000fc400000010ff */
[----:B------:R-:W-:Y:S01]  /*bf70*/  F2FP.BF16.F32.PACK_AB R29, R69, R68 ;  /* 0x00000044451d723e */ /* 0x000fe200000010ff */
[----:B------:R0:W-:Y:S01]  /*bf80*/  STSM.16.M88.4 [R136], R12 ;  /* 0x0000000c88007844 */ /* 0x0001e20000000200 */
[----:B------:R-:W-:Y:S02]  /*bf90*/  F2FP.BF16.F32.PACK_AB R4, R65, R64 ;  /* 0x000000404104723e */ /* 0x000fe400000010ff */
[----:B------:R-:W-:Y:S02]  /*bfa0*/  F2FP.BF16.F32.PACK_AB R6, R63, R62 ;  /* 0x0000003e3f06723e */ /* 0x000fe400000010ff */
[----:B------:R-:W-:Y:S02]  /*bfb0*/  F2FP.BF16.F32.PACK_AB R7, R59, R58 ;  /* 0x0000003a3b07723e */ /* 0x000fe400000010ff */
[----:B------:R-:W-:Y:S01]  /*bfc0*/  F2FP.BF16.F32.PACK_AB R5, R61, R60 ;  /* 0x0000003c3d05723e */ /* 0x000fe200000010ff */
[----:B------:R1:W-:Y:S01]  /*bfd0*/  STSM.16.M88.4 [R135], R24 ;  /* 0x0000001887007844 */ /* 0x0003e20000000200 */
[----:B------:R-:W-:-:S02]  /*bfe0*/  F2FP.BF16.F32.PACK_AB R8, R57, R56 ;  /* 0x000000383908723e */ /* 0x000fc400000010ff */
[----:B------:R-:W-:Y:S02]  /*bff0*/  F2FP.BF16.F32.PACK_AB R10, R55, R54 ;  /* 0x00000036370a723e */ /* 0x000fe400000010ff */
[----:B------:R-:W-:Y:S02]  /*c000*/  F2FP.BF16.F32.PACK_AB R11, R51, R50 ;  /* 0x00000032330b723e */ /* 0x000fe400000010ff */
[----:B------:R-:W-:Y:S02]  /*c010*/  F2FP.BF16.F32.PACK_AB R9, R53, R52 ;  /* 0x000000343509723e */ /* 0x000fe400000010ff */
[----:B0-----:R-:W-:Y:S02]  /*c020*/  F2FP.BF16.F32.PACK_AB R12, R49, R48 ;  /* 0x00000030310c723e */ /* 0x001fe400000010ff */
[----:B------:R-:W-:Y:S02]  /*c030*/  F2FP.BF16.F32.PACK_AB R14, R47, R46 ;  /* 0x0000002e2f0e723e */ /* 0x000fe400000010ff */
[----:B------:R-:W-:-:S02]  /*c040*/  F2FP.BF16.F32.PACK_AB R15, R43, R42 ;  /* 0x0000002a2b0f723e */ /* 0x000fc400000010ff */
[----:B------:R-:W-:Y:S01]  /*c050*/  F2FP.BF16.F32.PACK_AB R13, R45, R44 ;  /* 0x0000002c2d0d723e */ /* 0x000fe200000010ff */
[----:B------:R-:W-:Y:S01]  /*c060*/  STSM.16.M88.4 [R134], R28 ;  /* 0x0000001c86007844 */ /* 0x000fe20000000200 */
[----:B-1----:R-:W-:Y:S02]  /*c070*/  F2FP.BF16.F32.PACK_AB R25, R37, R36 ;  /* 0x000000242519723e */ /* 0x002fe400000010ff */
[----:B------:R-:W-:Y:S02]  /*c080*/  F2FP.BF16.F32.PACK_AB R26, R39, R38 ;  /* 0x00000026271a723e */ /* 0x000fe400000010ff */
[----:B------:R-:W-:Y:S02]  /*c090*/  F2FP.BF16.F32.PACK_AB R27, R21, R20 ;  /* 0x00000014151b723e */ /* 0x000fe400000010ff */
[----:B------:R-:W-:Y:S01]  /*c0a0*/  F2FP.BF16.F32.PACK_AB R24, R41, R40 ;  /* 0x000000282918723e */ /* 0x000fe200000010ff */
[----:B------:R-:W-:Y:S04]  /*c0b0*/  STSM.16.M88.4 [R133], R4 ;  /* 0x0000000485007844 */ /* 0x000fe80000000200 */
[----:B------:R-:W-:Y:S04]  /*c0c0*/  STSM.16.M88.4 [R132], R8 ;  /* 0x0000000884007844 */ /* 0x000fe80000000200 */
[----:B------:R0:W-:Y:S04]  /*c0d0*/  STSM.16.M88.4 [R131], R12 ;  /* 0x0000000c83007844 */ /* 0x0001e80000000200 */
[----:B------:R1:W-:Y:S01]  /*c0e0*/  STSM.16.M88.4 [R130], R24 ;  /* 0x0000001882007844 */ /* 0x0003e20000000200 */
[----:B------:R-:W-:Y:S01]  /*c0f0*/  BAR.SYNC.DEFER_BLOCKING 0x1, 0x100 ;  /* 0x0044000000007b1d */ /* 0x000fe20000010000 */
[----:B------:R-:W-:Y:S01]  /*c100*/  ISETP.NE.U32.AND P0, PT, RZ, UR14, PT ;  /* 0x0000000eff007c0c */ /* 0x000fe2000bf05070 */
[----:B------:R-:W-:-:S02]  /*c110*/  USHF.L.U64.HI UR16, UR36, 0x2, UR37 ;  /* 0x0000000224107899 */ /* 0x000fc40008010225 */
[----:B------:R-:W-:Y:S01]  /*c120*/  UIADD3 UR9, UP0, UR4, UR14, URZ ;  /* 0x0000000e04097290 */ /* 0x000fe2000ff1e03f */
[----:B------:R-:W-:-:S03]  /*c130*/  ISETP.NE.AND.EX P0, PT, RZ, UR15, PT, P0 ;  /* 0x0000000fff007c0c */ /* 0x000fc6000bf05300 */
[----:B------:R-:W-:Y:S01]  /*c140*/  UIADD3.X UR12, UR16, UR15, URZ, UP0, !UPT ;  /* 0x0000000f100c7290 */ /* 0x000fe200087fe43f */
[----:B0-----:R-:W0:Y:S01]  /*c150*/  LDC R131, c[0x0][0xbe8] ;  /* 0x0002fa00ff837b82 */ /* 0x001e220000000800 */
[----:B------:R-:W-:-:S04]  /*c160*/  IMAD.U32 R32, RZ, RZ, UR9 ;  /* 0x00000009ff207e24 */ /* 0x000fc8000f8e00ff */
[----:B------:R-:W-:Y:S01]  /*c170*/  IMAD.U32 R33, RZ, RZ, UR12 ;  /* 0x0000000cff217e24 */ /* 0x000fe2000f8e00ff */
[----:B------:R-:W-:-:S04]  /*c180*/  ULDC.64 UR12, c[0x0][0xc08] ;  /* 0x00030200000c7ab9 */ /* 0x000fc80000000a00 */
[----:B------:R-:W2:Y:S01]  /*c190*/  @P0 LDG.E R28, desc[UR50][R32.64] ;  /* 0x00000032201c0981 */ /* 0x000ea2000c1e1900 */
[----:B------:R-:W-:-:S04]  /*c1a0*/  UISETP.NE.U32.AND UP0, UPT, UR12, URZ, UPT ;  /* 0x0000003f0c00728c */ /* 0x000fc8000bf05070 */
[----:B------:R-:W-:Y:S01]  /*c1b0*/  UISETP.NE.AND.EX UP0, UPT, UR13, URZ, UPT, UP0 ;  /* 0x0000003f0d00728c */ /* 0x000fe2000bf05300 */
[----:B0-----:R-:W-:-:S10]  /*c1c0*/  ISETP.NE.AND P1, PT, R131, 0x1, PT ;  /* 0x000000018300780c */ /* 0x001fd40003f25270 */
[----:B------:R-:W-:-:S03]  /*c1d0*/  @UP0 UIADD3 UR12, UP1, UR4, UR12, URZ ;  /* 0x0000000c040c0290 */ /* 0x000fc6000ff3e03f */
[----:B------:R-:W0:Y:S01]  /*c1e0*/  @P1 LDC R6, c[0x0][0xbec] ;  /* 0x0002fb00ff061b82 */ /* 0x000e220000000800 */
[----:B------:R-:W-:Y:S02]  /*c1f0*/  @UP0 UIADD3.X UR13, UR16, UR13, URZ, UP1, !UPT ;  /* 0x0000000d100d0290 */ /* 0x000fe40008ffe43f */
[----:B------:R-:W-:Y:S01]  /*c200*/  UISETP.GT.AND UP1, UPT, UR44, 0x1, UPT ;  /* 0x000000012c00788c */ /* 0x000fe2000bf24270 */
[----:B------:R-:W-:-:S04]  /*c210*/  UMOV UR20, 0x9b8 ;  /* 0x000009b800147882 */ /* 0x000fc80000000000 */
[----:B------:R-:W3:Y:S01]  /*c220*/  @P1 LDC R9, c[0x0][0xbf0] ;  /* 0x0002fc00ff091b82 */ /* 0x000ee20000000800 */
[----:B------:R-:W-:Y:S01]  /*c230*/  USEL UR20, UR20, 0x978, UP1 ;  /* 0x0000097814147887 */ /* 0x000fe20008800000 */
[----:B------:R-:W-:Y:S01]  /*c240*/  PLOP3.LUT P4, PT, PT, PT, UP0, 0x80, 0x0 ;  /* 0x000000000000781c */ /* 0x000fe20003f8f008 */
[----:B------:R-:W-:Y:S01]  /*c250*/  UISETP.NE.U32.AND UP0, UPT, UR14, URZ, UPT ;  /* 0x0000003f0e00728c */ /* 0x000fe2000bf05070 */
[----:B------:R-:W-:Y:S01]  /*c260*/  IMAD.U32 R11, RZ, RZ, UR38 ;  /* 0x00000026ff0b7e24 */ /* 0x000fe2000f8e00ff */
[----:B------:R-:W-:Y:S01]  /*c270*/  ULDC UR4, c[0x0][0xa88] ;  /* 0x0002a20000047ab9 */ /* 0x000fe20000000800 */
[----:B------:R-:W-:Y:S01]  /*c280*/  IMAD.U32 R4, RZ, RZ, UR12 ;  /* 0x0000000cff047e24 */ /* 0x000fe2000f8e00ff */
[----:B------:R-:W-:Y:S01]  /*c290*/  UISETP.NE.AND.EX UP0, UPT, UR15, URZ, UPT, UP0 ;  /* 0x0000003f0f00728c */ /* 0x000fe2000bf05300 */
[----:B------:R-:W-:Y:S01]  /*c2a0*/  IMAD.U32 R8, RZ, RZ, UR4 ;  /* 0x00000004ff087e24 */ /* 0x000fe2000f8e00ff */
[----:B------:R-:W-:Y:S01]  /*c2b0*/  UMOV UR4, URZ ;  /* 0x0000003f00047c82 */ /* 0x000fe20008000000 */
[----:B------:R-:W-:Y:S01]  /*c2c0*/  IMAD.U32 R5, RZ, RZ, UR13 ;  /* 0x0000000dff057e24 */ /* 0x000fe2000f8e00ff */
[----:B------:R-:W-:Y:S01]  /*c2d0*/  USEL UR9, UR39, URZ, UP1 ;  /* 0x0000003f27097287 */ /* 0x000fe20008800000 */
[----:B------:R-:W-:Y:S01]  /*c2e0*/  IMAD R11, R11, 0x80, R148 ;  /* 0x000000800b0b7824 */ /* 0x000fe200078e0294 */
[----:B------:R-:W-:Y:S01]  /*c2f0*/  ULDC.64 UR16, c[0x0][UR20+0x218] ;  /* 0x0000860014107abb */ /* 0x000fe20008000a00 */
[----:B------:R-:W-:Y:S01]  /*c300*/  ULDC.64 UR18, c[0x0][UR20+0x228] ;  /* 0x00008a0014127abb */ /* 0x000fe20008000a00 */
[----:B------:R-:W-:Y:S01]  /*c310*/  USEL UR36, UR36, URZ, !UP0 ;  /* 0x0000003f24247287 */ /* 0x000fe2000c000000 */
[----:B------:R0:W5:Y:S01]  /*c320*/  @P4 LDG.E R8, desc[UR50][R4.64] ;  /* 0x0000003204084981 */ /* 0x000162000c1e1900 */
[----:B------:R-:W-:Y:S01]  /*c330*/  ULDC.64 UR14, c[0x0][UR20+0x220] ;  /* 0x00008800140e7abb */ /* 0x000fe20008000a00 */
[----:B------:R-:W-:-:S02]  /*c340*/  UIMAD.WIDE.U32 UR12, UR16, UR40, URZ ;  /* 0x00000028100c72a5 */ /* 0x000fc4000f8e003f */
[----:B------:R-:W-:Y:S02]  /*c350*/  UIMAD.WIDE.U32 UR22, UR18, UR9, URZ ;  /* 0x00000009121672a5 */ /* 0x000fe4000f8e003f */
[----:B------:R-:W-:Y:S02]  /*c360*/  UIMAD UR16, UR17, UR40, URZ ;  /* 0x00000028111072a4 */ /* 0x000fe4000f8e023f */
[----:B------:R-:W-:Y:S01]  /*c370*/  UIMAD UR18, UR19, UR9, URZ ;  /* 0x00000009131272a4 */ /* 0x000fe2000f8e023f */
[----:B0-----:R-:W-:Y:S01]  /*c380*/  @P1 IMAD.HI.U32 R4, R11, R6, RZ ;  /* 0x000000060b041227 */ /* 0x001fe200078e00ff */
[----:B------:R-:W-:Y:S02]  /*c390*/  USEL UR37, UR37, URZ, !UP0 ;  /* 0x0000003f25257287 */ /* 0x000fe4000c000000 */
[----:B------:R-:W-:Y:S01]  /*c3a0*/  UIMAD UR9, UR15, UR36, URZ ;  /* 0x000000240f0972a4 */ /* 0x000fe2000f8e023f */
[----:B------:R-:W-:Y:S01]  /*c3b0*/  IMAD.MOV.U32 R7, RZ, RZ, R11 ;  /* 0x000000ffff077224 */ /* 0x000fe200078e000b */
[----:B------:R-:W-:Y:S01]  /*c3c0*/  UIADD3 UR13, UR13, UR16, URZ ;  /* 0x000000100d0d7290 */ /* 0x000fe2000fffe03f */
[----:B---3--:R-:W-:Y:S01]  /*c3d0*/  @P1 SHF.R.U32.HI R7, RZ, R9, R4 ;  /* 0x00000009ff071219 */ /* 0x008fe20000011604 */
[----:B------:R-:W-:-:S02]  /*c3e0*/  UIMAD.WIDE.U32 UR16, UR14, UR36, URZ ;  /* 0x000000240e1072a5 */ /* 0x000fc4000f8e003f */
[----:B------:R-:W-:Y:S02]  /*c3f0*/  UIMAD UR9, UR14, UR37, UR9 ;  /* 0x000000250e0972a4 */ /* 0x000fe4000f8e0209 */
[----:B------:R-:W-:Y:S01]  /*c400*/  UIADD3 UR18, UR23, UR18, URZ ;  /* 0x0000001217127290 */ /* 0x000fe2000fffe03f */
[----:B------:R-:W-:Y:S01]  /*c410*/  IMAD.U32 R4, RZ, RZ, UR22 ;  /* 0x00000016ff047e24 */ /* 0x000fe2000f8e00ff */
[----:B------:R-:W-:Y:S01]  /*c420*/  UIADD3 UR9, UR17, UR9, URZ ;  /* 0x0000000911097290 */ /* 0x000fe2000fffe03f */
[--C-:B------:R-:W-:Y:S02]  /*c430*/  IMAD.MOV R6, RZ, RZ, -R7.reuse ;  /* 0x000000ffff067224 */ /* 0x100fe400078e0a07 */
[----:B------:R-:W-:Y:S01]  /*c440*/  IMAD.U32 R5, RZ, RZ, UR23 ;  /* 0x00000017ff057e24 */ /* 0x000fe2000f8e00ff */
[----:B------:R-:W-:Y:S01]  /*c450*/  SHF.R.S32.HI R5, RZ, 0x1f, R7 ;  /* 0x0000001fff057819 */ /* 0x000fe20000011407 */
[----:B------:R-:W-:Y:S02]  /*c460*/  IMAD R9, R131, R6, R11 ;  /* 0x0000000683097224 */ /* 0x000fe400078e020b */
[----:B------:R-:W-:-:S03]  /*c470*/  IMAD.U32 R10, RZ, RZ, UR18 ;  /* 0x00000012ff0a7e24 */ /* 0x000fc6000f8e00ff */
[----:B------:R-:W-:Y:S02]  /*c480*/  SHF.R.S32.HI R6, RZ, 0x1f, R9 ;  /* 0x0000001fff067819 */ /* 0x000fe40000011409 */
[----:B--2---:R-:W-:-:S13]  /*c490*/  @P0 R2UR UR4, R28 ;  /* 0x000000001c0402ca */ /* 0x004fda00000e0000 */
[----:B------:R-:W-:Y:S02]  /*c4a0*/  UIADD3 UR12, UP0, UP2, UR16, UR12, UR4 ;  /* 0x0000000c100c7290 */ /* 0x000fe4000fa1e004 */
[----:B------:R-:W-:Y:S01]  /*c4b0*/  USHF.R.S32.HI UR14, URZ, 0x1f, UR4 ;  /* 0x0000001f3f0e7899 */ /* 0x000fe20008011404 */
[----:B------:R-:W-:Y:S01]  /*c4c0*/  ULDC.64 UR16, c[0x0][0xba8] ;  /* 0x0002ea0000107ab9 */ /* 0x000fe20000000a00 */
[----:B------:R-:W-:Y:S02]  /*c4d0*/  @!UP1 ULDC UR16, c[0x0][0xb50] ;  /* 0x0002d40000109ab9 */ /* 0x000fe40000000800 */
[----:B------:R-:W-:Y:S01]  /*c4e0*/  UIADD3.X UR9, UR9, UR13, UR14, UP0, UP2 ;  /* 0x0000000d09097290 */ /* 0x000fe200087e440e */
[----:B------:R-:W-:Y:S01]  /*c4f0*/  IADD3 R4, P2, P3, R7, UR12, R4 ;  /* 0x0000000c07047c10 */ /* 0x000fe2000fb5e004 */
[----:B------:R-:W-:Y:S01]  /*c500*/  @!UP1 ULDC UR17, c[0x0][0xb54] ;  /* 0x0002d50000119ab9 */ /* 0x000fe20000000800 */
[----:B------:R-:W-:Y:S02]  /*c510*/  ULDC.64 UR12, c[0x0][UR20+0x210] ;  /* 0x00008400140c7abb */ /* 0x000fe40008000a00 */
[----:B------:R-:W-:Y:S01]  /*c520*/  IMAD R7, R9, UR13, RZ ;  /* 0x0000000d09077c24 */ /* 0x000fe2000f8e02ff */
[----:B------:R-:W-:-:S03]  /*c530*/  IADD3.X R5, R5, UR9, R10, P2, P3 ;  /* 0x0000000905057c10 */ /* 0x000fc600097e640a */
[----:B------:R-:W-:Y:S02]  /*c540*/  IMAD R7, R6, UR12, R7 ;  /* 0x0000000c06077c24 */ /* 0x000fe4000f8e0207 */
[----:B------:R-:W-:-:S04]  /*c550*/  IMAD.WIDE.U32 R4, R9, UR12, R4 ;  /* 0x0000000c09047c25 */ /* 0x000fc8000f8e0004 */
[----:B------:R-:W-:Y:S01]  /*c560*/  IMAD.IADD R5, R5, 0x1, R7 ;  /* 0x0000000105057824 */ /* 0x000fe200078e0207 */
[----:B------:R-:W-:-:S04]  /*c570*/  LEA R10, P2, R4, UR16, 0x2 ;  /* 0x00000010040a7c11 */ /* 0x000fc8000f8410ff */
[----:B------:R-:W-:Y:S01]  /*c580*/  LEA.HI.X R12, R4, UR17, R5, 0x2, P2 ;  /* 0x00000011040c7c11 */ /* 0x000fe200090f1405 */
[----:B-1----:R-:W-:Y:S08]  /*c590*/  @P4 BRA `(.L_x_210) ;  /* 0x0000000000104947 */ /* 0x002ff00003800000 */
[----:B------:R-:W-:Y:S05]  /*c5a0*/  @!P0 BRA `(.L_x_210) ;  /* 0x00000000000c8947 */ /* 0x000fea0003800000 */
[----:B------:R-:W2:Y:S04]  /*c5b0*/  LDG.E R5, desc[UR50][R32.64] ;  /* 0x0000003220057981 */ /* 0x000ea8000c1e1900 */
[----:B-----5:R-:W2:Y:S02]  /*c5c0*/  LDG.E R8, desc[UR50][R32.64+0x4] ;  /* 0x0000043220087981 */ /* 0x020ea4000c1e1900 */
[----:B--2---:R-:W-:-:S07]  /*c5d0*/  IMAD.IADD R8, R8, 0x1, -R5 ;  /* 0x0000000108087824 */ /* 0x004fce00078e0a05 */
.L_x_210:
[----:B------:R-:W2:Y:S01]  /*c5e0*/  LDL R9, [R1+0x20] ;  /* 0x0000200001097983 */ /* 0x000ea20000100800 */
[----:B------:R-:W-:Y:S01]  /*c5f0*/  IMAD.U32 R13, RZ, RZ, UR38 ;  /* 0x00000026ff0d7e24 */ /* 0x000fe2000f8e00ff */
[----:B------:R-:W-:Y:S01]  /*c600*/  LOP3.LUT P0, RZ, R227, 0x3, RZ, 0xc0, !PT ;  /* 0x00000003e3ff7812 */ /* 0x000fe2000780c0ff */
[----:B-----5:R-:W-:Y:S01]  /*c610*/  IMAD R130, R8, R131, RZ ;  /* 0x0000008308827224 */ /* 0x020fe200078e02ff */
[----:B------:R-:W-:Y:S01]  /*c620*/  SHFL.IDX PT, R4, R10, RZ, 0x1c1f ;  /* 0x001c1fff0a047589 */ /* 0x000fe200000e0000 */
[----:B------:R-:W-:-:S03]  /*c630*/  PLOP3.LUT P3, PT, PT, PT, UP1, 0x80, 0x0 ;  /* 0x000000000000781c */ /* 0x000fc60003f6f018 */
[----:B------:R-:W0:Y:S04]  /*c640*/  SHFL.IDX PT, R5, R12, RZ, 0x1c1f ;  /* 0x001c1fff0c057589 */ /* 0x000e2800000e0000 */
[----:B------:R-:W-:Y:S04]  /*c650*/  SHFL.IDX PT, R6, R10, 0x1, 0x1c1f ;  /* 0x003c1f000a067f89 */ /* 0x000fe800000e0000 */
[----:B------:R-:W1:Y:S01]  /*c660*/  SHFL.IDX PT, R7, R12, 0x1, 0x1c1f ;  /* 0x003c1f000c077f89 */ /* 0x000e6200000e0000 */
[----:B--2---:R-:W-:-:S04]  /*c670*/  IMAD R13, R13, 0x80, R9 ;  /* 0x000000800d0d7824 */ /* 0x004fc800078e0209 */
[C---:B------:R-:W-:Y:S01]  /*c680*/  VIADD R9, R13.reuse, 0x8 ;  /* 0x000000080d097836 */ /* 0x040fe20000000000 */
[----:B------:R-:W-:-:S04]  /*c690*/  ISETP.GE.OR P2, PT, R13, R130, P0 ;  /* 0x000000820d00720c */ /* 0x000fc80000746670 */
[----:B------:R-:W-:-:S09]  /*c6a0*/  ISETP.GE.OR P0, PT, R9, R130, P0 ;  /* 0x000000820900720c */ /* 0x000fd20000706670 */
[----:B0-----:R0:W-:Y:S01]  /*c6b0*/  @!P2 ST.E desc[UR50][R4.64], R0 ;  /* 0x000000000400a985 */ /* 0x0011e2000c101932 */
[----:B------:R-:W-:-:S03]  /*c6c0*/  ISETP.GE.AND P2, PT, R13, R130, PT ;  /* 0x000000820d00720c */ /* 0x000fc60003f46270 */
[----:B-1----:R0:W-:Y:S01]  /*c6d0*/  @!P0 ST.E desc[UR50][R6.64], R3 ;  /* 0x0000000306008985 */ /* 0x0021e2000c101932 */
[----:B------:R-:W-:Y:S01]  /*c6e0*/  ISETP.GE.AND P0, PT, R9, R130, PT ;  /* 0x000000820900720c */ /* 0x000fe20003f06270 */
[----:B------:R-:W-:-:S12]  /*c6f0*/  @P3 BRA `(.L_x_211) ;  /* 0x0000000c004c3947 */ /* 0x000fd80003800000 */
[----:B------:R-:W-:Y:S01]  /*c700*/  IMAD.SHL.U32 R67, R16, 0x8, RZ ;  /* 0x0000000810437824 */ /* 0x000fe200078e00ff */
[----:B------:R-:W1:Y:S01]  /*c710*/  @P1 LDC R20, c[0x0][0xbec] ;  /* 0x0002fb00ff141b82 */ /* 0x000e620000000800 */
[----:B0-----:R-:W-:Y:S01]  /*c720*/  IMAD.MOV.U32 R5, RZ, RZ, 0x2 ;  /* 0x00000002ff057424 */ /* 0x001fe200078e00ff */
[----:B------:R-:W-:Y:S01]  /*c730*/  ULDC.64 UR12, c[0x0][0xaa0] ;  /* 0x0002a800000c7ab9 */ /* 0x000fe20000000a00 */
[----:B------:R-:W-:-:S04]  /*c740*/  IMAD R4, R226, 0x40, R67 ;  /* 0x00000040e2047824 */ /* 0x000fc800078e0243 */
[----:B------:R-:W-:Y:S01]  /*c750*/  IMAD.WIDE R4, R4, R5, UR10 ;  /* 0x0000000a04047e25 */ /* 0x000fe2000f8e0205 */
[----:B------:R-:W0:Y:S02]  /*c760*/  @P1 LDC R21, c[0x0][0xbf0] ;  /* 0x0002fc00ff151b82 */ /* 0x000e240000000800 */
[C---:B------:R-:W-:Y:S02]  /*c770*/  IADD3 R33, P2, R4.reuse, 0x5000, RZ ;  /* 0x0000500004217810 */ /* 0x040fe40007f5e0ff */
[C---:B------:R-:W-:Y:S02]  /*c780*/  IADD3 R9, P4, R4.reuse, 0x1000, RZ ;  /* 0x0000100004097810 */ /* 0x040fe40007f9e0ff */
[----:B------:R-:W-:Y:S02]  /*c790*/  LOP3.LUT R32, R33, 0x380, RZ, 0xc0, !PT ;  /* 0x0000038021207812 */ /* 0x000fe400078ec0ff */
[----:B------:R-:W-:Y:S02]  /*c7a0*/  IADD3 R13, P3, R4, 0x2000, RZ ;  /* 0x00002000040d7810 */ /* 0x000fe40007f7e0ff */
[----:B------:R-:W-:-:S02]  /*c7b0*/  SHF.R.U64 R32, R32, 0x3, RZ ;  /* 0x0000000320207819 */ /* 0x000fc400000012ff */
[----:B------:R-:W-:Y:S02]  /*c7c0*/  IADD3 R25, P6, R4, 0x3000, RZ ;  /* 0x0000300004197810 */ /* 0x000fe40007fde0ff */
[----:B------:R-:W-:Y:S01]  /*c7d0*/  LOP3.LUT R32, R32, R33, RZ, 0x3c, !PT ;  /* 0x0000002120207212 */ /* 0x000fe200078e3cff */
[--C-:B------:R-:W-:Y:S01]  /*c7e0*/  IMAD.X R33, RZ, RZ, R5.reuse, P2 ;  /* 0x000000ffff217224 */ /* 0x100fe200010e0605 */
[C---:B------:R-:W-:Y:S02]  /*c7f0*/  IADD3 R3, P2, R4.reuse, 0xb000, RZ ;  /* 0x0000b00004037810 */ /* 0x040fe40007f5e0ff */
[----:B------:R-:W-:Y:S02]  /*c800*/  IADD3 R29, P5, R4, 0x4000, RZ ;  /* 0x00004000041d7810 */ /* 0x000fe40007fbe0ff */
[----:B------:R-:W-:Y:S01]  /*c810*/  LOP3.LUT R0, R3, 0x380, RZ, 0xc0, !PT ;  /* 0x0000038003007812 */ /* 0x000fe200078ec0ff */
[----:B------:R-:W-:Y:S01]  /*c820*/  UIMAD UR9, UR14, UR12, URZ ;  /* 0x0000000c0e0972a4 */ /* 0x000fe2000f8e023f */
[----:B------:R-:W-:Y:S01]  /*c830*/  LOP3.LUT R8, R9, 0x380, RZ, 0xc0, !PT ;  /* 0x0000038009087812 */ /* 0x000fe200078ec0ff */
[----:B------:R-:W-:Y:S01]  /*c840*/  UIMAD.WIDE.U32 UR10, UR4, UR12, URZ ;  /* 0x0000000c040a72a5 */ /* 0x000fe2000f8e003f */
[----:B------:R-:W-:Y:S01]  /*c850*/  SHF.R.U64 R0, R0, 0x3, RZ ;  /* 0x0000000300007819 */ /* 0x000fe200000012ff */
[----:B------:R-:W-:Y:S01]  /*c860*/  IMAD.U32 R61, RZ, RZ, UR38 ;  /* 0x00000026ff3d7e24 */ /* 0x000fe2000f8e00ff */
[----:B------:R-:W-:Y:S01]  /*c870*/  LOP3.LUT R12, R13, 0x380, RZ, 0xc0, !PT ;  /* 0x000003800d0c7812 */ /* 0x000fe200078ec0ff */
[----:B------:R-:W-:Y:S01]  /*c880*/  IMAD.X R53, RZ, RZ, R5, P2 ;  /* 0x000000ffff357224 */ /* 0x000fe200010e0605 */
[----:B------:R-:W-:Y:S01]  /*c890*/  LOP3.LUT R24, R25, 0x380, RZ, 0xc0, !PT ;  /* 0x0000038019187812 */ /* 0x000fe200078ec0ff */
[----:B------:R-:W5:Y:S01]  /*c8a0*/  LD.E.128 R32, desc[UR50][R32.64] ;  /* 0x0000003220207980 */ /* 0x000f62000c101d00 */
[----:B------:R-:W-:Y:S01]  /*c8b0*/  LOP3.LUT R28, R29, 0x380, RZ, 0xc0, !PT ;  /* 0x000003801d1c7812 */ /* 0x000fe200078ec0ff */
[----:B------:R-:W-:Y:S01]  /*c8c0*/  UIMAD UR9, UR4, UR13, UR9 ;  /* 0x0000000d040972a4 */ /* 0x000fe2000f8e0209 */
[----:B------:R-:W-:Y:S01]  /*c8d0*/  LOP3.LUT R52, R0, R3, RZ, 0x3c, !PT ;  /* 0x0000000300347212 */ /* 0x000fe200078e3cff */
[----:B------:R-:W-:Y:S01]  /*c8e0*/  IMAD R0, R16, 0x20, R226 ;  /* 0x0000002010007824 */ /* 0x000fe200078e02e2 */
[----:B------:R-:W-:Y:S01]  /*c8f0*/  SHF.R.U64 R8, R8, 0x3, RZ ;  /* 0x0000000308087819 */ /* 0x000fe200000012ff */
[----:B------:R-:W-:Y:S01]  /*c900*/  ULDC.64 UR14, c[0x0][0xaf0] ;  /* 0x0002bc00000e7ab9 */ /* 0x000fe20000000a00 */
[----:B------:R-:W-:-:S02]  /*c910*/  SHF.R.U64 R12, R12, 0x3, RZ ;  /* 0x000000030c0c7819 */ /* 0x000fc400000012ff */
[----:B------:R-:W-:Y:S02]  /*c920*/  SHF.R.U64 R24, R24, 0x3, RZ ;  /* 0x0000000318187819 */ /* 0x000fe400000012ff */
[----:B------:R-:W-:Y:S01]  /*c930*/  SHF.R.U64 R28, R28, 0x3, RZ ;  /* 0x000000031c1c7819 */ /* 0x000fe200000012ff */
[----:B------:R-:W-:Y:S01]  /*c940*/  UIADD3 UR11, UR11, UR9, URZ ;  /* 0x000000090b0b7290 */ /* 0x000fe2000fffe03f */
[----:B------:R-:W-:Y:S01]  /*c950*/  LOP3.LUT R8, R8, R9, RZ, 0x3c, !PT ;  /* 0x0000000908087212 */ /* 0x000fe200078e3cff */
[----:B------:R-:W-:Y:S01]  /*c960*/  ULDC.64 UR12, c[0x0][0xae8] ;  /* 0x0002ba00000c7ab9 */ /* 0x000fe20000000a00 */
[----:B------:R-:W-:Y:S01]  /*c970*/  LOP3.LUT R12, R12, R13, RZ, 0x3c, !PT ;  /* 0x0000000d0c0c7212 */ /* 0x000fe200078e3cff */
[----:B------:R-:W-:Y:S01]  /*c980*/  IMAD R61, R61, 0x80, R0 ;  /* 0x000000803d3d7824 */ /* 0x000fe200078e0200 */
[----:B------:R-:W-:Y:S01]  /*c990*/  LOP3.LUT R24, R24, R25, RZ, 0x3c, !PT ;  /* 0x0000001918187212 */ /* 0x000fe200078e3cff */
[--C-:B------:R-:W-:Y:S01]  /*c9a0*/  IMAD.X R9, RZ, RZ, R5.reuse, P4 ;  /* 0x000000ffff097224 */ /* 0x100fe200020e0605 */
[----:B------:R-:W-:Y:S01]  /*c9b0*/  LOP3.LUT R28, R28, R29, RZ, 0x3c, !PT ;  /* 0x0000001d1c1c7212 */ /* 0x000fe200078e3cff */
[--C-:B------:R-:W-:Y:S01]  /*c9c0*/  IMAD.X R13, RZ, RZ, R5.reuse, P3 ;  /* 0x000000ffff0d7224 */ /* 0x100fe200018e0605 */
[----:B------:R-:W-:Y:S01]  /*c9d0*/  USHF.R.S32.HI UR4, URZ, 0x1f, UR36 ;  /* 0x0000001f3f047899 */ /* 0x000fe20008011424 */
[--C-:B------:R-:W-:Y:S01]  /*c9e0*/  IMAD.X R25, RZ, RZ, R5.reuse, P6 ;  /* 0x000000ffff197224 */ /* 0x100fe200030e0605 */
[C---:B------:R-:W-:Y:S01]  /*c9f0*/  IADD3 R37, P0, R4.reuse, 0x6000, RZ ;  /* 0x0000600004257810 */ /* 0x040fe20007f1e0ff */
[----:B------:R-:W-:Y:S01]  /*ca00*/  IMAD.X R29, RZ, RZ, R5, P5 ;  /* 0x000000ffff1d7224 */ /* 0x000fe200028e0605 */
[C---:B------:R-:W-:Y:S01]  /*ca10*/  IADD3 R41, P4, R4.reuse, 0x7000, RZ ;  /* 0x0000700004297810 */ /* 0x040fe20007f9e0ff */
[----:B------:R-:W-:Y:S01]  /*ca20*/  UIMAD.WIDE.U32 UR10, UR40, UR12, UR10 ;  /* 0x0000000c280a72a5 */ /* 0x000fe2000f8e000a */
[C---:B------:R-:W-:Y:S01]  /*ca30*/  IADD3 R57, P3, R4.reuse, 0x8000, RZ ;  /* 0x0000800004397810 */ /* 0x040fe20007f7e0ff */
[----:B-1----:R-:W-:Y:S01]  /*ca40*/  @P1 IMAD.HI.U32 R0, R61, R20, RZ ;  /* 0x000000143d001227 */ /* 0x002fe200078e00ff */
[C---:B------:R-:W-:Y:S01]  /*ca50*/  IADD3 R45, P6, R4.reuse, 0x9000, RZ ;  /* 0x00009000042d7810 */ /* 0x040fe20007fde0ff */
[----:B------:R-:W-:Y:S01]  /*ca60*/  UIMAD UR4, UR4, UR14, URZ ;  /* 0x0000000e040472a4 */ /* 0x000fe2000f8e023f */
[----:B------:R-:W-:Y:S01]  /*ca70*/  IADD3 R49, P5, R4, 0xa000, RZ ;  /* 0x0000a00004317810 */ /* 0x000fe20007fbe0ff */
[----:B------:R-:W-:Y:S01]  /*ca80*/  UIMAD UR11, UR40, UR13, UR11 ;  /* 0x0000000d280b72a4 */ /* 0x000fe2000f8e020b */
[----:B------:R-:W-:Y:S01]  /*ca90*/  LOP3.LUT R36, R37, 0x380, RZ, 0xc0, !PT ;  /* 0x0000038025247812 */ /* 0x000fe200078ec0ff */
[----:B------:R-:W-:Y:S01]  /*caa0*/  IMAD.MOV.U32 R3, RZ, RZ, R61 ;  /* 0x000000ffff037224 */ /* 0x000fe200078e003d */
[----:B------:R-:W-:Y:S01]  /*cab0*/  LOP3.LUT R40, R41, 0x380, RZ, 0xc0, !PT ;  /* 0x0000038029287812 */ /* 0x000fe200078ec0ff */
[----:B------:R-:W5:Y:S01]  /*cac0*/  LD.E.128 R8, desc[UR50][R8.64] ;  /* 0x0000003208087980 */ /* 0x000f62000c101d00 */
[----:B------:R-:W-:-:S02]  /*cad0*/  LOP3.LUT R56, R57, 0x380, RZ, 0xc0, !PT ;  /* 0x0000038039387812 */ /* 0x000fc400078ec0ff */
[----:B------:R-:W-:Y:S01]  /*cae0*/  LOP3.LUT R44, R45, 0x380, RZ, 0xc0, !PT ;  /* 0x000003802d2c7812 */ /* 0x000fe200078ec0ff */
[----:B------:R-:W5:Y:S01]  /*caf0*/  LD.E.128 R12, desc[UR50][R12.64] ;  /* 0x000000320c0c7980 */ /* 0x000f62000c101d00 */
[----:B------:R-:W-:Y:S02]  /*cb00*/  LOP3.LUT R48, R49, 0x380, RZ, 0xc0, !PT ;  /* 0x0000038031307812 */ /* 0x000fe400078ec0ff */
[----:B------:R-:W-:Y:S01]  /*cb10*/  LOP3.LUT R7, R4, 0x380, RZ, 0xc0, !PT ;  /* 0x0000038004077812 */ /* 0x000fe200078ec0ff */
[----:B------:R-:W-:Y:S01]  /*cb20*/  UIMAD UR4, UR36, UR15, UR4 ;  /* 0x0000000f240472a4 */ /* 0x000fe2000f8e0204 */
[----:B0-----:R-:W-:Y:S01]  /*cb30*/  @P1 SHF.R.U32.HI R3, RZ, R21, R0 ;  /* 0x00000015ff031219 */ /* 0x001fe20000011600 */
[----:B------:R-:W-:Y:S01]  /*cb40*/  UIMAD.WIDE.U32 UR36, UR36, UR14, UR10 ;  /* 0x0000000e242472a5 */ /* 0x000fe2000f8e000a */
[----:B------:R-:W-:Y:S01]  /*cb50*/  SHF.R.U64 R36, R36, 0x3, RZ ;  /* 0x0000000324247819 */ /* 0x000fe200000012ff */
[----:B------:R-:W5:Y:S01]  /*cb60*/  LD.E.128 R24, desc[UR50][R24.64] ;  /* 0x0000003218187980 */ /* 0x000f62000c101d00 */
[----:B------:R-:W-:-:S02]  /*cb70*/  SHF.R.U64 R40, R40, 0x3, RZ ;  /* 0x0000000328287819 */ /* 0x000fc400000012ff */
[----:B------:R-:W-:Y:S01]  /*cb80*/  SHF.R.U64 R56, R56, 0x3, RZ ;  /* 0x0000000338387819 */ /* 0x000fe200000012ff */
[----:B------:R-:W5:Y:S01]  /*cb90*/  LD.E.128 R28, desc[UR50][R28.64] ;  /* 0x000000321c1c7980 */ /* 0x000f62000c101d00 */
[----:B------:R-:W-:Y:S02]  /*cba0*/  SHF.R.U64 R44, R44, 0x3, RZ ;  /* 0x000000032c2c7819 */ /* 0x000fe400000012ff */
[----:B------:R-:W-:Y:S01]  /*cbb0*/  SHF.R.U64 R48, R48, 0x3, RZ ;  /* 0x0000000330307819 */ /* 0x000fe200000012ff */
[----:B------:R-:W5:Y:S01]  /*cbc0*/  LD.E.128 R52, desc[UR50][R52.64] ;  /* 0x0000003234347980 */ /* 0x000f62000c101d00 */
[----:B------:R-:W-:Y:S01]  /*cbd0*/  SHF.R.U64 R7, R7, 0x3, RZ ;  /* 0x0000000307077819 */ /* 0x000fe200000012ff */
[----:B------:R-:W-:Y:S01]  /*cbe0*/  UIADD3 UR4, UR37, UR4, URZ ;  /* 0x0000000425047290 */ /* 0x000fe2000fffe03f */
[--C-:B------:R-:W-:Y:S01]  /*cbf0*/  SHF.R.S32.HI R0, RZ, 0x1f, R3.reuse ;  /* 0x0000001fff007819 */ /* 0x100fe20000011403 */
[----:B------:R-:W-:Y:S01]  /*cc00*/  IMAD.MOV R60, RZ, RZ, -R3 ;  /* 0x000000ffff3c7224 */ /* 0x000fe200078e0a03 */
[----:B------:R-:W-:Y:S01]  /*cc10*/  LOP3.LUT R36, R36, R37, RZ, 0x3c, !PT ;  /* 0x0000002524247212 */ /* 0x000fe200078e3cff */
[--C-:B------:R-:W-:Y:S01]  /*cc20*/  IMAD.X R37, RZ, RZ, R5.reuse, P0 ;  /* 0x000000ffff257224 */ /* 0x100fe200000e0605 */
[----:B------:R-:W-:Y:S01]  /*cc30*/  LOP3.LUT R40, R40, R41, RZ, 0x3c, !PT ;  /* 0x0000002928287212 */ /* 0x000fe200078e3cff */
[--C-:B------:R-:W-:Y:S01]  /*cc40*/  IMAD.X R41, RZ, RZ, R5.reuse, P4 ;  /* 0x000000ffff297224 */ /* 0x100fe200020e0605 */
[----:B------:R-:W-:Y:S01]  /*cc50*/  LOP3.LUT R56, R56, R57, RZ, 0x3c, !PT ;  /* 0x0000003938387212 */ /* 0x000fe200078e3cff */
[--C-:B------:R-:W-:Y:S01]  /*cc60*/  IMAD.X R57, RZ, RZ, R5.reuse, P3 ;  /* 0x000000ffff397224 */ /* 0x100fe200018e0605 */
[----:B------:R-:W-:Y:S01]  /*cc70*/  LOP3.LUT R44, R44, R45, RZ, 0x3c, !PT ;  /* 0x0000002d2c2c7212 */ /* 0x000fe200078e3cff */
[--C-:B------:R-:W-:Y:S01]  /*cc80*/  IMAD.X R45, RZ, RZ, R5.reuse, P6 ;  /* 0x000000ffff2d7224 */ /* 0x100fe200030e0605 */
[----:B------:R-:W-:Y:S01]  /*cc90*/  LOP3.LUT R48, R48, R49, RZ, 0x3c, !PT ;  /* 0x0000003130307212 */ /* 0x000fe200078e3cff */
[----:B------:R-:W-:Y:S01]  /*cca0*/  IMAD.X R49, RZ, RZ, R5, P5 ;  /* 0x000000ffff317224 */ /* 0x000fe200028e0605 */
[----:B------:R-:W-:Y:S01]  /*ccb0*/  LOP3.LUT R4, R7, R4, RZ, 0x3c, !PT ;  /* 0x0000000407047212 */ /* 0x000fe200078e3cff */
[----:B------:R-:W-:Y:S01]  /*ccc0*/  ULDC.64 UR10, c[0x0][0xae0] ;  /* 0x0002b800000a7ab9 */ /* 0x000fe20000000a00 */
[----:B------:R-:W-:Y:S01]  /*ccd0*/  IMAD R131, R131, R60, R61 ;  /* 0x0000003c83837224 */ /* 0x000fe200078e023d */
[----:B------:R-:W5:Y:S01]  /*cce0*/  LD.E.128 R36, desc[UR50][R36.64] ;  /* 0x0000003224247980 */ /* 0x000f62000c101d00 */
[----:B------:R-:W-:-:S02]  /*ccf0*/  IMAD R0, R0, UR10, RZ ;  /* 0x0000000a00007c24 */ /* 0x000fc4000f8e02ff */
[----:B------:R-:W-:Y:S01]  /*cd00*/  IMAD.U32 R21, RZ, RZ, UR37 ;  /* 0x00000025ff157e24 */ /* 0x000fe2000f8e00ff */
[----:B------:R-:W5:Y:S01]  /*cd10*/  LD.E.128 R4, desc[UR50][R4.64] ;  /* 0x0000003204047980 */ /* 0x000f62000c101d00 */
[----:B------:R-:W-:Y:S02]  /*cd20*/  IMAD.U32 R20, RZ, RZ, UR36 ;  /* 0x00000024ff147e24 */ /* 0x000fe4000f8e00ff */
[----:B------:R-:W-:Y:S01]  /*cd30*/  IMAD.U32 R21, RZ, RZ, UR4 ;  /* 0x00000004ff157e24 */ /* 0x000fe2000f8e00ff */
[----:B------:R-:W5:Y:S01]  /*cd40*/  LD.E.128 R40, desc[UR50][R40.64] ;  /* 0x0000003228287980 */ /* 0x000f62000c101d00 */
[C---:B------:R-:W-:Y:S01]  /*cd50*/  IMAD R61, R3.reuse, UR11, R0 ;  /* 0x0000000b033d7c24 */ /* 0x040fe2000f8e0200 */
[----:B------:R-:W-:Y:S01]  /*cd60*/  SHF.R.S32.HI R0, RZ, 0x1f, R131 ;  /* 0x0000001fff007819 */ /* 0x000fe20000011483 */
[----:B------:R-:W-:Y:S01]  /*cd70*/  IMAD.U32 R65, RZ, RZ, UR38 ;  /* 0x00000026ff417e24 */ /* 0x000fe2000f8e00ff */
[----:B------:R-:W5:Y:S01]  /*cd80*/  LD.E.128 R56, desc[UR50][R56.64] ;  /* 0x0000003238387980 */ /* 0x000f62000c101d00 */
[----:B------:R-:W-:Y:S01]  /*cd90*/  IMAD.WIDE.U32 R20, R3, UR10, R20 ;  /* 0x0000000a03147c25 */ /* 0x000fe2000f8e0014 */
[----:B------:R-:W-:-:S02]  /*cda0*/  ULDC.64 UR10, c[0x0][0xad8] ;  /* 0x0002b600000a7ab9 */ /* 0x000fc40000000a00 */
[----:B------:R-:W5:Y:S04]  /*cdb0*/  LD.E.128 R44, desc[UR50][R44.64] ;  /* 0x000000322c2c7980 */ /* 0x000f68000c101d00 */
[----:B------:R-:W5:Y:S01]  /*cdc0*/  LD.E.128 R48, desc[UR50][R48.64] ;  /* 0x0000003230307980 */ /* 0x000f62000c101d00 */
[----:B------:R-:W-:Y:S01]  /*cdd0*/  @!PT LDS RZ, [RZ] ;  /* 0x00000000fffff984 */ /* 0x000fe20000000800 */
[----:B------:R-:W-:Y:S01]  /*cde0*/  @!PT LDS RZ, [RZ] ;  /* 0x00000000fffff984 */ /* 0x000fe20000000800 */
[----:B------:R-:W-:Y:S01]  /*cdf0*/  @!PT LDS RZ, [RZ] ;  /* 0x00000000fffff984 */ /* 0x000fe20000000800 */
[----:B------:R-:W-:Y:S01]  /*ce00*/  @!PT LDS RZ, [RZ] ;  /* 0x00000000fffff984 */ /* 0x000fe20000000800 */
[----:B------:R0:W-:Y:S06]  /*ce10*/  MEMBAR.ALL.CTA ;  /* 0x0000000000007992 */ /* 0x0001ec0000008000 */
[----:B0-----:R-:W0:Y:S01]  /*ce20*/  FENCE.VIEW.ASYNC.S ;  /* 0x00000000000073c6 */ /* 0x001e220000000000 */
[----:B------:R-:W-:-:S02]  /*ce30*/  IMAD R65, R65, 0x80, R226 ;  /* 0x0000008041417824 */ /* 0x000fc400078e02e2 */
[----:B------:R-:W-:Y:S02]  /*ce40*/  IMAD.IADD R21, R21, 0x1, R61 ;  /* 0x0000000115157824 */ /* 0x000fe400078e023d */
[----:B------:R-:W-:Y:S02]  /*ce50*/  IMAD R0, R0, UR10, RZ ;  /* 0x0000000a00007c24 */ /* 0x000fe4000f8e02ff */
[----:B------:R-:W-:Y:S01]  /*ce60*/  VIADD R3, R65, 0x20 ;  /* 0x0000002041037836 */ /* 0x000fe20000000000 */
[----:B------:R-:W-:Y:S01]  /*ce70*/  UIADD3 UR8, UR8, 0x33420, URZ ;  /* 0x0003342008087890 */ /* 0x000fe2000fffe03f */
[C---:B------:R-:W-:Y:S02]  /*ce80*/  IMAD R63, R131.reuse, UR11, R0 ;  /* 0x0000000b833f7c24 */ /* 0x040fe4000f8e0200 */
[----:B------:R-:W-:Y:S01]  /*ce90*/  IMAD.WIDE.U32 R20, R131, UR10, R20 ;  /* 0x0000000a83147c25 */ /* 0x000fe2000f8e0014 */
[-C--:B------:R-:W-:Y:S01]  /*cea0*/  ISETP.GE.AND P2, PT, R65, R130.reuse, PT ;  /* 0x000000824100720c */ /* 0x080fe20003f46270 */
[----:B------:R-:W-:Y:S01]  /*ceb0*/  ULDC.64 UR10, c[0x0][0xa80] ;  /* 0x0002a000000a7ab9 */ /* 0x000fe20000000a00 */
[----:B------:R-:W-:Y:S01]  /*cec0*/  ISETP.GE.AND P0, PT, R3, R130, PT ;  /* 0x000000820300720c */ /* 0x000fe20003f06270 */
[----:B------:R-:W-:Y:S01]  /*ced0*/  IMAD.IADD R3, R21, 0x1, R63 ;  /* 0x0000000115037824 */ /* 0x000fe200078e023f */
[----:B------:R-:W-:Y:S01]  /*cee0*/  UPRMT UR8, URZ, 0x654, UR8 ;  /* 0x000006543f087896 */ /* 0x000fe20008000008 */
[----:B------:R-:W-:Y:S01]  /*cef0*/  LEA R0, P3, R20, UR10, 0x1 ;  /* 0x0000000a14007c11 */ /* 0x000fe2000f8608ff */
[----:B------:R-:W-:-:S03]  /*cf00*/  VIADD R61, R65, 0x40 ;  /* 0x00000040413d7836 */ /* 0x000fc60000000000 */
[----:B------:R-:W-:Y:S01]  /*cf10*/  LEA.HI.X R64, R20, UR11, R3, 0x1, P3 ;  /* 0x0000000b14407c11 */ /* 0x000fe200098f0c03 */
[C---:B------:R-:W-:Y:S02]  /*cf20*/  VIADD R69, R67.reuse, 0x80 ;  /* 0x0000008043457836 */ /* 0x040fe40000000000 */
[----:B------:R-:W-:Y:S01]  /*cf30*/  VIADD R71, R67, 0x40 ;  /* 0x0000004043477836 */ /* 0x000fe20000000000 */
[----:B0-----:R-:W-:Y:S01]  /*cf40*/  SYNCS.ARRIVE.TRANS64.RED.A1T0 RZ, [UR8], RZ ;  /* 0x000000ffffff79a7 */ /* 0x001fe20008100408 */
[----:B------:R0:W1:Y:S01]  /*cf50*/  SHFL.IDX PT, R62, R0, RZ, 0x181f ;  /* 0x00181fff003e7589 */ /* 0x00006200000e0000 */
[----:B------:R-:W-:Y:S03]  /*cf60*/  BSSY B1, `(.L_x_212) ;  /* 0x0000014000017945 */ /* 0x000fe60003800000 */
[----:B------:R0:W2:Y:S01]  /*cf70*/  SHFL.IDX PT, R3, R64, RZ, 0x181f ;  /* 0x00181fff40037589 */ /* 0x0000a200000e0000 */
[----:B------:R-:W-:-:S02]  /*cf80*/  ISETP.GE.AND P1, PT, R61, R130, PT ;  /* 0x000000823d00720c */ /* 0x000fc40003f26270 */
[----:B------:R-:W-:Y:S02]  /*cf90*/  SHF.R.S32.HI R68, RZ, 0x1f, R67 ;  /* 0x0000001fff447819 */ /* 0x000fe40000011443 */
[----:B------:R-:W-:Y:S02]  /*cfa0*/  SHF.R.S32.HI R66, RZ, 0x1f, R69 ;  /* 0x0000001fff427819 */ /* 0x000fe40000011445 */
[----:B------:R-:W-:Y:S01]  /*cfb0*/  SHF.R.S32.HI R70, RZ, 0x1f, R71 ;  /* 0x0000001fff467819 */ /* 0x000fe20000011447 */
[----:B0-----:R-:W-:Y:S06]  /*cfc0*/  @P2 BRA `(.L_x_213) ;  /* 0x0000000000342947 */ /* 0x001fec0003800000 */
[----:B------:R-:W-:Y:S02]  /*cfd0*/  ULDC UR4, c[0x0][0xac8] ;  /* 0x0002b20000047ab9 */ /* 0x000fe40000000800 */
[----:B------:R-:W-:Y:S02]  /*cfe0*/  ISETP.GE.AND P4, PT, R67, UR4, PT ;  /* 0x0000000443007c0c */ /* 0x000fe4000bf86270 */
[----:B------:R-:W-:Y:S02]  /*cff0*/  ISETP.GE.AND P3, PT, R71, UR4, PT ;  /* 0x0000000447007c0c */ /* 0x000fe4000bf66270 */
[----:B------:R-:W-:-:S09]  /*d000*/  ISETP.GE.AND P2, PT, R69, UR4, PT ;  /* 0x0000000445007c0c */ /* 0x000fd2000bf46270 */
[-C--:B-1----:R-:W-:Y:S02]  /*d010*/  @!P4 LEA R20, P6, R67, R62.reuse, 0x1 ;  /* 0x0000003e4314c211 */ /* 0x082fe400078c08ff */
[-C--:B------:R-:W-:Y:S02]  /*d020*/  @!P3 LEA R60, P5, R71, R62.reuse, 0x1 ;  /* 0x0000003e473cb211 */ /* 0x080fe400078a08ff */
[-C--:B--2---:R-:W-:Y:S02]  /*d030*/  @!P4 LEA.HI.X R21, R67, R3.reuse, R68, 0x1, P6 ;  /* 0x000000034315c211 */ /* 0x084fe400030f0c44 */
[----:B------:R-:W-:Y:S02]  /*d040*/  @!P2 LEA R62, P6, R69, R62, 0x1 ;  /* 0x0000003e453ea211 */ /* 0x000fe400078c08ff */
[-C--:B------:R-:W-:Y:S01]  /*d050*/  @!P3 LEA.HI.X R61, R71, R3.reuse, R70, 0x1, P5 ;  /* 0x00000003473db211 */ /* 0x080fe200028f0c46 */
[----:B-----5:R0:W-:Y:S01]  /*d060*/  @!P4 ST.E.128 desc[UR50][R20.64], R4 ;  /* 0x000000041400c985 */ /* 0x0201e2000c101d32 */
[----:B------:R-:W-:-:S03]  /*d070*/  @!P2 LEA.HI.X R63, R69, R3, R66, 0x1, P6 ;  /* 0x00000003453fa211 */ /* 0x000fc600030f0c42 */
[----:B------:R0:W-:Y:S04]  /*d080*/  @!P3 ST.E.128 desc[UR50][R60.64], R28 ;  /* 0x0000001c3c00b985 */ /* 0x0001e8000c101d32 */
[----:B------:R0:W-:Y:S02]  /*d090*/  @!P2 ST.E.128 desc[UR50][R62.64], R56 ;  /* 0x000000383e00a985 */ /* 0x0001e4000c101d32 */
.L_x_213:
[----:B------:R-:W-:Y:S05]  /*d0a0*/  BSYNC B1 ;  /* 0x0000000000017941 */ /* 0x000fea0003800000 */
.L_x_212:
[----:B--2---:R2:W3:Y:S01]  /*d0b0*/  SHFL.IDX PT, R3, R64, 0x1, 0x181f ;  /* 0x00381f0040037f89 */ /* 0x0044e200000e0000 */
[----:B------:R-:W-:Y:S03]  /*d0c0*/  BSSY B1, `(.L_x_214) ;  /* 0x0000010000017945 */ /* 0x000fe60003800000 */
[----:B0-----:R2:W0:Y:S01]  /*d0d0*/  SHFL.IDX PT, R20, R0, 0x1, 0x181f ;  /* 0x00381f0000147f89 */ /* 0x00142200000e0000 */
[----:B------:R-:W-:Y:S05]  /*d0e0*/  @P0 BRA `(.L_x_215) ;  /* 0x0000000000340947 */ /* 0x000fea0003800000 */
[----:B------:R-:W-:Y:S02]  /*d0f0*/  ULDC UR4, c[0x0][0xac8] ;  /* 0x0002b20000047ab9 */ /* 0x000fe40000000800 */
[----:B------:R-:W-:Y:S02]  /*d100*/  ISETP.GE.AND P4, PT, R67, UR4, PT ;  /* 0x0000000443007c0c */ /* 0x000fe4000bf86270 */
[----:B------:R-:W-:Y:S02]  /*d110*/  ISETP.GE.AND P5, PT, R71, UR4, PT ;  /* 0x0000000447007c0c */ /* 0x000fe4000bfa6270 */
[----:B------:R-:W-:-:S09]  /*d120*/  ISETP.GE.AND P6, PT, R69, UR4, PT ;  /* 0x0000000445007c0c */ /* 0x000fd2000bfc6270 */
[-C--:B0----5:R-:W-:Y:S02]  /*d130*/  @!P4 LEA R4, P0, R67, R20.reuse, 0x1 ;  /* 0x000000144304c211 */ /* 0x0a1fe400078008ff */
[-C--:B------:R-:W-:Y:S02]  /*d140*/  @!P5 LEA R6, P2, R71, R20.reuse, 0x1 ;  /* 0x000000144706d211 */ /* 0x080fe400078408ff */
[----:B------:R-:W-:Y:S02]  /*d150*/  @!P6 LEA R20, P3, R69, R20, 0x1 ;  /* 0x000000144514e211 */ /* 0x000fe400078608ff */
[-C--:B---3--:R-:W-:Y:S02]  /*d160*/  @!P4 LEA.HI.X R5, R67, R3.reuse, R68, 0x1, P0 ;  /* 0x000000034305c211 */ /* 0x088fe400000f0c44 */
[-C--:B------:R-:W-:Y:S02]  /*d170*/  @!P5 LEA.HI.X R7, R71, R3.reuse, R70, 0x1, P2 ;  /* 0x000000034707d211 */ /* 0x080fe400010f0c46 */
[----:B------:R-:W-:Y:S01]  /*d180*/  @!P6 LEA.HI.X R21, R69, R3, R66, 0x1, P3 ;  /* 0x000000034515e211 */ /* 0x000fe200018f0c42 */
[----:B------:R4:W-:Y:S04]  /*d190*/  @!P4 ST.E.128 desc[UR50][R4.64], R8 ;  /* 0x000000080400c985 */ /* 0x0009e8000c101d32 */
[----:B------:R4:W-:Y:S04]  /*d1a0*/  @!P5 ST.E.128 desc[UR50][R6.64], R32 ;  /* 0x000000200600d985 */ /* 0x0009e8000c101d32 */
[----:B------:R4:W-:Y:S02]  /*d1b0*/  @!P6 ST.E.128 desc[UR50][R20.64], R44 ;  /* 0x0000002c1400e985 */ /* 0x0009e4000c101d32 */
.L_x_215:
[----:B------:R-:W-:Y:S05]  /*d1c0*/  BSYNC B1 ;  /* 0x0000000000017941 */ /* 0x000fea0003800000 */
.L_x_214:
[----:B---3--:R3:W0:Y:S01]  /*d1d0*/  SHFL.IDX PT, R3, R64, 0x2, 0x181f ;  /* 0x00581f0040037f89 */ /* 0x00862200000e0000 */
[----:B------:R-:W-:Y:S03]  /*d1e0*/  BSSY B1, `(.L_x_216) ;  /* 0x0000010000017945 */ /* 0x000fe60003800000 */
[----:B----45:R3:W4:Y:S01]  /*d1f0*/  SHFL.IDX PT, R8, R0, 0x2, 0x181f ;  /* 0x00581f0000087f89 */ /* 0x03072200000e0000 */
[----:B------:R-:W-:Y:S05]  /*d200*/  @P1 BRA `(.L_x_217) ;  /* 0x0000000000341947 */ /* 0x000fea0003800000 */
[----:B------:R-:W-:Y:S02]  /*d210*/  ULDC UR4, c[0x0][0xac8] ;  /* 0x0002b20000047ab9 */ /* 0x000fe40000000800 */
[----:B------:R-:W-:Y:S02]  /*d220*/  ISETP.GE.AND P3, PT, R67, UR4, PT ;  /* 0x0000000443007c0c */ /* 0x000fe4000bf66270 */
[----:B------:R-:W-:Y:S02]  /*d230*/  ISETP.GE.AND P4, PT, R71, UR4, PT ;  /* 0x0000000447007c0c */ /* 0x000fe4000bf86270 */
[----:B------:R-:W-:-:S09]  /*d240*/  ISETP.GE.AND P5, PT, R69, UR4, PT ;  /* 0x0000000445007c0c */ /* 0x000fd2000bfa6270 */
[-C--:B----4-:R-:W-:Y:S02]  /*d250*/  @!P3 LEA R4, P0, R67, R8.reuse, 0x1 ;  /* 0x000000084304b211 */ /* 0x090fe400078008ff */
[-C--:B------:R-:W-:Y:S02]  /*d260*/  @!P4 LEA R6, P1, R71, R8.reuse, 0x1 ;  /* 0x000000084706c211 */ /* 0x080fe400078208ff */
[----:B------:R-:W-:Y:S02]  /*d270*/  @!P5 LEA R8, P2, R69, R8, 0x1 ;  /* 0x000000084508d211 */ /* 0x000fe400078408ff */
[-C--:B0-----:R-:W-:Y:S02]  /*d280*/  @!P3 LEA.HI.X R5, R67, R3.reuse, R68, 0x1, P0 ;  /* 0x000000034305b211 */ /* 0x081fe400000f0c44 */
[-C--:B------:R-:W-:Y:S02]  /*d290*/  @!P4 LEA.HI.X R7, R71, R3.reuse, R70, 0x1, P1 ;  /* 0x000000034707c211 */ /* 0x080fe400008f0c46 */
[----:B------:R-:W-:Y:S01]  /*d2a0*/  @!P5 LEA.HI.X R9, R69, R3, R66, 0x1, P2 ;  /* 0x000000034509d211 */ /* 0x000fe200010f0c42 */
[----:B------:R0:W-:Y:S04]  /*d2b0*/  @!P3 ST.E.128 desc[UR50][R4.64], R12 ;  /* 0x0000000c0400b985 */ /* 0x0001e8000c101d32 */
[----:B------:R0:W-:Y:S04]  /*d2c0*/  @!P4 ST.E.128 desc[UR50][R6.64], R36 ;  /* 0x000000240600c985 */ /* 0x0001e8000c101d32 */
[----:B------:R0:W-:Y:S02]  /*d2d0*/  @!P5 ST.E.128 desc[UR50][R8.64], R48 ;  /* 0x000000300800d985 */ /* 0x0001e4000c101d32 */
.L_x_217:
[----:B------:R-:W-:Y:S05]  /*d2e0*/  BSYNC B1 ;  /* 0x0000000000017941 */ /* 0x000fea0003800000 */
.L_x_216:
[----:B0-----:R-:W-:Y:S01]  /*d2f0*/  VIADD R3, R65, 0x60 ;  /* 0x0000006041037836 */ /* 0x001fe20000000000 */
[----:B--23--:R-:W0:Y:S04]  /*d300*/  SHFL.IDX PT, R64, R64, 0x3, 0x181f ;  /* 0x00781f0040407f89 */ /* 0x00ce2800000e0000 */
[----:B------:R-:W-:Y:S01]  /*d310*/  ISETP.GE.AND P0, PT, R3, R130, PT ;  /* 0x000000820300720c */ /* 0x000fe20003f06270 */
[----:B------:R-:W2:-:S12]  /*d320*/  SHFL.IDX PT, R0, R0, 0x3, 0x181f ;  /* 0x00781f0000007f89 */ /* 0x000e9800000e0000 */
[----:B------:R-:W-:Y:S05]  /*d330*/  @P0 BRA `(.L_x_218) ;  /* 0x00000020007c0947 */ /* 0x000fea0003800000 */
[----:B------:R-:W-:Y:S02]  /*d340*/  ULDC UR4, c[0x0][0xac8] ;  /* 0x0002b20000047ab9 */ /* 0x000fe40000000800 */
[----:B------:R-:W-:Y:S02]  /*d350*/  ISETP.GE.AND P2, PT, R67, UR4, PT ;  /* 0x0000000443007c0c */ /* 0x000fe4000bf46270 */
[----:B------:R-:W-:-:S11]  /*d360*/  ISETP.GE.AND P3, PT, R71, UR4, PT ;  /* 0x0000000447007c0c */ /* 0x000fd6000bf66270 */
[-C--:B--2---:R-:W-:Y:S02]  /*d370*/  @!P2 LEA R4, P0, R67, R0.reuse, 0x1 ;  /* 0x000000004304a211 */ /* 0x084fe400078008ff */
[----:B------:R-:W-:Y:S02]  /*d380*/  @!P3 LEA R6, P1, R71, R0, 0x1 ;  /* 0x000000004706b211 */ /* 0x000fe400078208ff */
[-C--:B0-----:R-:W-:Y:S02]  /*d390*/  @!P2 LEA.HI.X R5, R67, R64.reuse, R68, 0x1, P0 ;  /* 0x000000404305a211 */ /* 0x081fe400000f0c44 */
[----:B------:R-:W-:Y:S02]  /*d3a0*/  @!P3 LEA.HI.X R7, R71, R64, R70, 0x1, P1 ;  /* 0x000000404707b211 */ /* 0x000fe400008f0c46 */
[----:B------:R-:W-:Y:S01]  /*d3b0*/  ISETP.GE.AND P0, PT, R69, UR4, PT ;  /* 0x0000000445007c0c */ /* 0x000fe2000bf06270 */
[----:B------:R0:W-:Y:S04]  /*d3c0*/  @!P2 ST.E.128 desc[UR50][R4.64], R24 ;  /* 0x000000180400a985 */ /* 0x0001e8000c101d32 */
[----:B------:R0:W-:Y:S08]  /*d3d0*/  @!P3 ST.E.128 desc[UR50][R6.64], R40 ;  /* 0x000000280600b985 */ /* 0x0001f0000c101d32 */
[----:B------:R-:W-:Y:S05]  /*d3e0*/  @P0 BRA `(.L_x_218) ;  /* 0x0000002000500947 */ /* 0x000fea0003800000 */
[----:B0-----:R-:W-:-:S04]  /*d3f0*/  LEA R4, P0, R69, R0, 0x1 ;  /* 0x0000000045047211 */ /* 0x001fc800078008ff */
[----:B------:R-:W-:-:S05]  /*d400*/  LEA.HI.X R5, R69, R64, R66, 0x1, P0 ;  /* 0x0000004045057211 */ /* 0x000fca00000f0c42 */
[----:B------:R0:W-:Y:S01]  /*d410*/  ST.E.128 desc[UR50][R4.64], R52 ;  /* 0x0000003404007985 */ /* 0x0001e2000c101d32 */
[----:B------:R-:W-:Y:S05]  /*d420*/  BRA `(.L_x_218) ;  /* 0x0000002000407947 */ /* 0x000fea0003800000 */
.L_x_211:
[----:B------:R-:W-:Y:S01]  /*d430*/  ULDC.64 UR12, c[0x0][0xb08] ;  /* 0x0002c200000c7ab9 */ /* 0x000fe20000000a00 */
[----:B0-----:R-:W0:Y:S01]  /*d440*/  @P1 LDC R0, c[0x0][0xbec] ;  /* 0x0002fb00ff001b82 */ /* 0x001e220000000800 */
[----:B------:R-:W-:Y:S01]  /*d450*/  UIMAD UR9, UR14, UR12, URZ ;  /* 0x0000000c0e0972a4 */ /* 0x000fe2000f8e023f */
[----:B------:R-:W-:Y:S01]  /*d460*/  IMAD.MOV.U32 R3, RZ, RZ, R11 ;  /* 0x000000ffff037224 */ /* 0x000fe200078e000b */
[----:B------:R-:W-:Y:S01]  /*d470*/  UIMAD.WIDE.U32 UR10, UR4, UR12, URZ ;  /* 0x0000000c040a72a5 */ /* 0x000fe2000f8e003f */
[----:B------:R-:W-:Y:S01]  /*d480*/  BSSY B1, `(.L_x_219) ;  /* 0x00000ae000017945 */ /* 0x000fe20003800000 */
[----:B------:R-:W-:Y:S01]  /*d490*/  UIMAD UR9, UR4, UR13, UR9 ;  /* 0x0000000d040972a4 */ /* 0x000fe2000f8e0209 */
[----:B------:R-:W-:Y:S01]  /*d4a0*/  SHF.R.S32.HI R28, RZ, 0x1f, R22 ;  /* 0x0000001fff1c7819 */ /* 0x000fe20000011416 */
[----:B------:R-:W-:Y:S01]  /*d4b0*/  USHF.R.S32.HI UR4, URZ, 0x1f, UR36 ;  /* 0x0000001f3f047899 */ /* 0x000fe20008011424 */
[----:B------:R-:W1:Y:S01]  /*d4c0*/  @P1 LDC R5, c[0x0][0xbf0] ;  /* 0x0002fc00ff051b82 */ /* 0x000e620000000800 */
[----:B------:R-:W-:Y:S01]  /*d4d0*/  UIADD3 UR11, UR11, UR9, URZ ;  /* 0x000000090b0b7290 */ /* 0x000fe2000fffe03f */
[----:B------:R-:W-:Y:S01]  /*d4e0*/  SHF.R.S32.HI R30, RZ, 0x1f, R23 ;  /* 0x0000001fff1e7819 */ /* 0x000fe20000011417 */
[----:B------:R-:W-:Y:S01]  /*d4f0*/  ULDC.64 UR12, c[0x0][0xb38] ;  /* 0x0002ce00000c7ab9 */ /* 0x000fe20000000a00 */
[----:B------:R-:W-:Y:S01]  /*d500*/  UIADD3 UR8, UR8, 0x33420, URZ ;  /* 0x0003342008087890 */ /* 0x000fe2000fffe03f */
[----:B------:R-:W-:Y:S01]  /*d510*/  SHF.R.S32.HI R32, RZ, 0x1f, R220 ;  /* 0x0000001fff207819 */ /* 0x000fe200000114dc */
[----:B------:R-:W-:Y:S01]  /*d520*/  UIMAD.WIDE.U32 UR10, UR40, UR12, UR10 ;  /* 0x0000000c280a72a5 */ /* 0x000fe2000f8e000a */
[----:B------:R-:W-:Y:S01]  /*d530*/  SHF.R.S32.HI R33, RZ, 0x1f, R221 ;  /* 0x0000001fff217819 */ /* 0x000fe200000114dd */
[----:B------:R-:W-:Y:S01]  /*d540*/  UPRMT UR8, URZ, 0x654, UR8 ;  /* 0x000006543f087896 */ /* 0x000fe20008000008 */
[----:B------:R-:W-:Y:S01]  /*d550*/  SHF.R.S32.HI R34, RZ, 0x1f, R222 ;  /* 0x0000001fff227819 */ /* 0x000fe200000114de */
[----:B------:R-:W-:Y:S01]  /*d560*/  UIMAD UR11, UR40, UR13, UR11 ;  /* 0x0000000d280b72a4 */ /* 0x000fe2000f8e020b */
[----:B------:R-:W-:-:S02]  /*d570*/  SHF.R.S32.HI R35, RZ, 0x1f, R223 ;  /* 0x0000001fff237819 */ /* 0x000fc400000114df */
[----:B------:R-:W-:Y:S01]  /*d580*/  ULDC.64 UR12, c[0x0][0xb40] ;  /* 0x0002d000000c7ab9 */ /* 0x000fe20000000a00 */
[----:B------:R-:W-:Y:S01]  /*d590*/  SHF.R.S32.HI R31, RZ, 0x1f, R224 ;  /* 0x0000001fff1f7819 */ /* 0x000fe200000114e0 */
[----:B------:R-:W-:Y:S01]  /*d5a0*/  UIMAD UR4, UR4, UR12, URZ ;  /* 0x0000000c040472a4 */ /* 0x000fe2000f8e023f */
[----:B0-----:R-:W-:Y:S01]  /*d5b0*/  @P1 IMAD.HI.U32 R0, R11, R0, RZ ;  /* 0x000000000b001227 */ /* 0x001fe200078e00ff */
[----:B------:R-:W-:Y:S01]  /*d5c0*/  SYNCS.ARRIVE.TRANS64.RED.A1T0 RZ, [UR8], RZ ;  /* 0x000000ffffff79a7 */ /* 0x000fe20008100408 */
[----:B------:R-:W-:Y:S01]  /*d5d0*/  SHF.R.S32.HI R130, RZ, 0x1f, R225 ;  /* 0x0000001fff827819 */ /* 0x000fe200000114e1 */
[----:B------:R-:W-:Y:S02]  /*d5e0*/  UIMAD UR4, UR36, UR13, UR4 ;  /* 0x0000000d240472a4 */ /* 0x000fe4000f8e0204 */
[----:B------:R-:W-:-:S03]  /*d5f0*/  UIMAD.WIDE.U32 UR36, UR36, UR12, UR10 ;  /* 0x0000000c242472a5 */ /* 0x000fc6000f8e000a */
[----:B------:R-:W-:Y:S01]  /*d600*/  ULDC.64 UR12, c[0x0][0xb48] ;  /* 0x0002d200000c7ab9 */ /* 0x000fe20000000a00 */
[----:B------:R-:W-:Y:S01]  /*d610*/  UIADD3 UR11, UR37, UR4, URZ ;  /* 0x00000004250b7290 */ /* 0x000fe2000fffe03f */
[----:B-1----:R-:W-:Y:S02]  /*d620*/  @P1 SHF.R.U32.HI R3, RZ, R5, R0 ;  /* 0x00000005ff031219 */ /* 0x002fe40000011600 */
[----:B------:R-:W-:Y:S02]  /*d630*/  UMOV UR10, UR36 ;  /* 0x00000024000a7c82 */ /* 0x000fe40008000000 */
[----:B------:R-:W-:Y:S01]  /*d640*/  UIMAD.WIDE.U32 UR10, UR39, UR12, UR10 ;  /* 0x0000000c270a72a5 */ /* 0x000fe2000f8e000a */
[--C-:B------:R-:W-:Y:S01]  /*d650*/  SHF.R.S32.HI R0, RZ, 0x1f, R3.reuse ;  /* 0x0000001fff007819 */ /* 0x100fe20000011403 */
[----:B------:R-:W-:Y:S02]  /*d660*/  IMAD.MOV R4, RZ, RZ, -R3 ;  /* 0x000000ffff047224 */ /* 0x000fe400078e0a03 */
[----:B------:R-:W-:-:S02]  /*d670*/  UIMAD UR39, UR39, UR13, UR11 ;  /* 0x0000000d272772a4 */ /* 0x000fc4000f8e020b */
[----:B------:R-:W-:Y:S01]  /*d680*/  IMAD R131, R131, R4, R11 ;  /* 0x0000000483837224 */ /* 0x000fe200078e020b */
[----:B------:R-:W-:Y:S01]  /*d690*/  ULDC.64 UR12, c[0x0][0xb30] ;  /* 0x0002cc00000c7ab9 */ /* 0x000fe20000000a00 */
[----:B------:R-:W-:Y:S02]  /*d6a0*/  IMAD.U32 R5, RZ, RZ, UR11 ;  /* 0x0000000bff057e24 */ /* 0x000fe4000f8e00ff */
[----:B------:R-:W-:Y:S02]  /*d6b0*/  IMAD R0, R0, UR12, RZ ;  /* 0x0000000c00007c24 */ /* 0x000fe4000f8e02ff */
[----:B------:R-:W-:Y:S01]  /*d6c0*/  IMAD.U32 R4, RZ, RZ, UR10 ;  /* 0x0000000aff047e24 */ /* 0x000fe2000f8e00ff */
[----:B------:R-:W-:Y:S01]  /*d6d0*/  ULDC.64 UR10, c[0x0][0xb28] ;  /* 0x0002ca00000a7ab9 */ /* 0x000fe20000000a00 */
[----:B------:R-:W-:Y:S02]  /*d6e0*/  IMAD.U32 R5, RZ, RZ, UR39 ;  /* 0x00000027ff057e24 */ /* 0x000fe4000f8e00ff */
[C---:B------:R-:W-:Y:S01]  /*d6f0*/  IMAD R7, R3.reuse, UR13, R0 ;  /* 0x0000000d03077c24 */ /* 0x040fe2000f8e0200 */
[----:B------:R-:W-:Y:S01]  /*d700*/  SHF.R.S32.HI R0, RZ, 0x1f, R131 ;  /* 0x0000001fff007819 */ /* 0x000fe20000011483 */
[----:B------:R-:W-:-:S04]  /*d710*/  IMAD.WIDE.U32 R4, R3, UR12, R4 ;  /* 0x0000000c03047c25 */ /* 0x000fc8000f8e0004 */
[----:B------:R-:W-:Y:S02]  /*d720*/  IMAD R0, R0, UR10, RZ ;  /* 0x0000000a00007c24 */ /* 0x000fe4000f8e02ff */
[----:B------:R-:W-:Y:S02]  /*d730*/  IMAD.IADD R5, R5, 0x1, R7 ;  /* 0x0000000105057824 */ /* 0x000fe400078e0207 */
[C---:B------:R-:W-:Y:S02]  /*d740*/  IMAD R3, R131.reuse, UR11, R0 ;  /* 0x0000000b83037c24 */ /* 0x040fe4000f8e0200 */
[----:B------:R-:W-:Y:S01]  /*d750*/  IMAD.WIDE.U32 R4, R131, UR10, R4 ;  /* 0x0000000a83047c25 */ /* 0x000fe2000f8e0004 */
[----:B------:R-:W-:-:S03]  /*d760*/  ULDC.64 UR10, c[0x0][0xb00] ;  /* 0x0002c000000a7ab9 */ /* 0x000fc60000000a00 */
[----:B------:R-:W-:Y:S01]  /*d770*/  IMAD.IADD R3, R5, 0x1, R3 ;  /* 0x0000000105037824 */ /* 0x000fe200078e0203 */
[----:B------:R-:W-:-:S04]  /*d780*/  LEA R0, P1, R4, UR10, 0x2 ;  /* 0x0000000a04007c11 */ /* 0x000fc8000f8210ff */
[----:B------:R-:W-:Y:S02]  /*d790*/  LEA.HI.X R3, R4, UR11, R3, 0x2, P1 ;  /* 0x0000000b04037c11 */ /* 0x000fe400088f1403 */
[----:B------:R0:W1:Y:S04]  /*d7a0*/  SHFL.IDX PT, R4, R0, RZ, 0x1c1f ;  /* 0x001c1fff00047589 */ /* 0x00006800000e0000 */
[----:B------:R0:W2:Y:S01]  /*d7b0*/  SHFL.IDX PT, R5, R3, RZ, 0x1c1f ;  /* 0x001c1fff03057589 */ /* 0x0000a200000e0000 */
[----:B------:R-:W-:Y:S05]  /*d7c0*/  @P2 BRA `(.L_x_220) ;  /* 0x0000000400e42947 */ /* 0x000fea0003800000 */
[C---:B------:R-:W-:Y:S01]  /*d7d0*/  VIADD R9, R2.reuse, 0x20 ;  /* 0x0000002002097836 */ /* 0x040fe20000000000 */
[----:B------:R-:W-:Y:S01]  /*d7e0*/  ULDC UR4, c[0x0][0xac8] ;  /* 0x0002b20000047ab9 */ /* 0x000fe20000000800 */
[C---:B------:R-:W-:Y:S01]  /*d7f0*/  VIADD R25, R2.reuse, 0x28 ;  /* 0x0000002802197836 */ /* 0x040fe20000000000 */
[----:B------:R-:W-:Y:S01]  /*d800*/  ISETP.GE.AND P2, PT, R225, UR4, PT ;  /* 0x00000004e1007c0c */ /* 0x000fe2000bf46270 */
[C---:B------:R-:W-:Y:S01]  /*d810*/  VIADD R27, R2.reuse, 0x30 ;  /* 0x00000030021b7836 */ /* 0x040fe20000000000 */
[----:B------:R-:W-:Y:S01]  /*d820*/  ISETP.GE.AND P4, PT, R9, UR4, PT ;  /* 0x0000000409007c0c */ /* 0x000fe2000bf86270 */
[C---:B------:R-:W-:Y:S01]  /*d830*/  VIADD R29, R2.reuse, 0x38 ;  /* 0x00000038021d7836 */ /* 0x040fe20000000000 */
[----:B------:R-:W-:Y:S02]  /*d840*/  ISETP.GE.AND P5, PT, R2, UR4, PT ;  /* 0x0000000402007c0c */ /* 0x000fe4000bfa6270 */
[----:B------:R-:W-:Y:S02]  /*d850*/  ISETP.GE.AND P1, PT, R224, UR4, PT ;  /* 0x00000004e0007c0c */ /* 0x000fe4000bf26270 */
[----:B------:R-:W-:-:S02]  /*d860*/  SHF.R.S32.HI R10, RZ, 0x1f, R9 ;  /* 0x0000001fff0a7819 */ /* 0x000fc40000011409 */
[----:B------:R-:W-:-:S03]  /*d870*/  SHF.R.S32.HI R13, RZ, 0x1f, R17 ;  /* 0x0000001fff0d7819 */ /* 0x000fc60000011411 */
[-C--:B-1----:R-:W-:Y:S02]  /*d880*/  @!P2 LEA R8, P3, R225, R4.reuse, 0x2 ;  /* 0x00000004e108a211 */ /* 0x082fe400078610ff */
[C---:B------:R-:W-:Y:S02]  /*d890*/  @!P4 LEA R14, P6, R9.reuse, R4, 0x2 ;  /* 0x00000004090ec211 */ /* 0x040fe400078c10ff */
[----:B--2---:R-:W-:Y:S02]  /*d8a0*/  @!P5 IMAD.WIDE R6, R2, 0x4, R4 ;  /* 0x000000040206d825 */ /* 0x004fe400078e0204 */
[-C--:B------:R-:W-:Y:S02]  /*d8b0*/  @!P4 LEA.HI.X R15, R9, R5.reuse, R10, 0x2, P6 ;  /* 0x00000005090fc211 */ /* 0x080fe400030f140a */
[----:B------:R-:W-:Y:S01]  /*d8c0*/  @!P2 LEA.HI.X R9, R225, R5, R130, 0x2, P3 ;  /* 0x00000005e109a211 */ /* 0x000fe200018f1482 */
[----:B------:R1:W-:Y:S01]  /*d8d0*/  @!P5 ST.E.64 desc[UR50][R6.64], R128 ;  /* 0x000000800600d985 */ /* 0x0003e2000c101b32 */
[----:B------:R-:W-:-:S02]  /*d8e0*/  ISETP.GE.AND P3, PT, R17, UR4, PT ;  /* 0x0000000411007c0c */ /* 0x000fc4000bf66270 */
[C---:B------:R-:W-:Y:S01]  /*d8f0*/  @!P1 LEA R10, P6, R224.reuse, R4, 0x2 ;  /* 0x00000004e00a9211 */ /* 0x040fe200078c10ff */
[----:B------:R2:W-:Y:S01]  /*d900*/  @!P2 ST.E.64 desc[UR50][R8.64], R126 ;  /* 0x0000007e0800a985 */ /* 0x0005e2000c101b32 */
[----:B------:R-:W-:Y:S02]  /*d910*/  ISETP.GE.AND P5, PT, R25, UR4, PT ;  /* 0x0000000419007c0c */ /* 0x000fe4000bfa6270 */
[----:B------:R-:W-:-:S05]  /*d920*/  @!P1 LEA.HI.X R11, R224, R5, R31, 0x2, P6 ;  /* 0x00000005e00b9211 */ /* 0x000fca00030f141f */
[----:B------:R3:W-:Y:S01]  /*d930*/  @!P1 ST.E.64 desc[UR50][R10.64], R120 ;  /* 0x000000780a009985 */ /* 0x0007e2000c101b32 */
[----:B------:R-:W-:Y:S02]  /*d940*/  ISETP.GE.AND P1, PT, R27, UR4, PT ;  /* 0x000000041b007c0c */ /* 0x000fe4000bf26270 */
[CC--:B------:R-:W-:Y:S02]  /*d950*/  @!P3 LEA R12, P2, R17.reuse, R4.reuse, 0x2 ;  /* 0x00000004110cb211 */ /* 0x0c0fe400078410ff */
[----:B-1----:R-:W-:Y:S02]  /*d960*/  SHF.R.S32.HI R7, RZ, 0x1f, R25 ;  /* 0x0000001fff077819 */ /* 0x002fe40000011419 */
[-C--:B------:R-:W-:Y:S02]  /*d970*/  @!P3 LEA.HI.X R13, R17, R5.reuse, R13, 0x2, P2 ;  /* 0x00000005110db211 */ /* 0x080fe400010f140d */
[-C--:B------:R-:W-:Y:S02]  /*d980*/  @!P5 LEA R6, P6, R25, R4.reuse, 0x2 ;  /* 0x000000041906d211 */ /* 0x080fe400078c10ff */
[----:B------:R-:W-:Y:S01]  /*d990*/  ISETP.GE.AND P2, PT, R29, UR4, PT ;  /* 0x000000041d007c0c */ /* 0x000fe2000bf46270 */
[----:B------:R1:W-:Y:S01]  /*d9a0*/  @!P3 ST.E.64 desc[UR50][R12.64], R118 ;  /* 0x000000760c00b985 */ /* 0x0003e2000c101b32 */
[----:B------:R-:W-:Y:S01]  /*d9b0*/  @!P5 LEA.HI.X R7, R25, R5, R7, 0x2, P6 ;  /* 0x000000051907d211 */ /* 0x000fe200030f1407 */
[----:B------:R-:W-:Y:S01]  /*d9c0*/  VIADD R25, R2, 0x40 ;  /* 0x0000004002197836 */ /* 0x000fe20000000000 */
[----:B--2---:R-:W-:Y:S01]  /*d9d0*/  SHF.R.S32.HI R9, RZ, 0x1f, R27 ;  /* 0x0000001fff097819 */ /* 0x004fe2000001141b */
[----:B------:R2:W-:Y:S01]  /*d9e0*/  @!P4 ST.E.64 desc[UR50][R14.64], R112 ;  /* 0x000000700e00c985 */ /* 0x0005e2000c101b32 */
[----:B------:R-:W-:-:S02]  /*d9f0*/  @!P1 LEA R8, P3, R27, R4, 0x2 ;  /* 0x000000041b089211 */ /* 0x000fc400078610ff */
[----:B---3--:R-:W-:Y:S01]  /*da00*/  SHF.R.S32.HI R11, RZ, 0x1f, R29 ;  /* 0x0000001fff0b7819 */ /* 0x008fe2000001141d */
[----:B------:R3:W-:Y:S01]  /*da10*/  @!P5 ST.E.64 desc[UR50][R6.64], R110 ;  /* 0x0000006e0600d985 */ /* 0x0007e2000c101b32 */
[-C--:B------:R-:W-:Y:S01]  /*da20*/  @!P1 LEA.HI.X R9, R27, R5.reuse, R9, 0x2, P3 ;  /* 0x000000051b099211 */ /* 0x080fe200018f1409 */
[C---:B------:R-:W-:Y:S01]  /*da30*/  VIADD R27, R2.reuse, 0x48 ;  /* 0x00000048021b7836 */ /* 0x040fe20000000000 */
[----:B------:R-:W-:Y:S02]  /*da40*/  ISETP.GE.AND P3, PT, R25, UR4, PT ;  /* 0x0000000419007c0c */ /* 0x000fe4000bf66270 */
[----:B------:R-:W-:Y:S01]  /*da50*/  @!P2 LEA R10, P6, R29, R4, 0x2 ;  /* 0x000000041d0aa211 */ /* 0x000fe200078c10ff */
[----:B------:R4:W-:Y:S01]  /*da60*/  @!P1 ST.E.64 desc[UR50][R8.64], R104 ;  /* 0x0000006808009985 */ /* 0x0009e2000c101b32 */
[----:B------:R-:W-:Y:S02]  /*da70*/  ISETP.GE.AND P4, PT, R27, UR4, PT ;  /* 0x000000041b007c0c */ /* 0x000fe4000bf86270 */
[----:B------:R-:W-:Y:S01]  /*da80*/  @!P2 LEA.HI.X R11, R29, R5, R11, 0x2, P6 ;  /* 0x000000051d0ba211 */ /* 0x000fe200030f140b */
[----:B------:R-:W-:Y:S01]  /*da90*/  VIADD R29, R2, 0x50 ;  /* 0x00000050021d7836 */ /* 0x000fe20000000000 */
[----:B-1----:R-:W-:-:S02]  /*daa0*/  SHF.R.S32.HI R13, RZ, 0x1f, R25 ;  /* 0x0000001fff0d7819 */ /* 0x002fc40000011419 */
[----:B--2---:R-:W-:Y:S01]  /*dab0*/  SHF.R.S32.HI R15, RZ, 0x1f, R27 ;  /* 0x0000001fff0f7819 */ /* 0x004fe2000001141b */
[----:B------:R-:W-:Y:S01]  /*dac0*/  @!P2 ST.E.64 desc[UR50][R10.64], R102 ;  /* 0x000000660a00a985 */ /* 0x000fe2000c101b32 */
[----:B------:R-:W-:Y:S02]  /*dad0*/  ISETP.GE.AND P5, PT, R29, UR4, PT ;  /* 0x000000041d007c0c */ /* 0x000fe4000bfa6270 */
[CC--:B------:R-:W-:Y:S02]  /*dae0*/  @!P3 LEA R12, P6, R25.reuse, R4.reuse, 0x2 ;  /* 0x00000004190cb211 */ /* 0x0c0fe400078c10ff */
[----:B------:R-:W-:Y:S02]  /*daf0*/  SHF.R.S32.HI R24, RZ, 0x1f, R29 ;  /* 0x0000001fff187819 */ /* 0x000fe4000001141d */
[----:B------:R-:W-:Y:S01]  /*db00*/  @!P3 LEA.HI.X R13, R25, R5, R13, 0x2, P6 ;  /* 0x00000005190db211 */ /* 0x000fe200030f140d */
[----:B------:R-:W-:Y:S01]  /*db10*/  VIADD R25, R2, 0x58 ;  /* 0x0000005802197836 */ /* 0x000fe20000000000 */
[----:B------:R-:W-:-:S03]  /*db20*/  @!P4 LEA R14, P1, R27, R4, 0x2 ;  /* 0x000000041b0ec211 */ /* 0x000fc600078210ff */
[----:B------:R1:W-:Y:S01]  /*db30*/  @!P3 ST.E.64 desc[UR50][R12.64], R96 ;  /* 0x000000600c00b985 */ /* 0x0003e2000c101b32 */
[-C--:B------:R-:W-:Y:S01]  /*db40*/  @!P4 LEA.HI.X R15, R27, R5.reuse, R15, 0x2, P1 ;  /* 0x000000051b0fc211 */ /* 0x080fe200008f140f */
[C---:B------:R-:W-:Y:S01]  /*db50*/  VIADD R27, R2.reuse, 0x60 ;  /* 0x00000060021b7836 */ /* 0x040fe20000000000 */
[----:B------:R-:W-:Y:S02]  /*db60*/  ISETP.GE.AND P1, PT, R25, UR4, PT ;  /* 0x0000000419007c0c */ /* 0x000fe4000bf26270 */
[----:B---3--:R-:W-:Y:S01]  /*db70*/  @!P5 LEA R6, P6, R29, R4, 0x2 ;  /* 0x000000041d06d211 */ /* 0x008fe200078c10ff */
[----:B------:R2:W-:Y:S01]  /*db80*/  @!P4 ST.E.64 desc[UR50][R14.64], R94 ;  /* 0x0000005e0e00c985 */ /* 0x0005e2000c101b32 */
[----:B------:R-:W-:Y:S02]  /*db90*/  ISETP.GE.AND P2, PT, R27, UR4, PT ;  /* 0x000000041b007c0c */ /* 0x000fe4000bf46270 */
[----:B------:R-:W-:Y:S01]  /*dba0*/  @!P5 LEA.HI.X R7, R29, R5, R24, 0x2, P6 ;  /* 0x000000051d07d211 */ /* 0x000fe200030f1418 */
[C---:B------:R-:W-:Y:S01]  /*dbb0*/  VIADD R29, R2.reuse, 0x68 ;  /* 0x00000068021d7836 */ /* 0x040fe20000000000 */
[----:B----4-:R-:W-:Y:S01]  /*dbc0*/  SHF.R.S32.HI R9, RZ, 0x1f, R25 ;  /* 0x0000001fff097819 */ /* 0x010fe20000011419 */
[----:B-1----:R-:W-:-:S03]  /*dbd0*/  VIADD R13, R2, 0x70 ;  /* 0x00000070020d7836 */ /* 0x002fc60000000000 */
[----:B------:R-:W-:Y:S01]  /*dbe0*/  ISETP.GE.AND P3, PT, R29, UR4, PT ;  /* 0x000000041d007c0c */ /* 0x000fe2000bf66270 */
[----:B------:R1:W-:Y:S01]  /*dbf0*/  @!P5 ST.E.64 desc[UR50][R6.64], R88 ;  /* 0x000000580600d985 */ /* 0x0003e2000c101b32 */
[-C--:B------:R-:W-:Y:S02]  /*dc00*/  @!P1 LEA R8, P6, R25, R4.reuse, 0x2 ;  /* 0x0000000419089211 */ /* 0x080fe400078c10ff */
[----:B------:R-:W-:Y:S02]  /*dc10*/  ISETP.GE.AND P5, PT, R13, UR4, PT ;  /* 0x000000040d007c0c */ /* 0x000fe4000bfa6270 */
[----:B------:R-:W-:Y:S02]  /*dc20*/  @!P1 LEA.HI.X R9, R25, R5, R9, 0x2, P6 ;  /* 0x0000000519099211 */ /* 0x000fe400030f1409 */
[----:B------:R-:W-:Y:S02]  /*dc30*/  SHF.R.S32.HI R25, RZ, 0x1f, R27 ;  /* 0x0000001fff197819 */ /* 0x000fe4000001141b */
[----:B------:R-:W-:Y:S01]  /*dc40*/  @!P2 LEA R24, P6, R27, R4, 0x2 ;  /* 0x000000041b18a211 */ /* 0x000fe200078c10ff */
[----:B------:R3:W-:Y:S01]  /*dc50*/  @!P1 ST.E.64 desc[UR50][R8.64], R86 ;  /* 0x0000005608009985 */ /* 0x0007e2000c101b32 */
[----:B------:R-:W-:-:S02]  /*dc60*/  SHF.R.S32.HI R11, RZ, 0x1f, R29 ;  /* 0x0000001fff0b7819 */ /* 0x000fc4000001141d */
[-C--:B------:R-:W-:Y:S01]  /*dc70*/  @!P2 LEA.HI.X R25, R27, R5.reuse, R25, 0x2, P6 ;  /* 0x000000051b19a211 */ /* 0x080fe200030f1419 */
[----:B------:R-:W-:Y:S01]  /*dc80*/  VIADD R27, R2, 0x78 ;  /* 0x00000078021b7836 */ /* 0x000fe20000000000 */
[----:B------:R-:W-:Y:S02]  /*dc90*/  @!P3 LEA R10, P6, R29, R4, 0x2 ;  /* 0x000000041d0ab211 */ /* 0x000fe400078c10ff */
[----:B------:R-:W-:Y:S01]  /*dca0*/  SHF.R.S32.HI R26, RZ, 0x1f, R13 ;  /* 0x0000001fff1a7819 */ /* 0x000fe2000001140d */
[----:B------:R-:W-:Y:S01]  /*dcb0*/  @!P2 ST.E.64 desc[UR50][R24.64], R80 ;  /* 0x000000501800a985 */ /* 0x000fe2000c101b32 */
[----:B------:R-:W-:Y:S02]  /*dcc0*/  ISETP.GE.AND P4, PT, R27, UR4, PT ;  /* 0x000000041b007c0c */ /* 0x000fe4000bf86270 */
[----:B------:R-:W-:Y:S02]  /*dcd0*/  @!P3 LEA.HI.X R11, R29, R5, R11, 0x2, P6 ;  /* 0x000000051d0bb211 */ /* 0x000fe400030f140b */
[----:B------:R-:W-:-:S02]  /*dce0*/  ISETP.GE.AND P6, PT, R223, UR4, PT ;  /* 0x00000004df007c0c */ /* 0x000fc4000bfc6270 */
[CC--:B------:R-:W-:Y:S01]  /*dcf0*/  @!P5 LEA R12, P1, R13.reuse, R4.reuse, 0x2 ;  /* 0x000000040d0cd211 */ /* 0x0c0fe200078210ff */
[----:B------:R4:W-:Y:S01]  /*dd00*/  @!P3 ST.E.64 desc[UR50][R10.64], R78 ;  /* 0x0000004e0a00b985 */ /* 0x0009e2000c101b32 */
[----:B------:R-:W-:Y:S02]  /*dd10*/  ISETP.GE.AND P2, PT, R222, UR4, PT ;  /* 0x00000004de007c0c */ /* 0x000fe4000bf46270 */
[----:B--2---:R-:W-:Y:S02]  /*dd20*/  SHF.R.S32.HI R14, RZ, 0x1f, R27 ;  /* 0x0000001fff0e7819 */ /* 0x004fe4000001141b */
[-C--:B------:R-:W-:Y:S02]  /*dd30*/  @!P5 LEA.HI.X R13, R13, R5.reuse, R26, 0x2, P1 ;  /* 0x000000050d0dd211 */ /* 0x080fe400008f141a */
[----:B-1----:R-:W-:Y:S02]  /*dd40*/  @!P4 LEA R6, P3, R27, R4, 0x2 ;  /* 0x000000041b06c211 */ /* 0x002fe400078610ff */
[----:B------:R-:W-:Y:S01]  /*dd50*/  ISETP.GE.AND P1, PT, R221, UR4, PT ;  /* 0x00000004dd007c0c */ /* 0x000fe2000bf26270 */
[----:B------:R-:W-:Y:S01]  /*dd60*/  @!P5 ST.E.64 desc[UR50][R12.64], R72 ;  /* 0x000000480c00d985 */ /* 0x000fe2000c101b32 */
[----:B------:R-:W-:-:S02]  /*dd70*/  @!P4 LEA.HI.X R7, R27, R5, R14, 0x2, P3 ;  /* 0x000000051b07c211 */ /* 0x000fc400018f140e */
[----:B---3--:R-:W-:-:S03]  /*dd80*/  @!P6 LEA R8, P3, R223, R4, 0x2 ;  /* 0x00000004df08e211 */ /* 0x008fc600078610ff */
[----:B------:R1:W-:Y:S01]  /*dd90*/  @!P4 ST.E.64 desc[UR50][R6.64], R70 ;  /* 0x000000460600c985 */ /* 0x0003e2000c101b32 */
[-C--:B------:R-:W-:Y:S02]  /*dda0*/  @!P6 LEA.HI.X R9, R223, R5.reuse, R35, 0x2, P3 ;  /* 0x00000005df09e211 */ /* 0x080fe400018f1423 */
[-C--:B----4-:R-:W-:Y:S02]  /*ddb0*/  @!P2 LEA R10, P4, R222, R4.reuse, 0x2 ;  /* 0x00000004de0aa211 */ /* 0x090fe400078810ff */
[----:B------:R-:W-:Y:S01]  /*ddc0*/  ISETP.GE.AND P3, PT, R220, UR4, PT ;  /* 0x00000004dc007c0c */ /* 0x000fe2000bf66270 */
[----:B------:R2:W-:Y:S01]  /*ddd0*/  @!P6 ST.E.64 desc[UR50][R8.64], R64 ;  /* 0x000000400800e985 */ /* 0x0005e2000c101b32 */
[-C--:B------:R-:W-:Y:S02]  /*dde0*/  @!P2 LEA.HI.X R11, R222, R5.reuse, R34, 0x2, P4 ;  /* 0x00000005de0ba211 */ /* 0x080fe400020f1422 */
[----:B------:R-:W-:Y:S02]  /*ddf0*/  @!P1 LEA R14, P5, R221, R4, 0x2 ;  /* 0x00000004dd0e9211 */ /* 0x000fe400078a10ff */
[----:B------:R-:W-:Y:S01]  /*de00*/  ISETP.GE.AND P4, PT, R23, UR4, PT ;  /* 0x0000000417007c0c */ /* 0x000fe2000bf86270 */
[----:B------:R3:W-:Y:S01]  /*de10*/  @!P2 ST.E.64 desc[UR50][R10.64], R62 ;  /* 0x0000003e0a00a985 */ /* 0x0007e2000c101b32 */
[----:B------:R-:W-:-:S02]  /*de20*/  @!P1 LEA.HI.X R15, R221, R5, R33, 0x2, P5 ;  /* 0x00000005dd0f9211 */ /* 0x000fc400028f1421 */
[----:B------:R-:W-:Y:S02]  /*de30*/  ISETP.GE.AND P5, PT, R22, UR4, PT ;  /* 0x0000000416007c0c */ /* 0x000fe4000bfa6270 */
[----:B------:R-:W-:Y:S01]  /*de40*/  ISETP.GE.AND P6, PT, R19, UR4, PT ;  /* 0x0000000413007c0c */ /* 0x000fe2000bfc6270 */
[----:B------:R4:W-:Y:S01]  /*de50*/  @!P1 ST.E.64 desc[UR50][R14.64], R56 ;  /* 0x000000380e009985 */ /* 0x0009e2000c101b32 */
[-C--:B-1----:R-:W-:Y:S02]  /*de60*/  @!P3 LEA R6, P2, R220, R4.reuse, 0x2 ;  /* 0x00000004dc06b211 */ /* 0x082fe400078410ff */
[----:B------:R-:W-:Y:S02]  /*de70*/  ISETP.GE.AND P1, PT, R18, UR4, PT ;  /* 0x0000000412007c0c */ /* 0x000fe4000bf26270 */
[----:B------:R-:W-:Y:S02]  /*de80*/  @!P3 LEA.HI.X R7, R220, R5, R32, 0x2, P2 ;  /* 0x00000005dc07b211 */ /* 0x000fe400010f1420 */
[----:B------:R-:W-:-:S03]  /*de90*/  @!P4 LEA R12, P2, R23, R4, 0x2 ;  /* 0x00000004170cc211 */ /* 0x000fc600078410ff */
[----:B------:R4:W-:Y:S01]  /*dea0*/  @!P3 ST.E.64 desc[UR50][R6.64], R54 ;  /* 0x000000360600b985 */ /* 0x0009e2000c101b32 */
[-C--:B------:R-:W-:Y:S02]  /*deb0*/  @!P4 LEA.HI.X R13, R23, R5.reuse, R30, 0x2, P2 ;  /* 0x00000005170dc211 */ /* 0x080fe400010f141e */
[-C--:B--2---:R-:W-:Y:S02]  /*dec0*/  @!P5 LEA R8, P2, R22, R4.reuse, 0x2 ;  /* 0x000000041608d211 */ /* 0x084fe400078410ff */
[CC--:B---3--:R-:W-:Y:S01]  /*ded0*/  @!P6 LEA R10, P3, R19.reuse, R4.reuse, 0x2 ;  /* 0x00000004130ae211 */ /* 0x0c8fe200078610ff */
[----:B------:R4:W-:Y:S01]  /*dee0*/  @!P4 ST.E.64 desc[UR50][R12.64], R48 ;  /* 0x000000300c00c985 */ /* 0x0009e2000c101b32 */
[----:B------:R-:W-:Y:S02]  /*def0*/  @!P1 LEA R4, P4, R18, R4, 0x2 ;  /* 0x0000000412049211 */ /* 0x000fe400078810ff */
[-C--:B------:R-:W-:Y:S02]  /*df00*/  @!P5 LEA.HI.X R9, R22, R5.reuse, R28, 0x2, P2 ;  /* 0x000000051609d211 */ /* 0x080fe400010f141c */
[----:B------:R-:W-:-:S02]  /*df10*/  @!P6 LEA.HI.X R11, R19, R5, R229, 0x2, P3 ;  /* 0x00000005130be211 */ /* 0x000fc400018f14e5 */
[----:B------:R-:W-:Y:S01]  /*df20*/  @!P1 LEA.HI.X R5, R18, R5, R228, 0x2, P4 ;  /* 0x0000000512059211 */ /* 0x000fe200020f14e4 */
[----:B------:R4:W-:Y:S04]  /*df30*/  @!P5 ST.E.64 desc[UR50][R8.64], R46 ;  /* 0x0000002e0800d985 */ /* 0x0009e8000c101b32 */
[----:B------:R4:W-:Y:S04]  /*df40*/  @!P6 ST.E.64 desc[UR50][R10.64], R40 ;  /* 0x000000280a00e985 */ /* 0x0009e8000c101b32 */
[----:B------:R4:W-:Y:S02]  /*df50*/  @!P1 ST.E.64 desc[UR50][R4.64], R38 ;  /* 0x0000002604009985 */ /* 0x0009e4000c101b32 */
.L_x_220:
[----:B------:R-:W-:Y:S05]  /*df60*/  BSYNC B1 ;  /* 0x0000000000017941 */ /* 0x000fea0003800000 */
.L_x_219:
[----:B----4-:R3:W4:Y:S04]  /*df70*/  SHFL.IDX PT, R7, R3, 0x1, 0x1c1f ;  /* 0x003c1f0003077f89 */ /* 0x01072800000e0000 */
[----:B------:R3:W0:Y:S01]  /*df80*/  SHFL.IDX PT, R6, R0, 0x1, 0x1c1f ;  /* 0x003c1f0000067f89 */ /* 0x00062200000e0000 */
[----:B------:R-:W-:Y:S05]  /*df90*/  @P0 BRA `(.L_x_218) ;  /* 0x0000001400640947 */ /* 0x000fea0003800000 */
[----:B------:R-:W-:Y:S01]  /*dfa0*/  ULDC UR4, c[0x0][0xac8] ;  /* 0x0002b20000047ab9 */ /* 0x000fe20000000800 */
[C---:B0--3--:R-:W-:Y:S01]  /*dfb0*/  VIADD R3, R2.reuse, 0x20 ;  /* 0x0000002002037836 */ /* 0x049fe20000000000 */
[C---:B------:R-:W-:Y:S01]  /*dfc0*/  ISETP.GE.AND P1, PT, R2.reuse, UR4, PT ;  /* 0x0000000402007c0c */ /* 0x040fe2000bf26270 */
[C---:B------:R-:W-:Y:S01]  /*dfd0*/  VIADD R15, R2.reuse, 0x28 ;  /* 0x00000028020f7836 */ /* 0x040fe20000000000 */
[----:B------:R-:W-:Y:S01]  /*dfe0*/  ISETP.GE.AND P3, PT, R225, UR4, PT ;  /* 0x00000004e1007c0c */ /* 0x000fe2000bf66270 */
[C---:B------:R-:W-:Y:S01]  /*dff0*/  VIADD R25, R2.reuse, 0x30 ;  /* 0x0000003002197836 */ /* 0x040fe20000000000 */
[----:B------:R-:W-:Y:S01]  /*e000*/  ISETP.GE.AND P0, PT, R17, UR4, PT ;  /* 0x0000000411007c0c */ /* 0x000fe2000bf06270 */
[----:B------:R-:W-:Y:S01]  /*e010*/  VIADD R29, R2, 0x38 ;  /* 0x00000038021d7836 */ /* 0x000fe20000000000 */
[----:B------:R-:W-:Y:S01]  /*e020*/  ISETP.GE.AND P5, PT, R224, UR4, PT ;  /* 0x00000004e0007c0c */ /* 0x000fe2000bfa6270 */
[----:B------:R-:W-:Y:S01]  /*e030*/  VIADD R27, R2, 0x48 ;  /* 0x00000048021b7836 */ /* 0x000fe20000000000 */
[----:B------:R-:W-:-:S04]  /*e040*/  SHF.R.S32.HI R0, RZ, 0x1f, R17 ;  /* 0x0000001fff007819 */ /* 0x000fc80000011411 */
[----:B------:R-:W-:Y:S01]  /*e050*/  SHF.R.S32.HI R26, RZ, 0x1f, R27 ;  /* 0x0000001fff1a7819 */ /* 0x000fe2000001141b */
[----:B-12-4-:R-:W-:Y:S02]  /*e060*/  @!P1 IMAD.WIDE R4, R2, 0x4, R6 ;  /* 0x0000000402049825 */ /* 0x016fe400078e0206 */
[-C--:B------:R-:W-:Y:S02]  /*e070*/  @!P3 LEA R8, P2, R225, R6.reuse, 0x2 ;  /* 0x00000006e108b211 */ /* 0x080fe400078410ff */
[----:B------:R-:W-:Y:S01]  /*e080*/  @!P0 LEA R10, P6, R17, R6, 0x2 ;  /* 0x00000006110a8211 */ /* 0x000fe200078c10ff */
[----:B------:R0:W-:Y:S01]  /*e090*/  @!P1 ST.E.64 desc[UR50][R4.64], R124 ;  /* 0x0000007c04009985 */ /* 0x0001e2000c101b32 */
[----:B------:R-:W-:Y:S02]  /*e0a0*/  ISETP.GE.AND P1, PT, R3, UR4, PT ;  /* 0x0000000403007c0c */ /* 0x000fe4000bf26270 */
[----:B------:R-:W-:Y:S02]  /*e0b0*/  @!P3 LEA.HI.X R9, R225, R7, R130, 0x2, P2 ;  /* 0x00000007e109b211 */ /* 0x000fe400010f1482 */
[----:B------:R-:W-:-:S02]  /*e0c0*/  ISETP.GE.AND P2, PT, R15, UR4, PT ;  /* 0x000000040f007c0c */ /* 0x000fc4000bf46270 */
[----:B------:R-:W-:Y:S01]  /*e0d0*/  @!P0 LEA.HI.X R11, R17, R7, R0, 0x2, P6 ;  /* 0x00000007110b8211 */ /* 0x000fe200030f1400 */
[----:B------:R1:W-:Y:S01]  /*e0e0*/  @!P3 ST.E.64 desc[UR50][R8.64], R122 ;  /* 0x0000007a0800b985 */ /* 0x0003e2000c101b32 */
[----:B------:R-:W-:Y:S02]  /*e0f0*/  ISETP.GE.AND P3, PT, R25, UR4, PT ;  /* 0x0000000419007c0c */ /* 0x000fe4000bf66270 */
[----:B------:R-:W-:Y:S02]  /*e100*/  SHF.R.S32.HI R0, RZ, 0x1f, R15 ;  /* 0x0000001fff007819 */ /* 0x000fe4000001140f */
[----:B0-----:R-:W-:Y:S02]  /*e110*/  SHF.R.S32.HI R5, RZ, 0x1f, R3 ;  /* 0x0000001fff057819 */ /* 0x001fe40000011403 */
[-C--:B------:R-:W-:Y:S02]  /*e120*/  @!P1 LEA R12, P4, R3, R6.reuse, 0x2 ;  /* 0x00000006030c9211 */ /* 0x080fe400078810ff */
[----:B------:R-:W-:-:S02]  /*e130*/  @!P5 LEA R4, P6, R224, R6, 0x2 ;  /* 0x00000006e004d211 */ /* 0x000fc400078c10ff */
[-C--:B------:R-:W-:Y:S02]  /*e140*/  @!P1 LEA.HI.X R13, R3, R7.reuse, R5, 0x2, P4 ;  /* 0x00000007030d9211 */ /* 0x080fe400020f1405 */
[-C--:B------:R-:W-:Y:S01]  /*e150*/  @!P5 LEA.HI.X R5, R224, R7.reuse, R31, 0x2, P6 ;  /* 0x00000007e005d211 */ /* 0x080fe200030f141f */
[C---:B------:R-:W-:Y:S01]  /*e160*/  VIADD R31, R2.reuse, 0x78 ;  /* 0x00000078021f7836 */ /* 0x040fe20000000000 */
[-C--:B-1----:R-:W-:Y:S02]  /*e170*/  @!P2 LEA R8, P4, R15, R6.reuse, 0x2 ;  /* 0x000000060f08a211 */ /* 0x082fe400078810ff */
[----:B------:R-:W-:Y:S01]  /*e180*/  SHF.R.S32.HI R3, RZ, 0x1f, R25 ;  /* 0x0000001fff037819 */ /* 0x000fe20000011419 */
[----:B------:R0:W-:Y:S01]  /*e190*/  @!P5 ST.E.64 desc[UR50][R4.64], R116 ;  /* 0x000000740400d985 */ /* 0x0001e2000c101b32 */
[----:B------:R-:W-:Y:S02]  /*e1a0*/  @!P3 LEA R14, P6, R25, R6, 0x2 ;  /* 0x00000006190eb211 */ /* 0x000fe400078c10ff */
[-C--:B------:R-:W-:Y:S01]  /*e1b0*/  @!P2 LEA.HI.X R9, R15, R7.reuse, R0, 0x2, P4 ;  /* 0x000000070f09a211 */ /* 0x080fe200020f1400 */
[----:B------:R1:W-:Y:S01]  /*e1c0*/  @!P0 ST.E.64 desc[UR50][R10.64], R114 ;  /* 0x000000720a008985 */ /* 0x0003e2000c101b32 */
[----:B------:R-:W-:Y:S01]  /*e1d0*/  @!P3 LEA.HI.X R15, R25, R7, R3, 0x2, P6 ;  /* 0x00000007190fb211 */ /* 0x000fe200030f1403 */
[----:B------:R-:W-:Y:S01]  /*e1e0*/  VIADD R3, R2, 0x40 ;  /* 0x0000004002037836 */ /* 0x000fe20000000000 */
[----:B------:R-:W-:Y:S01]  /*e1f0*/  ISETP.GE.AND P4, PT, R29, UR4, PT ;  /* 0x000000041d007c0c */ /* 0x000fe2000bf86270 */
[----:B------:R2:W-:Y:S01]  /*e200*/  @!P1 ST.E.64 desc[UR50][R12.64], R108 ;  /* 0x0000006c0c009985 */ /* 0x0005e2000c101b32 */
[----:B------:R-:W-:-:S02]  /*e210*/  SHF.R.S32.HI R0, RZ, 0x1f, R29 ;  /* 0x0000001fff007819 */ /* 0x000fc4000001141d */
[----:B------:R-:W-:Y:S01]  /*e220*/  ISETP.GE.AND P5, PT, R3, UR4, PT ;  /* 0x0000000403007c0c */ /* 0x000fe2000bfa6270 */
[----:B------:R3:W-:Y:S01]  /*e230*/  @!P2 ST.E.64 desc[UR50][R8.64], R106 ;  /* 0x0000006a0800a985 */ /* 0x0007e2000c101b32 */
[----:B------:R-:W-:-:S03]  /*e240*/  ISETP.GE.AND P0, PT, R27, UR4, PT ;  /* 0x000000041b007c0c */ /* 0x000fc6000bf06270 */
[----:B------:R4:W-:Y:S04]  /*e250*/  @!P3 ST.E.64 desc[UR50][R14.64], R100 ;  /* 0x000000640e00b985 */ /* 0x0009e8000c101b32 */
[----:B------:R-:W-:-:S04]  /*e260*/  @!P4 LEA R24, P6, R29, R6, 0x2 ;  /* 0x000000061d18c211 */ /* 0x000fc800078c10ff */
[-C--:B------:R-:W-:Y:S01]  /*e270*/  @!P4 LEA.HI.X R25, R29, R7.reuse, R0, 0x2, P6 ;  /* 0x000000071d19c211 */ /* 0x080fe200030f1400 */
[C---:B------:R-:W-:Y:S01]  /*e280*/  VIADD R29, R2.reuse, 0x50 ;  /* 0x00000050021d7836 */ /* 0x040fe20000000000 */
[----:B------:R-:W-:Y:S02]  /*e290*/  SHF.R.S32.HI R0, RZ, 0x1f, R3 ;  /* 0x0000001fff007819 */ /* 0x000fe40000011403 */
[-C--:B0-----:R-:W-:Y:S01]  /*e2a0*/  @!P5 LEA R4, P1, R3, R6.reuse, 0x2 ;  /* 0x000000060304d211 */ /* 0x081fe200078210ff */
[----:B------:R0:W-:Y:S01]  /*e2b0*/  @!P4 ST.E.64 desc[UR50][R24.64], R98 ;  /* 0x000000621800c985 */ /* 0x0001e2000c101b32 */
[----:B-1----:R-:W-:Y:S02]  /*e2c0*/  @!P0 LEA R10, P6, R27, R6, 0x2 ;  /* 0x000000061b0a8211 */ /* 0x002fe400078c10ff */
[----:B------:R-:W-:Y:S01]  /*e2d0*/  @!P5 LEA.HI.X R5, R3, R7, R0, 0x2, P1 ;  /* 0x000000070305d211 */ /* 0x000fe200008f1400 */
[----:B------:R-:W-:Y:S01]  /*e2e0*/  VIADD R3, R2, 0x58 ;  /* 0x0000005802037836 */ /* 0x000fe20000000000 */
[----:B------:R-:W-:-:S02]  /*e2f0*/  ISETP.GE.AND P1, PT, R29, UR4, PT ;  /* 0x000000041d007c0c */ /* 0x000fc4000bf26270 */
[----:B------:R-:W-:Y:S01]  /*e300*/  @!P0 LEA.HI.X R11, R27, R7, R26, 0x2, P6 ;  /* 0x000000071b0b8211 */ /* 0x000fe200030f141a */
[----:B------:R-:W-:Y:S01]  /*e310*/  VIADD R27, R2, 0x60 ;  /* 0x00000060021b7836 */ /* 0x000fe20000000000 */
[----:B------:R-:W-:Y:S01]  /*e320*/  ISETP.GE.AND P2, PT, R3, UR4, PT ;  /* 0x0000000403007c0c */ /* 0x000fe2000bf46270 */
[----:B------:R-:W-:Y:S01]  /*e330*/  @!P5 ST.E.64 desc[UR50][R4.64], R92 ;  /* 0x0000005c0400d985 */ /* 0x000fe2000c101b32 */
[----:B------:R-:W-:Y:S02]  /*e340*/  SHF.R.S32.HI R0, RZ, 0x1f, R29 ;  /* 0x0000001fff007819 */ /* 0x000fe4000001141d */
[----:B------:R-:W-:Y:S01]  /*e350*/  ISETP.GE.AND P3, PT, R27, UR4, PT ;  /* 0x000000041b007c0c */ /* 0x000fe2000bf66270 */
[----:B------:R1:W-:Y:S01]  /*e360*/  @!P0 ST.E.64 desc[UR50][R10.64], R90 ;  /* 0x0000005a0a008985 */ /* 0x0003e2000c101b32 */
[----:B------:R-:W-:Y:S02]  /*e370*/  SHF.R.S32.HI R26, RZ, 0x1f, R27 ;  /* 0x0000001fff1a7819 */ /* 0x000fe4000001141b */
[----:B------:R-:W-:-:S02]  /*e380*/  ISETP.GE.AND P0, PT, R31, UR4, PT ;  /* 0x000000041f007c0c */ /* 0x000fc4000bf06270 */
[----:B--2---:R-:W-:-:S03]  /*e390*/  @!P1 LEA R12, P6, R29, R6, 0x2 ;  /* 0x000000061d0c9211 */ /* 0x004fc600078c10ff */
[-C--:B---3--:R-:W-:Y:S02]  /*e3a0*/  @!P2 LEA R8, P4, R3, R6.reuse, 0x2 ;  /* 0x000000060308a211 */ /* 0x088fe400078810ff */
[-C--:B------:R-:W-:Y:S01]  /*e3b0*/  @!P1 LEA.HI.X R13, R29, R7.reuse, R0, 0x2, P6 ;  /* 0x000000071d0d9211 */ /* 0x080fe200030f1400 */
[C---:B------:R-:W-:Y:S01]  /*e3c0*/  VIADD R29, R2.reuse, 0x68 ;  /* 0x00000068021d7836 */ /* 0x040fe20000000000 */
[----:B------:R-:W-:Y:S02]  /*e3d0*/  SHF.R.S32.HI R0, RZ, 0x1f, R3 ;  /* 0x0000001fff007819 */ /* 0x000fe40000011403 */
[----:B----4-:R-:W-:Y:S01]  /*e3e0*/  @!P3 LEA R14, P6, R27, R6, 0x2 ;  /* 0x000000061b0eb211 */ /* 0x010fe200078c10ff */
[----:B------:R2:W-:Y:S01]  /*e3f0*/  @!P1 ST.E.64 desc[UR50][R12.64], R84 ;  /* 0x000000540c009985 */ /* 0x0005e2000c101b32 */
[----:B------:R-:W-:Y:S01]  /*e400*/  @!P2 LEA.HI.X R9, R3, R7, R0, 0x2, P4 ;  /* 0x000000070309a211 */ /* 0x000fe200020f1400 */
[----:B------:R-:W-:Y:S01]  /*e410*/  VIADD R3, R2, 0x70 ;  /* 0x0000007002037836 */ /* 0x000fe20000000000 */
[----:B------:R-:W-:-:S02]  /*e420*/  ISETP.GE.AND P4, PT, R29, UR4, PT ;  /* 0x000000041d007c0c */ /* 0x000fc4000bf86270 */
[----:B------:R-:W-:Y:S01]  /*e430*/  @!P3 LEA.HI.X R15, R27, R7, R26, 0x2, P6 ;  /* 0x000000071b0fb211 */ /* 0x000fe200030f141a */
[----:B------:R3:W-:Y:S01]  /*e440*/  @!P2 ST.E.64 desc[UR50][R8.64], R82 ;  /* 0x000000520800a985 */ /* 0x0007e2000c101b32 */
[----:B------:R-:W-:Y:S02]  /*e450*/  ISETP.GE.AND P5, PT, R3, UR4, PT ;  /* 0x0000000403007c0c */ /* 0x000fe4000bfa6270 */
[----:B------:R-:W-:Y:S01]  /*e460*/  SHF.R.S32.HI R0, RZ, 0x1f, R29 ;  /* 0x0000001fff007819 */ /* 0x000fe2000001141d */
[----:B------:R4:W-:Y:S01]  /*e470*/  @!P3 ST.E.64 desc[UR50][R14.64], R76 ;  /* 0x0000004c0e00b985 */ /* 0x0009e2000c101b32 */
[----:B------:R-:W-:Y:S02]  /*e480*/  ISETP.GE.AND P1, PT, R223, UR4, PT ;  /* 0x00000004df007c0c */ /* 0x000fe4000bf26270 */
[----:B------:R-:W-:Y:S02]  /*e490*/  ISETP.GE.AND P2, PT, R222, UR4, PT ;  /* 0x00000004de007c0c */ /* 0x000fe4000bf46270 */
[----:B------:R-:W-:-:S02]  /*e4a0*/  ISETP.GE.AND P3, PT, R221, UR4, PT ;  /* 0x00000004dd007c0c */ /* 0x000fc4000bf66270 */
[----:B0-----:R-:W-:-:S04]  /*e4b0*/  @!P4 LEA R24, P6, R29, R6, 0x2 ;  /* 0x000000061d18c211 */ /* 0x001fc800078c10ff */
[-C--:B------:R-:W-:Y:S02]  /*e4c0*/  @!P4 LEA.HI.X R25, R29, R7.reuse, R0, 0x2, P6 ;  /* 0x000000071d19c211 */ /* 0x080fe400030f1400 */
[----:B------:R-:W-:Y:S02]  /*e4d0*/  SHF.R.S32.HI R0, RZ, 0x1f, R3 ;  /* 0x0000001fff007819 */ /* 0x000fe40000011403 */
[-C--:B------:R-:W-:Y:S01]  /*e4e0*/  @!P5 LEA R26, P6, R3, R6.reuse, 0x2 ;  /* 0x00000006031ad211 */ /* 0x080fe200078c10ff */
[----:B------:R-:W-:Y:S01]  /*e4f0*/  @!P4 ST.E.64 desc[UR50][R24.64], R74 ;  /* 0x0000004a1800c985 */ /* 0x000fe2000c101b32 */
[----:B-1----:R-:W-:Y:S02]  /*e500*/  @!P1 LEA R10, P4, R223, R6, 0x2 ;  /* 0x00000006df0a9211 */ /* 0x002fe400078810ff */
[----:B------:R-:W-:Y:S02]  /*e510*/  @!P5 LEA.HI.X R27, R3, R7, R0, 0x2, P6 ;  /* 0x00000007031bd211 */ /* 0x000fe400030f1400 */
[----:B------:R-:W-:-:S02]  /*e520*/  SHF.R.S32.HI R0, RZ, 0x1f, R31 ;  /* 0x0000001fff007819 */ /* 0x000fc4000001141f */
[-C--:B------:R-:W-:Y:S01]  /*e530*/  @!P0 LEA R4, P6, R31, R6.reuse, 0x2 ;  /* 0x000000061f048211 */ /* 0x080fe200078c10ff */
[----:B------:R-:W-:Y:S01]  /*e540*/  @!P5 ST.E.64 desc[UR50][R26.64], R68 ;  /* 0x000000441a00d985 */ /* 0x000fe2000c101b32 */
[-C--:B------:R-:W-:Y:S02]  /*e550*/  @!P1 LEA.HI.X R11, R223, R7.reuse, R35, 0x2, P4 ;  /* 0x00000007df0b9211 */ /* 0x080fe400020f1423 */
[----:B------:R-:W-:Y:S02]  /*e560*/  @!P0 LEA.HI.X R5, R31, R7, R0, 0x2, P6 ;  /* 0x000000071f058211 */ /* 0x000fe400030f1400 */
[----:B--2---:R-:W-:Y:S02]  /*e570*/  @!P2 LEA R12, P4, R222, R6, 0x2 ;  /* 0x00000006de0ca211 */ /* 0x004fe400078810ff */
[----:B------:R-:W-:Y:S01]  /*e580*/  ISETP.GE.AND P5, PT, R23, UR4, PT ;  /* 0x0000000417007c0c */ /* 0x000fe2000bfa6270 */
[----:B------:R0:W-:Y:S01]  /*e590*/  @!P0 ST.E.64 desc[UR50][R4.64], R66 ;  /* 0x0000004204008985 */ /* 0x0001e2000c101b32 */
[----:B------:R-:W-:-:S02]  /*e5a0*/  ISETP.GE.AND P0, PT, R220, UR4, PT ;  /* 0x00000004dc007c0c */ /* 0x000fc4000bf06270 */
[----:B------:R-:W-:Y:S01]  /*e5b0*/  @!P2 LEA.HI.X R13, R222, R7, R34, 0x2, P4 ;  /* 0x00000007de0da211 */ /* 0x000fe200020f1422 */
[----:B------:R1:W-:Y:S01]  /*e5c0*/  @!P1 ST.E.64 desc[UR50][R10.64], R60 ;  /* 0x0000003c0a009985 */ /* 0x0003e2000c101b32 */
[----:B------:R-:W-:Y:S02]  /*e5d0*/  ISETP.GE.AND P4, PT, R22, UR4, PT ;  /* 0x0000000416007c0c */ /* 0x000fe4000bf86270 */
[----:B------:R-:W-:Y:S01]  /*e5e0*/  ISETP.GE.AND P1, PT, R19, UR4, PT ;  /* 0x0000000413007c0c */ /* 0x000fe2000bf26270 */
[----:B------:R2:W-:Y:S01]  /*e5f0*/  @!P2 ST.E.64 desc[UR50][R12.64], R58 ;  /* 0x0000003a0c00a985 */ /* 0x0005e2000c101b32 */
[----:B---3--:R-:W-:-:S03]  /*e600*/  @!P3 LEA R8, P6, R221, R6, 0x2 ;  /* 0x00000006dd08b211 */ /* 0x008fc600078c10ff */
[-C--:B----4-:R-:W-:Y:S02]  /*e610*/  @!P5 LEA R14, P2, R23, R6.reuse, 0x2 ;  /* 0x00000006170ed211 */ /* 0x090fe400078410ff */
[-C--:B------:R-:W-:Y:S02]  /*e620*/  @!P3 LEA.HI.X R9, R221, R7.reuse, R33, 0x2, P6 ;  /* 0x00000007dd09b211 */ /* 0x080fe400030f1421 */
[CC--:B0-----:R-:W-:Y:S02]  /*e630*/  @!P0 LEA R4, P6, R220.reuse, R6.reuse, 0x2 ;  /* 0x00000006dc048211 */ /* 0x0c1fe400078c10ff */
[-C--:B------:R-:W-:Y:S01]  /*e640*/  @!P5 LEA.HI.X R15, R23, R7.reuse, R30, 0x2, P2 ;  /* 0x00000007170fd211 */ /* 0x080fe200010f141e */
[----:B------:R2:W-:Y:S01]  /*e650*/  @!P3 ST.E.64 desc[UR50][R8.64], R52 ;  /* 0x000000340800b985 */ /* 0x0005e2000c101b32 */
[----:B------:R-:W-:Y:S02]  /*e660*/  @!P0 LEA.HI.X R5, R220, R7, R32, 0x2, P6 ;  /* 0x00000007dc058211 */ /* 0x000fe400030f1420 */
[----:B-1----:R-:W-:-:S02]  /*e670*/  @!P4 LEA R10, P3, R22, R6, 0x2 ;  /* 0x00000006160ac211 */ /* 0x002fc400078610ff */
[C---:B------:R-:W-:Y:S01]  /*e680*/  @!P1 LEA R24, P6, R19.reuse, R6, 0x2 ;  /* 0x0000000613189211 */ /* 0x040fe200078c10ff */
[----:B------:R2:W-:Y:S01]  /*e690*/  @!P0 ST.E.64 desc[UR50][R4.64], R50 ;  /* 0x0000003204008985 */ /* 0x0005e2000c101b32 */
[-C--:B------:R-:W-:Y:S02]  /*e6a0*/  @!P4 LEA.HI.X R11, R22, R7.reuse, R28, 0x2, P3 ;  /* 0x00000007160bc211 */ /* 0x080fe400018f141c */
[----:B------:R-:W-:Y:S01]  /*e6b0*/  @!P1 LEA.HI.X R25, R19, R7, R229, 0x2, P6 ;  /* 0x0000000713199211 */ /* 0x000fe200030f14e5 */
[----:B------:R2:W-:Y:S01]  /*e6c0*/  @!P5 ST.E.64 desc[UR50][R14.64], R44 ;  /* 0x0000002c0e00d985 */ /* 0x0005e2000c101b32 */
[----:B------:R-:W-:-:S03]  /*e6d0*/  ISETP.GE.AND P0, PT, R18, UR4, PT ;  /* 0x0000000412007c0c */ /* 0x000fc6000bf06270 */
[----:B------:R2:W-:Y:S04]  /*e6e0*/  @!P4 ST.E.64 desc[UR50][R10.64], R42 ;  /* 0x0000002a0a00c985 */ /* 0x0005e8000c101b32 */
[----:B------:R2:W-:Y:S06]  /*e6f0*/  @!P1 ST.E.64 desc[UR50][R24.64], R36 ;  /* 0x0000002418009985 */ /* 0x0005ec000c101b32 */
[----:B------:R-:W-:Y:S05]  /*e700*/  @P0 BRA `(.L_x_218) ;  /* 0x0000000c00880947 */ /* 0x000fea0003800000 */
[----:B--2---:R-:W-:-:S04]  /*e710*/  LEA R4, P0, R18, R6, 0x2 ;  /* 0x0000000612047211 */ /* 0x004fc800078010ff */
[----:B------:R-:W-:-:S05]  /*e720*/  LEA.HI.X R5, R18, R7, R228, 0x2, P0 ;  /* 0x0000000712057211 */ /* 0x000fca00000f14e4 */
[----:B------:R0:W-:Y:S01]  /*e730*/  ST.E.64 desc[UR50][R4.64], R20 ;  /* 0x0000001404007985 */ /* 0x0001e2000c101b32 */
[----:B------:R-:W-:Y:S05]  /*e740*/  BRA `(.L_x_218) ;  /* 0x0000000c00787947 */ /* 0x000fea0003800000 */
.L_x_209:
[----:B------:R-:W-:Y:S02]  /*e750*/  ULDC.64 UR8, c[0x0][0xc00] ;  /* 0x0003000000087ab9 */ /* 0x000fe40000000a00 */
[----:B------:R-:W-:-:S04]  /*e760*/  UISETP.NE.U32.AND UP0, UPT, UR8, URZ, UPT ;  /* 0x0000003f0800728c */ /* 0x000fc8000bf05070 */
[----:B------:R-:W-:-:S03]  /*e770*/  UISETP.NE.AND.EX UP0, UPT, UR9, URZ, UPT, UP0 ;  /* 0x0000003f0900728c */ /* 0x000fc6000bf05300 */
[----:B------:R-:W-:Y:S02]  /*e780*/  ULDC.64 UR8, c[0x0][0xc00] ;  /* 0x0003000000087ab9 */ /* 0x000fe40000000a00 */
[----:B------:R-:W-:Y:S01]  /*e790*/  UIMAD.WIDE UR8, UR36, 0x4, UR8 ;  /* 0x00000004240878a5 */ /* 0x000fe2000f8e0208 */
[----:B------:R-:W-:-:S05]  /*e7a0*/  PLOP3.LUT P1, PT, PT, PT, UP0, 0x80, 0x0 ;  /* 0x000000000000781c */ /* 0x000fca0003f2f008 */
[----:B------:R-:W-:Y:S02]  /*e7b0*/  IMAD.U32 R4, RZ, RZ, UR8 ;  /* 0x00000008ff047e24 */ /* 0x000fe4000f8e00ff */
[----:B------:R-:W-:Y:S01]  /*e7c0*/  IMAD.U32 R5, RZ, RZ, UR9 ;  /* 0x00000009ff057e24 */ /* 0x000fe2000f8e00ff */
[----:B------:R-:W-:Y:S02]  /*e7d0*/  ULDC.64 UR8, c[0x0][0xc08] ;  /* 0x0003020000087ab9 */ /* 0x000fe40000000a00 */
[----:B------:R-:W-:-:S03]  /*e7e0*/  UISETP.NE.U32.AND UP1, UPT, UR8, URZ, UPT ;  /* 0x0000003f0800728c */ /* 0x000fc6000bf25070 */
[----:B------:R-:W2:Y:S01]  /*e7f0*/  @P1 LDG.E R3, desc[UR50][R4.64] ;  /* 0x0000003204031981 */ /* 0x000ea2000c1e1900 */
[----:B------:R-:W-:Y:S01]  /*e800*/  UISETP.NE.AND.EX UP1, UPT, UR9, URZ, UPT, UP1 ;  /* 0x0000003f0900728c */ /* 0x000fe2000bf25310 */
[----:B------:R-:W-:Y:S01]  /*e810*/  ULDC UR4, c[0x0][0xa88] ;  /* 0x0002a20000047ab9 */ /* 0x000fe20000000800 */
[----:B------:R-:W0:Y:S01]  /*e820*/  S2R R8, SR_TID.X ;  /* 0x0000000000087919 */ /* 0x000e220000002100 */
[----:B------:R-:W-:-:S03]  /*e830*/  IMAD.U32 R0, RZ, RZ, UR4 ;  /* 0x00000004ff007e24 */ /* 0x000fc6000f8e00ff */
[----:B------:R-:W-:-:S05]  /*e840*/  PLOP3.LUT P2, PT, PT, PT, UP1, 0x80, 0x0 ;  /* 0x000000000000781c */ /* 0x000fca0003f4f018 */
[----:B------:R-:W-:Y:S02]  /*e850*/  @UP1 ULDC.64 UR8, c[0x0][0xc08] ;  /* 0x0003020000081ab9 */ /* 0x000fe40000000a00 */
[----:B------:R-:W-:-:S06]  /*e860*/  @UP1 UIMAD.WIDE UR8, UR36, 0x4, UR8 ;  /* 0x00000004240818a5 */ /* 0x000fcc000f8e0208 */
[----:B------:R-:W-:Y:S02]  /*e870*/  IMAD.U32 R6, RZ, RZ, UR8 ;  /* 0x00000008ff067e24 */ /* 0x000fe4000f8e00ff */
[----:B------:R-:W-:-:S05]  /*e880*/  IMAD.U32 R7, RZ, RZ, UR9 ;  /* 0x00000009ff077e24 */ /* 0x000fca000f8e00ff */
[----:B------:R1:W5:Y:S01]  /*e890*/  @P2 LDG.E R0, desc[UR50][R6.64] ;  /* 0x0000003206002981 */ /* 0x000362000c1e1900 */
[----:B------:R-:W-:Y:S01]  /*e8a0*/  UMOV UR4, URZ ;  /* 0x0000003f00047c82 */ /* 0x000fe20008000000 */
[----:B0-----:R-:W-:-:S05]  /*e8b0*/  VIADD R8, R8, 0xffffff80 ;  /* 0xffffff8008087836 */ /* 0x001fca0000000000 */
[----:B------:R-:W-:Y:S02]  /*e8c0*/  ISETP.GT.AND P0, PT, R8, 0x7f, PT ;  /* 0x0000007f0800780c */ /* 0x000fe40003f04270 */
[----:B--2---:R-:W-:-:S13]  /*e8d0*/  @P1 R2UR UR4, R3 ;  /* 0x00000000030412ca */ /* 0x004fda00000e0000 */
[----:B------:R-:W-:Y:S01]  /*e8e0*/  USHF.R.S32.HI UR16, URZ, 0x1f, UR4 ;  /* 0x0000001f3f107899 */ /* 0x000fe20008011404 */
[----:B-1----:R-:W-:Y:S11]  /*e8f0*/  @P2 BRA `(.L_x_221) ;  /* 0x0000000000102947 */ /* 0x002ff60003800000 */
[----:B------:R-:W-:Y:S05]  /*e900*/  @!P1 BRA `(.L_x_221) ;  /* 0x00000000000c9947 */ /* 0x000fea0003800000 */
[----:B------:R-:W2:Y:S04]  /*e910*/  LDG.E R3, desc[UR50][R4.64] ;  /* 0x0000003204037981 */ /* 0x000ea8000c1e1900 */
[----:B-----5:R-:W2:Y:S02]  /*e920*/  LDG.E R0, desc[UR50][R4.64+0x4] ;  /* 0x0000043204007981 */ /* 0x020ea4000c1e1900 */
[----:B--2---:R-:W-:-:S07]  /*e930*/  IMAD.IADD R0, R0, 0x1, -R3 ;  /* 0x0000000100007824 */ /* 0x004fce00078e0a03 */
.L_x_221:
[----:B------:R-:W-:Y:S01]  /*e940*/  USEL UR36, UR36, URZ, !UP0 ;  /* 0x0000003f24247287 */ /* 0x000fe2000c000000 */
[----:B------:R-:W-:Y:S01]  /*e950*/  BSSY B1, `(.L_x_222) ;  /* 0x0000039000017945 */ /* 0x000fe20003800000 */
[----:B------:R-:W-:-:S03]  /*e960*/  USEL UR37, UR37, URZ, !UP0 ;  /* 0x0000003f25257287 */ /* 0x000fc6000c000000 */
[----:B------:R-:W-:Y:S09]  /*e970*/  @P0 BRA `(.L_x_223) ;  /* 0x0000000000d80947 */ /* 0x000ff20003800000 */
[----:B------:R-:W0:Y:S01]  /*e980*/  S2R R4, SR_TID.X ;  /* 0x0000000000047919 */ /* 0x000e220000002100 */
[----:B------:R-:W1:Y:S01]  /*e990*/  LDC R9, c[0x0][0xbe8] ;  /* 0x0002fa00ff097b82 */ /* 0x000e620000000800 */
[----:B------:R-:W-:-:S04]  /*e9a0*/  IMAD.U32 R3, RZ, RZ, UR38 ;  /* 0x00000026ff037e24 */ /* 0x000fc8000f8e00ff */
[----:B0-----:R-:W-:Y:S02]  /*e9b0*/  IMAD R3, R3, 0x80, R4 ;  /* 0x0000008003037824 */ /* 0x001fe400078e0204 */
[----:B-1---5:R-:W-:Y:S02]  /*e9c0*/  IMAD R4, R0, R9, RZ ;  /* 0x0000000900047224 */ /* 0x022fe400078e02ff */
[----:B------:R-:W-:-:S05]  /*e9d0*/  VIADD R6, R3, 0xffffff80 ;  /* 0xffffff8003067836 */ /* 0x000fca0000000000 */
[----:B------:R-:W-:-:S13]  /*e9e0*/  ISETP.GE.AND P0, PT, R6, R4, PT ;  /* 0x000000040600720c */ /* 0x000fda0003f06270 */
[----:B------:R-:W-:Y:S05]  /*e9f0*/  @P0 BRA `(.L_x_223) ;  /* 0x0000000000b80947 */ /* 0x000fea0003800000 */
[----:B------:R-:W-:Y:S01]  /*ea00*/  ISETP.NE.AND P0, PT, R9, 0x1, PT ;  /* 0x000000010900780c */ /* 0x000fe20003f05270 */
[----:B------:R-:W-:Y:S01]  /*ea10*/  UISETP.GT.AND UP2, UPT, UR44, 0x1, UPT ;  /* 0x000000012c00788c */ /* 0x000fe2000bf44270 */
[----:B------:R-:W-:-:S03]  /*ea20*/  UMOV UR8, 0x9b8 ;  /* 0x000009b800087882 */ /* 0x000fc60000000000 */
[----:B------:R-:W-:Y:S02]  /*ea30*/  USEL UR17, UR8, 0x978, UP2 ;  /* 0x0000097808117887 */ /* 0x000fe40009000000 */
[----:B------:R-:W-:-:S06]  /*ea40*/  USEL UR19, UR39, URZ, UP2 ;  /* 0x0000003f27137287 */ /* 0x000fcc0009000000 */
[----:B------:R-:W0:Y:S04]  /*ea50*/  @P0 LDC R3, c[0x0][0xbec] ;  /* 0x0002fb00ff030b82 */ /* 0x000e280000000800 */
[----:B------:R-:W-:Y:S01]  /*ea60*/  ULDC.64 UR8, c[0x0][UR17+0x218] ;  /* 0x0000860011087abb */ /* 0x000fe20008000a00 */
[----:B------:R-:W-:Y:S01]  /*ea70*/  ULDC.64 UR12, c[0x0][UR17+0x220] ;  /* 0x00008800110c7abb */ /* 0x000fe20008000a00 */
[----:B------:R-:W-:Y:S01]  /*ea80*/  ULDC.64 UR14, c[0x0][UR17+0x228] ;  /* 0x00008a00110e7abb */ /* 0x000fe20008000a00 */
[----:B------:R-:W-:Y:S01]  /*ea90*/  UIMAD.WIDE.U32 UR10, UR8, UR40, URZ ;  /* 0x00000028080a72a5 */ /* 0x000fe2000f8e003f */
[----:B------:R-:W1:Y:S01]  /*eaa0*/  @P0 LDC R5, c[0x0][0xbf0] ;  /* 0x0002fc00ff050b82 */ /* 0x000e620000000800 */
[----:B------:R-:W-:Y:S02]  /*eab0*/  UIMAD UR18, UR9, UR40, URZ ;  /* 0x00000028091272a4 */ /* 0x000fe4000f8e023f */
[----:B------:R-:W-:-:S02]  /*eac0*/  UIMAD UR13, UR13, UR36, URZ ;  /* 0x000000240d0d72a4 */ /* 0x000fc4000f8e023f */
[----:B------:R-:W-:Y:S02]  /*ead0*/  UIMAD.WIDE.U32 UR20, UR14, UR19, URZ ;  /* 0x000000130e1472a5 */ /* 0x000fe4000f8e003f */
[----:B------:R-:W-:Y:S02]  /*eae0*/  UIMAD.WIDE.U32 UR8, UR12, UR36, URZ ;  /* 0x000000240c0872a5 */ /* 0x000fe4000f8e003f */
[----:B------:R-:W-:Y:S02]  /*eaf0*/  UIMAD UR14, UR15, UR19, URZ ;  /* 0x000000130f0e72a4 */ /* 0x000fe4000f8e023f */
[----:B------:R-:W-:Y:S02]  /*eb00*/  UIMAD UR13, UR12, UR37, UR13 ;  /* 0x000000250c0d72a4 */ /* 0x000fe4000f8e020d */
[----:B------:R-:W-:Y:S02]  /*eb10*/  UIADD3 UR10, UP0, UP1, UR8, UR10, UR4 ;  /* 0x0000000a080a7290 */ /* 0x000fe4000f91e004 */
[----:B------:R-:W-:Y:S01]  /*eb20*/  UIADD3 UR8, UR14, UR21, URZ ;  /* 0x000000150e087290 */ /* 0x000fe2000fffe03f */
[----:B0-----:R-:W-:Y:S01]  /*eb30*/  @P0 IMAD.HI.U32 R4, R6, R3, RZ ;  /* 0x0000000306040227 */ /* 0x001fe200078e00ff */
[----:B------:R-:W-:-:S02]  /*eb40*/  UIADD3 UR11, UR18, UR11, URZ ;  /* 0x0000000b120b7290 */ /* 0x000fc4000fffe03f */
[----:B------:R-:W-:Y:S01]  /*eb50*/  UIADD3 UR13, UR9, UR13, URZ ;  /* 0x0000000d090d7290 */ /* 0x000fe2000fffe03f */
[----:B------:R-:W-:Y:S02]  /*eb60*/  IMAD.MOV.U32 R3, RZ, RZ, R6 ;  /* 0x000000ffff037224 */ /* 0x000fe400078e0006 */
[----:B------:R-:W-:Y:S01]  /*eb70*/  IMAD.U32 R8, RZ, RZ, UR8 ;  /* 0x00000008ff087e24 */ /* 0x000fe2000f8e00ff */
[----:B------:R-:W-:Y:S01]  /*eb80*/  ULDC.64 UR8, c[0x0][UR17+0x210] ;  /* 0x0000840011087abb */ /* 0x000fe20008000a00 */
[----:B-1----:R-:W-:Y:S01]  /*eb90*/  @P0 SHF.R.U32.HI R3, RZ, R5, R4 ;  /* 0x00000005ff030219 */ /* 0x002fe20000011604 */
[----:B------:R-:W-:Y:S02]  /*eba0*/  IMAD.U32 R4, RZ, RZ, UR20 ;  /* 0x00000014ff047e24 */ /* 0x000fe4000f8e00ff */
[----:B------:R-:W-:Y:S01]  /*ebb0*/  IMAD.U32 R5, RZ, RZ, UR21 ;  /* 0x00000015ff057e24 */ /* 0x000fe2000f8e00ff */
[--C-:B------:R-:W-:Y:S01]  /*ebc0*/  SHF.R.S32.HI R5, RZ, 0x1f, R3.reuse ;  /* 0x0000001fff057819 */ /* 0x100fe20000011403 */
[----:B------:R-:W-:Y:S01]  /*ebd0*/  IMAD.MOV R7, RZ, RZ, -R3 ;  /* 0x000000ffff077224 */ /* 0x000fe200078e0a03 */
[----:B------:R-:W-:Y:S01]  /*ebe0*/  IADD3 R4, P0, P1, R3, UR10, R4 ;  /* 0x0000000a03047c10 */ /* 0x000fe2000f91e004 */
[----:B------:R-:W-:-:S02]  /*ebf0*/  UIADD3.X UR10, UR13, UR11, UR16, UP0, UP1 ;  /* 0x0000000b0d0a7290 */ /* 0x000fc400087e2410 */
[----:B------:R-:W-:-:S04]  /*ec00*/  IMAD R7, R9, R7, R6 ;  /* 0x0000000709077224 */ /* 0x000fc800078e0206 */
[----:B------:R-:W-:Y:S01]  /*ec10*/  IADD3.X R5, R5, UR10, R8, P0, P1 ;  /* 0x0000000a05057c10 */ /* 0x000fe200087e2408 */
[C---:B------:R-:W-:Y:S01]  /*ec20*/  IMAD R6, R7.reuse, UR9, RZ ;  /* 0x0000000907067c24 */ /* 0x040fe2000f8e02ff */
[----:B------:R-:W-:Y:S01]  /*ec30*/  SHF.R.S32.HI R3, RZ, 0x1f, R7 ;  /* 0x0000001fff037819 */ /* 0x000fe20000011407 */
[----:B------:R-:W-:Y:S01]  /*ec40*/  ULDC.64 UR10, c[0x0][0xba8] ;  /* 0x0002ea00000a7ab9 */ /* 0x000fe20000000a00 */
[----:B------:R-:W-:Y:S01]  /*ec50*/  @!UP2 ULDC UR10, c[0x0][0xb50] ;  /* 0x0002d400000aaab9 */ /* 0x000fe20000000800 */
[----:B------:R-:W-:Y:S01]  /*ec60*/  IMAD.WIDE.U32 R4, R7, UR8, R4 ;  /* 0x0000000807047c25 */ /* 0x000fe2000f8e0004 */
[----:B------:R-:W-:-:S03]  /*ec70*/  @!UP2 ULDC UR11, c[0x0][0xb54] ;  /* 0x0002d500000baab9 */ /* 0x000fc60000000800 */
[----:B------:R-:W-:Y:S01]  /*ec80*/  IMAD R3, R3, UR8, R6 ;  /* 0x0000000803037c24 */ /* 0x000fe2000f8e0206 */
[----:B------:R-:W-:-:S03]  /*ec90*/  LEA R6, P0, R4, UR10, 0x2 ;  /* 0x0000000a04067c11 */ /* 0x000fc6000f8010ff */
[----:B------:R-:W-:-:S05]  /*eca0*/  IMAD.IADD R3, R5, 0x1, R3 ;  /* 0x0000000105037824 */ /* 0x000fca00078e0203 */
[----:B------:R-:W-:Y:S01]  /*ecb0*/  LEA.HI.X R7, R4, UR11, R3, 0x2, P0 ;  /* 0x0000000b04077c11 */ /* 0x000fe200080f1403 */
[----:B------:R-:W-:-:S05]  /*ecc0*/  IMAD.MOV.U32 R3, RZ, RZ, -0x800000 ;  /* 0xff800000ff037424 */ /* 0x000fca00078e00ff */
[----:B------:R0:W-:Y:S02]  /*ecd0*/  STG.E desc[UR50][R6.64], R3 ;  /* 0x0000000306007986 */ /* 0x0001e4000c101932 */
.L_x_223:
[----:B------:R-:W-:Y:S05]  /*ece0*/  BSYNC B1 ;  /* 0x0000000000017941 */ /* 0x000fea0003800000 */
.L_x_222:
[----:B------:R-:W-:-:S06]  /*ecf0*/  UISETP.GT.AND UP0, UPT, UR44, 0x1, UPT ;  /* 0x000000012c00788c */ /* 0x000fcc000bf04270 */
[----:B------:R-:W-:-:S13]  /*ed00*/  PLOP3.LUT P0, PT, PT, PT, UP0, 0x80, 0x0 ;  /* 0x000000000000781c */ /* 0x000fda0003f0f008 */
[----:B------:R-:W-:Y:S05]  /*ed10*/  @P0 BRA `(.L_x_218) ;  /* 0x0000000800040947 */ /* 0x000fea0003800000 */
[----:B------:R-:W1:Y:S01]  /*ed20*/  LDC R11, c[0x0][0xbe8] ;  /* 0x0002fa00ff0b7b82 */ /* 0x000e620000000800 */
[----:B------:R-:W-:Y:S01]  /*ed30*/  ULDC.64 UR12, c[0x0][0xaa0] ;  /* 0x0002a800000c7ab9 */ /* 0x000fe20000000a00 */
[----:B0-----:R-:W-:Y:S01]  /*ed40*/  IMAD R3, R16, 0x20, R226 ;  /* 0x0000002010037824 */ /* 0x001fe200078e02e2 */
[----:B------:R-:W-:Y:S01]  /*ed50*/  UIMAD UR10, UR16, UR12, URZ ;  /* 0x0000000c100a72a4 */ /* 0x000fe2000f8e023f */
[----:B------:R-:W-:Y:S01]  /*ed60*/  IMAD.U32 R8, RZ, RZ, UR38 ;  /* 0x00000026ff087e24 */ /* 0x000fe2000f8e00ff */
[----:B------:R-:W-:Y:S01]  /*ed70*/  UIMAD.WIDE.U32 UR8, UR4, UR12, URZ ;  /* 0x0000000c040872a5 */ /* 0x000fe2000f8e003f */
[----:B------:R-:W-:Y:S01]  /*ed80*/  IMAD.U32 R13, RZ, RZ, UR38 ;  /* 0x00000026ff0d7e24 */ /* 0x000fe2000f8e00ff */
[----:B------:R-:W-:Y:S01]  /*ed90*/  UIMAD UR10, UR4, UR13, UR10 ;  /* 0x0000000d040a72a4 */ /* 0x000fe2000f8e020a */
[----:B------:R-:W-:Y:S01]  /*eda0*/  IMAD R8, R8, 0x80, R3 ;  /* 0x0000008008087824 */ /* 0x000fe200078e0203 */
[----:B------:R-:W-:Y:S02]  /*edb0*/  BSSY B1, `(.L_x_224) ;  /* 0x0000041000017945 */ /* 0x000fe40003800000 */
[----:B------:R-:W-:Y:S01]  /*edc0*/  UIADD3 UR9, UR9, UR10, URZ ;  /* 0x0000000a09097290 */ /* 0x000fe2000fffe03f */
[----:B------:R-:W-:-:S02]  /*edd0*/  IMAD.MOV.U32 R3, RZ, RZ, R8 ;  /* 0x000000ffff037224 */ /* 0x000fc400078e0008 */
[----:B------:R-:W-:Y:S02]  /*ede0*/  ULDC.64 UR10, c[0x0][0xae8] ;  /* 0x0002ba00000a7ab9 */ /* 0x000fe40000000a00 */
[----:B------:R-:W-:-:S04]  /*edf0*/  UIMAD.WIDE.U32 UR8, UR40, UR10, UR8 ;  /* 0x0000000a280872a5 */ /* 0x000fc8000f8e0008 */
[----:B------:R-:W-:-:S03]  /*ee00*/  UIMAD UR9, UR40, UR11, UR9 ;  /* 0x0000000b280972a4 */ /* 0x000fc6000f8e0209 */
[----:B------:R-:W-:Y:S01]  /*ee10*/  ULDC.64 UR10, c[0x0][0xaf0] ;  /* 0x0002bc00000a7ab9 */ /* 0x000fe20000000a00 */
[----:B-1----:R-:W-:Y:S01]  /*ee20*/  ISETP.NE.AND P0, PT, R11, 0x1, PT ;  /* 0x000000010b00780c */ /* 0x002fe20003f05270 */
[----:B------:R-:W-:-:S04]  /*ee30*/  UIMAD UR37, UR37, UR10, URZ ;  /* 0x0000000a252572a4 */ /* 0x000fc8000f8e023f */
[----:B------:R-:W-:Y:S02]  /*ee40*/  UIMAD UR4, UR36, UR11, UR37 ;  /* 0x0000000b240472a4 */ /* 0x000fe4000f8e0225 */
[----:B------:R-:W-:-:S03]  /*ee50*/  UIMAD.WIDE.U32 UR36, UR36, UR10, UR8 ;  /* 0x0000000a242472a5 */ /* 0x000fc6000f8e0008 */
[----:B------:R-:W-:Y:S01]  /*ee60*/  ULDC.64 UR8, c[0x0][0xae0] ;  /* 0x0002b80000087ab9 */ /* 0x000fe20000000a00 */
[----:B------:R-:W-:Y:S02]  /*ee70*/  UIADD3 UR4, UR37, UR4, URZ ;  /* 0x0000000425047290 */ /* 0x000fe4000fffe03f */
[----:B------:R-:W0:Y:S08]  /*ee80*/  @P0 LDC R5, c[0x0][0xbec] ;  /* 0x0002fb00ff050b82 */ /* 0x000e300000000800 */
[----:B------:R-:W1:Y:S01]  /*ee90*/  @P0 LDC R7, c[0x0][0xbf0] ;  /* 0x0002fc00ff070b82 */ /* 0x000e620000000800 */
[----:B0-----:R-:W-:-:S04]  /*eea0*/  @P0 IMAD.HI.U32 R4, R8, R5, RZ ;  /* 0x0000000508040227 */ /* 0x001fc800078e00ff */
[----:B------:R-:W-:Y:S02]  /*eeb0*/  IMAD.U32 R5, RZ, RZ, UR37 ;  /* 0x00000025ff057e24 */ /* 0x000fe4000f8e00ff */
[----:B------:R-:W-:Y:S01]  /*eec0*/  IMAD.U32 R5, RZ, RZ, UR4 ;  /* 0x00000004ff057e24 */ /* 0x000fe2000f8e00ff */
[----:B-1----:R-:W-:-:S04]  /*eed0*/  @P0 SHF.R.U32.HI R3, RZ, R7, R4 ;  /* 0x00000007ff030219 */ /* 0x002fc80000011604 */
[--C-:B------:R-:W-:Y:S01]  /*eee0*/  SHF.R.S32.HI R4, RZ, 0x1f, R3.reuse ;  /* 0x0000001fff047819 */ /* 0x100fe20000011403 */
[----:B------:R-:W-:-:S04]  /*eef0*/  IMAD.MOV R7, RZ, RZ, -R3 ;  /* 0x000000ffff077224 */ /* 0x000fc800078e0a03 */
[----:B------:R-:W-:Y:S02]  /*ef00*/  IMAD R6, R4, UR8, RZ ;  /* 0x0000000804067c24 */ /* 0x000fe4000f8e02ff */
[----:B------:R-:W-:Y:S02]  /*ef10*/  IMAD.U32 R4, RZ, RZ, UR36 ;  /* 0x00000024ff047e24 */ /* 0x000fe4000f8e00ff */
[----:B------:R-:W-:Y:S02]  /*ef20*/  IMAD R7, R11, R7, R8 ;  /* 0x000000070b077224 */ /* 0x000fe400078e0208 */
[C---:B------:R-:W-:Y:S02]  /*ef30*/  IMAD R9, R3.reuse, UR9, R6 ;  /* 0x0000000903097c24 */ /* 0x040fe4000f8e0206 */
[----:B------:R-:W-:Y:S01]  /*ef40*/  IMAD.WIDE.U32 R4, R3, UR8, R4 ;  /* 0x0000000803047c25 */ /* 0x000fe2000f8e0004 */
[----:B------:R-:W-:Y:S01]  /*ef50*/  SHF.R.S32.HI R3, RZ, 0x1f, R7 ;  /* 0x0000001fff037819 */ /* 0x000fe20000011407 */
[----:B------:R-:W-:-:S02]  /*ef60*/  ULDC.64 UR8, c[0x0][0xad8] ;  /* 0x0002b60000087ab9 */ /* 0x000fc40000000a00 */
[----:B------:R-:W-:Y:S02]  /*ef70*/  IMAD R8, R13, 0x80, R226 ;  /* 0x000000800d087824 */ /* 0x000fe400078e02e2 */
[----:B------:R-:W-:Y:S02]  /*ef80*/  IMAD.IADD R5, R5, 0x1, R9 ;  /* 0x0000000105057824 */ /* 0x000fe400078e0209 */
[----:B------:R-:W-:Y:S02]  /*ef90*/  IMAD R6, R3, UR8, RZ ;  /* 0x0000000803067c24 */ /* 0x000fe4000f8e02ff */
[----:B-----5:R-:W-:Y:S02]  /*efa0*/  IMAD R11, R0, R11, RZ ;  /* 0x0000000b000b7224 */ /* 0x020fe400078e02ff */
[C---:B------:R-:W-:Y:S02]  /*efb0*/  VIADD R3, R8.reuse, 0x40 ;  /* 0x0000004008037836 */ /* 0x040fe40000000000 */
[C---:B------:R-:W-:Y:S01]  /*efc0*/  IMAD R9, R7.reuse, UR9, R6 ;  /* 0x0000000907097c24 */ /* 0x040fe2000f8e0206 */
[-C--:B------:R-:W-:Y:S01]  /*efd0*/  ISETP.GE.AND P2, PT, R8, R11.reuse, PT ;  /* 0x0000000b0800720c */ /* 0x080fe20003f46270 */
[----:B------:R-:W-:Y:S01]  /*efe0*/  IMAD.WIDE.U32 R4, R7, UR8, R4 ;  /* 0x0000000807047c25 */ /* 0x000fe2000f8e0004 */
[----:B------:R-:W-:Y:S01]  /*eff0*/  ISETP.GE.AND P1, PT, R3, R11, PT ;  /* 0x0000000b0300720c */ /* 0x000fe20003f26270 */
[----:B------:R-:W-:-:S02]  /*f000*/  ULDC.64 UR8, c[0x0][0xa80] ;  /* 0x0002a00000087ab9 */ /* 0x000fc40000000a00 */
[----:B------:R-:W-:Y:S01]  /*f010*/  IMAD.IADD R3, R5, 0x1, R9 ;  /* 0x0000000105037824 */ /* 0x000fe200078e0209 */
[----:B------:R-:W-:Y:S01]  /*f020*/  LEA R6, P3, R4, UR8, 0x1 ;  /* 0x0000000804067c11 */ /* 0x000fe2000f8608ff */
[----:B------:R-:W-:Y:S02]  /*f030*/  VIADD R0, R8, 0x20 ;  /* 0x0000002008007836 */ /* 0x000fe40000000000 */
[----:B------:R-:W-:Y:S01]  /*f040*/  IMAD.SHL.U32 R7, R16, 0x8, RZ ;  /* 0x0000000810077824 */ /* 0x000fe200078e00ff */
[----:B------:R-:W-:Y:S02]  /*f050*/  LEA.HI.X R3, R4, UR9, R3, 0x1, P3 ;  /* 0x0000000904037c11 */ /* 0x000fe400098f0c03 */
[----:B------:R-:W-:Y:S01]  /*f060*/  ISETP.GE.AND P0, PT, R0, R11, PT ;  /* 0x0000000b0000720c */ /* 0x000fe20003f06270 */
[C---:B------:R-:W-:Y:S01]  /*f070*/  VIADD R13, R7.reuse, 0x80 ;  /* 0x00000080070d7836 */ /* 0x040fe20000000000 */
[----:B------:R0:W1:Y:S01]  /*f080*/  SHFL.IDX PT, R4, R6, RZ, 0x181f ;  /* 0x00181fff06047589 */ /* 0x00006200000e0000 */
[----:B------:R-:W-:Y:S01]  /*f090*/  VIADD R9, R7, 0x40 ;  /* 0x0000004007097836 */ /* 0x000fe20000000000 */
[----:B------:R-:W-:-:S02]  /*f0a0*/  SHF.R.S32.HI R10, RZ, 0x1f, R7 ;  /* 0x0000001fff0a7819 */ /* 0x000fc40000011407 */
[----:B------:R0:W2:Y:S01]  /*f0b0*/  SHFL.IDX PT, R0, R3, RZ, 0x181f ;  /* 0x00181fff03007589 */ /* 0x0000a200000e0000 */
[----:B------:R-:W-:Y:S02]  /*f0c0*/  SHF.R.S32.HI R12, RZ, 0x1f, R13 ;  /* 0x0000001fff0c7819 */ /* 0x000fe4000001140d */
[----:B------:R-:W-:Y:S01]  /*f0d0*/  SHF.R.S32.HI R14, RZ, 0x1f, R9 ;  /* 0x0000001fff0e7819 */ /* 0x000fe20000011409 */
[----:B------:R-:W-:Y:S06]  /*f0e0*/  @P2 BRA `(.L_x_225) ;  /* 0x0000000000342947 */ /* 0x000fec0003800000 */
[----:B------:R-:W-:Y:S02]  /*f0f0*/  ULDC UR4, c[0x0][0xac8] ;  /* 0x0002b20000047ab9 */ /* 0x000fe40000000800 */
[----:B------:R-:W-:Y:S02]  /*f100*/  ISETP.GE.AND P4, PT, R7, UR4, PT ;  /* 0x0000000407007c0c */ /* 0x000fe4000bf86270 */
[----:B------:R-:W-:Y:S02]  /*f110*/  ISETP.GE.AND P3, PT, R9, UR4, PT ;  /* 0x0000000409007c0c */ /* 0x000fe4000bf66270 */
[----:B------:R-:W-:-:S09]  /*f120*/  ISETP.GE.AND P2, PT, R13, UR4, PT ;  /* 0x000000040d007c0c */ /* 0x000fd2000bf46270 */
[-C--:B-1----:R-:W-:Y:S02]  /*f130*/  @!P4 LEA R20, P6, R7, R4.reuse, 0x1 ;  /* 0x000000040714c211 */ /* 0x082fe400078c08ff */
[----:B------:R-:W-:Y:S02]  /*f140*/  @!P3 LEA R24, P5, R9, R4, 0x1 ;  /* 0x000000040918b211 */ /* 0x000fe400078a08ff */
[----:B--2---:R-:W-:Y:S02]  /*f150*/  @!P4 LEA.HI.X R21, R7, R0, R10, 0x1, P6 ;  /* 0x000000000715c211 */ /* 0x004fe400030f0c0a */
[----:B------:R-:W-:Y:S02]  /*f160*/  @!P2 LEA R4, P6, R13, R4, 0x1 ;  /* 0x000000040d04a211 */ /* 0x000fe400078c08ff */
[-C--:B------:R-:W-:Y:S01]  /*f170*/  @!P3 LEA.HI.X R25, R9, R0.reuse, R14, 0x1, P5 ;  /* 0x000000000919b211 */ /* 0x080fe200028f0c0e */
[----:B------:R3:W-:Y:S01]  /*f180*/  @!P4 ST.E.128 desc[UR50][R20.64], RZ ;  /* 0x000000ff1400c985 */ /* 0x0007e2000c101d32 */
[----:B------:R-:W-:-:S03]  /*f190*/  @!P2 LEA.HI.X R5, R13, R0, R12, 0x1, P6 ;  /* 0x000000000d05a211 */ /* 0x000fc600030f0c0c */
[----:B------:R3:W-:Y:S04]  /*f1a0*/  @!P3 ST.E.128 desc[UR50][R24.64], RZ ;  /* 0x000000ff1800b985 */ /* 0x0007e8000c101d32 */
[----:B------:R3:W-:Y:S02]  /*f1b0*/  @!P2 ST.E.128 desc[UR50][R4.64], RZ ;  /* 0x000000ff0400a985 */ /* 0x0007e4000c101d32 */
.L_x_225:
[----:B------:R-:W-:Y:S05]  /*f1c0*/  BSYNC B1 ;  /* 0x0000000000017941 */ /* 0x000fea0003800000 */
.L_x_224:
[----:B--2---:R2:W4:Y:S01]  /*f1d0*/  SHFL.IDX PT, R0, R3, 0x1, 0x181f ;  /* 0x00381f0003007f89 */ /* 0x00452200000e0000 */
[----:B------:R-:W-:Y:S03]  /*f1e0*/  BSSY B1, `(.L_x_226) ;  /* 0x0000010000017945 */ /* 0x000fe60003800000 */
[----:B-1-3--:R2:W1:Y:S01]  /*f1f0*/  SHFL.IDX PT, R4, R6, 0x1, 0x181f ;  /* 0x00381f0006047f89 */ /* 0x00a46200000e0000 */
[----:B------:R-:W-:Y:S05]  /*f200*/  @P0 BRA `(.L_x_227) ;  /* 0x0000000000340947 */ /* 0x000fea0003800000 */
[----:B------:R-:W-:Y:S02]  /*f210*/  ULDC UR4, c[0x0][0xac8] ;  /* 0x0002b20000047ab9 */ /* 0x000fe40000000800 */
[----:B------:R-:W-:Y:S02]  /*f220*/  ISETP.GE.AND P4, PT, R7, UR4, PT ;  /* 0x0000000407007c0c */ /* 0x000fe4000bf86270 */
[----:B------:R-:W-:Y:S02]  /*f230*/  ISETP.GE.AND P5, PT, R9, UR4, PT ;  /* 0x0000000409007c0c */ /* 0x000fe4000bfa6270 */
[----:B------:R-:W-:-:S09]  /*f240*/  ISETP.GE.AND P6, PT, R13, UR4, PT ;  /* 0x000000040d007c0c */ /* 0x000fd2000bfc6270 */
[-C--:B-1----:R-:W-:Y:S02]  /*f250*/  @!P4 LEA R20, P0, R7, R4.reuse, 0x1 ;  /* 0x000000040714c211 */ /* 0x082fe400078008ff */
[-C--:B------:R-:W-:Y:S02]  /*f260*/  @!P5 LEA R24, P2, R9, R4.reuse, 0x1 ;  /* 0x000000040918d211 */ /* 0x080fe400078408ff */
[----:B------:R-:W-:Y:S02]  /*f270*/  @!P6 LEA R4, P3, R13, R4, 0x1 ;  /* 0x000000040d04e211 */ /* 0x000fe400078608ff */
[-C--:B----4-:R-:W-:Y:S02]  /*f280*/  @!P4 LEA.HI.X R21, R7, R0.reuse, R10, 0x1, P0 ;  /* 0x000000000715c211 */ /* 0x090fe400000f0c0a */
[-C--:B------:R-:W-:Y:S02]  /*f290*/  @!P5 LEA.HI.X R25, R9, R0.reuse, R14, 0x1, P2 ;  /* 0x000000000919d211 */ /* 0x080fe400010f0c0e */
[----:B------:R-:W-:Y:S01]  /*f2a0*/  @!P6 LEA.HI.X R5, R13, R0, R12, 0x1, P3 ;  /* 0x000000000d05e211 */ /* 0x000fe200018f0c0c */
[----:B------:R3:W-:Y:S04]  /*f2b0*/  @!P4 ST.E.128 desc[UR50][R20.64], RZ ;  /* 0x000000ff1400c985 */ /* 0x0007e8000c101d32 */
[----:B------:R3:W-:Y:S04]  /*f2c0*/  @!P5 ST.E.128 desc[UR50][R24.64], RZ ;  /* 0x000000ff1800d985 */ /* 0x0007e8000c101d32 */
[----:B------:R3:W-:Y:S02]  /*f2d0*/  @!P6 ST.E.128 desc[UR50][R4.64], RZ ;  /* 0x000000ff0400e985 */ /* 0x0007e4000c101d32 */
.L_x_227:
[----:B------:R-:W-:Y:S05]  /*f2e0*/  BSYNC B1 ;  /* 0x0000000000017941 */ /* 0x000fea0003800000 */
.L_x_226:
[----:B----4-:R4:W0:Y:S01]  /*f2f0*/  SHFL.IDX PT, R0, R3, 0x2, 0x181f ;  /* 0x00581f0003007f89 */ /* 0x01082200000e0000 */
        /* <DEDUP_REMOVED lines=10> */
[-C--:B0-----:R-:W-:Y:S02]  /*f3a0*/  @!P3 LEA.HI.X R21, R7, R0.reuse, R10, 0x1, P0 ;  /* 0x000000000715b211 */ /* 0x081fe400000f0c0a */
[-C--:B------:R-:W-:Y:S02]  /*f3b0*/  @!P4 LEA.HI.X R25, R9, R0.reuse, R14, 0x1, P1 ;  /* 0x000000000919c211 */ /* 0x080fe400008f0c0e */
[----:B------:R-:W-:Y:S01]  /*f3c0*/  @!P5 LEA.HI.X R5, R13, R0, R12, 0x1, P2 ;  /* 0x000000000d05d211 */ /* 0x000fe200010f0c0c */
[----:B------:R3:W-:Y:S04]  /*f3d0*/  @!P3 ST.E.128 desc[UR50][R20.64], RZ ;  /* 0x000000ff1400b985 */ /* 0x0007e8000c101d32 */
[----:B------:R3:W-:Y:S04]  /*f3e0*/  @!P4 ST.E.128 desc[UR50][R24.64], RZ ;  /* 0x000000ff1800c985 */ /* 0x0007e8000c101d32 */
[----:B------:R3:W-:Y:S02]  /*f3f0*/  @!P5 ST.E.128 desc[UR50][R4.64], RZ ;  /* 0x000000ff0400d985 */ /* 0x0007e4000c101d32 */
.L_x_229:
[----:B------:R-:W-:Y:S05]  /*f400*/  BSYNC B1 ;  /* 0x0000000000017941 */ /* 0x000fea0003800000 */
.L_x_228:
[----:B0-----:R-:W-:Y:S01]  /*f410*/  VIADD R0, R8, 0x60 ;  /* 0x0000006008007836 */ /* 0x001fe20000000000 */
[----:B--2-4-:R-:W0:Y:S04]  /*f420*/  SHFL.IDX PT, R3, R3, 0x3, 0x181f ;  /* 0x00781f0003037f89 */ /* 0x014e2800000e0000 */
[----:B------:R-:W-:Y:S01]  /*f430*/  ISETP.GE.AND P0, PT, R0, R11, PT ;  /* 0x0000000b0000720c */ /* 0x000fe20003f06270 */
[----:B-1-3--:R1:W2:-:S12]  /*f440*/  SHFL.IDX PT, R4, R6, 0x3, 0x181f ;  /* 0x00781f0006047f89 */ /* 0x00a29800000e0000 */
[----:B-1----:R-:W-:Y:S05]  /*f450*/  @P0 BRA `(.L_x_218) ;  /* 0x0000000000340947 */ /* 0x002fea0003800000 */
[----:B------:R-:W-:Y:S02]  /*f460*/  ULDC UR4, c[0x0][0xac8] ;  /* 0x0002b20000047ab9 */ /* 0x000fe40000000800 */
[----:B------:R-:W-:Y:S02]  /*f470*/  ISETP.GE.AND P3, PT, R7, UR4, PT ;  /* 0x0000000407007c0c */ /* 0x000fe4000bf66270 */
[----:B------:R-:W-:Y:S02]  /*f480*/  ISETP.GE.AND P4, PT, R9, UR4, PT ;  /* 0x0000000409007c0c */ /* 0x000fe4000bf86270 */
[----:B------:R-:W-:-:S09]  /*f490*/  ISETP.GE.AND P5, PT, R13, UR4, PT ;  /* 0x000000040d007c0c */ /* 0x000fd2000bfa6270 */
[-C--:B--2---:R-:W-:Y:S02]  /*f4a0*/  @!P3 LEA R6, P0, R7, R4.reuse, 0x1 ;  /* 0x000000040706b211 */ /* 0x084fe400078008ff */
        /* <DEDUP_REMOVED lines=8> */
.L_x_218:
[----:B------:R-:W-:Y:S05]  /*f530*/  BSYNC B0 ;  /* 0x0000000000007941 */ /* 0x000fea0003800000 */
.L_x_208:
[----:B------:R-:W-:Y:S02]  /*f540*/  ULDC UR4, c[0x0][0xc3c] ;  /* 0x00030f0000047ab9 */ /* 0x000fe40000000800 */
[----:B------:R-:W-:-:S06]  /*f550*/  UISETP.GE.AND UP0, UPT, UR7, UR4, UPT ;  /* 0x000000040700728c */ /* 0x000fcc000bf06270 */
[----:B------:R-:W-:-:S13]  /*f560*/  PLOP3.LUT P0, PT, PT, PT, UP0, 0x80, 0x0 ;  /* 0x000000000000781c */ /* 0x000fda0003f0f008 */
[----:B------:R-:W-:Y:S05]  /*f570*/  @!P0 BRA `(.L_x_230) ;  /* 0xffffff1800488947 */ /* 0x000fea000383ffff */
[----:B------:R-:W-:Y:S05]  /*f580*/  EXIT ;  /* 0x000000000000794d */ /* 0x000fea0003800000 */
.L_x_179:
[----:B------:R-:W-:-:S08]  /*f590*/  NOP ;  /* 0x0000000000007918 */ /* 0x000fd00000000000 */
[----:B------:R-:W0:-:S00]  /*f5a0*/  USETMAXREG.DEALLOC.CTAPOOL 0x28 ;  /* 0x00000028000079c8 */ /* 0x000e0000080e0500 */
[----:B0-----:R-:W-:Y:S02]  /*f5b0*/  LOP3.LUT R0, R0, 0x3, RZ, 0xc0, !PT ;  /* 0x0000000300007812 */ /* 0x001fe400078ec0ff */
[----:B------:R-:W-:-:S04]  /*f5c0*/  LOP3.LUT R31, R31, 0xfffffeff, RZ, 0xc0, !PT ;  /* 0xfffffeff1f1f7812 */ /* 0x000fc800078ec0ff */
[----:B------:R-:W0:Y:S02]  /*f5d0*/  SHFL.IDX PT, R0, R0, RZ, 0x1f ;  /* 0x00001fff00007589 */ /* 0x000e2400000e0000 */
[----:B0-----:R-:W-:-:S13]  /*f5e0*/  ISETP.NE.AND P0, PT, R0, RZ, PT ;  /* 0x000000ff0000720c */ /* 0x001fda0003f05270 */
[----:B------:R-:W-:Y:S01]  /*f5f0*/  @P0 BAR.SYNC.DEFER_BLOCKING 0x5, 0x180 ;  /* 0x0146000000000b1d */ /* 0x000fe20000010000 */
[----:B------:R-:W-:Y:S02]  /*f600*/  @P0 MOV R3, 0x400 ;  /* 0x0000040000030802 */ /* 0x000fe40000000f00 */
[----:B------:R-:W-:Y:S02]  /*f610*/  @P0 LOP3.LUT R31, R31, 0x100, RZ, 0xfc, !PT ;  /* 0x000001001f1f0812 */ /* 0x000fe400078efcff */
[----:B------:R-:W-:-:S05]  /*f620*/  @P0 LEA R2, R2, R3, 0x18 ;  /* 0x0000000302020211 */ /* 0x000fca00078ec0ff */
[----:B------:R-:W0:Y:S04]  /*f630*/  @P0 LDS.128 R4, [R2+0x334d0] ;  /* 0x0334d00002040984 */ /* 0x000e280000000c00 */
[----:B0-----:R0:W-:Y:S01]  /*f640*/  @P0 STL.64 [R1], R4 ;  /* 0x0000000401000387 */ /* 0x0011e20000100a00 */
[----:B------:R-:W-:-:S03]  /*f650*/  IMAD.MOV.U32 R0, RZ, RZ, R7 ;  /* 0x000000ffff007224 */ /* 0x000fc600078e0007 */
[----:B------:R0:W-:Y:S02]  /*f660*/  @P0 STL [R1+0x8], R6 ;  /* 0x0000080601000387 */ /* 0x0001e40000100800 */
[----:B------:R-:W-:Y:S01]  /*f670*/  @P0 R2UR UR39, R0 ;  /* 0x00000000002702ca */ /* 0x000fe200000e0000 */
[----:B------:R-:W-:Y:S06]  /*f680*/  @P0 BAR.ARV 0x4, 0x180 ;  /* 0x0106000000000b1d */ /* 0x000fec0000002000 */
[----:B------:R-:W-:Y:S08]  /*f690*/  @P0 BRA `(.L_x_231) ;  /* 0x0000000800cc0947 */ /* 0x000ff00003800000 */
[----:B0-----:R-:W0:Y:S01]  /*f6a0*/  S2R R4, SR_TID.X ;  /* 0x0000000000047919 */ /* 0x001e220000002100 */
[----:B------:R-:W-:Y:S01]  /*f6b0*/  ULDC UR4, c[0x0][0xc3c] ;  /* 0x00030f0000047ab9 */ /* 0x000fe20000000800 */
[----:B------:R-:W-:Y:S01]  /*f6c0*/  IMAD.MOV.U32 R0, RZ, RZ, RZ ;  /* 0x000000ffff007224 */ /* 0x000fe200078e00ff */
[----:B------:R-:W1:Y:S01]  /*f6d0*/  LDC R12, c[0x0][0xc38] ;  /* 0x00030e00ff0c7b82 */ /* 0x000e620000000800 */
[----:B------:R-:W-:Y:S01]  /*f6e0*/  IMAD.MOV.U32 R9, RZ, RZ, RZ ;  /* 0x000000ffff097224 */ /* 0x000fe200078e00ff */
[----:B0-----:R-:W-:-:S04]  /*f6f0*/  LOP3.LUT R7, R4, 0x1f, RZ, 0xc0, !PT ;  /* 0x0000001f04077812 */ /* 0x001fc800078ec0ff */
[----:B------:R-:W-:-:S04]  /*f700*/  ISETP.NE.AND P0, PT, R7, 0x1f, PT ;  /* 0x0000001f0700780c */ /* 0x000fc80003f05270 */
[----:B------:R-:W-:-:S13]  /*f710*/  ISETP.GE.OR P1, PT, R7, UR4, !P0 ;  /* 0x0000000407007c0c */ /* 0x000fda000c726670 */
[----:B------:R-:W0:Y:S08]  /*f720*/  @!P1 LDC.64 R4, c[0x0][0xc80] ;  /* 0x00032000ff049b82 */ /* 0x000e300000000a00 */
[----:B------:R-:W2:Y:S01]  /*f730*/  @!P1 LDC.64 R2, c[0x0][0xc78] ;  /* 0x00031e00ff029b82 */ /* 0x000ea20000000a00 */
[----:B0-----:R-:W-:-:S05]  /*f740*/  @!P1 IMAD.WIDE.U32 R4, R7, 0x4, R4 ;  /* 0x0000000407049825 */ /* 0x001fca00078e0004 */
[----:B------:R-:W3:Y:S01]  /*f750*/  @!P1 LDG.E R0, desc[UR50][R4.64] ;  /* 0x0000003204009981 */ /* 0x000ee2000c1e1900 */
[----:B--2---:R-:W-:-:S05]  /*f760*/  @!P1 IMAD.WIDE.U32 R2, R7, 0x4, R2 ;  /* 0x0000000407029825 */ /* 0x004fca00078e0002 */
[----:B------:R-:W3:Y:S01]  /*f770*/  @!P1 LDG.E R9, desc[UR50][R2.64] ;  /* 0x0000003202099981 */ /* 0x000ee2000c1e1900 */
[C---:B------:R-:W-:Y:S02]  /*f780*/  ISETP.NE.AND P1, PT, R7.reuse, RZ, PT ;  /* 0x000000ff0700720c */ /* 0x040fe40003f25270 */
[C---:B------:R-:W-:Y:S02]  /*f790*/  ISETP.GE.U32.AND P2, PT, R7.reuse, 0x2, PT ;  /* 0x000000020700780c */ /* 0x040fe40003f46070 */
[C---:B------:R-:W-:Y:S02]  /*f7a0*/  ISETP.GE.U32.AND P3, PT, R7.reuse, 0x4, PT ;  /* 0x000000040700780c */ /* 0x040fe40003f66070 */
[C---:B------:R-:W-:Y:S02]  /*f7b0*/  ISETP.GE.U32.AND P4, PT, R7.reuse, 0x8, PT ;  /* 0x000000080700780c */ /* 0x040fe40003f86070 */
[----:B------:R-:W-:Y:S01]  /*f7c0*/  ISETP.GE.U32.AND P5, PT, R7, 0x10, PT ;  /* 0x000000100700780c */ /* 0x000fe20003fa6070 */
[----:B------:R-:W-:Y:S01]  /*f7d0*/  UMOV UR4, URZ ;  /* 0x0000003f00047c82 */ /* 0x000fe20008000000 */
[----:B---3--:R-:W-:-:S05]  /*f7e0*/  IMAD R6, R0, R9, RZ ;  /* 0x0000000900067224 */ /* 0x008fca00078e02ff */
[----:B------:R-:W0:Y:S02]  /*f7f0*/  SHFL.UP PT, R8, R6, 0x1, RZ ;  /* 0x0420000006087989 */ /* 0x000e2400000e00ff */
[----:B0-----:R-:W-:-:S05]  /*f800*/  SEL R11, R8, RZ, P1 ;  /* 0x000000ff080b7207 */ /* 0x001fca0000800000 */
[----:B------:R-:W-:-:S05]  /*f810*/  IMAD.IADD R11, R6, 0x1, R11 ;  /* 0x00000001060b7824 */ /* 0x000fca00078e020b */
        /* <DEDUP_REMOVED lines=9> */
[----:B------:R-:W0:Y:S01]  /*f8b0*/  SHFL.UP PT, R4, R2, 0x10, RZ ;  /* 0x0600000002047989 */ /* 0x000e2200000e00ff */
[----:B------:R-:W2:Y:S01]  /*f8c0*/  S2R R6, SR_CTAID.X ;  /* 0x0000000000067919 */ /* 0x000ea20000002500 */
[----:B0-----:R-:W-:-:S05]  /*f8d0*/  SEL R5, R4, RZ, P5 ;  /* 0x000000ff04057207 */ /* 0x001fca0002800000 */
[----:B------:R-:W-:-:S05]  /*f8e0*/  IMAD.IADD R5, R2, 0x1, R5 ;  /* 0x0000000102057824 */ /* 0x000fca00078e0205 */
[----:B------:R-:W1:Y:S02]  /*f8f0*/  SHFL.IDX PT, R11, R5, 0x1f, 0x1f ;  /* 0x03e01f00050b7f89 */ /* 0x000e6400000e0000 */
[----:B-1----:R-:W-:-:S05]  /*f900*/  IMAD R11, R11, R12, RZ ;  /* 0x0000000c0b0b7224 */ /* 0x002fca00078e02ff */
[----:B--2---:R-:W-:Y:S01]  /*f910*/  ISETP.GT.AND P6, PT, R11, R6, PT ;  /* 0x000000060b00720c */ /* 0x004fe20003fc4270 */
[----:B------:R-:W-:-:S12]  /*f920*/  IMAD.MOV.U32 R4, RZ, RZ, R11 ;  /* 0x000000ffff047224 */ /* 0x000fd800078e000b */
[----:B------:R-:W-:Y:S05]  /*f930*/  @P6 BRA `(.L_x_232) ;  /* 0x00000000009c6947 */ /* 0x000fea0003800000 */
[----:B------:R-:W-:Y:S01]  /*f940*/  IMAD.MOV.U32 R11, RZ, RZ, R4 ;  /* 0x000000ffff0b7224 */ /* 0x000fe200078e0004 */
[----:B------:R-:W-:Y:S01]  /*f950*/  UMOV UR4, URZ ;  /* 0x0000003f00047c82 */ /* 0x000fe20008000000 */
[----:B------:R-:W-:-:S05]  /*f960*/  ULDC UR5, c[0x0][0xc3c] ;  /* 0x00030f0000057ab9 */ /* 0x000fca0000000800 */
.L_x_234:
[----:B------:R-:W-:-:S04]  /*f970*/  UIADD3 UR4, UR4, 0x1f, URZ ;  /* 0x0000001f04047890 */ /* 0x000fc8000fffe03f */
[----:B------:R-:W-:-:S06]  /*f980*/  UISETP.GE.AND UP0, UPT, UR4, UR5, UPT ;  /* 0x000000050400728c */ /* 0x000fcc000bf06270 */
[----:B------:R-:W-:-:S13]  /*f990*/  PLOP3.LUT P6, PT, PT, PT, UP0, 0x40, 0x0 ;  /* 0x000000000000781c */ /* 0x000fda0003fce808 */
[----:B------:R-:W-:Y:S05]  /*f9a0*/  @!P6 BRA `(.L_x_233) ;  /* 0x0000000400cce947 */ /* 0x000fea0003800000 */
[----:B------:R-:W-:Y:S01]  /*f9b0*/  VIADD R9, R7, UR4 ;  /* 0x0000000407097c36 */ /* 0x000fe20008000000 */
[----:B------:R-:W0:Y:S01]  /*f9c0*/  LDC R12, c[0x0][0xc38] ;  /* 0x00030e00ff0c7b82 */ /* 0x000e220000000800 */
[----:B------:R-:W-:-:S03]  /*f9d0*/  IMAD.MOV.U32 R0, RZ, RZ, RZ ;  /* 0x000000ffff007224 */ /* 0x000fc600078e00ff */
[----:B------:R-:W-:-:S13]  /*f9e0*/  ISETP.GE.OR P6, PT, R9, UR5, !P0 ;  /* 0x0000000509007c0c */ /* 0x000fda000c7c6670 */
[----:B------:R-:W1:Y:S08]  /*f9f0*/  @!P6 LDC.64 R4, c[0x0][0xc80] ;  /* 0x00032000ff04eb82 */ /* 0x000e700000000a00 */
[----:B------:R-:W2:Y:S01]  /*fa00*/  @!P6 LDC.64 R2, c[0x0][0xc78] ;  /* 0x00031e00ff02eb82 */ /* 0x000ea20000000a00 */
[----:B-1----:R-:W-:-:S05]  /*fa10*/  @!P6 IMAD.WIDE R4, R9, 0x4, R4 ;  /* 0x000000040904e825 */ /* 0x002fca00078e0204 */
[----:B------:R-:W3:Y:S01]  /*fa20*/  @!P6 LDG.E R0, desc[UR50][R4.64] ;  /* 0x000000320400e981 */ /* 0x000ee2000c1e1900 */
[----:B--2---:R-:W-:-:S04]  /*fa30*/  @!P6 IMAD.WIDE R2, R9, 0x4, R2 ;  /* 0x000000040902e825 */ /* 0x004fc800078e0202 */
[----:B------:R-:W-:-:S06]  /*fa40*/  IMAD.MOV.U32 R9, RZ, RZ, RZ ;  /* 0x000000ffff097224 */ /* 0x000fcc00078e00ff */
[----:B------:R-:W3:Y:S02]  /*fa50*/  @!P6 LDG.E R9, desc[UR50][R2.64] ;  /* 0x000000320209e981 */ /* 0x000ee4000c1e1900 */
[----:B---3--:R-:W-:-:S05]  /*fa60*/  IMAD R15, R0, R9, RZ ;  /* 0x00000009000f7224 */ /* 0x008fca00078e02ff */
[----:B------:R-:W1:Y:S02]  /*fa70*/  SHFL.UP PT, R8, R15, 0x1, RZ ;  /* 0x042000000f087989 */ /* 0x000e6400000e00ff */
[----:B-1----:R-:W-:-:S05]  /*fa80*/  SEL R8, R8, RZ, P1 ;  /* 0x000000ff08087207 */ /* 0x002fca0000800000 */
[----:B------:R-:W-:-:S05]  /*fa90*/  IMAD.IADD R8, R15, 0x1, R8 ;  /* 0x000000010f087824 */ /* 0x000fca00078e0208 */
        /* <DEDUP_REMOVED lines=12> */
[----:B------:R-:W0:Y:S02]  /*fb60*/  SHFL.IDX PT, R2, R5, 0x1f, 0x1f ;  /* 0x03e01f0005027f89 */ /* 0x000e2400000e0000 */
[----:B0-----:R-:W-:-:S04]  /*fb70*/  IMAD R4, R2, R12, RZ ;  /* 0x0000000c02047224 */ /* 0x001fc800078e02ff */
[----:B------:R-:W-:-:S05]  /*fb80*/  IMAD.IADD R11, R4, 0x1, R11 ;  /* 0x00000001040b7824 */ /* 0x000fca00078e020b */
[----:B------:R-:W-:-:S13]  /*fb90*/  ISETP.GT.AND P6, PT, R11, R6, PT ;  /* 0x000000060b00720c */ /* 0x000fda0003fc4270 */
[----:B------:R-:W-:Y:S05]  /*fba0*/  @!P6 BRA `(.L_x_234) ;  /* 0xfffffffc0070e947 */ /* 0x000fea000383ffff */
.L_x_232:
[----:B------:R-:W-:Y:S02]  /*fbb0*/  IMAD.IADD R11, R11, 0x1, -R4 ;  /* 0x000000010b0b7824 */ /* 0x000fe400078e0a04 */
[----:B------:R-:W-:Y:S02]  /*fbc0*/  IMAD.MOV.U32 R8, RZ, RZ, RZ ;  /* 0x000000ffff087224 */ /* 0x000fe400078e00ff */
[----:B------:R-:W-:-:S05]  /*fbd0*/  IMAD R3, R5, R12, R11 ;  /* 0x0000000c05037224 */ /* 0x000fca00078e020b */
[----:B------:R-:W-:-:S13]  /*fbe0*/  ISETP.GT.AND P0, PT, R3, R6, PT ;  /* 0x000000060300720c */ /* 0x000fda0003f04270 */
[----:B------:R-:W-:Y:S02]  /*fbf0*/  VOTEU.ANY UR5, UPT, !P0 ;  /* 0x0000000000057886 */ /* 0x000fe400040e0100 */
[----:B------:R-:W-:Y:S02]  /*fc00*/  UPOPC UR39, UR5 ;  /* 0x00000005002772bf */ /* 0x000fe40008000000 */
[----:B------:R-:W-:-:S04]  /*fc10*/  ISETP.NE.AND P0, PT, RZ, UR5, PT ;  /* 0x00000005ff007c0c */ /* 0x000fc8000bf05270 */
[----:B------:R-:W-:Y:S02]  /*fc20*/  IMAD.U32 R13, RZ, RZ, UR39 ;  /* 0x00000027ff0d7e24 */ /* 0x000fe4000f8e00ff */
[----:B------:R-:W-:-:S03]  /*fc30*/  IMAD.U32 R14, RZ, RZ, UR39 ;  /* 0x00000027ff0e7e24 */ /* 0x000fc6000f8e00ff */
[----:B------:R-:W0:Y:S04]  /*fc40*/  SHFL.IDX PT, R0, R0, R13, 0x1f ;  /* 0x00001f0d00007589 */ /* 0x000e2800000e0000 */
[----:B------:R1:W2:Y:S01]  /*fc50*/  SHFL.IDX PT, R9, R9, R14, 0x1f ;  /* 0x00001f0e09097589 */ /* 0x0002a200000e0000 */
[----:B0-----:R-:W-:-:S04]  /*fc60*/  IABS R4, R0 ;  /* 0x0000000000047213 */ /* 0x001fc80000000000 */
[----:B------:R-:W0:Y:S08]  /*fc70*/  I2F.RP R10, R4 ;  /* 0x00000004000a7306 */ /* 0x000e300000209400 */
[----:B0-----:R-:W0:Y:S02]  /*fc80*/  MUFU.RCP R10, R10 ;  /* 0x0000000a000a7308 */ /* 0x001e240000001000 */
[----:B0-----:R-:W-:-:S06]  /*fc90*/  VIADD R2, R10, 0xffffffe ;  /* 0x0ffffffe0a027836 */ /* 0x001fcc0000000000 */
[----:B------:R-:W0:Y:S02]  /*fca0*/  F2I.FTZ.U32.TRUNC.NTZ R3, R2 ;  /* 0x0000000200037305 */ /* 0x000e24000021f000 */
[----:B0-----:R-:W-:Y:S01]  /*fcb0*/  IMAD.MOV R15, RZ, RZ, -R3 ;  /* 0x000000ffff0f7224 */ /* 0x001fe200078e0a03 */
[----:B-12---:R-:W-:Y:S06]  /*fcc0*/  @!P0 BRA `(.L_x_235) ;  /* 0x00000000000c8947 */ /* 0x006fec0003800000 */
[----:B------:R-:W-:-:S06]  /*fcd0*/  UIADD3 UR5, UR39, -0x1, URZ ;  /* 0xffffffff27057890 */ /* 0x000fcc000fffe03f */
[----:B------:R-:W-:-:S06]  /*fce0*/  IMAD.U32 R8, RZ, RZ, UR5 ;  /* 0x00000005ff087e24 */ /* 0x000fcc000f8e00ff */
[----:B------:R0:W1:Y:S02]  /*fcf0*/  SHFL.IDX PT, R8, R5, R8, 0x1f ;  /* 0x00001f0805087589 */ /* 0x00006400000e0000 */
.L_x_235:
[----:B01----:R-:W-:Y:S01]  /*fd00*/  IMAD R5, R8, R12, R11 ;  /* 0x0000000c08057224 */ /* 0x003fe200078e020b */
[----:B------:R-:W-:Y:S01]  /*fd10*/  IABS R2, R9 ;  /* 0x0000000900027213 */ /* 0x000fe20000000000 */
[----:B------:R-:W-:Y:S01]  /*fd20*/  IMAD.MOV.U32 R11, RZ, RZ, R15 ;  /* 0x000000ffff0b7224 */ /* 0x000fe200078e000f */
[----:B------:R-:W-:Y:S01]  /*fd30*/  IABS R12, R0 ;  /* 0x00000000000c7213 */ /* 0x000fe20000000000 */
[----:B------:R-:W-:Y:S01]  /*fd40*/  UIADD3 UR39, UR39, UR4, URZ ;  /* 0x0000000427277290 */ /* 0x000fe2000fffe03f */
[----:B------:R0:W-:Y:S01]  /*fd50*/  STL [R1], R5 ;  /* 0x0000000501007387 */ /* 0x0001e20000100800 */
[----:B------:R-:W-:Y:S02]  /*fd60*/  IMAD R11, R11, R4, RZ ;  /* 0x000000040b0b7224 */ /* 0x000fe400078e02ff */
[----:B------:R-:W-:Y:S02]  /*fd70*/  IMAD.MOV R12, RZ, RZ, -R12 ;  /* 0x000000ffff0c7224 */ /* 0x000fe400078e0a0c */
[----:B0-----:R-:W-:-:S02]  /*fd80*/  IMAD.IADD R5, R6, 0x1, -R5 ;  /* 0x0000000106057824 */ /* 0x001fc400078e0a05 */
[----:B------:R-:W-:Y:S02]  /*fd90*/  IMAD.MOV.U32 R6, RZ, RZ, R2 ;  /* 0x000000ffff067224 */ /* 0x000fe400078e0002 */
[----:B------:R-:W-:Y:S01]  /*fda0*/  IMAD.MOV.U32 R2, RZ, RZ, RZ ;  /* 0x000000ffff027224 */ /* 0x000fe200078e00ff */
[----:B------:R-:W-:Y:S01]  /*fdb0*/  IABS R10, R5 ;  /* 0x00000005000a7213 */ /* 0x000fe20000000000 */
[----:B------:R-:W0:Y:S02]  /*fdc0*/  I2F.RP R8, R6 ;  /* 0x0000000600087306 */ /* 0x000e240000209400 */
[----:B------:R-:W-:-:S04]  /*fdd0*/  IMAD.HI.U32 R2, R3, R11, R2 ;  /* 0x0000000b03027227 */ /* 0x000fc800078e0002 */
[----:B------:R-:W-:Y:S02]  /*fde0*/  IMAD.MOV.U32 R3, RZ, RZ, R10 ;  /* 0x000000ffff037224 */ /* 0x000fe400078e000a */
[----:B------:R-:W-:Y:S02]  /*fdf0*/  IMAD.MOV.U32 R10, RZ, RZ, R12 ;  /* 0x000000ffff0a7224 */ /* 0x000fe400078e000c */
[----:B------:R-:W-:-:S04]  /*fe00*/  IMAD.HI.U32 R2, R2, R3, RZ ;  /* 0x0000000302027227 */ /* 0x000fc800078e00ff */
[----:B------:R-:W-:Y:S01]  /*fe10*/  IMAD R3, R2, R10, R3 ;  /* 0x0000000a02037224 */ /* 0x000fe200078e0203 */
[----:B0-----:R-:W0:Y:S04]  /*fe20*/  MUFU.RCP R8, R8 ;  /* 0x0000000800087308 */ /* 0x001e280000001000 */
[----:B------:R-:W-:-:S13]  /*fe30*/  ISETP.GT.U32.AND P1, PT, R4, R3, PT ;  /* 0x000000030400720c */ /* 0x000fda0003f24070 */
[----:B------:R-:W-:Y:S02]  /*fe40*/  @!P1 IMAD.IADD R3, R3, 0x1, -R4 ;  /* 0x0000000103039824 */ /* 0x000fe400078e0a04 */
[----:B0-----:R-:W-:Y:S02]  /*fe50*/  VIADD R10, R8, 0xffffffe ;  /* 0x0ffffffe080a7836 */ /* 0x001fe40000000000 */
[----:B------:R-:W-:Y:S01]  /*fe60*/  @!P1 VIADD R2, R2, 0x1 ;  /* 0x0000000102029836 */ /* 0x000fe20000000000 */
[----:B------:R-:W-:Y:S02]  /*fe70*/  ISETP.GE.U32.AND P0, PT, R3, R4, PT ;  /* 0x000000040300720c */ /* 0x000fe40003f06070 */
[----:B------:R-:W-:Y:S01]  /*fe80*/  LOP3.LUT R4, R5, R0, RZ, 0x3c, !PT ;  /* 0x0000000005047212 */ /* 0x000fe200078e3cff */
[----:B------:R-:W0:Y:S01]  /*fe90*/  F2I.FTZ.U32.TRUNC.NTZ R3, R10 ;  /* 0x0000000a00037305 */ /* 0x000e22000021f000 */
[----:B------:R-:W-:Y:S02]  /*fea0*/  ISETP.NE.AND P1, PT, R0, RZ, PT ;  /* 0x000000ff0000720c */ /* 0x000fe40003f25270 */
[----:B------:R-:W-:-:S07]  /*feb0*/  ISETP.GE.AND P2, PT, R4, RZ, PT ;  /* 0x000000ff0400720c */ /* 0x000fce0003f46270 */
[----:B------:R-:W-:-:S04]  /*fec0*/  @P0 VIADD R2, R2, 0x1 ;  /* 0x0000000102020836 */ /* 0x000fc80000000000 */
[----:B------:R-:W-:Y:S01]  /*fed0*/  IMAD.MOV.U32 R8, RZ, RZ, R2 ;  /* 0x000000ffff087224 */ /* 0x000fe200078e0002 */
[----:B------:R-:W-:Y:S01]  /*fee0*/  IABS R2, R9 ;  /* 0x0000000900027213 */ /* 0x000fe20000000000 */
[----:B0-----:R-:W-:Y:S02]  /*fef0*/  IMAD.MOV R11, RZ, RZ, -R3 ;  /* 0x000000ffff0b7224 */ /* 0x001fe400078e0a03 */
[----:B------:R-:W-:Y:S01]  /*ff00*/  @!P2 IMAD.MOV R8, RZ, RZ, -R8 ;  /* 0x000000ffff08a224 */ /* 0x000fe200078e0a08 */
[----:B------:R-:W-:Y:S01]  /*ff10*/  @!P1 LOP3.LUT R8, RZ, R0, RZ, 0x33, !PT ;  /* 0x00000000ff089212 */ /* 0x000fe200078e33ff */
[----:B------:R-:W-:Y:S02]  /*ff20*/  IMAD.MOV R10, RZ, RZ, -R2 ;  /* 0x000000ffff0a7224 */ /* 0x000fe400078e0a02 */
[----:B------:R-:W-:Y:S01]  /*ff30*/  IMAD R11, R11, R6, RZ ;  /* 0x000000060b0b7224 */ /* 0x000fe200078e02ff */
[----:B------:R-:W-:Y:S01]  /*ff40*/  IABS R4, R8 ;  /* 0x0000000800047213 */ /* 0x000fe20000000000 */
[----:B------:R-:W-:-:S04]  /*ff50*/  IMAD.MOV.U32 R2, RZ, RZ, RZ ;  /* 0x000000ffff027224 */ /* 0x000fc800078e00ff */
[----:B------:R-:W-:-:S04]  /*ff60*/  IMAD.HI.U32 R2, R3, R11, R2 ;  /* 0x0000000b03027227 */ /* 0x000fc800078e0002 */
[----:B------:R-:W-:Y:S02]  /*ff70*/  IMAD.MOV.U32 R3, RZ, RZ, R4 ;  /* 0x000000ffff037224 */ /* 0x000fe400078e0004 */
[----:B------:R-:W-:Y:S02]  /*ff80*/  IMAD.MOV.U32 R4, RZ, RZ, R10 ;  /* 0x000000ffff047224 */ /* 0x000fe400078e000a */
[----:B------:R-:W-:-:S04]  /*ff90*/  IMAD.HI.U32 R2, R2, R3, RZ ;  /* 0x0000000302027227 */ /* 0x000fc800078e00ff */
[----:B------:R-:W-:-:S05]  /*ffa0*/  IMAD R3, R2, R4, R3 ;  /* 0x0000000402037224 */ /* 0x000fca00078e0203 */
[----:B------:R-:W-:-:S13]  /*ffb0*/  ISETP.GT.U32.AND P1, PT, R6, R3, PT ;  /* 0x000000030600720c */ /* 0x000fda0003f24070 */
[----:B------:R-:W-:Y:S02]  /*ffc0*/  @!P1 IMAD.IADD R3, R3, 0x1, -R6 ;  /* 0x0000000103039824 */ /* 0x000fe400078e0a06 */
[----:B------:R-:W-:Y:S01]  /*ffd0*/  @!P1 VIADD R2, R2, 0x1 ;  /* 0x0000000102029836 */ /* 0x000fe20000000000 */
[----:B------:R-:W-:Y:S02]  /*ffe0*/  ISETP.NE.AND P1, PT, R9, RZ, PT ;  /* 0x000000ff0900720c */ /* 0x000fe40003f25270 */
[----:B------:R-:W-:Y:S01]  /*fff0*/  ISETP.GE.U32.AND P0, PT, R3, R6, PT ;  /* 0x000000060300720c */ /* 0x000fe20003f06070 */
[----:B------:R-:W-:Y:S01]  /*10000*/  IMAD R6, R0, R8, RZ ;  /* 0x0000000800067224 */ /* 0x000fe200078e02ff */
[----:B------:R-:W-:-:S04]  /*10010*/  LOP3.LUT R3, R8, R9, RZ, 0x3c, !PT ;  /* 0x0000000908037212 */ /* 0x000fc800078e3cff */
[----:B------:R-:W-:-:S07]  /*10020*/  ISETP.GE.AND P2, PT, R3, RZ, PT ;  /* 0x000000ff0300720c */ /* 0x000fce0003f46270 */
[----:B------:R-:W-:-:S06]  /*10030*/  @P0 VIADD R2, R2, 0x1 ;  /* 0x0000000102020836 */ /* 0x000fcc0000000000 */
[----:B------:R-:W-:Y:S01]  /*10040*/  @!P2 IMAD.MOV R2, RZ, RZ, -R2 ;  /* 0x000000ffff02a224 */ /* 0x000fe200078e0a02 */
[----:B------:R-:W-:-:S05]  /*10050*/  @!P1 LOP3.LUT R2, RZ, R9, RZ, 0x33, !PT ;  /* 0x00000009ff029212 */ /* 0x000fca00078e33ff */
[----:B------:R-:W-:-:S04]  /*10060*/  IMAD.MOV R4, RZ, RZ, -R2 ;  /* 0x000000ffff047224 */ /* 0x000fc800078e0a02 */
[C---:B------:R-:W-:Y:S02]  /*10070*/  IMAD R0, R9.reuse, R4, R8 ;  /* 0x0000000409007224 */ /* 0x040fe400078e0208 */
[----:B------:R-:W-:Y:S02]  /*10080*/  IMAD R9, R9, 0x1000000, R2 ;  /* 0x0100000009097824 */ /* 0x000fe400078e0202 */
[----:B------:R-:W-:Y:S02]  /*10090*/  IMAD.IADD R2, R5, 0x1, -R6 ;  /* 0x0000000105027824 */ /* 0x000fe400078e0a06 */
[----:B------:R-:W-:-:S05]  /*100a0*/  IMAD R0, R0, 0x10000, R9 ;  /* 0x0001000000007824 */ /* 0x000fca00078e0209 */
[----:B------:R0:W-:Y:S04]  /*100b0*/  STL [R1+0x8], R0 ;  /* 0x0000080001007387 */ /* 0x0001e80000100800 */
[----:B------:R0:W-:Y:S01]  /*100c0*/  STL [R1+0x4], R2 ;  /* 0x0000040201007387 */ /* 0x0001e20000100800 */
[----:B------:R-:W-:Y:S05]  /*100d0*/  BRA `(.L_x_236) ;  /* 0x0000000000107947 */ /* 0x000fea0003800000 */
.L_x_233:
[----:B------:R1:W-:Y:S01]  /*100e0*/  STL [R1], R6 ;  /* 0x0000000601007387 */ /* 0x0003e20000100800 */
[----:B------:R-:W-:-:S03]  /*100f0*/  ULDC UR39, c[0x0][0xc3c] ;  /* 0x00030f0000277ab9 */ /* 0x000fc60000000800 */
[----:B------:R1:W-:Y:S04]  /*10100*/  STL [R1+0x4], RZ ;  /* 0x000004ff01007387 */ /* 0x0003e80000100800 */
[----:B------:R1:W-:Y:S02]  /*10110*/  STL [R1+0x8], RZ ;  /* 0x000008ff01007387 */ /* 0x0003e40000100800 */
.L_x_236:
[----:B------:R-:W2:Y:S04]  /*10120*/  LDL R8, [R1] ;  /* 0x0000000001087983 */ /* 0x000ea80000100800 */
[----:B------:R-:W2:Y:S04]  /*10130*/  LDL R9, [R1+0x4] ;  /* 0x0000040001097983 */ /* 0x000ea80000100800 */
[----:B------:R-:W2:Y:S01]  /*10140*/  LDL R10, [R1+0x8] ;  /* 0x00000800010a7983 */ /* 0x000ea20000100800 */
[----:B------:R-:W-:Y:S01]  /*10150*/  ISETP.NE.AND P0, PT, R7, RZ, PT ;  /* 0x000000ff0700720c */ /* 0x000fe20003f05270 */
[----:B0-----:R-:W-:-:S12]  /*10160*/  IMAD.U32 R2, RZ, RZ, UR39 ;  /* 0x00000027ff027e24 */ /* 0x001fd8000f8e00ff */
[----:B------:R-:W0:Y:S01]  /*10170*/  @!P0 S2R R3, SR_CgaCtaId ;  /* 0x0000000000038919 */ /* 0x000e220000008800 */
[----:B------:R-:W-:Y:S01]  /*10180*/  @!P0 MOV R0, 0x400 ;  /* 0x0000040000008802 */ /* 0x000fe20000000f00 */
[----:B------:R-:W-:-:S03]  /*10190*/  @!P0 IMAD.MOV.U32 R11, RZ, RZ, R2 ;  /* 0x000000ffff0b8224 */ /* 0x000fc600078e0002 */
[----:B0-----:R-:W-:-:S05]  /*101a0*/  @!P0 LEA R0, R3, R0, 0x18 ;  /* 0x0000000003008211 */ /* 0x001fca00078ec0ff */
[----:B--2---:R2:W-:Y:S01]  /*101b0*/  @!P0 STS.128 [R0+0x334d0], R8 ;  /* 0x0334d00800008388 */ /* 0x0045e20000000c00 */
[----:B------:R-:W-:Y:S06]  /*101c0*/  BAR.ARV 0x5, 0x180 ;  /* 0x0146000000007b1d */ /* 0x000fec0000002000 */
.L_x_231:
[----:B------:R-:W-:Y:S01]  /*101d0*/  ULDC UR4, c[0x0][0xc3c] ;  /* 0x00030f0000047ab9 */ /* 0x000fe20000000800 */
[----:B------:R3:W-:Y:S01]  /*101e0*/  STL [R1+0x1c], RZ ;  /* 0x00001cff01007387 */ /* 0x0007e20000100800 */
[----:B------:R-:W-:Y:S01]  /*101f0*/  UISETP.GE.AND UP0, UPT, UR39, UR4, UPT ;  /* 0x000000042700728c */ /* 0x000fe2000bf06270 */
[----:B------:R-:W-:Y:S02]  /*10200*/  IMAD.MOV.U32 R30, RZ, RZ, 0x1 ;  /* 0x00000001ff1e7424 */ /* 0x000fe400078e00ff */
[----:B------:R-:W-:-:S03]  /*10210*/  IMAD.MOV.U32 R27, RZ, RZ, RZ ;  /* 0x000000ffff1b7224 */ /* 0x000fc600078e00ff */
[----:B------:R-:W-:-:S13]  /*10220*/  PLOP3.LUT P0, PT, PT, PT, UP0, 0x80, 0x0 ;  /* 0x000000000000781c */ /* 0x000fda0003f0f008 */
[----:B---3--:R-:W-:Y:S05]  /*10230*/  @P0 BRA `(.L_x_237) ;  /* 0x0000005c00fc0947 */ /* 0x008fea0003800000 */
[----:B--2---:R-:W2:Y:S01]  /*10240*/  S2R R10, SR_TID.X ;  /* 0x00000000000a7919 */ /* 0x004ea20000002100 */
[----:B------:R-:W3:Y:S01]  /*10250*/  S2UR UR4, SR_CgaCtaId ;  /* 0x00000000000479c3 */ /* 0x000ee20000008800 */
[----:B------:R-:W-:Y:S01]  /*10260*/  MOV R16, 0x400 ;  /* 0x0000040000107802 */ /* 0x000fe20000000f00 */
[----:B------:R-:W-:Y:S01]  /*10270*/  IMAD.MOV.U32 R30, RZ, RZ, 0x1 ;  /* 0x00000001ff1e7424 */ /* 0x000fe200078e00ff */
[----:B------:R-:W-:Y:S01]  /*10280*/  ULOP3.LUT UR43, UR42, 0x2, URZ, 0xfc, !UPT ;  /* 0x000000022a2b7892 */ /* 0x000fe2000f8efc3f */
[----:B------:R-:W-:Y:S01]  /*10290*/  IMAD.MOV.U32 R27, RZ, RZ, RZ ;  /* 0x000000ffff1b7224 */ /* 0x000fe200078e00ff */
[----:B------:R-:W-:Y:S01]  /*102a0*/  ULOP3.LUT UR44, UR42, 0x1, URZ, 0xfc, !UPT ;  /* 0x000000012a2c7892 */ /* 0x000fe2000f8efc3f */
[----:B------:R-:W-:Y:S01]  /*102b0*/  ULDC UR45, c[0x0][0xc] ;  /* 0x00000300002d7ab9 */ /* 0x000fe20000000800 */
[----:B---3--:R-:W-:-:S05]  /*102c0*/  IMAD.U32 R37, RZ, RZ, UR4 ;  /* 0x00000004ff257e24 */ /* 0x008fca000f8e00ff */
[----:B------:R-:W-:Y:S01]  /*102d0*/  LEA R16, R37, R16, 0x18 ;  /* 0x0000001025107211 */ /* 0x000fe200078ec0ff */
[C---:B--2---:R-:W-:Y:S01]  /*102e0*/  IMAD.SHL.U32 R0, R10.reuse, 0x40, RZ ;  /* 0x000000400a007824 */ /* 0x044fe200078e00ff */
[----:B------:R-:W-:Y:S01]  /*102f0*/  SHF.R.U32.HI R3, RZ, 0x1, R10 ;  /* 0x00000001ff037819 */ /* 0x000fe2000001160a */
[C---:B0-----:R-:W-:Y:S02]  /*10300*/  IMAD.SHL.U32 R4, R10.reuse, 0x20, RZ ;  /* 0x000000200a047824 */ /* 0x041fe400078e00ff */
[----:B------:R-:W-:Y:S01]  /*10310*/  IMAD.SHL.U32 R32, R10, 0x10, RZ ;  /* 0x000000100a207824 */ /* 0x000fe200078e00ff */
[----:B------:R-:W-:Y:S01]  /*10320*/  LOP3.LUT R2, R0, 0x180, RZ, 0xc0, !PT ;  /* 0x0000018000027812 */ /* 0x000fe200078ec0ff */
[----:B------:R-:W-:Y:S01]  /*10330*/  IMAD.SHL.U32 R8, R10, 0x4, RZ ;  /* 0x000000040a087824 */ /* 0x000fe200078e00ff */
[----:B------:R-:W-:Y:S01]  /*10340*/  LOP3.LUT R5, R4, 0x80, RZ, 0xc0, !PT ;  /* 0x0000008004057812 */ /* 0x000fe200078ec0ff */
[----:B------:R-:W-:Y:S01]  /*10350*/  IMAD.SHL.U32 R9, R10, 0x2, RZ ;  /* 0x000000020a097824 */ /* 0x000fe200078e00ff */
[----:B------:R-:W-:Y:S01]  /*10360*/  LOP3.LUT R2, R2, 0x30, R3, 0xf8, !PT ;  /* 0x0000003002027812 */ /* 0x000fe200078ef803 */
[----:B------:R-:W-:Y:S01]  /*10370*/  IMAD.SHL.U32 R3, R10, 0x8, RZ ;  /* 0x000000080a037824 */ /* 0x000fe200078e00ff */
[----:B------:R-:W-:-:S02]  /*10380*/  LOP3.LUT R7, R32, 0x600, RZ, 0xc0, !PT ;  /* 0x0000060020077812 */ /* 0x000fc400078ec0ff */
[----:B------:R-:W-:Y:S02]  /*10390*/  LOP3.LUT R5, R5, 0x10, R10, 0xf8, !PT ;  /* 0x0000001005057812 */ /* 0x000fe400078ef80a */
[----:B------:R-:W-:Y:S02]  /*103a0*/  LOP3.LUT R7, R7, 0x60, R4, 0xf8, !PT ;  /* 0x0000006007077812 */ /* 0x000fe400078ef804 */
[----:B------:R-:W-:Y:S02]  /*103b0*/  LOP3.LUT R3, R2, 0x30, R3, 0x78, !PT ;  /* 0x0000003002037812 */ /* 0x000fe400078e7803 */
[----:B------:R-:W-:Y:S02]  /*103c0*/  LOP3.LUT R5, R5, 0x10, R8, 0x78, !PT ;  /* 0x0000001005057812 */ /* 0x000fe400078e7808 */
[----:B------:R-:W-:Y:S02]  /*103d0*/  LOP3.LUT R2, R7, 0x100, R4, 0xf8, !PT ;  /* 0x0000010007027812 */ /* 0x000fe400078ef804 */
[----:B------:R-:W-:-:S02]  /*103e0*/  LOP3.LUT R0, R3, 0x640, R0, 0xf8, !PT ;  /* 0x0000064003007812 */ /* 0x000fc400078ef800 */
[----:B-1----:R-:W-:Y:S02]  /*103f0*/  LOP3.LUT R6, R32, 0x1b0, RZ, 0xc0, !PT ;  /* 0x000001b020067812 */ /* 0x002fe400078ec0ff */
[----:B------:R-:W-:Y:S01]  /*10400*/  LOP3.LUT R2, R2, R5, RZ, 0xfc, !PT ;  /* 0x0000000502027212 */ /* 0x000fe200078efcff */
[----:B------:R0:W-:Y:S01]  /*10410*/  STL [R1+0x14], R0 ;  /* 0x0000140001007387 */ /* 0x0001e20000100800 */
[----:B------:R-:W-:-:S03]  /*10420*/  LOP3.LUT R9, R6, 0x30, R9, 0x78, !PT ;  /* 0x0000003006097812 */ /* 0x000fc600078e7809 */
[----:B------:R1:W-:Y:S04]  /*10430*/  STL [R1+0x10], R2 ;  /* 0x0000100201007387 */ /* 0x0003e80000100800 */
[----:B------:R-:W-:Y:S01]  /*10440*/  STL [R1+0x1c], RZ ;  /* 0x00001cff01007387 */ /* 0x000fe20000100800 */
[----:B0-----:R-:W-:-:S04]  /*10450*/  LOP3.LUT R0, R10, 0x7f, RZ, 0xc0, !PT ;  /* 0x0000007f0a007812 */ /* 0x001fc800078ec0ff */
[----:B-1----:R-:W-:Y:S02]  /*10460*/  SHF.R.U32.HI R2, RZ, 0x2, R0 ;  /* 0x00000002ff027819 */ /* 0x002fe40000011600 */
[----:B------:R-:W-:Y:S02]  /*10470*/  LOP3.LUT R0, R9, 0x640, R32, 0xf8, !PT ;  /* 0x0000064009007812 */ /* 0x000fe400078ef820 */
[----:B------:R-:W-:Y:S02]  /*10480*/  LOP3.LUT R32, R32, 0x30, RZ, 0xc0, !PT ;  /* 0x0000003020207812 */ /* 0x000fe400078ec0ff */
[----:B------:R-:W-:Y:S01]  /*10490*/  LOP3.LUT R2, R2, 0x60, R4, 0xf8, !PT ;  /* 0x0000006002027812 */ /* 0x000fe200078ef804 */
[----:B------:R0:W-:Y:S01]  /*104a0*/  STL [R1+0xc], R0 ;  /* 0x00000c0001007387 */ /* 0x0001e20000100800 */
[C---:B------:R-:W-:Y:S02]  /*104b0*/  LOP3.LUT R4, R32.reuse, 0x40, RZ, 0xfc, !PT ;  /* 0x0000004020047812 */ /* 0x040fe400078efcff */
[----:B------:R-:W-:-:S02]  /*104c0*/  LOP3.LUT R3, R32, 0x80, RZ, 0xfc, !PT ;  /* 0x0000008020037812 */ /* 0x000fc400078efcff */
[----:B------:R-:W-:Y:S01]  /*104d0*/  LOP3.LUT R2, R2, 0x80, RZ, 0xfc, !PT ;  /* 0x0000008002027812 */ /* 0x000fe200078efcff */
[----:B0-----:R-:W-:-:S05]  /*104e0*/  IMAD.IADD R0, R16, 0x1, R0 ;  /* 0x0000000110007824 */ /* 0x001fca00078e0200 */
[----:B------:R0:W-:Y:S02]  /*104f0*/  STL [R1+0x18], R0 ;  /* 0x0000180001007387 */ /* 0x0001e40000100800 */
.L_x_313:
[----:B------:R-:W-:Y:S01]  /*10500*/  ULDC.64 UR4, c[0x0][0xc88] ;  /* 0x0003220000047ab9 */ /* 0x000fe20000000a00 */
[----:B------:R-:W-:Y:S01]  /*10510*/  ULDC.64 UR6, c[0x0][0xa18] ;  /* 0x0002860000067ab9 */ /* 0x000fe20000000a00 */
[----:B------:R-:W-:Y:S01]  /*10520*/  UIMAD.WIDE UR4, UR39, 0x4, UR4 ;  /* 0x00000004270478a5 */ /* 0x000fe2000f8e0204 */
[----:B------:R-:W-:Y:S01]  /*10530*/  IMAD.MOV.U32 R33, RZ, RZ, RZ ;  /* 0x000000ffff217224 */ /* 0x000fe200078e00ff */
[----:B-1-3--:R-:W1:Y:S04]  /*10540*/  LDC.64 R4, c[0x0][0x418] ;  /* 0x00010600ff047b82 */ /* 0x00ae680000000a00 */
[----:B0-----:R-:W-:Y:S02]  /*10550*/  IMAD.U32 R2, RZ, RZ, UR4 ;  /* 0x00000004ff027e24 */ /* 0x001fe4000f8e00ff */
[----:B------:R-:W-:Y:S01]  /*10560*/  IMAD.U32 R3, RZ, RZ, UR5 ;  /* 0x00000005ff037e24 */ /* 0x000fe2000f8e00ff */
[----:B------:R-:W-:Y:S01]  /*10570*/  ULDC.64 UR4, c[0x0][0xa28] ;  /* 0x00028a0000047ab9 */ /* 0x000fe20000000a00 */
[----:B0-----:R-:W0:Y:S03]  /*10580*/  LDC R0, c[0x0][0x424] ;  /* 0x00010900ff007b82 */ /* 0x001e260000000800 */
[----:B--2---:R-:W2:Y:S01]  /*10590*/  LDG.E R2, desc[UR50][R2.64] ;  /* 0x0000003202027981 */ /* 0x004ea2000c1e1900 */
[----:B------:R-:W-:-:S04]  /*105a0*/  UISETP.NE.U32.AND UP0, UPT, UR4, URZ, UPT ;  /* 0x0000003f0400728c */ /* 0x000fc8000bf05070 */
[----:B------:R-:W-:Y:S01]  /*105b0*/  UISETP.NE.AND.EX UP0, UPT, UR5, URZ, UPT, UP0 ;  /* 0x0000003f0500728c */ /* 0x000fe2000bf05300 */
[----:B------:R-:W3:Y:S05]  /*105c0*/  LDC R7, c[0x0][0x2f0] ;  /* 0x0000bc00ff077b82 */ /* 0x000eea0000000800 */
[----:B------:R-:W-:Y:S02]  /*105d0*/  PLOP3.LUT P0, PT, PT, PT, UP0, 0x80, 0x0 ;  /* 0x000000000000781c */ /* 0x000fe40003f0f008 */
[----:B--2---:R-:W-:-:S13]  /*105e0*/  R2UR UR41, R2 ;  /* 0x00000000022972ca */ /* 0x004fda00000e0000 */
[----:B------:R-:W-:Y:S02]  /*105f0*/  USHF.R.S32.HI UR40, URZ, 0x1f, UR41 ;  /* 0x0000001f3f287899 */ /* 0x000fe40008011429 */
[----:B------:R-:W-:-:S04]  /*10600*/  @UP0 ULEA UR4, UP1, UR41, UR4, 0x2 ;  /* 0x0000000429040291 */ /* 0x000fc8000f82103f */
[----:B------:R-:W-:Y:S02]  /*10610*/  @UP0 ULEA.HI.X UR5, UR41, UR5, UR40, 0x2, UP1 ;  /* 0x0000000529050291 */ /* 0x000fe400088f1428 */
[----:B------:R-:W-:-:S04]  /*10620*/  IMAD.U32 R2, RZ, RZ, UR4 ;  /* 0x00000004ff027e24 */ /* 0x000fc8000f8e00ff */
[----:B------:R-:W-:Y:S01]  /*10630*/  IMAD.U32 R3, RZ, RZ, UR5 ;  /* 0x00000005ff037e24 */ /* 0x000fe2000f8e00ff */
[----:B------:R-:W-:Y:S01]  /*10640*/  ULDC.64 UR4, c[0x0][0xa00] ;  /* 0x0002800000047ab9 */ /* 0x000fe20000000a00 */
[----:B------:R-:W-:Y:S02]  /*10650*/  USHF.L.U32 UR36, UR41, 0x2, URZ ;  /* 0x0000000229247899 */ /* 0x000fe4000800063f */
[----:B------:R-:W-:Y:S01]  /*10660*/  UISETP.NE.U32.AND UP0, UPT, UR4, URZ, UPT ;  /* 0x0000003f0400728c */ /* 0x000fe2000bf05070 */
[----:B------:R2:W5:Y:S01]  /*10670*/  @P0 LDG.E R33, desc[UR50][R2.64] ;  /* 0x0000003202210981 */ /* 0x000562000c1e1900 */
[----:B------:R-:W-:Y:S02]  /*10680*/  USHF.L.U64.HI UR37, UR41, 0x2, UR40 ;  /* 0x0000000229257899 */ /* 0x000fe40008010228 */
[----:B------:R-:W-:Y:S02]  /*10690*/  UISETP.NE.AND.EX UP2, UPT, UR5, URZ, UPT, UP0 ;  /* 0x0000003f0500728c */ /* 0x000fe4000bf45300 */
[----:B------:R-:W-:-:S02]  /*106a0*/  UIADD3 UR4, UP0, UR36, UR4, URZ ;  /* 0x0000000424047290 */ /* 0x000fc4000ff1e03f */
[----:B------:R-:W-:Y:S02]  /*106b0*/  UP2UR UR47, UPR, URZ, 0x4 ;  /* 0x000000043f2f7883 */ /* 0x000fe40008000000 */
[----:B------:R-:W-:Y:S01]  /*106c0*/  UIADD3.X UR5, UR37, UR5, URZ, UP0, !UPT ;  /* 0x0000000525057290 */ /* 0x000fe200087fe43f */
[----:B------:R-:W-:Y:S01]  /*106d0*/  PLOP3.LUT P0, PT, PT, PT, UP2, 0x80, 0x0 ;  /* 0x000000000000781c */ /* 0x000fe20003f0f028 */
[----:B------:R-:W-:Y:S01]  /*106e0*/  UISETP.NE.U32.AND UP0, UPT, UR6, URZ, UPT ;  /* 0x0000003f0600728c */ /* 0x000fe2000bf05070 */
[----:B--2---:R-:W-:-:S03]  /*106f0*/  IMAD.U32 R2, RZ, RZ, UR4 ;  /* 0x00000004ff027e24 */ /* 0x004fc6000f8e00ff */
[----:B------:R-:W-:Y:S01]  /*10700*/  UISETP.NE.AND.EX UP0, UPT, UR7, URZ, UPT, UP0 ;  /* 0x0000003f0700728c */ /* 0x000fe2000bf05300 */
[----:B------:R-:W-:-:S05]  /*10710*/  IMAD.U32 R3, RZ, RZ, UR5 ;  /* 0x00000005ff037e24 */ /* 0x000fca000f8e00ff */
[----:B------:R-:W-:Y:S02]  /*10720*/  PLOP3.LUT P1, PT, PT, PT, UP0, 0x80, 0x0 ;  /* 0x000000000000781c */ /* 0x000fe40003f2f008 */
[----:B------:R-:W-:Y:S01]  /*10730*/  PLOP3.LUT P2, PT, PT, PT, UP2, 0x80, 0x0 ;  /* 0x000000000000781c */ /* 0x000fe20003f4f028 */
[----:B------:R2:W5:Y:S02]  /*10740*/  @P0 LDG.E R6, desc[UR50][R2.64] ;  /* 0x0000003202060981 */ /* 0x000564000c1e1900 */
[----:B------:R-:W-:-:S04]  /*10750*/  @UP0 UIADD3 UR4, UP1, UR36, UR6, URZ ;  /* 0x0000000624040290 */ /* 0x000fc8000ff3e03f */
[----:B------:R-:W-:Y:S02]  /*10760*/  @UP0 UIADD3.X UR5, UR37, UR7, URZ, UP1, !UPT ;  /* 0x0000000725050290 */ /* 0x000fe40008ffe43f */
[----:B------:R-:W-:-:S04]  /*10770*/  IMAD.U32 R28, RZ, RZ, UR4 ;  /* 0x00000004ff1c7e24 */ /* 0x000fc8000f8e00ff */
[----:B------:R-:W-:-:S05]  /*10780*/  IMAD.U32 R29, RZ, RZ, UR5 ;  /* 0x00000005ff1d7e24 */ /* 0x000fca000f8e00ff */
[----:B------:R2:W5:Y:S01]  /*10790*/  @P1 LDG.E R28, desc[UR50][R28.64] ;  /* 0x000000321c1c1981 */ /* 0x000562000c1e1900 */
[----:B-1----:R-:W-:Y:S01]  /*107a0*/  ISETP.NE.U32.AND P0, PT, R4, RZ, PT ;  /* 0x000000ff0400720c */ /* 0x002fe20003f05070 */
[----:B0--3--:R-:W-:-:S12]  /*107b0*/  @P1 BRA `(.L_x_238) ;  /* 0x00000000001c1947 */ /* 0x009fd80003800000 */
[----:B------:R-:W-:Y:S01]  /*107c0*/  UISETP.NE.AND UP0, UPT, UR47, URZ, UPT ;  /* 0x0000003f2f00728c */ /* 0x000fe2000bf05270 */
[----:B-----5:R-:W0:Y:S05]  /*107d0*/  LDC R28, c[0x0][0x288] ;  /* 0x0000a200ff1c7b82 */ /* 0x020e2a0000000800 */
[----:B------:R-:W-:-:S13]  /*107e0*/  PLOP3.LUT P1, PT, PT, PT, UP0, 0x40, 0x0 ;  /* 0x000000000000781c */ /* 0x000fda0003f2e808 */
[----:B------:R-:W-:Y:S05]  /*107f0*/  @P1 BRA `(.L_x_238) ;  /* 0x00000000000c1947 */ /* 0x000fea0003800000 */
[----:B------:R-:W3:Y:S04]  /*10800*/  LDG.E R9, desc[UR50][R2.64] ;  /* 0x0000003202097981 */ /* 0x000ee8000c1e1900 */
[----:B0-----:R-:W3:Y:S02]  /*10810*/  LDG.E R28, desc[UR50][R2.64+0x4] ;  /* 0x00000432021c7981 */ /* 0x001ee4000c1e1900 */
[----:B---3--:R-:W-:-:S07]  /*10820*/  IMAD.IADD R28, R28, 0x1, -R9 ;  /* 0x000000011c1c7824 */ /* 0x008fce00078e0a09 */
.L_x_238:
[----:B------:R-:W-:Y:S01]  /*10830*/  ULDC.64 UR4, c[0x0][0xa20] ;  /* 0x0002880000047ab9 */ /* 0x000fe20000000a00 */
[----:B------:R-:W-:Y:S01]  /*10840*/  ISETP.NE.AND.EX P0, PT, R5, RZ, PT, P0 ;  /* 0x000000ff0500720c */ /* 0x000fe20003f05300 */
[----:B------:R-:W-:Y:S01]  /*10850*/  UMOV UR38, URZ ;  /* 0x0000003f00267c82 */ /* 0x000fe20008000000 */
[----:B------:R-:W-:Y:S01]  /*10860*/  ISETP.NE.U32.AND P1, PT, RZ, UR4, PT ;  /* 0x00000004ff007c0c */ /* 0x000fe2000bf25070 */
[----:B--2---:R-:W-:Y:S01]  /*10870*/  IMAD.U32 R29, RZ, RZ, UR41 ;  /* 0x00000029ff1d7e24 */ /* 0x004fe2000f8e00ff */
[----:B------:R-:W-:Y:S02]  /*10880*/  SEL R0, R0, 0x1, P0 ;  /* 0x0000000100007807 */ /* 0x000fe40000000000 */
[----:B------:R-:W-:Y:S02]  /*10890*/  ISETP.NE.AND.EX P1, PT, RZ, UR5, PT, P1 ;  /* 0x00000005ff007c0c */ /* 0x000fe4000bf25310 */
[----:B-----5:R-:W-:Y:S01]  /*108a0*/  @P2 R2UR UR38, R6 ;  /* 0x00000000062622ca */ /* 0x020fe200000e0000 */
[----:B------:R-:W-:-:S10]  /*108b0*/  IMAD R18, R0, R7, RZ ;  /* 0x0000000700127224 */ /* 0x000fd400078e02ff */
[----:B------:R-:W-:Y:S05]  /*108c0*/  @!P1 BRA `(.L_x_239) ;  /* 0x0000000000189947 */ /* 0x000fea0003800000 */
[----:B------:R-:W-:-:S04]  /*108d0*/  UIADD3 UR4, UP0, UR36, UR4, URZ ;  /* 0x0000000424047290 */ /* 0x000fc8000ff1e03f */
[----:B------:R-:W-:Y:S02]  /*108e0*/  UIADD3.X UR5, UR37, UR5, URZ, UP0, !UPT ;  /* 0x0000000525057290 */ /* 0x000fe400087fe43f */
[----:B------:R-:W-:-:S04]  /*108f0*/  IMAD.U32 R2, RZ, RZ, UR4 ;  /* 0x00000004ff027e24 */ /* 0x000fc8000f8e00ff */
[----:B------:R-:W-:-:S05]  /*10900*/  IMAD.U32 R3, RZ, RZ, UR5 ;  /* 0x00000005ff037e24 */ /* 0x000fca000f8e00ff */
[----:B------:R1:W5:Y:S01]  /*10910*/  LDG.E R18, desc[UR50][R2.64] ;  /* 0x0000003202127981 */ /* 0x000362000c1e1900 */
[----:B------:R-:W-:Y:S05]  /*10920*/  BRA `(.L_x_240) ;  /* 0x0000000000247947 */ /* 0x000fea0003800000 */
.L_x_239:
[----:B------:R-:W-:Y:S02]  /*10930*/  ULDC.64 UR4, c[0x0][0xa08] ;  /* 0x0002820000047ab9 */ /* 0x000fe40000000a00 */
[----:B------:R-:W-:-:S04]  /*10940*/  ISETP.NE.U32.AND P0, PT, RZ, UR4, PT ;  /* 0x00000004ff007c0c */ /* 0x000fc8000bf05070 */
[----:B------:R-:W-:-:S13]  /*10950*/  ISETP.NE.AND.EX P0, PT, RZ, UR5, PT, P0 ;  /* 0x00000005ff007c0c */ /* 0x000fda000bf05300 */
[----:B------:R-:W-:Y:S05]  /*10960*/  @!P0 BRA `(.L_x_240) ;  /* 0x0000000000148947 */ /* 0x000fea0003800000 */
[----:B------:R-:W1:Y:S02]  /*10970*/  LDC.64 R2, c[0x0][0xa08] ;  /* 0x00028200ff027b82 */ /* 0x000e640000000a00 */
[----:B-1----:R-:W-:-:S05]  /*10980*/  IMAD.WIDE R2, R29, 0x4, R2 ;  /* 0x000000041d027825 */ /* 0x002fca00078e0202 */
[----:B------:R-:W2:Y:S04]  /*10990*/  LDG.E R18, desc[UR50][R2.64] ;  /* 0x0000003202127981 */ /* 0x000ea8000c1e1900 */
[----:B------:R-:W2:Y:S02]  /*109a0*/  LDG.E R5, desc[UR50][R2.64+0x4] ;  /* 0x0000043202057981 */ /* 0x000ea4000c1e1900 */
[----:B--2---:R-:W-:-:S07]  /*109b0*/  IMAD.IADD R18, R5, 0x1, -R18 ;  /* 0x0000000105127824 */ /* 0x004fce00078e0a12 */
.L_x_240:
[----:B------:R-:W2:Y:S01]  /*109c0*/  LDL R17, [R1+0x8] ;  /* 0x0000080001117983 */ /* 0x000ea20000100800 */
[----:B-----5:R-:W-:-:S04]  /*109d0*/  IMAD.IADD R18, R18, 0x1, -R33 ;  /* 0x0000000112127824 */ /* 0x020fc800078e0a21 */
[C---:B-1----:R-:W-:Y:S01]  /*109e0*/  VIADD R2, R18.reuse, 0x9f ;  /* 0x0000009f12027836 */ /* 0x042fe20000000000 */
[----:B------:R-:W-:-:S03]  /*109f0*/  ISETP.GE.AND P0, PT, R18, 0x1, PT ;  /* 0x000000011200780c */ /* 0x000fc60003f06270 */
[----:B------:R-:W-:-:S05]  /*10a00*/  IMAD.HI R2, R2, 0x66666667, RZ ;  /* 0x6666666702027827 */ /* 0x000fca00078e02ff */
[----:B------:R-:W-:-:S04]  /*10a10*/  SHF.R.U32.HI R5, RZ, 0x1f, R2 ;  /* 0x0000001fff057819 */ /* 0x000fc80000011602 */
[----:B------:R-:W-:Y:S02]  /*10a20*/  LEA.HI.SX32 R5, R2, R5, 0x1a ;  /* 0x0000000502057211 */ /* 0x000fe400078fd2ff */
[----:B--2---:R-:W-:-:S04]  /*10a30*/  LOP3.LUT R0, R17, 0xff000000, RZ, 0xc0, !PT ;  /* 0xff00000011007812 */ /* 0x004fc800078ec0ff */
[----:B------:R-:W-:Y:S02]  /*10a40*/  SHF.R.U32.HI R3, RZ, 0x8, R0 ;  /* 0x00000008ff037819 */ /* 0x000fe40000011600 */
[----:B------:R-:W-:-:S04]  /*10a50*/  LOP3.LUT R0, R17, 0xff0000, RZ, 0xc0, !PT ;  /* 0x00ff000011007812 */ /* 0x000fc800078ec0ff */
[----:B------:R-:W-:Y:S01]  /*10a60*/  LEA.HI R0, R0, R3, RZ, 0x10 ;  /* 0x0000000300007211 */ /* 0x000fe200078f80ff */
[----:B------:R-:W-:-:S03]  /*10a70*/  IMAD.MOV.U32 R3, RZ, RZ, RZ ;  /* 0x000000ffff037224 */ /* 0x000fc600078e00ff */
[----:B------:R-:W-:Y:S01]  /*10a80*/  LOP3.LUT R36, R0, 0xff, RZ, 0xc0, !PT ;  /* 0x000000ff00247812 */ /* 0x000fe200078ec0ff */
[----:B------:R-:W-:Y:S06]  /*10a90*/  @!P0 BRA `(.L_x_241) ;  /* 0x0000000000708947 */ /* 0x000fec0003800000 */
[----:B------:R-:W-:-:S04]  /*10aa0*/  SHF.R.U32.HI R0, RZ, 0x10, R0 ;  /* 0x00000010ff007819 */ /* 0x000fc80000011600 */
[----:B------:R-:W-:-:S13]  /*10ab0*/  ISETP.NE.AND P0, PT, R0, RZ, PT ;  /* 0x000000ff0000720c */ /* 0x000fda0003f05270 */
[----:B------:R-:W1:Y:S02]  /*10ac0*/  @!P0 LDC R0, c[0x0][0x9f0] ;  /* 0x00027c00ff008b82 */ /* 0x000e640000000800 */
[-C--:B-1----:R-:W-:Y:S02]  /*10ad0*/  IABS R4, R0.reuse ;  /* 0x0000000000047213 */ /* 0x082fe40000000000 */
[----:B------:R-:W-:Y:S02]  /*10ae0*/  IADD3 R7, R0, -0x1, R5 ;  /* 0xffffffff00077810 */ /* 0x000fe40007ffe005 */
[----:B------:R-:W1:Y:S02]  /*10af0*/  I2F.RP R6, R4 ;  /* 0x0000000400067306 */ /* 0x000e640000209400 */
[----:B------:R-:W-:-:S04]  /*10b00*/  LOP3.LUT R8, R7, R0, RZ, 0x3c, !PT ;  /* 0x0000000007087212 */ /* 0x000fc800078e3cff */
[----:B------:R-:W-:Y:S02]  /*10b10*/  ISETP.GE.AND P2, PT, R8, RZ, PT ;  /* 0x000000ff0800720c */ /* 0x000fe40003f46270 */
[----:B-1----:R-:W1:Y:S02]  /*10b20*/  MUFU.RCP R6, R6 ;  /* 0x0000000600067308 */ /* 0x002e640000001000 */
[----:B-1----:R-:W-:Y:S01]  /*10b30*/  VIADD R2, R6, 0xffffffe ;  /* 0x0ffffffe06027836 */ /* 0x002fe20000000000 */
[----:B------:R-:W-:-:S05]  /*10b40*/  IABS R6, R0 ;  /* 0x0000000000067213 */ /* 0x000fca0000000000 */
[----:B------:R1:W2:Y:S02]  /*10b50*/  F2I.FTZ.U32.TRUNC.NTZ R3, R2 ;  /* 0x0000000200037305 */ /* 0x0002a4000021f000 */
[----:B-1----:R-:W-:Y:S02]  /*10b60*/  IMAD.MOV.U32 R2, RZ, RZ, RZ ;  /* 0x000000ffff027224 */ /* 0x002fe400078e00ff */
[----:B--2---:R-:W-:-:S04]  /*10b70*/  IMAD.MOV R9, RZ, RZ, -R3 ;  /* 0x000000ffff097224 */ /* 0x004fc800078e0a03 */
[----:B------:R-:W-:-:S04]  /*10b80*/  IMAD R9, R9, R4, RZ ;  /* 0x0000000409097224 */ /* 0x000fc800078e02ff */
[----:B------:R-:W-:Y:S01]  /*10b90*/  IMAD.HI.U32 R3, R3, R9, R2 ;  /* 0x0000000903037227 */ /* 0x000fe200078e0002 */
[----:B------:R-:W-:-:S03]  /*10ba0*/  IABS R2, R7 ;  /* 0x0000000700027213 */ /* 0x000fc60000000000 */
[----:B------:R-:W-:Y:S02]  /*10bb0*/  IMAD.MOV R7, RZ, RZ, -R6 ;  /* 0x000000ffff077224 */ /* 0x000fe400078e0a06 */
[----:B------:R-:W-:-:S04]  /*10bc0*/  IMAD.HI.U32 R3, R3, R2, RZ ;  /* 0x0000000203037227 */ /* 0x000fc800078e00ff */
[----:B------:R-:W-:-:S05]  /*10bd0*/  IMAD R7, R3, R7, R2 ;  /* 0x0000000703077224 */ /* 0x000fca00078e0202 */
[----:B------:R-:W-:-:S13]  /*10be0*/  ISETP.GT.U32.AND P1, PT, R4, R7, PT ;  /* 0x000000070400720c */ /* 0x000fda0003f24070 */
[----:B------:R-:W-:Y:S02]  /*10bf0*/  @!P1 IMAD.IADD R7, R7, 0x1, -R4 ;  /* 0x0000000107079824 */ /* 0x000fe400078e0a04 */
[----:B------:R-:W-:Y:S01]  /*10c00*/  @!P1 VIADD R3, R3, 0x1 ;  /* 0x0000000103039836 */ /* 0x000fe20000000000 */
[----:B------:R-:W-:Y:S02]  /*10c10*/  ISETP.NE.AND P1, PT, R0, RZ, PT ;  /* 0x000000ff0000720c */ /* 0x000fe40003f25270 */
[----:B------:R-:W-:-:S13]  /*10c20*/  ISETP.GE.U32.AND P0, PT, R7, R4, PT ;  /* 0x000000040700720c */ /* 0x000fda0003f06070 */
[----:B------:R-:W-:-:S04]  /*10c30*/  @P0 VIADD R3, R3, 0x1 ;  /* 0x0000000103030836 */ /* 0x000fc80000000000 */
[----:B------:R-:W-:Y:S01]  /*10c40*/  @!P2 IMAD.MOV R3, RZ, RZ, -R3 ;  /* 0x000000ffff03a224 */ /* 0x000fe200078e0a03 */
[----:B------:R-:W-:-:S07]  /*10c50*/  @!P1 LOP3.LUT R3, RZ, R0, RZ, 0x33, !PT ;  /* 0x00000000ff039212 */ /* 0x000fce00078e33ff */
.L_x_241:
[-C--:B------:R-:W-:Y:S01]  /*10c60*/  IMAD R36, R36, R3.reuse, RZ ;  /* 0x0000000324247224 */ /* 0x080fe200078e02ff */
[----:B------:R-:W-:Y:S04]  /*10c70*/  BSSY B7, `(.L_x_242) ;  /* 0x0000494000077945 */ /* 0x000fe80003800000 */
[----:B------:R-:W-:-:S04]  /*10c80*/  VIADDMNMX R3, R36, R3, R5, PT ;  /* 0x0000000324037246 */ /* 0x000fc80003800105 */
[----:B------:R-:W-:-:S13]  /*10c90*/  R2UR UR46, R3 ;  /* 0x00000000032e72ca */ /* 0x000fda00000e0000 */
[----:B------:R-:W-:-:S13]  /*10ca0*/  ISETP.LT.AND P0, PT, R36, UR46, PT ;  /* 0x0000002e24007c0c */ /* 0x000fda000bf01270 */
[----:B------:R-:W-:Y:S05]  /*10cb0*/  @P0 BRA `(.L_x_243) ;  /* 0x0000000000480947 */ /* 0x000fea0003800000 */
[----:B------:R-:W1:Y:S02]  /*10cc0*/  S2R R0, SR_TID.X ;  /* 0x0000000000007919 */ /* 0x000e640000002100 */
[----:B-1----:R-:W-:-:S04]  /*10cd0*/  LOP3.LUT R0, R0, 0x7f, RZ, 0xc0, !PT ;  /* 0x0000007f00007812 */ /* 0x002fc800078ec0ff */
[----:B------:R-:W-:-:S13]  /*10ce0*/  ISETP.NE.AND P0, PT, R0, RZ, PT ;  /* 0x000000ff0000720c */ /* 0x000fda0003f05270 */
[----:B------:R-:W-:Y:S05]  /*10cf0*/  @P0 BRA `(.L_x_244) ;  /* 0x00000048002c0947 */ /* 0x000fea0003800000 */
[----:B------:R-:W1:Y:S01]  /*10d00*/  S2R R5, SR_LANEID ;  /* 0x0000000000057919 */ /* 0x000e620000000000 */
[----:B------:R-:W-:Y:S01]  /*10d10*/  VOTEU.ANY UR4, UPT, PT ;  /* 0x0000000000047886 */ /* 0x000fe200038e0100 */
[----:B------:R-:W2:Y:S01]  /*10d20*/  LDC.64 R2, c[0x0][0xc60] ;  /* 0x00031800ff027b82 */ /* 0x000ea20000000a00 */
[----:B------:R-:W1:Y:S02]  /*10d30*/  FLO.U32 R0, UR4 ;  /* 0x0000000400007d00 */ /* 0x000e6400080e0000 */
[----:B-1----:R-:W-:-:S06]  /*10d40*/  ISETP.EQ.U32.AND P0, PT, R0, R5, PT ;  /* 0x000000050000720c */ /* 0x002fcc0003f02070 */
[----:B------:R-:W2:Y:S07]  /*10d50*/  POPC R5, UR4 ;  /* 0x0000000400057d09 */ /* 0x000eae0008000000 */
[----:B--2---:R-:W2:Y:S01]  /*10d60*/  @P0 ATOMG.E.ADD.STRONG.GPU PT, R3, desc[UR50][R2.64], R5 ;  /* 0x00000005020309a8 */ /* 0x004ea200081ee1f2 */
[----:B------:R-:W1:Y:S02]  /*10d70*/  S2R R4, SR_LTMASK ;  /* 0x0000000000047919 */ /* 0x000e640000003900 */
[----:B-1----:R-:W-:-:S04]  /*10d80*/  LOP3.LUT R4, R4, UR4, RZ, 0xc0, !PT ;  /* 0x0000000404047c12 */ /* 0x002fc8000f8ec0ff */
[----:B------:R-:W1:Y:S01]  /*10d90*/  POPC R7, R4 ;  /* 0x0000000400077309 */ /* 0x000e620000000000 */
[----:B--2---:R-:W1:Y:S02]  /*10da0*/  SHFL.IDX PT, R0, R3, R0, 0x1f ;  /* 0x00001f0003007589 */ /* 0x004e6400000e0000 */
[----:B-1----:R-:W-:-:S05]  /*10db0*/  IADD3 R0, R0, UR45, R7 ;  /* 0x0000002d00007c10 */ /* 0x002fca000fffe007 */
[----:B------:R1:W-:Y:S01]  /*10dc0*/  STL [R1], R0 ;  /* 0x0000000001007387 */ /* 0x0003e20000100800 */
[----:B------:R-:W-:Y:S05]  /*10dd0*/  BRA `(.L_x_244) ;  /* 0x0000004400f47947 */ /* 0x000fea0003800000 */
.L_x_243:
[----:B------:R-:W-:Y:S01]  /*10de0*/  VIADD R0, R16, 0x24200 ;  /* 0x0002420010007836 */ /* 0x000fe20000000000 */
[----:B------:R-:W-:Y:S04]  /*10df0*/  BSSY B6, `(.L_x_245) ;  /* 0x0000013000067945 */ /* 0x000fe80003800000 */
[----:B------:R-:W-:-:S13]  /*10e00*/  LOP3.LUT P0, RZ, R0, 0x1bf, RZ, 0xc0, !PT ;  /* 0x000001bf00ff7812 */ /* 0x000fda000780c0ff */
[----:B------:R-:W-:Y:S05]  /*10e10*/  @!P0 BRA `(.L_x_246) ;  /* 0x0000000000408947 */ /* 0x000fea0003800000 */
[----:B------:R-:W-:Y:S01]  /*10e20*/  MOV R2, 0x0 ;  /* 0x0000000000027802 */ /* 0x000fe20000000f00 */
[----:B------:R-:W-:Y:S01]  /*10e30*/  ULDC.64 UR6, c[0x4][0xc0] ;  /* 0x0100300000067ab9 */ /* 0x000fe20000000a00 */
[----:B------:R-:W-:Y:S01]  /*10e40*/  ULDC.64 UR8, c[0x4][0xc8] ;  /* 0x0100320000087ab9 */ /* 0x000fe20000000a00 */
[----:B------:R-:W-:Y:S01]  /*10e50*/  ULDC.64 UR4, c[0x4][0x8] ;  /* 0x0100020000047ab9 */ /* 0x000fe20000000a00 */
[----:B------:R-:W-:Y:S02]  /*10e60*/  IMAD.U32 R4, RZ, RZ, UR6 ;  /* 0x00000006ff047e24 */ /* 0x000fe4000f8e00ff */
[----:B------:R-:W1:Y:S01]  /*10e70*/  LDC.64 R2, c[0x4][R2] ;  /* 0x0100000002027b82 */ /* 0x000e620000000a00 */
[----:B------:R-:W-:Y:S02]  /*10e80*/  IMAD.U32 R5, RZ, RZ, UR7 ;  /* 0x00000007ff057e24 */ /* 0x000fe4000f8e00ff */
[----:B------:R-:W-:Y:S02]  /*10e90*/  IMAD.U32 R6, RZ, RZ, UR8 ;  /* 0x00000008ff067e24 */ /* 0x000fe4000f8e00ff */
[----:B------:R-:W-:-:S02]  /*10ea0*/  IMAD.U32 R7, RZ, RZ, UR9 ;  /* 0x00000009ff077e24 */ /* 0x000fc4000f8e00ff */
[----:B------:R-:W-:Y:S02]  /*10eb0*/  IMAD.U32 R10, RZ, RZ, UR4 ;  /* 0x00000004ff0a7e24 */ /* 0x000fe4000f8e00ff */
[----:B------:R-:W-:Y:S02]  /*10ec0*/  IMAD.U32 R11, RZ, RZ, UR5 ;  /* 0x00000005ff0b7e24 */ /* 0x000fe4000f8e00ff */
[----:B------:R-:W-:Y:S02]  /*10ed0*/  IMAD.MOV.U32 R8, RZ, RZ, 0x70 ;  /* 0x00000070ff087424 */ /* 0x000fe400078e00ff */
[----:B------:R-:W-:Y:S02]  /*10ee0*/  IMAD.MOV.U32 R12, RZ, RZ, 0x1 ;  /* 0x00000001ff0c7424 */ /* 0x000fe400078e00ff */
[----:B------:R-:W-:-:S07]  /*10ef0*/  IMAD.MOV.U32 R13, RZ, RZ, RZ ;  /* 0x000000ffff0d7224 */ /* 0x000fce00078e00ff */
[----:B------:R-:W-:-:S07]  /*10f00*/  LEPC R20, `(.L_x_246) ;  /* 0x000000001014794e */ /* 0x000fce0000000000 */
[----:B01----:R-:W-:Y:S05]  /*10f10*/  CALL.ABS.NOINC R2 ;  /* 0x0000000002007343 */ /* 0x003fea0003c00000 */
.L_x_246:
[----:B------:R-:W-:Y:S05]  /*10f20*/  BSYNC B6 ;  /* 0x0000000000067941 */ /* 0x000fea0003800000 */
.L_x_245:
[----:B------:R-:W-:Y:S01]  /*10f30*/  VIADD R0, R16, 0xf200 ;  /* 0x0000f20010007836 */ /* 0x000fe20000000000 */
[----:B------:R-:W-:Y:S01]  /*10f40*/  LOP3.LUT R31, R31, 0xfffffffe, RZ, 0xc0, !PT ;  /* 0xfffffffe1f1f7812 */ /* 0x000fe200078ec0ff */
[----:B------:R-:W-:Y:S03]  /*10f50*/  BSSY B6, `(.L_x_247) ;  /* 0x0000014000067945 */ /* 0x000fe60003800000 */
[----:B------:R-:W-:-:S13]  /*10f60*/  LOP3.LUT P0, RZ, R0, 0x1bf, RZ, 0xc0, !PT ;  /* 0x000001bf00ff7812 */ /* 0x000fda000780c0ff */
[----:B------:R-:W-:Y:S01]  /*10f70*/  @P0 LOP3.LUT R31, R31, 0x1, RZ, 0xfc, !PT ;  /* 0x000000011f1f0812 */ /* 0x000fe200078efcff */
[----:B------:R-:W-:Y:S06]  /*10f80*/  @!P0 BRA `(.L_x_248) ;  /* 0x0000000000408947 */ /* 0x000fec0003800000 */
        /* <DEDUP_REMOVED lines=16> */
.L_x_248:
[----:B------:R-:W-:Y:S05]  /*11090*/  BSYNC B6 ;  /* 0x0000000000067941 */ /* 0x000fea0003800000 */
.L_x_247:
        /* <DEDUP_REMOVED lines=20> */
.L_x_250:
[----:B------:R-:W-:Y:S05]  /*111e0*/  BSYNC B6 ;  /* 0x0000000000067941 */ /* 0x000fea0003800000 */
.L_x_249:
[----:B------:R-:W-:Y:S01]  /*111f0*/  LOP3.LUT P6, RZ, R31, 0x1, RZ, 0xc0, !PT ;  /* 0x000000011fff7812 */ /* 0x000fe200078cc0ff */
[----:B------:R-:W-:-:S12]  /*11200*/  BSSY B6, `(.L_x_251) ;  /* 0x0000012000067945 */ /* 0x000fd80003800000 */
        /* <DEDUP_REMOVED lines=17> */
.L_x_252:
[----:B------:R-:W-:Y:S05]  /*11320*/  BSYNC B6 ;  /* 0x0000000000067941 */ /* 0x000fea0003800000 */
.L_x_251:
[----:B------:R-:W-:Y:S01]  /*11330*/  ULDC.64 UR4, c[0x0][0x9f8] ;  /* 0x00027e0000047ab9 */ /* 0x000fe20000000a00 */
[----:B------:R-:W1:Y:S01]  /*11340*/  LDC R9, c[0x0][0x430] ;  /* 0x00010c00ff097b82 */ /* 0x000e620000000800 */
[----:B------:R-:W-:-:S04]  /*11350*/  UISETP.NE.U32.AND UP0, UPT, UR4, URZ, UPT ;  /* 0x0000003f0400728c */ /* 0x000fc8000bf05070 */
[----:B------:R-:W-:-:S06]  /*11360*/  UISETP.NE.AND.EX UP0, UPT, UR5, URZ, UPT, UP0 ;  /* 0x0000003f0500728c */ /* 0x000fcc000bf05300 */
[----:B------:R-:W-:-:S05]  /*11370*/  PLOP3.LUT P0, PT, PT, PT, UP0, 0x80, 0x0 ;  /* 0x000000000000781c */ /* 0x000fca0003f0f008 */
[----:B------:R-:W-:-:S04]  /*11380*/  @UP0 UIADD3 UR4, UP1, UR36, UR4, URZ ;  /* 0x0000000424040290 */ /* 0x000fc8000ff3e03f */
[----:B------:R-:W-:Y:S02]  /*11390*/  @UP0 UIADD3.X UR5, UR37, UR5, URZ, UP1, !UPT ;  /* 0x0000000525050290 */ /* 0x000fe40008ffe43f */
[----:B------:R-:W-:-:S04]  /*113a0*/  IMAD.U32 R2, RZ, RZ, UR4 ;  /* 0x00000004ff027e24 */ /* 0x000fc8000f8e00ff */
[----:B------:R-:W-:-:S05]  /*113b0*/  IMAD.U32 R3, RZ, RZ, UR5 ;  /* 0x00000005ff037e24 */ /* 0x000fca000f8e00ff */
[----:B------:R2:W5:Y:S01]  /*113c0*/  @P0 LDG.E R29, desc[UR50][R2.64] ;  /* 0x00000032021d0981 */ /* 0x000562000c1e1900 */
[----:B-1----:R-:W-:Y:S01]  /*113d0*/  ISETP.NE.AND P1, PT, R9, 0x1, PT ;  /* 0x000000010900780c */ /* 0x002fe20003f25270 */
[----:B------:R-:W-:Y:S01]  /*113e0*/  UMOV UR4, 0xffffffff ;  /* 0xffffffff00047882 */ /* 0x000fe20000000000 */
[----:B------:R-:W-:-:S11]  /*113f0*/  LOP3.LUT R31, R31, 0xffffffbf, RZ, 0xc0, !PT ;  /* 0xffffffbf1f1f7812 */ /* 0x000fd600078ec0ff */
[----:B------:R-:W1:Y:S01]  /*11400*/  @P1 LDC R4, c[0x0][0x434] ;  /* 0x00010d00ff041b82 */ /* 0x000e620000000800 */
[----:B------:R-:W-:Y:S01]  /*11410*/  @P1 LOP3.LUT R31, R31, 0x40, RZ, 0xfc, !PT ;  /* 0x000000401f1f1812 */ /* 0x000fe200078efcff */
[----:B--2---:R-:W-:Y:S06]  /*11420*/  BRA.DIV UR4, `(.L_x_253) ;  /* 0x0000005204fc7947 */ /* 0x004fec000b800000 */
.L_x_333:
[----:B------:R-:W2:Y:S01]  /*11430*/  S2R R0, SR_TID.X ;  /* 0x0000000000007919 */ /* 0x000ea20000002100 */
[----:B------:R-:W3:Y:S01]  /*11440*/  @P1 LDC R3, c[0x0][0x438] ;  /* 0x00010e00ff031b82 */ /* 0x000ee20000000800 */
[----:B------:R-:W-:Y:S01]  /*11450*/  UMOV UR4, 0xa0 ;  /* 0x000000a000047882 */ /* 0x000fe20000000000 */
[----:B-----5:R-:W-:Y:S01]  /*11460*/  SHF.R.S32.HI R35, RZ, 0x1f, R29 ;  /* 0x0000001fff237819 */ /* 0x020fe2000001141d */
[----:B------:R-:W4:Y:S01]  /*11470*/  S2R R2, SR_TID.X ;  /* 0x0000000000027919 */ /* 0x000f220000002100 */
[----:B------:R-:W-:Y:S01]  /*11480*/  UIMAD UR4, UR46, UR4, -0xa0 ;  /* 0xffffff602e0474a4 */ /* 0x000fe2000f8e0204 */
[----:B------:R-:W0:Y:S03]  /*11490*/  S2R R7, SR_TID.X ;  /* 0x0000000000077919 */ /* 0x000e260000002100 */
[----:B------:R-:W3:Y:S01]  /*114a0*/  LDC R13, c[0x0][0x2f4] ;  /* 0x0000bd00ff0d7b82 */ /* 0x000ee20000000800 */
[----:B--2---:R-:W-:-:S04]  /*114b0*/  LOP3.LUT R0, R0, 0x7f, RZ, 0xc0, !PT ;  /* 0x0000007f00007812 */ /* 0x004fc800078ec0ff */
[----:B------:R-:W-:Y:S01]  /*114c0*/  SHF.R.U32.HI R5, RZ, 0x2, R0 ;  /* 0x00000002ff057819 */ /* 0x000fe20000011600 */
[C---:B----4-:R-:W-:Y:S01]  /*114d0*/  IMAD.SHL.U32 R0, R2.reuse, 0x20, RZ ;  /* 0x0000002002007824 */ /* 0x050fe200078e00ff */
[----:B------:R-:W-:Y:S01]  /*114e0*/  LOP3.LUT R2, R2, 0x7f, RZ, 0xc0, !PT ;  /* 0x0000007f02027812 */ /* 0x000fe200078ec0ff */
[----:B0-----:R-:W-:-:S03]  /*114f0*/  IMAD.SHL.U32 R14, R7, 0x20, RZ ;  /* 0x00000020070e7824 */ /* 0x001fc600078e00ff */
[----:B------:R-:W-:Y:S01]  /*11500*/  LOP3.LUT R0, R5, 0x60, R0, 0xf8, !PT ;  /* 0x0000006005007812 */ /* 0x000fe200078ef800 */
[----:B------:R-:W0:Y:S01]  /*11510*/  @P1 LDC R7, c[0x0][0x438] ;  /* 0x00010e00ff071b82 */ /* 0x000e220000000800 */
[----:B------:R-:W-:-:S03]  /*11520*/  SHF.R.U32.HI R6, RZ, 0x2, R2 ;  /* 0x00000002ff067819 */ /* 0x000fc60000011602 */
[----:B------:R-:W-:Y:S01]  /*11530*/  VIADD R0, R0, UR4 ;  /* 0x0000000400007c36 */ /* 0x000fe20008000000 */
[----:B------:R-:W-:-:S03]  /*11540*/  LOP3.LUT R14, R6, 0x60, R14, 0xf8, !PT ;  /* 0x00000060060e7812 */ /* 0x000fc600078ef80e */
[----:B------:R-:W-:Y:S01]  /*11550*/  IMAD.IADD R5, R0, 0x1, R33 ;  /* 0x0000000100057824 */ /* 0x000fe200078e0221 */
[----:B------:R-:W-:-:S03]  /*11560*/  LOP3.LUT R14, R14, 0x80, RZ, 0xfc, !PT ;  /* 0x000000800e0e7812 */ /* 0x000fc600078efcff */
[----:B-1----:R-:W-:-:S04]  /*11570*/  @P1 IMAD.HI.U32 R2, R5, R4, RZ ;  /* 0x0000000405021227 */ /* 0x002fc800078e00ff */
[----:B------:R-:W-:Y:S01]  /*11580*/  IMAD.MOV.U32 R10, RZ, RZ, R5 ;  /* 0x000000ffff0a7224 */ /* 0x000fe200078e0005 */
[----:B---3--:R-:W-:Y:S01]  /*11590*/  @P1 SHF.R.U32.HI R10, RZ, R3, R2 ;  /* 0x00000003ff0a1219 */ /* 0x008fe20000011602 */
[----:B------:R-:W-:Y:S01]  /*115a0*/  VIADD R4, R14, UR4 ;  /* 0x000000040e047c36 */ /* 0x000fe20008000000 */
[----:B------:R-:W1:Y:S03]  /*115b0*/  @P1 LDC R3, c[0x0][0x434] ;  /* 0x00010d00ff031b82 */ /* 0x000e660000000800 */
[----:B------:R-:W-:Y:S01]  /*115c0*/  IMAD.MOV R6, RZ, RZ, -R10 ;  /* 0x000000ffff067224 */ /* 0x000fe200078e0a0a */
[C---:B------:R-:W-:Y:S01]  /*115d0*/  ISETP.GE.AND P0, PT, R4.reuse, R18, PT ;  /* 0x000000120400720c */ /* 0x040fe20003f06270 */
[----:B------:R-:W-:Y:S02]  /*115e0*/  IMAD.IADD R4, R4, 0x1, R33 ;  /* 0x0000000104047824 */ /* 0x000fe400078e0221 */
[----:B------:R-:W-:Y:S01]  /*115f0*/  IMAD R6, R9, R6, R5 ;  /* 0x0000000609067224 */ /* 0x000fe200078e0205 */
[----:B------:R-:W-:Y:S01]  /*11600*/  ISETP.GT.U32.OR P0, PT, R14, 0x9f, P0 ;  /* 0x0000009f0e00780c */ /* 0x000fe20000704470 */
[----:B------:R-:W-:-:S02]  /*11610*/  IMAD.MOV.U32 R8, RZ, RZ, R4 ;  /* 0x000000ffff087224 */ /* 0x000fc400078e0004 */
[----:B-1----:R-:W-:-:S05]  /*11620*/  @P1 IMAD.HI.U32 R2, R4, R3, RZ ;  /* 0x0000000304021227 */ /* 0x002fca00078e00ff */
[----:B0-----:R-:W-:-:S05]  /*11630*/  @P1 SHF.R.U32.HI R8, RZ, R7, R2 ;  /* 0x00000007ff081219 */ /* 0x001fca0000011602 */
[----:B------:R-:W0:Y:S01]  /*11640*/  @!P0 LDC.64 R2, c[0x0][0x428] ;  /* 0x00010a00ff028b82 */ /* 0x000e220000000a00 */
[----:B------:R-:W-:Y:S01]  /*11650*/  ISETP.GE.AND P1, PT, R0, R18, PT ;  /* 0x000000120000720c */ /* 0x000fe20003f26270 */
[----:B------:R-:W-:-:S04]  /*11660*/  IMAD.MOV R7, RZ, RZ, -R8 ;  /* 0x000000ffff077224 */ /* 0x000fc800078e0a08 */
[----:B------:R-:W-:Y:S01]  /*11670*/  IMAD R7, R9, R7, R4 ;  /* 0x0000000709077224 */ /* 0x000fe200078e0204 */
[----:B------:R-:W-:Y:S01]  /*11680*/  @!P0 SHF.R.S32.HI R9, RZ, 0x1f, R8 ;  /* 0x0000001fff098819 */ /* 0x000fe20000011408 */
[----:B------:R-:W1:Y:S01]  /*11690*/  @!P0 LDC.64 R4, c[0x0][0x418] ;  /* 0x00010600ff048b82 */ /* 0x000e620000000a00 */
[----:B0-----:R-:W-:-:S04]  /*116a0*/  @!P0 IMAD R0, R35, R2, RZ ;  /* 0x0000000223008224 */ /* 0x001fc800078e02ff */
[C---:B------:R-:W-:Y:S02]  /*116b0*/  @!P0 IMAD R0, R29.reuse, R3, R0 ;  /* 0x000000031d008224 */ /* 0x040fe400078e0200 */
[----:B------:R-:W-:-:S04]  /*116c0*/  @!P0 IMAD.WIDE.U32 R2, R29, R2, R8 ;  /* 0x000000021d028225 */ /* 0x000fc800078e0008 */
[----:B------:R-:W-:Y:S01]  /*116d0*/  @!P0 IMAD.IADD R0, R0, 0x1, R3 ;  /* 0x0000000100008824 */ /* 0x000fe200078e0203 */
[----:B-1----:R-:W-:Y:S01]  /*116e0*/  @!P0 LEA R4, P2, R2, R4, 0x2 ;  /* 0x0000000402048211 */ /* 0x002fe200078410ff */
[----:B------:R-:W-:-:S03]  /*116f0*/  IMAD.MOV.U32 R8, RZ, RZ, RZ ;  /* 0x000000ffff087224 */ /* 0x000fc600078e00ff */
[----:B------:R-:W-:Y:S02]  /*11700*/  @!P0 LEA.HI.X R5, R2, R5, R0, 0x2, P2 ;  /* 0x0000000502058211 */ /* 0x000fe400010f1400 */
[----:B------:R-:W0:Y:S03]  /*11710*/  @!P1 LDC.64 R2, c[0x0][0x428] ;  /* 0x00010a00ff029b82 */ /* 0x000e260000000a00 */
[----:B------:R1:W5:Y:S01]  /*11720*/  @!P0 LDG.E R8, desc[UR50][R4.64] ;  /* 0x0000003204088981 */ /* 0x000362000c1e1900 */
[----:B------:R-:W-:-:S04]  /*11730*/  @!P1 SHF.R.S32.HI R11, RZ, 0x1f, R10 ;  /* 0x0000001fff0b9819 */ /* 0x000fc8000001140a */
[----:B-1----:R-:W1:Y:S01]  /*11740*/  @!P1 LDC.64 R4, c[0x0][0x418] ;  /* 0x00010600ff049b82 */ /* 0x002e620000000a00 */
[----:B------:R-:W-:Y:S01]  /*11750*/  ISETP.GT.U32.AND P2, PT, R14, 0x9f, PT ;  /* 0x0000009f0e00780c */ /* 0x000fe20003f44070 */
[----:B0-----:R-:W-:-:S04]  /*11760*/  @!P1 IMAD R0, R35, R2, RZ ;  /* 0x0000000223009224 */ /* 0x001fc800078e02ff */
[C---:B------:R-:W-:Y:S02]  /*11770*/  @!P1 IMAD R0, R29.reuse, R3, R0 ;  /* 0x000000031d009224 */ /* 0x040fe400078e0200 */
[----:B------:R-:W-:-:S04]  /*11780*/  @!P1 IMAD.WIDE.U32 R2, R29, R2, R10 ;  /* 0x000000021d029225 */ /* 0x000fc800078e000a */
[----:B------:R-:W-:Y:S01]  /*11790*/  @!P1 IMAD.IADD R0, R3, 0x1, R0 ;  /* 0x0000000103009824 */ /* 0x000fe200078e0200 */
[----:B-1----:R-:W-:-:S04]  /*117a0*/  @!P1 LEA R10, P0, R2, R4, 0x2 ;  /* 0x00000004020a9211 */ /* 0x002fc800078010ff */
[----:B------:R-:W-:Y:S01]  /*117b0*/  @!P1 LEA.HI.X R11, R2, R5, R0, 0x2, P0 ;  /* 0x00000005020b9211 */ /* 0x000fe200000f1400 */
[----:B------:R-:W-:Y:S01]  /*117c0*/  IMAD.MOV.U32 R5, RZ, RZ, RZ ;  /* 0x000000ffff057224 */ /* 0x000fe200078e00ff */
[----:B------:R-:W-:Y:S01]  /*117d0*/  LOP3.LUT R31, R31, 0xfffffff7, RZ, 0xc0, !PT ;  /* 0xfffffff71f1f7812 */ /* 0x000fe200078ec0ff */
[----:B------:R-:W-:-:S04]  /*117e0*/  IMAD.U32 R15, RZ, RZ, UR43 ;  /* 0x0000002bff0f7e24 */ /* 0x000fc8000f8e00ff */
[----:B------:R0:W5:Y:S01]  /*117f0*/  @!P1 LDG.E R5, desc[UR50][R10.64] ;  /* 0x000000320a059981 */ /* 0x000162000c1e1900 */
[C---:B------:R-:W-:Y:S01]  /*11800*/  ISETP.GE.AND P1, PT, R32.reuse, R13, PT ;  /* 0x0000000d2000720c */ /* 0x040fe20003f26270 */
[----:B------:R-:W-:Y:S01]  /*11810*/  IMAD.U32 R9, RZ, RZ, UR46 ;  /* 0x0000002eff097e24 */ /* 0x000fe2000f8e00ff */
[----:B------:R-:W-:Y:S02]  /*11820*/  @P2 LOP3.LUT R31, R31, 0x8, RZ, 0xfc, !PT ;  /* 0x000000081f1f2812 */ /* 0x000fe400078efcff */
[----:B------:R-:W-:Y:S01]  /*11830*/  ISETP.NE.AND P3, PT, R15, 0x3, PT ;  /* 0x000000030f00780c */ /* 0x000fe20003f65270 */
[----:B------:R-:W-:Y:S01]  /*11840*/  VIADD R9, R9, 0xffffffff ;  /* 0xffffffff09097836 */ /* 0x000fe20000000000 */
[----:B------:R-:W-:Y:S02]  /*11850*/  LOP3.LUT R31, R31, 0xffffffef, RZ, 0xc0, !PT ;  /* 0xffffffef1f1f7812 */ /* 0x000fe400078ec0ff */
[----:B------:R-:W-:Y:S02]  /*11860*/  LOP3.LUT R12, R32, 0x40, RZ, 0xfc, !PT ;  /* 0x00000040200c7812 */ /* 0x000fe400078efcff */
[----:B------:R-:W-:-:S02]  /*11870*/  LOP3.LUT R31, R31, 0xfffffffb, RZ, 0xc0, !PT ;  /* 0xfffffffb1f1f7812 */ /* 0x000fc400078ec0ff */
[----:B------:R-:W-:Y:S02]  /*11880*/  ISETP.GE.AND P0, PT, R12, R13, PT ;  /* 0x0000000d0c00720c */ /* 0x000fe40003f06270 */
[----:B------:R-:W-:Y:S02]  /*11890*/  @P1 LOP3.LUT R31, R31, 0x4, RZ, 0xfc, !PT ;  /* 0x000000041f1f1812 */ /* 0x000fe400078efcff */
[----:B------:R-:W-:Y:S02]  /*118a0*/  LOP3.LUT R12, R32, 0x80, RZ, 0xfc, !PT ;  /* 0x00000080200c7812 */ /* 0x000fe400078efcff */
[----:B------:R-:W-:Y:S02]  /*118b0*/  @P3 LOP3.LUT R31, R31, 0x10, RZ, 0xfc, !PT ;  /* 0x000000101f1f3812 */ /* 0x000fe400078efcff */
[----:B------:R-:W-:Y:S02]  /*118c0*/  LOP3.LUT R17, R17, 0xffff, RZ, 0xc0, !PT ;  /* 0x0000ffff11117812 */ /* 0x000fe400078ec0ff */
[----:B------:R-:W-:-:S04]  /*118d0*/  LOP3.LUT R31, R31, 0xfffffffd, RZ, 0xc0, !PT ;  /* 0xfffffffd1f1f7812 */ /* 0x000fc800078ec0ff */
[----:B------:R-:W-:Y:S02]  /*118e0*/  @P0 LOP3.LUT R31, R31, 0x2, RZ, 0xfc, !PT ;  /* 0x000000021f1f0812 */ /* 0x000fe400078efcff */
[----:B------:R-:W-:Y:S02]  /*118f0*/  ISETP.GE.AND P0, PT, R12, R13, PT ;  /* 0x0000000d0c00720c */ /* 0x000fe40003f06270 */
[----:B------:R-:W-:-:S11]  /*11900*/  LOP3.LUT R31, R31, 0xfffffffe, RZ, 0xc0, !PT ;  /* 0xfffffffe1f1f7812 */ /* 0x000fd600078ec0ff */
[----:B------:R-:W-:Y:S01]  /*11910*/  @P0 LOP3.LUT R31, R31, 0x1, RZ, 0xfc, !PT ;  /* 0x000000011f1f0812 */ /* 0x000fe200078efcff */
[----:B0-----:R-:W-:Y:S06]  /*11920*/  @!P3 BRA `(.L_x_254) ;  /* 0x000000000004b947 */ /* 0x001fec0003800000 */
[----:B------:R-:W-:Y:S01]  /*11930*/  BPT.TRAP 0x1 ;  /* 0x000000040000795c */ /* 0x000fe20000300000 */
.L_x_254:
[----:B------:R-:W-:Y:S01]  /*11940*/  IMAD R4, R27, 0x8, R16 ;  /* 0x000000081b047824 */ /* 0x000fe200078e0210 */
[----:B------:R-:W-:Y:S01]  /*11950*/  SHF.L.U32 R26, R30, 0x1f, RZ ;  /* 0x0000001f1e1a7819 */ /* 0x000fe200000006ff */
[----:B------:R-:W-:Y:S01]  /*11960*/  BSSY B0, `(.L_x_255) ;  /* 0x0000004000007945 */ /* 0x000fe20003800000 */
[----:B------:R-:W-:Y:S02]  /*11970*/  SHF.R.S32.HI R22, RZ, 0x1f, R6 ;  /* 0x0000001fff167819 */ /* 0x000fe40000011406 */
[----:B------:R-:W0:Y:S02]  /*11980*/  SYNCS.PHASECHK.TRANS64.TRYWAIT P0, [R4+URZ+0x33480], R26 ;  /* 0x0334801a040075a7 */ /* 0x000e24000800017f */
[----:B0-----:R-:W-:Y:S05]  /*11990*/  @!P0 BRA `(.L_x_256) ;  /* 0x0000004c00cc8947 */ /* 0x001fea0003800000 */
.L_x_334:
[----:B------:R-:W-:Y:S05]  /*119a0*/  BSYNC B0 ;  /* 0x0000000000007941 */ /* 0x000fea0003800000 */
.L_x_255:
[----:B------:R-:W2:Y:S01]  /*119b0*/  LDL R12, [R1+0xc] ;  /* 0x00000c00010c7983 */ /* 0x000ea20000100800 */
[----:B------:R-:W-:Y:S01]  /*119c0*/  ULDC.64 UR4, c[0x0][0x328] ;  /* 0x0000ca0000047ab9 */ /* 0x000fe20000000a00 */
[----:B-----5:R-:W-:Y:S01]  /*119d0*/  SHF.R.S32.HI R24, RZ, 0x1f, R5 ;  /* 0x0000001fff187819 */ /* 0x020fe20000011405 */
[----:B------:R-:W-:Y:S01]  /*119e0*/  IMAD R0, R22, UR4, RZ ;  /* 0x0000000416007c24 */ /* 0x000fe2000f8e02ff */
[----:B------:R-:W1:Y:S01]  /*119f0*/  S2R R13, SR_TID.X ;  /* 0x00000000000d7919 */ /* 0x000e620000002100 */
[C---:B------:R-:W-:Y:S01]  /*11a00*/  IMAD.WIDE.U32 R2, R6.reuse, UR4, RZ ;  /* 0x0000000406027c25 */ /* 0x040fe2000f8e00ff */
[----:B------:R-:W-:Y:S01]  /*11a10*/  ULDC.64 UR6, c[0x0][0x338] ;  /* 0x0000ce0000067ab9 */ /* 0x000fe20000000a00 */
[----:B------:R-:W-:Y:S02]  /*11a20*/  SHF.R.S32.HI R23, RZ, 0x1f, R7 ;  /* 0x0000001fff177819 */ /* 0x000fe40000011407 */
[----:B------:R-:W-:Y:S01]  /*11a30*/  IMAD R0, R6, UR5, R0 ;  /* 0x0000000506007c24 */ /* 0x000fe2000f8e0200 */
[----:B------:R-:W-:Y:S01]  /*11a40*/  SHF.R.S32.HI R25, RZ, 0x1f, R8 ;  /* 0x0000001fff197819 */ /* 0x000fe20000011408 */
[----:B------:R-:W-:Y:S01]  /*11a50*/  IMAD R10, R24, UR6, RZ ;  /* 0x00000006180a7c24 */ /* 0x000fe2000f8e02ff */
[----:B------:R-:W-:Y:S01]  /*11a60*/  LOP3.LUT R31, R31, 0xffffffdf, RZ, 0xc0, !PT ;  /* 0xffffffdf1f1f7812 */ /* 0x000fe200078ec0ff */
[----:B------:R-:W-:-:S02]  /*11a70*/  IMAD.IADD R3, R3, 0x1, R0 ;  /* 0x0000000103037824 */ /* 0x000fc400078e0200 */
[C---:B------:R-:W-:Y:S02]  /*11a80*/  IMAD R10, R5.reuse, UR7, R10 ;  /* 0x00000007050a7c24 */ /* 0x040fe4000f8e020a */
[----:B------:R-:W-:-:S04]  /*11a90*/  IMAD.WIDE.U32 R2, R5, UR6, R2 ;  /* 0x0000000605027c25 */ /* 0x000fc8000f8e0002 */
[----:B------:R-:W-:Y:S02]  /*11aa0*/  IMAD R0, R23, UR4, RZ ;  /* 0x0000000417007c24 */ /* 0x000fe4000f8e02ff */
[----:B------:R-:W-:Y:S02]  /*11ab0*/  IMAD.IADD R11, R3, 0x1, R10 ;  /* 0x00000001030b7824 */ /* 0x000fe400078e020a */
[----:B------:R-:W-:Y:S02]  /*11ac0*/  IMAD.MOV.U32 R10, RZ, RZ, R2 ;  /* 0x000000ffff0a7224 */ /* 0x000fe400078e0002 */
[C---:B------:R-:W-:Y:S02]  /*11ad0*/  IMAD R0, R7.reuse, UR5, R0 ;  /* 0x0000000507007c24 */ /* 0x040fe4000f8e0200 */
[----:B------:R-:W-:Y:S01]  /*11ae0*/  IMAD.WIDE.U32 R2, R7, UR4, RZ ;  /* 0x0000000407027c25 */ /* 0x000fe2000f8e00ff */
[----:B------:R-:W-:-:S03]  /*11af0*/  ULDC.64 UR4, c[0x0][0x330] ;  /* 0x0000cc0000047ab9 */ /* 0x000fc60000000a00 */
[----:B------:R-:W-:Y:S02]  /*11b00*/  IMAD.IADD R3, R3, 0x1, R0 ;  /* 0x0000000103037824 */ /* 0x000fe400078e0200 */
[----:B------:R-:W-:Y:S01]  /*11b10*/  IMAD R0, R25, UR6, RZ ;  /* 0x0000000619007c24 */ /* 0x000fe2000f8e02ff */
[----:B-1----:R-:W-:Y:S01]  /*11b20*/  LOP3.LUT R13, R13, 0x7f, RZ, 0xc0, !PT ;  /* 0x0000007f0d0d7812 */ /* 0x002fe200078ec0ff */
[----:B------:R-:W-:-:S03]  /*11b30*/  IMAD.WIDE.U32 R2, R8, UR6, R2 ;  /* 0x0000000608027c25 */ /* 0x000fc6000f8e0002 */
[----:B------:R-:W-:Y:S01]  /*11b40*/  SHF.R.U32.HI R13, RZ, 0x2, R13 ;  /* 0x00000002ff0d7819 */ /* 0x000fe2000001160d */
[----:B------:R-:W-:Y:S01]  /*11b50*/  IMAD R0, R8, UR7, R0 ;  /* 0x0000000708007c24 */ /* 0x000fe2000f8e0200 */
[----:B------:R-:W-:Y:S01]  /*11b60*/  ULDC.64 UR6, c[0x0][0x318] ;  /* 0x0000c60000067ab9 */ /* 0x000fe20000000a00 */
[----:B------:R-:W-:-:S04]  /*11b70*/  IMAD.WIDE.U32 R10, R17, UR4, R10 ;  /* 0x00000004110a7c25 */ /* 0x000fc8000f8e000a */
[----:B------:R-:W-:Y:S02]  /*11b80*/  IMAD.IADD R3, R3, 0x1, R0 ;  /* 0x0000000103037824 */ /* 0x000fe400078e0200 */
[----:B------:R-:W-:Y:S01]  /*11b90*/  IMAD R9, R9, -0xa0, R18 ;  /* 0xffffff6009097824 */ /* 0x000fe200078e0212 */
[----:B------:R-:W-:Y:S01]  /*11ba0*/  IADD3 R18, P0, R10, UR6, RZ ;  /* 0x000000060a127c10 */ /* 0x000fe2000ff1e0ff */
[C---:B------:R-:W-:Y:S02]  /*11bb0*/  IMAD R20, R17.reuse, UR5, RZ ;  /* 0x0000000511147c24 */ /* 0x040fe4000f8e02ff */
[----:B------:R-:W-:Y:S01]  /*11bc0*/  IMAD.WIDE.U32 R2, R17, UR4, R2 ;  /* 0x0000000411027c25 */ /* 0x000fe2000f8e0002 */
[----:B------:R-:W-:Y:S02]  /*11bd0*/  UMOV UR4, 0xffffffff ;  /* 0xffffffff00047882 */ /* 0x000fe40000000000 */
[----:B------:R-:W-:Y:S01]  /*11be0*/  IADD3.X R10, R11, UR7, R20, P0, !PT ;  /* 0x000000070b0a7c10 */ /* 0x000fe200087fe414 */
[----:B------:R-:W-:Y:S01]  /*11bf0*/  IMAD.IADD R9, R9, 0x1, -R13 ;  /* 0x0000000109097824 */ /* 0x000fe200078e0a0d */
[----:B------:R-:W-:-:S04]  /*11c00*/  IADD3 R21, P0, R2, UR6, RZ ;  /* 0x0000000602157c10 */ /* 0x000fc8000ff1e0ff */
[----:B------:R-:W-:Y:S02]  /*11c10*/  IADD3.X R20, R20, UR7, R3, P0, !PT ;  /* 0x0000000714147c10 */ /* 0x000fe400087fe403 */
[----:B------:R-:W-:-:S13]  /*11c20*/  ISETP.GE.AND P0, PT, R9, 0x1, PT ;  /* 0x000000010900780c */ /* 0x000fda0003f06270 */
[----:B------:R-:W-:Y:S01]  /*11c30*/  @P0 LOP3.LUT R31, R31, 0x20, RZ, 0xfc, !PT ;  /* 0x000000201f1f0812 */ /* 0x000fe200078efcff */
[----:B--2---:R-:W-:Y:S01]  /*11c40*/  IMAD R19, R27, 0x7800, R12 ;  /* 0x000078001b137824 */ /* 0x004fe200078e020c */
[----:B------:R-:W-:Y:S06]  /*11c50*/  BRA.DIV UR4, `(.L_x_257) ;  /* 0x0000004e04307947 */ /* 0x000fec000b800000 */
[----:B------:R-:W1:Y:S01]  /*11c60*/  SHFL.IDX PT, R2, R18, RZ, 0x1c1f ;  /* 0x001c1fff12027589 */ /* 0x000e6200000e0000 */
[----:B------:R-:W2:Y:S01]  /*11c70*/  LDC R12, c[0x0][0x2f4] ;  /* 0x0000bd00ff0c7b82 */ /* 0x000ea20000000800 */
[C---:B------:R-:W-:Y:S02]  /*11c80*/  LOP3.LUT R13, R32.reuse, 0x40, RZ, 0xfc, !PT ;  /* 0x00000040200d7812 */ /* 0x040fe400078efcff */
[----:B------:R-:W3:Y:S01]  /*11c90*/  SHFL.IDX PT, R0, R10, RZ, 0x1c1f ;  /* 0x001c1fff0a007589 */ /* 0x000ee200000e0000 */
[----:B------:R-:W-:Y:S02]  /*11ca0*/  LOP3.LUT R11, R32, 0x80, RZ, 0xfc, !PT ;  /* 0x00000080200b7812 */ /* 0x000fe400078efcff */
[----:B------:R-:W-:Y:S01]  /*11cb0*/  ISETP.GE.AND P6, PT, R9, 0x81, PT ;  /* 0x000000810900780c */ /* 0x000fe20003fc6270 */
[----:B------:R-:W-:Y:S01]  /*11cc0*/  SHFL.IDX PT, R20, R20, RZ, 0x1c1f ;  /* 0x001c1fff14147589 */ /* 0x000fe200000e0000 */
[----:B------:R-:W-:Y:S02]  /*11cd0*/  LOP3.LUT R31, R31, 0xffffff7f, RZ, 0xc0, !PT ;  /* 0xffffff7f1f1f7812 */ /* 0x000fe400078ec0ff */
[----:B------:R-:W-:-:S02]  /*11ce0*/  ISETP.GE.AND P5, PT, R9, 0x21, PT ;  /* 0x000000210900780c */ /* 0x000fc40003fa6270 */
[----:B------:R-:W-:-:S07]  /*11cf0*/  ISETP.GE.AND P4, PT, R9, 0x41, PT ;  /* 0x000000410900780c */ /* 0x000fce0003f86270 */
[----:B------:R-:W-:Y:S02]  /*11d00*/  @P6 LOP3.LUT R31, R31, 0x80, RZ, 0xfc, !PT ;  /* 0x000000801f1f6812 */ /* 0x000fe400078efcff */
[C---:B-1----:R-:W-:Y:S02]  /*11d10*/  IADD3 R2, P0, R32.reuse, R2, RZ ;  /* 0x0000000220027210 */ /* 0x042fe40007f1e0ff */
[-C--:B--2---:R-:W-:Y:S02]  /*11d20*/  ISETP.GE.AND P2, PT, R32, R12.reuse, PT ;  /* 0x0000000c2000720c */ /* 0x084fe40003f46270 */
[----:B------:R-:W-:Y:S01]  /*11d30*/  ISETP.GE.AND P1, PT, R13, R12, PT ;  /* 0x0000000c0d00720c */ /* 0x000fe20003f26270 */
[----:B---3--:R-:W-:Y:S01]  /*11d40*/  IMAD.X R3, RZ, RZ, R0, P0 ;  /* 0x000000ffff037224 */ /* 0x008fe200000e0600 */
[C---:B------:R-:W-:Y:S01]  /*11d50*/  ISETP.LT.OR P0, PT, R9.reuse, 0x1, P2 ;  /* 0x000000010900780c */ /* 0x040fe20001701670 */
[----:B------:R-:W-:Y:S01]  /*11d60*/  IMAD.IADD R0, R16, 0x1, R19 ;  /* 0x0000000110007824 */ /* 0x000fe200078e0213 */
[----:B------:R-:W-:-:S11]  /*11d70*/  ISETP.LT.OR P3, PT, R9, 0x1, P1 ;  /* 0x000000010900780c */ /* 0x000fd60000f61670 */
[----:B------:R-:W-:Y:S01]  /*11d80*/  LDGSTS.E.BYPASS.LTC128B.128 [R0+0xf200], desc[UR50][R2.64], !P0 ;  /* 0x0f20000002007fae */ /* 0x000fe2000c101d72 */
[----:B------:R-:W-:-:S03]  /*11d90*/  ISETP.GE.AND P0, PT, R11, R12, PT ;  /* 0x0000000c0b00720c */ /* 0x000fc60003f06270 */
[----:B------:R-:W-:Y:S01]  /*11da0*/  LDGSTS.E.BYPASS.LTC128B.128 [R0+0x11a00], desc[UR50][R2.64+0x40], !P3 ;  /* 0x11a0004002007fae */ /* 0x000fe2000d901d72 */
[----:B------:R-:W-:-:S13]  /*11db0*/  ISETP.LT.OR P3, PT, R9, 0x1, P0 ;  /* 0x000000010900780c */ /* 0x000fda0000761670 */
[----:B------:R1:W-:Y:S04]  /*11dc0*/  LDGSTS.E.BYPASS.LTC128B.128 [R0+0x14200], desc[UR50][R2.64+0x80], !P3 ;  /* 0x1420008002007fae */ /* 0x0003e8000d901d72 */
[----:B-1----:R-:W1:Y:S04]  /*11dd0*/  SHFL.IDX PT, R2, R18, 0x1, 0x1c1f ;  /* 0x003c1f0012027f89 */ /* 0x002e6800000e0000 */
[----:B------:R-:W2:Y:S01]  /*11de0*/  SHFL.IDX PT, R3, R10, 0x1, 0x1c1f ;  /* 0x003c1f000a037f89 */ /* 0x000ea200000e0000 */
[----:B-1----:R-:W-:-:S05]  /*11df0*/  IADD3 R2, P3, R32, R2, RZ ;  /* 0x0000000220027210 */ /* 0x002fca0007f7e0ff */
[----:B--2---:R-:W-:Y:S01]  /*11e00*/  IMAD.X R3, RZ, RZ, R3, P3 ;  /* 0x000000ffff037224 */ /* 0x004fe200018e0603 */
[----:B------:R-:W-:-:S13]  /*11e10*/  ISETP.LT.OR P3, PT, R9, 0x21, P2 ;  /* 0x000000210900780c */ /* 0x000fda0001761670 */
[----:B------:R-:W-:Y:S01]  /*11e20*/  LDGSTS.E.BYPASS.LTC128B.128 [R0+0xfa00], desc[UR50][R2.64], !P3 ;  /* 0x0fa0000002007fae */ /* 0x000fe2000d901d72 */
[----:B------:R-:W-:-:S13]  /*11e30*/  ISETP.LT.OR P3, PT, R9, 0x21, P1 ;  /* 0x000000210900780c */ /* 0x000fda0000f61670 */
[----:B------:R-:W-:Y:S01]  /*11e40*/  LDGSTS.E.BYPASS.LTC128B.128 [R0+0x12200], desc[UR50][R2.64+0x40], !P3 ;  /* 0x1220004002007fae */ /* 0x000fe2000d901d72 */
[----:B------:R-:W-:-:S13]  /*11e50*/  ISETP.LT.OR P3, PT, R9, 0x21, P0 ;  /* 0x000000210900780c */ /* 0x000fda0000761670 */
[----:B------:R1:W-:Y:S04]  /*11e60*/  LDGSTS.E.BYPASS.LTC128B.128 [R0+0x14a00], desc[UR50][R2.64+0x80], !P3 ;  /* 0x14a0008002007fae */ /* 0x0003e8000d901d72 */
[----:B-1----:R-:W1:Y:S04]  /*11e70*/  SHFL.IDX PT, R2, R18, 0x2, 0x1c1f ;  /* 0x005c1f0012027f89 */ /* 0x002e6800000e0000 */
[----:B------:R-:W2:Y:S04]  /*11e80*/  SHFL.IDX PT, R3, R10, 0x2, 0x1c1f ;  /* 0x005c1f000a037f89 */ /* 0x000ea800000e0000 */
[----:B------:R-:W-:Y:S01]  /*11e90*/  SHFL.IDX PT, R10, R10, 0x3, 0x1c1f ;  /* 0x007c1f000a0a7f89 */ /* 0x000fe200000e0000 */
        /* <DEDUP_REMOVED lines=8> */
[----:B-1----:R-:W1:Y:S02]  /*11f20*/  SHFL.IDX PT, R2, R18, 0x3, 0x1c1f ;  /* 0x007c1f0012027f89 */ /* 0x002e6400000e0000 */
[----:B-1----:R-:W-:-:S05]  /*11f30*/  IADD3 R2, P3, R32, R2, RZ ;  /* 0x0000000220027210 */ /* 0x002fca0007f7e0ff */
[----:B------:R-:W-:Y:S01]  /*11f40*/  IMAD.X R3, RZ, RZ, R10, P3 ;  /* 0x000000ffff037224 */ /* 0x000fe200018e060a */
[----:B------:R-:W-:-:S13]  /*11f50*/  ISETP.LT.OR P3, PT, R9, 0x61, P2 ;  /* 0x000000610900780c */ /* 0x000fda0001761670 */
[----:B------:R-:W-:Y:S01]  /*11f60*/  LDGSTS.E.BYPASS.LTC128B.128 [R0+0x10a00], desc[UR50][R2.64], !P3 ;  /* 0x10a0000002007fae */ /* 0x000fe2000d901d72 */
[----:B------:R-:W-:-:S13]  /*11f70*/  ISETP.LT.OR P3, PT, R9, 0x61, P1 ;  /* 0x000000610900780c */ /* 0x000fda0000f61670 */
[----:B------:R-:W-:Y:S01]  /*11f80*/  LDGSTS.E.BYPASS.LTC128B.128 [R0+0x13200], desc[UR50][R2.64+0x40], !P3 ;  /* 0x1320004002007fae */ /* 0x000fe2000d901d72 */
[----:B------:R-:W-:-:S13]  /*11f90*/  ISETP.LT.OR P3, PT, R9, 0x61, P0 ;  /* 0x000000610900780c */ /* 0x000fda0000761670 */
[----:B------:R1:W-:Y:S01]  /*11fa0*/  LDGSTS.E.BYPASS.LTC128B.128 [R0+0x15a00], desc[UR50][R2.64+0x80], !P3 ;  /* 0x15a0008002007fae */ /* 0x0003e2000d901d72 */
[----:B------:R-:W-:-:S03]  /*11fb0*/  ISETP.GE.AND P3, PT, R9, 0x61, PT ;  /* 0x000000610900780c */ /* 0x000fc60003f66270 */
[----:B-1----:R1:W2:Y:S10]  /*11fc0*/  SHFL.IDX PT, R2, R21, RZ, 0x1c1f ;  /* 0x001c1fff15027589 */ /* 0x0022b400000e0000 */
.L_x_346:
[C---:B------:R-:W-:Y:S02]  /*11fd0*/  ISETP.LT.OR P2, PT, R9.reuse, 0x81, P2 ;  /* 0x000000810900780c */ /* 0x040fe40001741670 */
[C---:B------:R-:W-:Y:S02]  /*11fe0*/  ISETP.LT.OR P1, PT, R9.reuse, 0x81, P1 ;  /* 0x000000810900780c */ /* 0x040fe40000f21670 */
[----:B------:R-:W-:Y:S02]  /*11ff0*/  ISETP.LT.OR P0, PT, R9, 0x81, P0 ;  /* 0x000000810900780c */ /* 0x000fe40000701670 */
[----:B--2---:R-:W-:-:S05]  /*12000*/  IADD3 R2, P6, R32, R2, RZ ;  /* 0x0000000220027210 */ /* 0x004fca0007fde0ff */
[----:B------:R-:W-:-:S05]  /*12010*/  IMAD.X R3, RZ, RZ, R20, P6 ;  /* 0x000000ffff037224 */ /* 0x000fca00030e0614 */
[----:B------:R-:W-:Y:S01]  /*12020*/  @!PT LDS RZ, [RZ] ;  /* 0x00000000fffff984 */ /* 0x000fe20000000800 */
[----:B------:R-:W-:Y:S01]  /*12030*/  @!PT LDS RZ, [RZ] ;  /* 0x00000000fffff984 */ /* 0x000fe20000000800 */
[----:B------:R-:W-:Y:S01]  /*12040*/  @!PT LDS RZ, [RZ] ;  /* 0x00000000fffff984 */ /* 0x000fe20000000800 */
[----:B------:R2:W-:Y:S04]  /*12050*/  LDGSTS.E.BYPASS.LTC128B.128 [R0+0x11200], desc[UR50][R2.64], !P2 ;  /* 0x1120000002007fae */ /* 0x0005e8000d101d72 */
[----:B------:R2:W-:Y:S04]  /*12060*/  LDGSTS.E.BYPASS.LTC128B.128 [R0+0x13a00], desc[UR50][R2.64+0x40], !P1 ;  /* 0x13a0004002007fae */ /* 0x0005e8000c901d72 */
[----:B------:R2:W-:Y:S01]  /*12070*/  LDGSTS.E.BYPASS.LTC128B.128 [R0+0x16200], desc[UR50][R2.64+0x80], !P0 ;  /* 0x1620008002007fae */ /* 0x0005e2000c101d72 */
[----:B------:R-:W-:Y:S01]  /*12080*/  PLOP3.LUT P0, PT, PT, PT, PT, 0x80, 0x0 ;  /* 0x000000000000781c */ /* 0x000fe20003f0f070 */
[----:B------:R-:W-:-:S12]  /*12090*/  NOP ;  /* 0x0000000000007918 */ /* 0x000fd80000000000 */
.L_x_258:
[----:B------:R-:W-:Y:S02]  /*120a0*/  PLOP3.LUT P1, PT, P1, P0, PT, 0xa2, 0x0 ;  /* 0x000000000000781c */ /* 0x000fe40000f21472 */
[----:B------:R-:W-:-:S08]  /*120b0*/  @P0 R2UR P1, UR4, R4 ;  /* 0x00000000040402ca */ /* 0x000fd00000020000 */
[----:B------:R-:W-:-:S05]  /*120c0*/  @P0 PLOP3.LUT P0, PT, P1, PT, PT, 0x80, 0x0 ;  /* 0x000000000000081c */ /* 0x000fca0000f0f070 */
[----:B------:R-:W-:Y:S01]  /*120d0*/  @!P1 SYNCS.ARRIVE.TRANS64.RED.A0T1 RZ, [UR4+0x33470], RZ ;  /* 0x033470ffffff99a7 */ /* 0x000fe20008200404 */
[----:B------:R-:W-:Y:S07]  /*120e0*/  @!P1 ARRIVES.LDGSTSBAR.64.TRANSCNT [UR4+0x33470] ;  /* 0x03347000ff0099b0 */ /* 0x000fee0008000a84 */
[----:B------:R-:W-:Y:S05]  /*120f0*/  @P0 BRA.U.ANY `(.L_x_258) ;  /* 0xfffffffd00e80947 */ /* 0x000fea000393ffff */
[----:B------:R-:W-:Y:S01]  /*12100*/  NOP ;  /* 0x0000000000007918 */ /* 0x000fe20000000000 */
[----:B--2---:R-:W-:-:S05]  /*12110*/  IMAD.U32 R2, RZ, RZ, UR43 ;  /* 0x0000002bff027e24 */ /* 0x004fca000f8e00ff */
[----:B------:R-:W-:-:S13]  /*12120*/  ISETP.NE.AND P2, PT, R2, 0x3, PT ;  /* 0x000000030200780c */ /* 0x000fda0003f45270 */
[----:B------:R-:W-:Y:S05]  /*12130*/  @!P2 BRA `(.L_x_259) ;  /* 0x000000000004a947 */ /* 0x000fea0003800000 */
[----:B------:R-:W-:Y:S01]  /*12140*/  BPT.TRAP 0x1 ;  /* 0x000000040000795c */ /* 0x000fe20000300000 */
.L_x_259:
[----:B------:R2:W-:Y:S01]  /*12150*/  SYNCS.ARRIVE.TRANS64.A1T0 RZ, [R4+URZ+0x33470], RZ ;  /* 0x033470ff04ff79a7 */ /* 0x0005e2000810003f */
[----:B------:R-:W-:Y:S05]  /*12160*/  @!P2 BRA `(.L_x_260) ;  /* 0x000000000004a947 */ /* 0x000fea0003800000 */
[----:B------:R-:W-:Y:S01]  /*12170*/  BPT.TRAP 0x1 ;  /* 0x000000040000795c */ /* 0x000fe20000300000 */
.L_x_260:
[----:B------:R-:W3:Y:S01]  /*12180*/  SYNCS.PHASECHK.TRANS64.TRYWAIT P0, [R4+URZ+0x33440], R26 ;  /* 0x0334401a040075a7 */ /* 0x000ee2000800017f */
[----:B------:R-:W-:Y:S04]  /*12190*/  BSSY B0, `(.L_x_261) ;  /* 0x0000002000007945 */ /* 0x000fe80003800000 */
[----:B---3--:R-:W-:Y:S05]  /*121a0*/  @!P0 BRA `(.L_x_262) ;  /* 0x0000004c00e88947 */ /* 0x008fea0003800000 */
.L_x_347:
[----:B------:R-:W-:Y:S05]  /*121b0*/  BSYNC B0 ;  /* 0x0000000000007941 */ /* 0x000fea0003800000 */
.L_x_261:
[----:B------:R-:W-:Y:S01]  /*121c0*/  ULDC.64 UR4, c[0x0][0x300] ;  /* 0x0000c00000047ab9 */ /* 0x000fe20000000a00 */
[----:B------:R-:W-:Y:S01]  /*121d0*/  ULDC.64 UR6, c[0x0][0x310] ;  /* 0x0000c40000067ab9 */ /* 0x000fe20000000a00 */
[----:B------:R-:W-:Y:S02]  /*121e0*/  IMAD R9, R22, UR4, RZ ;  /* 0x0000000416097c24 */ /* 0x000fe4000f8e02ff */
[----:B------:R-:W-:-:S04]  /*121f0*/  IMAD.WIDE.U32 R2, R6, UR4, RZ ;  /* 0x0000000406027c25 */ /* 0x000fc8000f8e00ff */
[----:B------:R-:W-:Y:S02]  /*12200*/  IMAD R9, R6, UR5, R9 ;  /* 0x0000000506097c24 */ /* 0x000fe4000f8e0209 */
[----:B------:R-:W-:Y:S02]  /*12210*/  IMAD R24, R24, UR6, RZ ;  /* 0x0000000618187c24 */ /* 0x000fe4000f8e02ff */
[----:B------:R-:W-:Y:S02]  /*12220*/  IMAD.IADD R3, R3, 0x1, R9 ;  /* 0x0000000103037824 */ /* 0x000fe400078e0209 */
        /* <DEDUP_REMOVED lines=9> */
[----:B------:R-:W-:Y:S02]  /*122c0*/  IMAD R6, R25, UR6, RZ ;  /* 0x0000000619067c24 */ /* 0x000fe4000f8e02ff */
[----:B------:R-:W-:-:S04]  /*122d0*/  IMAD.WIDE.U32 R2, R8, UR6, R2 ;  /* 0x0000000608027c25 */ /* 0x000fc8000f8e0002 */
[----:B------:R-:W-:Y:S01]  /*122e0*/  IMAD R6, R8, UR7, R6 ;  /* 0x0000000708067c24 */ /* 0x000fe2000f8e0206 */
[----:B------:R-:W-:Y:S01]  /*122f0*/  ULDC.64 UR6, c[0x0][0x2e8] ;  /* 0x0000ba0000067ab9 */ /* 0x000fe20000000a00 */
[----:B------:R-:W-:-:S04]  /*12300*/  IMAD.WIDE.U32 R10, R17, UR4, R10 ;  /* 0x00000004110a7c25 */ /* 0x000fc8000f8e000a */
[----:B------:R-:W-:Y:S01]  /*12310*/  IMAD.IADD R3, R3, 0x1, R6 ;  /* 0x0000000103037824 */ /* 0x000fe200078e0206 */
[----:B------:R-:W-:Y:S01]  /*12320*/  IADD3 R5, P0, R10, UR6, RZ ;  /* 0x000000060a057c10 */ /* 0x000fe2000ff1e0ff */
[C---:B------:R-:W-:Y:S02]  /*12330*/  IMAD R7, R17.reuse, UR5, RZ ;  /* 0x0000000511077c24 */ /* 0x040fe4000f8e02ff */
[----:B------:R-:W-:Y:S01]  /*12340*/  IMAD.WIDE.U32 R2, R17, UR4, R2 ;  /* 0x0000000411027c25 */ /* 0x000fe2000f8e0002 */
[----:B------:R-:W-:Y:S02]  /*12350*/  UMOV UR4, 0xffffffff ;  /* 0xffffffff00047882 */ /* 0x000fe40000000000 */
[----:B------:R-:W-:Y:S02]  /*12360*/  IADD3.X R10, R11, UR7, R7, P0, !PT ;  /* 0x000000070b0a7c10 */ /* 0x000fe400087fe407 */
[----:B------:R-:W-:-:S04]  /*12370*/  IADD3 R6, P0, R2, UR6, RZ ;  /* 0x0000000602067c10 */ /* 0x000fc8000ff1e0ff */
[----:B------:R-:W-:Y:S01]  /*12380*/  IADD3.X R7, R7, UR7, R3, P0, !PT ;  /* 0x0000000707077c10 */ /* 0x000fe200087fe403 */
[----:B------:R-:W-:Y:S08]  /*12390*/  BRA.DIV UR4, `(.L_x_263) ;  /* 0x0000004e04807947 */ /* 0x000ff0000b800000 */
[----:B------:R-:W4:Y:S01]  /*123a0*/  SHFL.IDX PT, R3, R5, RZ, 0x1c1f ;  /* 0x001c1fff05037589 */ /* 0x000f2200000e0000 */
[----:B------:R-:W-:Y:S01]  /*123b0*/  LOP3.LUT R31, R31, 0xfffffdff, RZ, 0xc0, !PT ;  /* 0xfffffdff1f1f7812 */ /* 0x000fe200078ec0ff */
[----:B------:R-:W5:Y:S01]  /*123c0*/  LDC R9, c[0x0][0x2f4] ;  /* 0x0000bd00ff097b82 */ /* 0x000f620000000800 */
[C---:B------:R-:W-:Y:S01]  /*123d0*/  LOP3.LUT R11, R32.reuse, 0x40, RZ, 0xfc, !PT ;  /* 0x00000040200b7812 */ /* 0x040fe200078efcff */
[----:B------:R-:W0:Y:S01]  /*123e0*/  SHFL.IDX PT, R2, R10, RZ, 0x1c1f ;  /* 0x001c1fff0a027589 */ /* 0x000e2200000e0000 */
[----:B------:R-:W-:Y:S02]  /*123f0*/  @P3 LOP3.LUT R31, R31, 0x200, RZ, 0xfc, !PT ;  /* 0x000002001f1f3812 */ /* 0x000fe400078efcff */
[----:B------:R-:W-:Y:S01]  /*12400*/  LOP3.LUT R8, R32, 0x80, RZ, 0xfc, !PT ;  /* 0x0000008020087812 */ /* 0x000fe200078efcff */
[----:B------:R-:W-:Y:S01]  /*12410*/  SHFL.IDX PT, R14, R5, 0x3, 0x1c1f ;  /* 0x007c1f00050e7f89 */ /* 0x000fe200000e0000 */
[----:B------:R-:W-:-:S03]  /*12420*/  LOP3.LUT P3, RZ, R31, 0x20, RZ, 0xc0, !PT ;  /* 0x000000201fff7812 */ /* 0x000fc6000786c0ff */
[----:B------:R-:W-:Y:S10]  /*12430*/  SHFL.IDX PT, R7, R7, RZ, 0x1c1f ;  /* 0x001c1fff07077589 */ /* 0x000ff400000e0000 */
[----:B----4-:R-:W-:-:S02]  /*12440*/  @P3 IADD3 R3, P0, R32, R3, RZ ;  /* 0x0000000320033210 */ /* 0x010fc40007f1e0ff */
[-C--:B-----5:R-:W-:Y:S02]  /*12450*/  ISETP.GE.AND P6, PT, R32, R9.reuse, PT ;  /* 0x000000092000720c */ /* 0x0a0fe40003fc6270 */
[-C--:B------:R-:W-:Y:S01]  /*12460*/  ISETP.GE.AND P2, PT, R11, R9.reuse, PT ;  /* 0x000000090b00720c */ /* 0x080fe20003f46270 */
[----:B0-----:R-:W-:Y:S01]  /*12470*/  @P3 IMAD.X R2, RZ, RZ, R2, P0 ;  /* 0x000000ffff023224 */ /* 0x001fe200000e0602 */
[----:B------:R-:W-:-:S04]  /*12480*/  ISETP.GE.AND P1, PT, R8, R9, PT ;  /* 0x000000090800720c */ /* 0x000fc80003f26270 */
[----:B------:R-:W-:-:S04]  /*12490*/  @P3 LOP3.LUT R3, R3, R2, RZ, 0x3c, !PT ;  /* 0x0000000203033212 */ /* 0x000fc800078e3cff */
[----:B------:R-:W-:-:S04]  /*124a0*/  @P3 LOP3.LUT R2, R3, R2, RZ, 0x3c, !PT ;  /* 0x0000000203023212 */ /* 0x000fc800078e3cff */
[----:B------:R-:W-:-:S05]  /*124b0*/  @P3 LOP3.LUT R3, R3, R2, RZ, 0x3c, !PT ;  /* 0x0000000203033212 */ /* 0x000fca00078e3cff */
[----:B------:R-:W-:Y:S04]  /*124c0*/  @P3 LDGSTS.E.BYPASS.LTC128B.128 [R0+0x24200], desc[UR50][R2.64], !P6 ;  /* 0x2420000002003fae */ /* 0x000fe8000f101d72 */
[----:B------:R-:W-:Y:S04]  /*124d0*/  @P3 LDGSTS.E.BYPASS.LTC128B.128 [R0+0x26a00], desc[UR50][R2.64+0x40], !P2 ;  /* 0x26a0004002003fae */ /* 0x000fe8000d101d72 */
[----:B------:R0:W-:Y:S01]  /*124e0*/  @P3 LDGSTS.E.BYPASS.LTC128B.128 [R0+0x29200], desc[UR50][R2.64+0x80], !P1 ;  /* 0x2920008002003fae */ /* 0x0001e2000c901d72 */
[----:B------:R-:W-:-:S03]  /*124f0*/  LOP3.LUT P3, RZ, R31, 0x200, RZ, 0xc0, !PT ;  /* 0x000002001fff7812 */ /* 0x000fc6000786c0ff */
[----:B0-----:R-:W0:Y:S04]  /*12500*/  SHFL.IDX PT, R3, R5, 0x1, 0x1c1f ;  /* 0x003c1f0005037f89 */ /* 0x001e2800000e0000 */
[----:B------:R-:W4:Y:S01]  /*12510*/  SHFL.IDX PT, R2, R10, 0x1, 0x1c1f ;  /* 0x003c1f000a027f89 */ /* 0x000f2200000e0000 */
[----:B0-----:R-:W-:-:S05]  /*12520*/  @P5 IADD3 R3, P0, R32, R3, RZ ;  /* 0x0000000320035210 */ /* 0x001fca0007f1e0ff */
[----:B----4-:R-:W-:-:S05]  /*12530*/  @P5 IMAD.X R2, RZ, RZ, R2, P0 ;  /* 0x000000ffff025224 */ /* 0x010fca00000e0602 */
[----:B------:R-:W-:-:S04]  /*12540*/  @P5 LOP3.LUT R3, R3, R2, RZ, 0x3c, !PT ;  /* 0x0000000203035212 */ /* 0x000fc800078e3cff */
[----:B------:R-:W-:-:S04]  /*12550*/  @P5 LOP3.LUT R2, R3, R2, RZ, 0x3c, !PT ;  /* 0x0000000203025212 */ /* 0x000fc800078e3cff */
[----:B------:R-:W-:-:S05]  /*12560*/  @P5 LOP3.LUT R3, R3, R2, RZ, 0x3c, !PT ;  /* 0x0000000203035212 */ /* 0x000fca00078e3cff */
[----:B------:R-:W-:Y:S04]  /*12570*/  @P5 LDGSTS.E.BYPASS.LTC128B.128 [R0+0x24a00], desc[UR50][R2.64], !P6 ;  /* 0x24a0000002005fae */ /* 0x000fe8000f101d72 */
[----:B------:R-:W-:Y:S04]  /*12580*/  @P5 LDGSTS.E.BYPASS.LTC128B.128 [R0+0x27200], desc[UR50][R2.64+0x40], !P2 ;  /* 0x2720004002005fae */ /* 0x000fe8000d101d72 */
[----:B------:R0:W-:Y:S04]  /*12590*/  @P5 LDGSTS.E.BYPASS.LTC128B.128 [R0+0x29a00], desc[UR50][R2.64+0x80], !P1 ;  /* 0x29a0008002005fae */ /* 0x0001e8000c901d72 */
[----:B0-----:R-:W0:Y:S04]  /*125a0*/  SHFL.IDX PT, R3, R5, 0x2, 0x1c1f ;  /* 0x005c1f0005037f89 */ /* 0x001e2800000e0000 */
[----:B------:R-:W4:Y:S04]  /*125b0*/  SHFL.IDX PT, R2, R10, 0x2, 0x1c1f ;  /* 0x005c1f000a027f89 */ /* 0x000f2800000e0000 */
[----:B------:R-:W5:Y:S01]  /*125c0*/  SHFL.IDX PT, R10, R10, 0x3, 0x1c1f ;  /* 0x007c1f000a0a7f89 */ /* 0x000f6200000e0000 */
[----:B0-----:R-:W-:-:S05]  /*125d0*/  @P4 IADD3 R3, P0, R32, R3, RZ ;  /* 0x0000000320034210 */ /* 0x001fca0007f1e0ff */
[----:B----4-:R-:W-:Y:S01]  /*125e0*/  @P4 IMAD.X R2, RZ, RZ, R2, P0 ;  /* 0x000000ffff024224 */ /* 0x010fe200000e0602 */
[----:B------:R-:W-:-:S04]  /*125f0*/  @P3 IADD3 R14, P0, R32, R14, RZ ;  /* 0x0000000e200e3210 */ /* 0x000fc80007f1e0ff */
[----:B------:R-:W-:Y:S01]  /*12600*/  @P4 LOP3.LUT R3, R3, R2, RZ, 0x3c, !PT ;  /* 0x0000000203034212 */ /* 0x000fe200078e3cff */
[----:B-----5:R-:W-:-:S03]  /*12610*/  @P3 IMAD.X R9, RZ, RZ, R10, P0 ;  /* 0x000000ffff093224 */ /* 0x020fc600000e060a */
[----:B------:R-:W-:-:S04]  /*12620*/  @P4 LOP3.LUT R2, R3, R2, RZ, 0x3c, !PT ;  /* 0x0000000203024212 */ /* 0x000fc800078e3cff */
[----:B------:R-:W-:-:S05]  /*12630*/  @P4 LOP3.LUT R3, R3, R2, RZ, 0x3c, !PT ;  /* 0x0000000203034212 */ /* 0x000fca00078e3cff */
[----:B------:R-:W-:Y:S04]  /*12640*/  @P4 LDGSTS.E.BYPASS.LTC128B.128 [R0+0x25200], desc[UR50][R2.64], !P6 ;  /* 0x2520000002004fae */ /* 0x000fe8000f101d72 */
[----:B------:R-:W-:Y:S04]  /*12650*/  @P4 LDGSTS.E.BYPASS.LTC128B.128 [R0+0x27a00], desc[UR50][R2.64+0x40], !P2 ;  /* 0x27a0004002004fae */ /* 0x000fe8000d101d72 */
[----:B------:R0:W-:Y:S02]  /*12660*/  @P4 LDGSTS.E.BYPASS.LTC128B.128 [R0+0x2a200], desc[UR50][R2.64+0x80], !P1 ;  /* 0x2a20008002004fae */ /* 0x0001e4000c901d72 */
[----:B0-----:R-:W-:-:S02]  /*12670*/  @P3 IMAD.MOV.U32 R2, RZ, RZ, R14 ;  /* 0x000000ffff023224 */ /* 0x001fc400078e000e */
[----:B------:R-:W-:Y:S01]  /*12680*/  @P3 IMAD.MOV.U32 R3, RZ, RZ, R9 ;  /* 0x000000ffff033224 */ /* 0x000fe200078e0009 */
[----:B------:R0:W4:Y:S04]  /*12690*/  SHFL.IDX PT, R14, R6, RZ, 0x1c1f ;  /* 0x001c1fff060e7589 */ /* 0x00012800000e0000 */
[----:B------:R0:W-:Y:S04]  /*126a0*/  @P3 LDGSTS.E.BYPASS.LTC128B.128 [R0+0x25a00], desc[UR50][R2.64], !P6 ;  /* 0x25a0000002003fae */ /* 0x0001e8000f101d72 */
[----:B------:R0:W-:Y:S04]  /*126b0*/  @P3 LDGSTS.E.BYPASS.LTC128B.128 [R0+0x28200], desc[UR50][R2.64+0x40], !P2 ;  /* 0x2820004002003fae */ /* 0x0001e8000d101d72 */
[----:B------:R0:W-:Y:S02]  /*126c0*/  @P3 LDGSTS.E.BYPASS.LTC128B.128 [R0+0x2aa00], desc[UR50][R2.64+0x80], !P1 ;  /* 0x2aa0008002003fae */ /* 0x0001e4000c901d72 */
.L_x_359:
[----:B------:R-:W-:Y:S01]  /*126d0*/  LOP3.LUT P0, RZ, R31, 0x80, RZ, 0xc0, !PT ;  /* 0x000000801fff7812 */ /* 0x000fe2000780c0ff */
[----:B------:R-:W-:-:S12]  /*126e0*/  BSSY B0, `(.L_x_264) ;  /* 0x0000010000007945 */ /* 0x000fd80003800000 */
[----:B------:R-:W-:Y:S05]  /*126f0*/  @!P0 BRA `(.L_x_265) ;  /* 0x0000000000388947 */ /* 0x000fea0003800000 */
[----:B0-----:R-:W0:Y:S01]  /*12700*/  LDC R6, c[0x0][0x2f4] ;  /* 0x0000bd00ff067b82 */ /* 0x001e220000000800 */
[C---:B------:R-:W-:Y:S02]  /*12710*/  LOP3.LUT R8, R32.reuse, 0x40, RZ, 0xfc, !PT ;  /* 0x0000004020087812 */ /* 0x040fe400078efcff */
[C---:B------:R-:W-:Y:S02]  /*12720*/  LOP3.LUT R5, R32.reuse, 0x80, RZ, 0xfc, !PT ;  /* 0x0000008020057812 */ /* 0x040fe400078efcff */
[----:B----4-:R-:W-:-:S05]  /*12730*/  IADD3 R2, P0, R32, R14, RZ ;  /* 0x0000000e20027210 */ /* 0x010fca0007f1e0ff */
[----:B------:R-:W-:Y:S01]  /*12740*/  IMAD.X R3, RZ, RZ, R7, P0 ;  /* 0x000000ffff037224 */ /* 0x000fe200000e0607 */
[-C--:B0-----:R-:W-:Y:S02]  /*12750*/  ISETP.GE.AND P3, PT, R32, R6.reuse, PT ;  /* 0x000000062000720c */ /* 0x081fe40003f66270 */
        /* <DEDUP_REMOVED lines=8> */
.L_x_265:
[----:B------:R-:W-:Y:S05]  /*127e0*/  BSYNC B0 ;  /* 0x0000000000007941 */ /* 0x000fea0003800000 */
.L_x_264:
[----:B------:R-:W-:Y:S01]  /*127f0*/  NOP ;  /* 0x0000000000007918 */ /* 0x000fe20000000000 */
[----:B------:R-:W-:-:S13]  /*12800*/  PLOP3.LUT P0, PT, PT, PT, PT, 0x80, 0x0 ;  /* 0x000000000000781c */ /* 0x000fda0003f0f070 */
.L_x_266:
[----:B------:R-:W-:Y:S02]  /*12810*/  PLOP3.LUT P1, PT, P1, P0, PT, 0xa2, 0x0 ;  /* 0x000000000000781c */ /* 0x000fe40000f21472 */
[----:B------:R-:W-:-:S08]  /*12820*/  @P0 R2UR P1, UR4, R4 ;  /* 0x00000000040402ca */ /* 0x000fd00000020000 */
[----:B------:R-:W-:-:S05]  /*12830*/  @P0 PLOP3.LUT P0, PT, P1, PT, PT, 0x80, 0x0 ;  /* 0x000000000000081c */ /* 0x000fca0000f0f070 */
[----:B------:R-:W-:Y:S01]  /*12840*/  @!P1 SYNCS.ARRIVE.TRANS64.RED.A0T1 RZ, [UR4+0x33430], RZ ;  /* 0x033430ffffff99a7 */ /* 0x000fe20008200404 */
[----:B------:R-:W-:Y:S07]  /*12850*/  @!P1 ARRIVES.LDGSTSBAR.64.TRANSCNT [UR4+0x33430] ;  /* 0x03343000ff0099b0 */ /* 0x000fee0008000a84 */
[----:B------:R-:W-:Y:S05]  /*12860*/  @P0 BRA.U.ANY `(.L_x_266) ;  /* 0xfffffffd00e80947 */ /* 0x000fea000393ffff */
[----:B------:R-:W-:Y:S01]  /*12870*/  NOP ;  /* 0x0000000000007918 */ /* 0x000fe20000000000 */
[----:B0-----:R-:W-:-:S05]  /*12880*/  IMAD.U32 R0, RZ, RZ, UR43 ;  /* 0x0000002bff007e24 */ /* 0x001fca000f8e00ff */
[----:B------:R-:W-:-:S13]  /*12890*/  ISETP.NE.AND P2, PT, R0, 0x3, PT ;  /* 0x000000030000780c */ /* 0x000fda0003f45270 */
[----:B------:R-:W-:Y:S05]  /*128a0*/  @!P2 BRA `(.L_x_267) ;  /* 0x000000000004a947 */ /* 0x000fea0003800000 */
[----:B------:R-:W-:Y:S01]  /*128b0*/  BPT.TRAP 0x1 ;  /* 0x000000040000795c */ /* 0x000fe20000300000 */
.L_x_267:
[----:B------:R0:W-:Y:S02]  /*128c0*/  SYNCS.ARRIVE.TRANS64.A1T0 RZ, [R4+URZ+0x33430], RZ ;  /* 0x033430ff04ff79a7 */ /* 0x0001e4000810003f */
[----:B------:R-:W-:Y:S05]  /*128d0*/  WARPSYNC.ALL ;  /* 0x0000000000007948 */ /* 0x000fea0003800000 */
[----:B------:R-:W-:Y:S01]  /*128e0*/  VIADD R0, R16, 0x1e200 ;  /* 0x0001e20010007836 */ /* 0x000fe20000000000 */
[----:B------:R-:W-:Y:S01]  /*128f0*/  USHF.R.S32.HI UR4, URZ, 0x1f, UR38 ;  /* 0x0000001f3f047899 */ /* 0x000fe20008011426 */
[----:B------:R-:W-:Y:S01]  /*12900*/  BAR.SYNC.DEFER_BLOCKING 0x8, 0x180 ;  /* 0x0206000000007b1d */ /* 0x000fe20000010000 */
[----:B------:R-:W-:Y:S02]  /*12910*/  UISETP.NE.AND UP0, UPT, UR47, URZ, UPT ;  /* 0x0000003f2f00728c */ /* 0x000fe4000bf05270 */
[----:B------:R-:W-:-:S02]  /*12920*/  LOP3.LUT P0, RZ, R0, 0x1bf, RZ, 0xc0, !PT ;  /* 0x000001bf00ff7812 */ /* 0x000fc4000780c0ff */
[----:B------:R-:W-:Y:S01]  /*12930*/  USEL UR40, UR40, URZ, !UP0 ;  /* 0x0000003f28287287 */ /* 0x000fe2000c000000 */
[----:B------:R-:W-:Y:S01]  /*12940*/  BSSY B6, `(.L_x_268) ;  /* 0x0000018000067945 */ /* 0x000fe20003800000 */
[----:B------:R-:W-:Y:S02]  /*12950*/  ULDC.64 UR6, c[0x0][0x298] ;  /* 0x0000a60000067ab9 */ /* 0x000fe40000000a00 */
[----:B------:R-:W-:Y:S02]  /*12960*/  UIMAD UR4, UR4, UR6, URZ ;  /* 0x00000006040472a4 */ /* 0x000fe4000f8e023f */
[----:B------:R-:W-:Y:S02]  /*12970*/  UIMAD.WIDE.U32 UR36, UR38, UR6, URZ ;  /* 0x00000006262472a5 */ /* 0x000fe4000f8e003f */
[----:B------:R-:W-:Y:S02]  /*12980*/  UIMAD UR4, UR38, UR7, UR4 ;  /* 0x00000007260472a4 */ /* 0x000fe4000f8e0204 */
[----:B------:R-:W-:-:S02]  /*12990*/  USEL UR38, UR41, URZ, !UP0 ;  /* 0x0000003f29267287 */ /* 0x000fc4000c000000 */
[----:B------:R-:W-:Y:S01]  /*129a0*/  UIADD3 UR41, UR37, UR4, URZ ;  /* 0x0000000425297290 */ /* 0x000fe2000fffe03f */
[----:B------:R-:W-:Y:S11]  /*129b0*/  @!P0 BRA `(.L_x_269) ;  /* 0x0000000000408947 */ /* 0x000ff60003800000 */
[----:B------:R-:W-:Y:S01]  /*129c0*/  MOV R2, 0x0 ;  /* 0x0000000000027802 */ /* 0x000fe20000000f00 */
[----:B------:R-:W-:Y:S01]  /*129d0*/  ULDC.64 UR6, c[0x4][0xc0] ;  /* 0x0100300000067ab9 */ /* 0x000fe20000000a00 */
[----:B------:R-:W-:Y:S01]  /*129e0*/  ULDC.64 UR8, c[0x4][0xc8] ;  /* 0x0100320000087ab9 */ /* 0x000fe20000000a00 */
[----:B------:R-:W-:Y:S01]  /*129f0*/  ULDC.64 UR4, c[0x4][0x28] ;  /* 0x01000a0000047ab9 */ /* 0x000fe20000000a00 */
[----:B0-23--:R-:W-:Y:S02]  /*12a00*/  IMAD.U32 R4, RZ, RZ, UR6 ;  /* 0x00000006ff047e24 */ /* 0x00dfe4000f8e00ff */
[----:B------:R-:W0:Y:S01]  /*12a10*/  LDC.64 R2, c[0x4][R2] ;  /* 0x0100000002027b82 */ /* 0x000e220000000a00 */
        /* <DEDUP_REMOVED lines=8> */
[----:B-1----:R-:W-:-:S07]  /*12aa0*/  LEPC R20, `(.L_x_269) ;  /* 0x000000001014794e */ /* 0x002fce0000000000 */
[----:B0---4-:R-:W-:Y:S05]  /*12ab0*/  CALL.ABS.NOINC R2 ;  /* 0x0000000002007343 */ /* 0x011fea0003c00000 */
.L_x_269:
[----:B------:R-:W-:Y:S05]  /*12ac0*/  BSYNC B6 ;  /* 0x0000000000067941 */ /* 0x000fea0003800000 */
.L_x_268:
[----:B------:R-:W2:Y:S01]  /*12ad0*/  LDL.LU R19, [R1+0x4] ;  /* 0x0000040001137983 */ /* 0x000ea20000300800 */
[----:B------:R-:W0:Y:S01]  /*12ae0*/  LDC R6, c[0x0][0x448] ;  /* 0x00011200ff067b82 */ /* 0x000e220000000800 */
[----:B------:R-:W1:Y:S01]  /*12af0*/  S2R R2, SR_TID.X ;  /* 0x0000000000027919 */ /* 0x000e620000002100 */
[----:B------:R-:W3:Y:S01]  /*12b00*/  S2R R18, SR_TID.X ;  /* 0x0000000000127919 */ /* 0x000ee20000002100 */
[----:B------:R-:W-:Y:S01]  /*12b10*/  R2UR UR8, R17 ;  /* 0x00000000110872ca */ /* 0x000fe200000e0000 */
[----:B------:R-:W-:Y:S01]  /*12b20*/  ULDC.64 UR6, c[0x0][0x2d8] ;  /* 0x0000b60000067ab9 */ /* 0x000fe20000000a00 */
[----:B------:R0:W5:Y:S02]  /*12b30*/  LDL R8, [R1+0x18] ;  /* 0x0000180001087983 */ /* 0x0001640000100800 */
[----:B0-----:R-:W-:Y:S02]  /*12b40*/  ISETP.NE.AND P0, PT, R6, 0x1, PT ;  /* 0x000000010600780c */ /* 0x001fe40003f05270 */
[----:B-1----:R-:W-:-:S11]  /*12b50*/  LOP3.LUT R2, R2, 0x7f, RZ, 0xc0, !PT ;  /* 0x0000007f02027812 */ /* 0x002fd600078ec0ff */
[----:B------:R-:W0:Y:S01]  /*12b60*/  @P0 LDC R3, c[0x0][0x450] ;  /* 0x00011400ff030b82 */ /* 0x000e220000000800 */
[----:B------:R-:W-:Y:S01]  /*12b70*/  SHF.R.U32.HI R2, RZ, 0x2, R2 ;  /* 0x00000002ff027819 */ /* 0x000fe20000011602 */
[----:B---3--:R-:W-:-:S05]  /*12b80*/  IMAD.SHL.U32 R18, R18, 0x20, RZ ;  /* 0x0000002012127824 */ /* 0x008fca00078e00ff */
[----:B------:R-:W-:Y:S02]  /*12b90*/  LOP3.LUT R18, R2, 0x60, R18, 0xf8, !PT ;  /* 0x0000006002127812 */ /* 0x000fe400078ef812 */
[----:B------:R-:W1:Y:S01]  /*12ba0*/  @P0 LDC R2, c[0x0][0x44c] ;  /* 0x00011300ff020b82 */ /* 0x000e620000000800 */
[----:B------:R-:W-:Y:S01]  /*12bb0*/  R2UR UR10, R17 ;  /* 0x00000000110a72ca */ /* 0x000fe200000e0000 */
[----:B------:R-:W-:Y:S01]  /*12bc0*/  UMOV UR4, UR36 ;  /* 0x0000002400047c82 */ /* 0x000fe20008000000 */
[----:B------:R-:W-:Y:S02]  /*12bd0*/  UMOV UR5, UR41 ;  /* 0x0000002900057c82 */ /* 0x000fe40008000000 */
[----:B------:R-:W-:-:S03]  /*12be0*/  UIMAD.WIDE.U32 UR4, UR8, UR6, UR4 ;  /* 0x00000006080472a5 */ /* 0x000fc6000f8e0004 */
[----:B------:R-:W-:Y:S02]  /*12bf0*/  ULDC.64 UR8, c[0x0][0x2e0] ;  /* 0x0000b80000087ab9 */ /* 0x000fe40000000a00 */
[----:B------:R-:W-:-:S04]  /*12c00*/  UIMAD UR6, UR40, UR8, URZ ;  /* 0x00000008280672a4 */ /* 0x000fc8000f8e023f */
[----:B------:R-:W-:Y:S02]  /*12c10*/  UIMAD UR5, UR10, UR7, UR5 ;  /* 0x000000070a0572a4 */ /* 0x000fe4000f8e0205 */
[----:B------:R-:W-:Y:S02]  /*12c20*/  UIMAD UR6, UR38, UR9, UR6 ;  /* 0x00000009260672a4 */ /* 0x000fe4000f8e0206 */
[----:B------:R-:W-:-:S04]  /*12c30*/  UIMAD.WIDE.U32 UR4, UR38, UR8, UR4 ;  /* 0x00000008260472a5 */ /* 0x000fc8000f8e0004 */
[----:B------:R-:W-:-:S03]  /*12c40*/  UIADD3 UR5, UR5, UR6, URZ ;  /* 0x0000000605057290 */ /* 0x000fc6000fffe03f */
[----:B------:R-:W-:Y:S01]  /*12c50*/  ULDC.64 UR6, c[0x0][0x2d0] ;  /* 0x0000b40000067ab9 */ /* 0x000fe20000000a00 */
[C---:B------:R-:W-:Y:S02]  /*12c60*/  LOP3.LUT R10, R32.reuse, 0x40, RZ, 0xfc, !PT ;  /* 0x00000040200a7812 */ /* 0x040fe400078efcff */
[----:B------:R-:W-:Y:S01]  /*12c70*/  LOP3.LUT R11, R32, 0x80, RZ, 0xfc, !PT ;  /* 0x00000080200b7812 */ /* 0x000fe200078efcff */
[----:B--2---:R-:W-:-:S05]  /*12c80*/  IMAD.SHL.U32 R5, R19, 0x80, RZ ;  /* 0x0000008013057824 */ /* 0x004fca00078e00ff */
[----:B------:R-:W-:-:S05]  /*12c90*/  LOP3.LUT R9, R18, R5, RZ, 0xfc, !PT ;  /* 0x0000000512097212 */ /* 0x000fca00078efcff */
[----:B-1----:R-:W-:-:S04]  /*12ca0*/  @P0 IMAD.HI.U32 R2, R9, R2, RZ ;  /* 0x0000000209020227 */ /* 0x002fc800078e00ff */
[----:B------:R-:W-:Y:S01]  /*12cb0*/  IMAD.MOV.U32 R0, RZ, RZ, R9 ;  /* 0x000000ffff007224 */ /* 0x000fe200078e0009 */
[----:B0-----:R-:W-:Y:S01]  /*12cc0*/  @P0 SHF.R.U32.HI R0, RZ, R3, R2 ;  /* 0x00000003ff000219 */ /* 0x001fe20000011602 */
[----:B------:R-:W0:Y:S03]  /*12cd0*/  S2R R18, SR_TID.X ;  /* 0x0000000000127919 */ /* 0x000e260000002100 */
[--C-:B------:R-:W-:Y:S01]  /*12ce0*/  SHF.R.S32.HI R2, RZ, 0x1f, R0.reuse ;  /* 0x0000001fff027819 */ /* 0x100fe20000011400 */
[----:B------:R-:W-:Y:S02]  /*12cf0*/  IMAD.U32 R3, RZ, RZ, UR6 ;  /* 0x00000006ff037e24 */ /* 0x000fe4000f8e00ff */
[----:B------:R-:W-:Y:S02]  /*12d00*/  IMAD.MOV R4, RZ, RZ, -R0 ;  /* 0x000000ffff047224 */ /* 0x000fe400078e0a00 */
[----:B------:R-:W-:-:S02]  /*12d10*/  IMAD R7, R2, UR6, RZ ;  /* 0x0000000602077c24 */ /* 0x000fc4000f8e02ff */
[----:B------:R-:W-:Y:S01]  /*12d20*/  IMAD.WIDE.U32 R2, R0, R3, UR4 ;  /* 0x0000000400027e25 */ /* 0x000fe2000f8e0003 */
[----:B------:R-:W-:-:S03]  /*12d30*/  ULDC.64 UR4, c[0x0][0x2c8] ;  /* 0x0000b20000047ab9 */ /* 0x000fc60000000a00 */
[----:B------:R-:W-:Y:S02]  /*12d40*/  IMAD R7, R0, UR7, R7 ;  /* 0x0000000700077c24 */ /* 0x000fe4000f8e0207 */
[----:B------:R-:W-:Y:S02]  /*12d50*/  IMAD R0, R6, R4, R9 ;  /* 0x0000000406007224 */ /* 0x000fe400078e0209 */
[----:B------:R-:W-:-:S03]  /*12d60*/  IMAD.IADD R3, R3, 0x1, R7 ;  /* 0x0000000103037824 */ /* 0x000fc600078e0207 */
[----:B------:R-:W-:Y:S01]  /*12d70*/  SHF.R.S32.HI R4, RZ, 0x1f, R0 ;  /* 0x0000001fff047819 */ /* 0x000fe20000011400 */
[----:B------:R-:W-:-:S04]  /*12d80*/  IMAD.WIDE.U32 R2, R0, UR4, R2 ;  /* 0x0000000400027c25 */ /* 0x000fc8000f8e0002 */
[----:B------:R-:W-:-:S04]  /*12d90*/  IMAD R7, R4, UR4, RZ ;  /* 0x0000000404077c24 */ /* 0x000fc8000f8e02ff */
[----:B------:R-:W-:Y:S01]  /*12da0*/  IMAD R7, R0, UR5, R7 ;  /* 0x0000000500077c24 */ /* 0x000fe2000f8e0207 */
[----:B------:R-:W-:Y:S02]  /*12db0*/  ULDC.64 UR4, c[0x0][0x280] ;  /* 0x0000a00000047ab9 */ /* 0x000fe40000000a00 */
[----:B------:R-:W-:Y:S01]  /*12dc0*/  IADD3 R0, P0, R2, UR4, RZ ;  /* 0x0000000402007c10 */ /* 0x000fe2000ff1e0ff */
[----:B------:R-:W-:Y:S01]  /*12dd0*/  ULDC UR4, c[0x0][0x2b8] ;  /* 0x0000ae0000047ab9 */ /* 0x000fe20000000800 */
[----:B0-----:R-:W-:Y:S02]  /*12de0*/  LOP3.LUT R18, R18, 0x7f, RZ, 0xc0, !PT ;  /* 0x0000007f12127812 */ /* 0x001fe400078ec0ff */
[----:B------:R-:W-:Y:S01]  /*12df0*/  IADD3.X R4, R3, UR5, R7, P0, !PT ;  /* 0x0000000503047c10 */ /* 0x000fe200087fe407 */
[----:B------:R-:W-:Y:S01]  /*12e00*/  UMOV UR5, 0xffffffff ;  /* 0xffffffff00057882 */ /* 0x000fe20000000000 */
[----:B------:R-:W-:Y:S02]  /*12e10*/  ISETP.GE.AND P3, PT, R32, UR4, PT ;  /* 0x0000000420007c0c */ /* 0x000fe4000bf66270 */
[----:B------:R-:W-:-:S02]  /*12e20*/  ISETP.GE.AND P2, PT, R10, UR4, PT ;  /* 0x000000040a007c0c */ /* 0x000fc4000bf46270 */
[----:B------:R-:W-:Y:S02]  /*12e30*/  ISETP.GE.AND P1, PT, R11, UR4, PT ;  /* 0x000000040b007c0c */ /* 0x000fe4000bf26270 */
[----:B------:R-:W-:Y:S01]  /*12e40*/  SHF.R.U32.HI R10, RZ, 0x2, R18 ;  /* 0x00000002ff0a7819 */ /* 0x000fe20000011612 */
[----:B------:R-:W-:Y:S10]  /*12e50*/  BRA.DIV UR5, `(.L_x_270) ;  /* 0x0000004a05a07947 */ /* 0x000ff4000b800000 */
[----:B----4-:R-:W0:Y:S01]  /*12e60*/  SHFL.IDX PT, R14, R0, RZ, 0x1c1f ;  /* 0x001c1fff000e7589 */ /* 0x010e2200000e0000 */
[----:B------:R-:W-:Y:S02]  /*12e70*/  IMAD R28, R28, R6, RZ ;  /* 0x000000061c1c7224 */ /* 0x000fe400078e02ff */
[----:B------:R-:W-:Y:S01]  /*12e80*/  IMAD.IADD R5, R10, 0x1, R5 ;  /* 0x000000010a057824 */ /* 0x000fe200078e0205 */
[----:B------:R-:W1:Y:S03]  /*12e90*/  SHFL.IDX PT, R2, R4, RZ, 0x1c1f ;  /* 0x001c1fff04027589 */ /* 0x000e6600000e0000 */
[C---:B------:R-:W-:Y:S01]  /*12ea0*/  VIADD R7, R5.reuse, 0x20 ;  /* 0x0000002005077836 */ /* 0x040fe20000000000 */
[----:B------:R-:W-:-:S13]  /*12eb0*/  ISETP.GE.AND P0, PT, R5, R28, PT ;  /* 0x0000001c0500720c */ /* 0x000fda0003f06270 */
[----:B0-----:R-:W-:-:S05]  /*12ec0*/  @!P0 IADD3 R14, P4, R32, R14, RZ ;  /* 0x0000000e200e8210 */ /* 0x001fca0007f9e0ff */
[----:B-1----:R-:W-:Y:S02]  /*12ed0*/  @!P0 IMAD.X R3, RZ, RZ, R2, P4 ;  /* 0x000000ffff038224 */ /* 0x002fe400020e0602 */
[----:B------:R-:W-:Y:S02]  /*12ee0*/  @!P0 IMAD.MOV.U32 R2, RZ, RZ, R14 ;  /* 0x000000ffff028224 */ /* 0x000fe400078e000e */
[----:B------:R-:W0:Y:S04]  /*12ef0*/  SHFL.IDX PT, R14, R0, 0x1, 0x1c1f ;  /* 0x003c1f00000e7f89 */ /* 0x000e2800000e0000 */
[----:B-----5:R-:W-:Y:S04]  /*12f00*/  @!P0 LDGSTS.E.BYPASS.LTC128B.128 [R8+0x1e200], desc[UR50][R2.64], !P3 ;  /* 0x1e20000002088fae */ /* 0x020fe8000d901d72 */
[----:B------:R-:W-:Y:S04]  /*12f10*/  @!P0 LDGSTS.E.BYPASS.LTC128B.128 [R8+0x20200], desc[UR50][R2.64+0x40], !P2 ;  /* 0x2020004002088fae */ /* 0x000fe8000d101d72 */
[----:B------:R1:W-:Y:S01]  /*12f20*/  @!P0 LDGSTS.E.BYPASS.LTC128B.128 [R8+0x22200], desc[UR50][R2.64+0x80], !P1 ;  /* 0x2220008002088fae */ /* 0x0003e2000c901d72 */
[----:B------:R-:W-:-:S03]  /*12f30*/  ISETP.GE.AND P0, PT, R7, R28, PT ;  /* 0x0000001c0700720c */ /* 0x000fc60003f06270 */
[----:B-1----:R-:W1:Y:S10]  /*12f40*/  SHFL.IDX PT, R2, R4, 0x1, 0x1c1f ;  /* 0x003c1f0004027f89 */ /* 0x002e7400000e0000 */
[----:B0-----:R-:W-:-:S05]  /*12f50*/  @!P0 IADD3 R14, P4, R32, R14, RZ ;  /* 0x0000000e200e8210 */ /* 0x001fca0007f9e0ff */
[----:B-1----:R-:W-:Y:S02]  /*12f60*/  @!P0 IMAD.X R7, RZ, RZ, R2, P4 ;  /* 0x000000ffff078224 */ /* 0x002fe400020e0602 */
[----:B------:R-:W-:Y:S02]  /*12f70*/  @!P0 IMAD.MOV.U32 R2, RZ, RZ, R14 ;  /* 0x000000ffff028224 */ /* 0x000fe400078e000e */
[----:B------:R-:W-:Y:S01]  /*12f80*/  @!P0 IMAD.MOV.U32 R3, RZ, RZ, R7 ;  /* 0x000000ffff038224 */ /* 0x000fe200078e0007 */
[----:B------:R-:W0:Y:S01]  /*12f90*/  SHFL.IDX PT, R14, R0, 0x2, 0x1c1f ;  /* 0x005c1f00000e7f89 */ /* 0x000e2200000e0000 */
[----:B------:R-:W-:-:S03]  /*12fa0*/  VIADD R7, R5, 0x40 ;  /* 0x0000004005077836 */ /* 0x000fc60000000000 */
[----:B------:R-:W-:Y:S04]  /*12fb0*/  @!P0 LDGSTS.E.BYPASS.LTC128B.128 [R8+0x1ea00], desc[UR50][R2.64], !P3 ;  /* 0x1ea0000002088fae */ /* 0x000fe8000d901d72 */
[----:B------:R-:W-:Y:S04]  /*12fc0*/  @!P0 LDGSTS.E.BYPASS.LTC128B.128 [R8+0x20a00], desc[UR50][R2.64+0x40], !P2 ;  /* 0x20a0004002088fae */ /* 0x000fe8000d101d72 */
[----:B------:R1:W-:Y:S01]  /*12fd0*/  @!P0 LDGSTS.E.BYPASS.LTC128B.128 [R8+0x22a00], desc[UR50][R2.64+0x80], !P1 ;  /* 0x22a0008002088fae */ /* 0x0003e2000c901d72 */
[----:B------:R-:W-:-:S03]  /*12fe0*/  ISETP.GE.AND P0, PT, R7, R28, PT ;  /* 0x0000001c0700720c */ /* 0x000fc60003f06270 */
[----:B-1----:R-:W1:Y:S10]  /*12ff0*/  SHFL.IDX PT, R2, R4, 0x2, 0x1c1f ;  /* 0x005c1f0004027f89 */ /* 0x002e7400000e0000 */
[----:B0-----:R-:W-:Y:S01]  /*13000*/  @!P0 IADD3 R14, P4, R32, R14, RZ ;  /* 0x0000000e200e8210 */ /* 0x001fe20007f9e0ff */
[----:B------:R-:W0:Y:S04]  /*13010*/  SHFL.IDX PT, R4, R4, 0x3, 0x1c1f ;  /* 0x007c1f0004047f89 */ /* 0x000e2800000e0000 */
[----:B-1----:R-:W-:-:S02]  /*13020*/  @!P0 IMAD.X R7, RZ, RZ, R2, P4 ;  /* 0x000000ffff078224 */ /* 0x002fc400020e0602 */
[----:B------:R-:W-:Y:S02]  /*13030*/  @!P0 IMAD.MOV.U32 R2, RZ, RZ, R14 ;  /* 0x000000ffff028224 */ /* 0x000fe400078e000e */
[----:B------:R-:W-:Y:S01]  /*13040*/  @!P0 IMAD.MOV.U32 R3, RZ, RZ, R7 ;  /* 0x000000ffff038224 */ /* 0x000fe200078e0007 */
[----:B------:R1:W2:Y:S04]  /*13050*/  SHFL.IDX PT, R14, R0, 0x3, 0x1c1f ;  /* 0x007c1f00000e7f89 */ /* 0x0002a800000e0000 */
[----:B------:R1:W-:Y:S04]  /*13060*/  @!P0 LDGSTS.E.BYPASS.LTC128B.128 [R8+0x1f200], desc[UR50][R2.64], !P3 ;  /* 0x1f20000002088fae */ /* 0x0003e8000d901d72 */
[----:B------:R1:W-:Y:S04]  /*13070*/  @!P0 LDGSTS.E.BYPASS.LTC128B.128 [R8+0x21200], desc[UR50][R2.64+0x40], !P2 ;  /* 0x2120004002088fae */ /* 0x0003e8000d101d72 */
[----:B0-----:R1:W-:Y:S02]  /*13080*/  @!P0 LDGSTS.E.BYPASS.LTC128B.128 [R8+0x23200], desc[UR50][R2.64+0x80], !P1 ;  /* 0x2320008002088fae */ /* 0x0013e4000c901d72 */
.L_x_368:
[----:B------:R-:W-:Y:S01]  /*13090*/  VIADD R5, R5, 0x60 ;  /* 0x0000006005057836 */ /* 0x000fe20000000000 */
[----:B------:R-:W-:Y:S04]  /*130a0*/  BSSY B0, `(.L_x_271) ;  /* 0x000000b000007945 */ /* 0x000fe80003800000 */
[----:B------:R-:W-:-:S13]  /*130b0*/  ISETP.GE.AND P0, PT, R5, R28, PT ;  /* 0x0000001c0500720c */ /* 0x000fda0003f06270 */
[----:B------:R-:W-:Y:S05]  /*130c0*/  @P0 BRA `(.L_x_272) ;  /* 0x0000000000200947 */ /* 0x000fea0003800000 */
[----:B-12---:R-:W-:-:S05]  /*130d0*/  IADD3 R2, P0, R32, R14, RZ ;  /* 0x0000000e20027210 */ /* 0x006fca0007f1e0ff */
[----:B------:R-:W-:-:S05]  /*130e0*/  IMAD.X R3, RZ, RZ, R4, P0 ;  /* 0x000000ffff037224 */ /* 0x000fca00000e0604 */
[----:B------:R-:W-:Y:S01]  /*130f0*/  @!PT LDS RZ, [RZ] ;  /* 0x00000000fffff984 */ /* 0x000fe20000000800 */
[----:B------:R-:W-:Y:S01]  /*13100*/  @!PT LDS RZ, [RZ] ;  /* 0x00000000fffff984 */ /* 0x000fe20000000800 */
[----:B------:R-:W-:Y:S01]  /*13110*/  @!PT LDS RZ, [RZ] ;  /* 0x00000000fffff984 */ /* 0x000fe20000000800 */
[----:B------:R0:W-:Y:S04]  /*13120*/  LDGSTS.E.BYPASS.LTC128B.128 [R8+0x1fa00], desc[UR50][R2.64], !P3 ;  /* 0x1fa0000002087fae */ /* 0x0001e8000d901d72 */
[----:B------:R0:W-:Y:S04]  /*13130*/  LDGSTS.E.BYPASS.LTC128B.128 [R8+0x21a00], desc[UR50][R2.64+0x40], !P2 ;  /* 0x21a0004002087fae */ /* 0x0001e8000d101d72 */
[----:B------:R0:W-:Y:S02]  /*13140*/  LDGSTS.E.BYPASS.LTC128B.128 [R8+0x23a00], desc[UR50][R2.64+0x80], !P1 ;  /* 0x23a0008002087fae */ /* 0x0001e4000c901d72 */
.L_x_272:
[----:B------:R-:W-:Y:S05]  /*13150*/  BSYNC B0 ;  /* 0x0000000000007941 */ /* 0x000fea0003800000 */
.L_x_271:
[----:B------:R-:W-:Y:S01]  /*13160*/  NOP ;  /* 0x0000000000007918 */ /* 0x000fe20000000000 */
[----:B------:R-:W-:-:S13]  /*13170*/  PLOP3.LUT P0, PT, PT, PT, PT, 0x80, 0x0 ;  /* 0x000000000000781c */ /* 0x000fda0003f0f070 */
.L_x_273:
[----:B------:R-:W-:Y:S02]  /*13180*/  PLOP3.LUT P1, PT, P1, P0, PT, 0xa2, 0x0 ;  /* 0x000000000000781c */ /* 0x000fe40000f21472 */
[----:B------:R-:W-:-:S08]  /*13190*/  @P0 R2UR P1, UR4, R16 ;  /* 0x00000000100402ca */ /* 0x000fd00000020000 */
[----:B------:R-:W-:-:S05]  /*131a0*/  @P0 PLOP3.LUT P0, PT, P1, PT, PT, 0x80, 0x0 ;  /* 0x000000000000081c */ /* 0x000fca0000f0f070 */
[----:B------:R-:W-:Y:S01]  /*131b0*/  @!P1 SYNCS.ARRIVE.TRANS64.RED.A0T1 RZ, [UR4+0x33400], RZ ;  /* 0x033400ffffff99a7 */ /* 0x000fe20008200404 */
[----:B------:R-:W-:Y:S07]  /*131c0*/  @!P1 ARRIVES.LDGSTSBAR.64.TRANSCNT [UR4+0x33400] ;  /* 0x03340000ff0099b0 */ /* 0x000fee0008000a84 */
[----:B------:R-:W-:Y:S05]  /*131d0*/  @P0 BRA.U.ANY `(.L_x_273) ;  /* 0xfffffffd00e80947 */ /* 0x000fea000393ffff */
[----:B01----:R-:W3:Y:S02]  /*131e0*/  LDL.LU R2, [R1+0x1c] ;  /* 0x00001c0001027983 */ /* 0x003ee40000300800 */
[----:B---3--:R-:W-:-:S05]  /*131f0*/  VIADD R2, R2, 0x1 ;  /* 0x0000000102027836 */ /* 0x008fca0000000000 */
[----:B------:R0:W-:Y:S01]  /*13200*/  STL [R1+0x1c], R2 ;  /* 0x00001c0201007387 */ /* 0x0001e20000100800 */
[----:B------:R-:W-:-:S04]  /*13210*/  LEA.HI R0, R2, R2, RZ, 0x1 ;  /* 0x0000000202007211 */ /* 0x000fc800078f08ff */
[----:B------:R-:W-:-:S05]  /*13220*/  LOP3.LUT R0, R0, 0xfffffffe, RZ, 0xc0, !PT ;  /* 0xfffffffe00007812 */ /* 0x000fca00078ec0ff */
[----:B------:R-:W-:-:S05]  /*13230*/  IMAD.IADD R0, R2, 0x1, -R0 ;  /* 0x0000000102007824 */ /* 0x000fca00078e0a00 */
[----:B------:R-:W-:Y:S01]  /*13240*/  SHF.L.U32 R3, R0, 0x1f, RZ ;  /* 0x0000001f00037819 */ /* 0x000fe200000006ff */
[----:B------:R-:W-:Y:S01]  /*13250*/  NOP ;  /* 0x0000000000007918 */ /* 0x000fe20000000000 */
[----:B------:R0:W-:Y:S01]  /*13260*/  SYNCS.ARRIVE.TRANS64.A1T0 RZ, [R16+URZ+0x33400], RZ ;  /* 0x033400ff10ff79a7 */ /* 0x0001e2000810003f */
[----:B------:R-:W-:Y:S01]  /*13270*/  BSSY B0, `(.L_x_274) ;  /* 0x0000003000007945 */ /* 0x000fe20003800000 */
[----:B------:R-:W1:Y:S03]  /*13280*/  SYNCS.PHASECHK.TRANS64.TRYWAIT P0, [R16+URZ+0x33420], R3 ;  /* 0x03342003100075a7 */ /* 0x000e66000800017f */
[----:B01----:R-:W-:Y:S05]  /*13290*/  @!P0 BRA `(.L_x_275) ;  /* 0x0000004800cc8947 */ /* 0x003fea0003800000 */
.L_x_369:
[----:B------:R-:W-:Y:S05]  /*132a0*/  BSYNC B0 ;  /* 0x0000000000007941 */ /* 0x000fea0003800000 */
.L_x_274:
[----:B------:R-:W-:-:S06]  /*132b0*/  UIADD3 UR4, UR46, -0x2, URZ ;  /* 0xfffffffe2e047890 */ /* 0x000fcc000fffe03f */
[----:B------:R-:W-:-:S13]  /*132c0*/  ISETP.LE.AND P0, PT, R36, UR4, PT ;  /* 0x0000000424007c0c */ /* 0x000fda000bf03270 */
[----:B------:R-:W-:Y:S05]  /*132d0*/  @!P0 BRA `(.L_x_276) ;  /* 0x0000001800408947 */ /* 0x000fea0003800000 */
[----:B------:R-:W-:Y:S02]  /*132e0*/  IMAD.MOV.U32 R19, RZ, RZ, R30 ;  /* 0x000000ffff137224 */ /* 0x000fe400078e001e */
[----:B------:R-:W-:Y:S02]  /*132f0*/  IMAD.MOV.U32 R18, RZ, RZ, R27 ;  /* 0x000000ffff127224 */ /* 0x000fe400078e001b */
[----:B------:R-:W-:-:S07]  /*13300*/  IMAD.U32 R28, RZ, RZ, UR4 ;  /* 0x00000004ff1c7e24 */ /* 0x000fce000f8e00ff */
.L_x_296:
[----:B0-----:R-:W0:Y:S01]  /*13310*/  LDC R3, c[0x0][0x430] ;  /* 0x00010c00ff037b82 */ /* 0x001e220000000800 */
[----:B-1-3--:R-:W1:Y:S01]  /*13320*/  S2R R0, SR_TID.X ;  /* 0x0000000000007919 */ /* 0x00ae620000002100 */
[----:B------:R-:W-:Y:S01]  /*13330*/  IMAD R10, R28, 0xa0, R33 ;  /* 0x000000a01c0a7824 */ /* 0x000fe200078e0221 */
[----:B------:R-:W-:Y:S05]  /*13340*/  YIELD ;  /* 0x0000000000007946 */ /* 0x000fea0003800000 */
[----:B------:R-:W3:Y:S01]  /*13350*/  S2R R6, SR_TID.X ;  /* 0x0000000000067919 */ /* 0x000ee20000002100 */
[----:B------:R-:W-:Y:S01]  /*13360*/  ULDC.64 UR4, c[0x0][0x428] ;  /* 0x00010a0000047ab9 */ /* 0x000fe20000000a00 */
[----:B------:R-:W-:Y:S01]  /*13370*/  ULDC.64 UR6, c[0x0][0x418] ;  /* 0x0001060000067ab9 */ /* 0x000fe20000000a00 */
[----:B------:R-:W4:Y:S01]  /*13380*/  S2R R8, SR_TID.X ;  /* 0x0000000000087919 */ /* 0x000f220000002100 */
[----:B0-----:R-:W-:-:S02]  /*13390*/  ISETP.NE.AND P2, PT, R3, 0x1, PT ;  /* 0x000000010300780c */ /* 0x001fc40003f45270 */
[C---:B-1----:R-:W-:Y:S01]  /*133a0*/  LOP3.LUT R2, R0.reuse, 0x7f, RZ, 0xc0, !PT ;  /* 0x0000007f00027812 */ /* 0x042fe200078ec0ff */
[----:B------:R-:W-:-:S10]  /*133b0*/  IMAD.SHL.U32 R0, R0, 0x20, RZ ;  /* 0x0000002000007824 */ /* 0x000fd400078e00ff */
[----:B------:R-:W0:Y:S01]  /*133c0*/  @P2 LDC R3, c[0x0][0x434] ;  /* 0x00010d00ff032b82 */ /* 0x000e220000000800 */
[----:B------:R-:W-:Y:S02]  /*133d0*/  SHF.R.U32.HI R2, RZ, 0x2, R2 ;  /* 0x00000002ff027819 */ /* 0x000fe40000011602 */
[----:B---3--:R-:W-:Y:S02]  /*133e0*/  LOP3.LUT R6, R6, 0x7f, RZ, 0xc0, !PT ;  /* 0x0000007f06067812 */ /* 0x008fe400078ec0ff */
[----:B------:R-:W-:Y:S02]  /*133f0*/  LOP3.LUT R0, R2, 0x60, R0, 0xf8, !PT ;  /* 0x0000006002007812 */ /* 0x000fe400078ef800 */
[----:B------:R-:W-:Y:S01]  /*13400*/  SHF.R.U32.HI R9, RZ, 0x2, R6 ;  /* 0x00000002ff097819 */ /* 0x000fe20000011606 */
[----:B------:R-:W1:Y:S01]  /*13410*/  @P2 LDC R5, c[0x0][0x438] ;  /* 0x00010e00ff052b82 */ /* 0x000e620000000800 */
[----:B----4-:R-:W-:Y:S02]  /*13420*/  IMAD.SHL.U32 R8, R8, 0x20, RZ ;  /* 0x0000002008087824 */ /* 0x010fe400078e00ff */
[----:B------:R-:W-:-:S03]  /*13430*/  IMAD.IADD R0, R0, 0x1, R10 ;  /* 0x0000000100007824 */ /* 0x000fc600078e020a */
[----:B------:R-:W-:Y:S01]  /*13440*/  LOP3.LUT R8, R9, 0x60, R8, 0xf8, !PT ;  /* 0x0000006009087812 */ /* 0x000fe200078ef808 */
[----:B------:R-:W-:-:S03]  /*13450*/  IMAD.MOV.U32 R4, RZ, RZ, R0 ;  /* 0x000000ffff047224 */ /* 0x000fc600078e0000 */
[----:B------:R-:W-:-:S04]  /*13460*/  LOP3.LUT R8, R8, 0x80, RZ, 0xfc, !PT ;  /* 0x0000008008087812 */ /* 0x000fc800078efcff */
[C---:B------:R-:W-:Y:S01]  /*13470*/  ISETP.GT.U32.AND P1, PT, R8.reuse, 0x9f, PT ;  /* 0x0000009f0800780c */ /* 0x040fe20003f24070 */
[----:B------:R-:W-:Y:S02]  /*13480*/  IMAD.IADD R10, R8, 0x1, R10 ;  /* 0x00000001080a7824 */ /* 0x000fe400078e020a */
[----:B0-----:R-:W-:-:S04]  /*13490*/  @P2 IMAD.HI.U32 R2, R0, R3, RZ ;  /* 0x0000000300022227 */ /* 0x001fc800078e00ff */
[----:B------:R-:W-:Y:S01]  /*134a0*/  IMAD.MOV.U32 R11, RZ, RZ, R10 ;  /* 0x000000ffff0b7224 */ /* 0x000fe200078e000a */
[----:B-1----:R-:W-:Y:S01]  /*134b0*/  @P2 SHF.R.U32.HI R4, RZ, R5, R2 ;  /* 0x00000005ff042219 */ /* 0x002fe20000011602 */
[----:B------:R-:W-:-:S03]  /*134c0*/  IMAD R2, R35, UR4, RZ ;  /* 0x0000000423027c24 */ /* 0x000fc6000f8e02ff */
[----:B------:R-:W-:Y:S01]  /*134d0*/  SHF.R.S32.HI R3, RZ, 0x1f, R4 ;  /* 0x0000001fff037819 */ /* 0x000fe20000011404 */
[----:B------:R-:W-:Y:S02]  /*134e0*/  IMAD R5, R29, UR5, R2 ;  /* 0x000000051d057c24 */ /* 0x000fe4000f8e0202 */
[----:B------:R-:W-:-:S04]  /*134f0*/  IMAD.MOV.U32 R2, RZ, RZ, R4 ;  /* 0x000000ffff027224 */ /* 0x000fc800078e0004 */
[----:B------:R-:W-:-:S04]  /*13500*/  IMAD.WIDE.U32 R2, R29, UR4, R2 ;  /* 0x000000041d027c25 */ /* 0x000fc8000f8e0002 */
[----:B------:R-:W-:Y:S01]  /*13510*/  IMAD.IADD R3, R5, 0x1, R3 ;  /* 0x0000000105037824 */ /* 0x000fe200078e0203 */
[----:B------:R-:W-:-:S04]  /*13520*/  LEA R6, P0, R2, UR6, 0x2 ;  /* 0x0000000602067c11 */ /* 0x000fc8000f8010ff */
[----:B------:R-:W-:Y:S02]  /*13530*/  LEA.HI.X R7, R2, UR7, R3, 0x2, P0 ;  /* 0x0000000702077c11 */ /* 0x000fe400080f1403 */
[----:B------:R-:W0:Y:S03]  /*13540*/  @P2 LDC R3, c[0x0][0x434] ;  /* 0x00010d00ff032b82 */ /* 0x000e260000000800 */
[----:B------:R1:W3:Y:S05]  /*13550*/  LDG.E R6, desc[UR50][R6.64] ;  /* 0x0000003206067981 */ /* 0x0002ea000c1e1900 */
[----:B------:R-:W4:Y:S01]  /*13560*/  @P2 LDC R2, c[0x0][0x438] ;  /* 0x00010e00ff022b82 */ /* 0x000f220000000800 */
[----:B0-----:R-:W-:-:S05]  /*13570*/  @P2 IMAD.HI.U32 R3, R10, R3, RZ ;  /* 0x000000030a032227 */ /* 0x001fca00078e00ff */
[----:B----4-:R-:W-:-:S04]  /*13580*/  @P2 SHF.R.U32.HI R11, RZ, R2, R3 ;  /* 0x00000002ff0b2219 */ /* 0x010fc80000011603 */
[--C-:B------:R-:W-:Y:S01]  /*13590*/  @!P1 SHF.R.S32.HI R3, RZ, 0x1f, R11.reuse ;  /* 0x0000001fff039819 */ /* 0x100fe2000001140b */
[----:B------:R-:W-:-:S04]  /*135a0*/  @!P1 IMAD.MOV.U32 R2, RZ, RZ, R11 ;  /* 0x000000ffff029224 */ /* 0x000fc800078e000b */
[----:B------:R-:W-:Y:S01]  /*135b0*/  @!P1 IMAD.WIDE.U32 R2, R29, UR4, R2 ;  /* 0x000000041d029c25 */ /* 0x000fe2000f8e0002 */
[----:B------:R-:W-:-:S03]  /*135c0*/  ULDC UR4, c[0x0][0x430] ;  /* 0x00010c0000047ab9 */ /* 0x000fc60000000800 */
[----:B------:R-:W-:Y:S01]  /*135d0*/  @!P1 IMAD.IADD R5, R5, 0x1, R3 ;  /* 0x0000000105059824 */ /* 0x000fe200078e0203 */
[----:B------:R-:W-:Y:S01]  /*135e0*/  @!P1 LEA R8, P0, R2, UR6, 0x2 ;  /* 0x0000000602089c11 */ /* 0x000fe2000f8010ff */
[----:B------:R-:W-:-:S03]  /*135f0*/  IMAD.U32 R12, RZ, RZ, UR43 ;  /* 0x0000002bff0c7e24 */ /* 0x000fc6000f8e00ff */
[----:B------:R-:W-:Y:S01]  /*13600*/  @!P1 LEA.HI.X R9, R2, UR7, R5, 0x2, P0 ;  /* 0x0000000702099c11 */ /* 0x000fe200080f1405 */
[----:B------:R-:W-:Y:S02]  /*13610*/  IMAD.MOV.U32 R5, RZ, RZ, RZ ;  /* 0x000000ffff057224 */ /* 0x000fe400078e00ff */
[----:B------:R-:W-:-:S04]  /*13620*/  VIADD R27, R18, 0x1 ;  /* 0x00000001121b7836 */ /* 0x000fc80000000000 */
[----:B------:R0:W5:Y:S01]  /*13630*/  @!P1 LDG.E R5, desc[UR50][R8.64] ;  /* 0x0000003208059981 */ /* 0x000162000c1e1900 */
[----:B------:R-:W-:Y:S01]  /*13640*/  ISETP.NE.AND P1, PT, R12, 0x3, PT ;  /* 0x000000030c00780c */ /* 0x000fe20003f25270 */
[----:B-1----:R-:W-:Y:S01]  /*13650*/  IMAD.MOV R7, RZ, RZ, -R4 ;  /* 0x000000ffff077224 */ /* 0x002fe200078e0a04 */
[----:B------:R-:W-:-:S03]  /*13660*/  ISETP.NE.AND P0, PT, R27, 0x2, PT ;  /* 0x000000021b00780c */ /* 0x000fc60003f05270 */
[----:B------:R-:W-:Y:S01]  /*13670*/  IMAD R7, R7, UR4, R0 ;  /* 0x0000000407077c24 */ /* 0x000fe2000f8e0200 */
[----:B------:R-:W-:Y:S01]  /*13680*/  SEL R30, RZ, 0x1, P0 ;  /* 0x00000001ff1e7807 */ /* 0x000fe20000000000 */
[----:B------:R-:W-:Y:S02]  /*13690*/  IMAD.MOV.U32 R0, RZ, RZ, R28 ;  /* 0x000000ffff007224 */ /* 0x000fe400078e001c */
[----:B0-----:R-:W-:Y:S01]  /*136a0*/  IMAD.MOV R8, RZ, RZ, -R11 ;  /* 0x000000ffff087224 */ /* 0x001fe200078e0a0b */
[----:B------:R-:W-:-:S03]  /*136b0*/  SEL R27, R27, RZ, P0 ;  /* 0x000000ff1b1b7207 */ /* 0x000fc60000000000 */
[----:B------:R-:W-:Y:S01]  /*136c0*/  IMAD R8, R8, UR4, R10 ;  /* 0x0000000408087c24 */ /* 0x000fe2000f8e020a */
[----:B------:R-:W-:Y:S01]  /*136d0*/  LOP3.LUT R30, R19, R30, RZ, 0x3c, !PT ;  /* 0x0000001e131e7212 */ /* 0x000fe200078e3cff */
[----:B------:R-:W-:Y:S01]  /*136e0*/  VIADD R28, R28, 0xffffffff ;  /* 0xffffffff1c1c7836 */ /* 0x000fe20000000000 */
[----:B------:R-:W-:Y:S02]  /*136f0*/  ISETP.GT.AND P2, PT, R0, R36, PT ;  /* 0x000000240000720c */ /* 0x000fe40003f44270 */
[----:B---3--:R-:W-:Y:S01]  /*13700*/  SHF.R.S32.HI R25, RZ, 0x1f, R6 ;  /* 0x0000001fff197819 */ /* 0x008fe20000011406 */
[----:B------:R-:W-:Y:S10]  /*13710*/  @!P1 BRA `(.L_x_277) ;  /* 0x0000000000049947 */ /* 0x000ff40003800000 */
[----:B------:R-:W-:Y:S01]  /*13720*/  BPT.TRAP 0x1 ;  /* 0x000000040000795c */ /* 0x000fe20000300000 */
.L_x_277:
[----:B------:R-:W-:Y:S01]  /*13730*/  IMAD R4, R27, 0x8, R16 ;  /* 0x000000081b047824 */ /* 0x000fe200078e0210 */
[----:B------:R-:W-:Y:S01]  /*13740*/  SHF.L.U32 R26, R30, 0x1f, RZ ;  /* 0x0000001f1e1a7819 */ /* 0x000fe200000006ff */
[----:B------:R-:W-:Y:S01]  /*13750*/  BSSY B0, `(.L_x_278) ;  /* 0x0000004000007945 */ /* 0x000fe20003800000 */
[----:B------:R-:W-:Y:S02]  /*13760*/  SHF.R.S32.HI R9, RZ, 0x1f, R7 ;  /* 0x0000001fff097819 */ /* 0x000fe40000011407 */
[----:B------:R-:W0:Y:S02]  /*13770*/  SYNCS.PHASECHK.TRANS64.TRYWAIT P0, [R4+URZ+0x33480], R26 ;  /* 0x0334801a040075a7 */ /* 0x000e24000800017f */
[----:B0-----:R-:W-:Y:S05]  /*13780*/  @!P0 BRA `(.L_x_279) ;  /* 0x0000004400a48947 */ /* 0x001fea0003800000 */
.L_x_370:
[----:B------:R-:W-:Y:S05]  /*13790*/  BSYNC B0 ;  /* 0x0000000000007941 */ /* 0x000fea0003800000 */
.L_x_278:
[----:B------:R-:W3:Y:S01]  /*137a0*/  LDL R15, [R1+0xc] ;  /* 0x00000c00010f7983 */ /* 0x000ee20000100800 */
[----:B------:R-:W-:Y:S01]  /*137b0*/  ULDC.64 UR4, c[0x0][0x328] ;  /* 0x0000ca0000047ab9 */ /* 0x000fe20000000a00 */
[----:B------:R-:W-:Y:S01]  /*137c0*/  ULDC.64 UR6, c[0x0][0x338] ;  /* 0x0000ce0000067ab9 */ /* 0x000fe20000000a00 */
[----:B------:R-:W-:Y:S01]  /*137d0*/  IMAD R0, R9, UR4, RZ ;  /* 0x0000000409007c24 */ /* 0x000fe2000f8e02ff */
[----:B------:R-:W-:Y:S01]  /*137e0*/  SHF.R.S32.HI R20, RZ, 0x1f, R8 ;  /* 0x0000001fff147819 */ /* 0x000fe20000011408 */
[C---:B------:R-:W-:Y:S01]  /*137f0*/  IMAD.WIDE.U32 R2, R7.reuse, UR4, RZ ;  /* 0x0000000407027c25 */ /* 0x040fe2000f8e00ff */
[----:B-----5:R-:W-:Y:S01]  /*13800*/  SHF.R.S32.HI R24, RZ, 0x1f, R5 ;  /* 0x0000001fff187819 */ /* 0x020fe20000011405 */
[----:B------:R-:W1:Y:S01]  /*13810*/  LDC R12, c[0x0][0x2f4] ;  /* 0x0000bd00ff0c7b82 */ /* 0x000e620000000800 */
[C---:B--2---:R-:W-:Y:S01]  /*13820*/  LOP3.LUT R14, R32.reuse, 0x80, RZ, 0xfc, !PT ;  /* 0x00000080200e7812 */ /* 0x044fe200078efcff */
[----:B------:R-:W-:Y:S01]  /*13830*/  IMAD R0, R7, UR5, R0 ;  /* 0x0000000507007c24 */ /* 0x000fe2000f8e0200 */
[----:B------:R-:W-:Y:S01]  /*13840*/  LOP3.LUT R13, R32, 0x40, RZ, 0xfc, !PT ;  /* 0x00000040200d7812 */ /* 0x000fe200078efcff */
[----:B------:R-:W-:-:S02]  /*13850*/  IMAD R10, R25, UR6, RZ ;  /* 0x00000006190a7c24 */ /* 0x000fc4000f8e02ff */
        /* <DEDUP_REMOVED lines=8> */
[----:B------:R-:W-:Y:S01]  /*138e0*/  ULDC.64 UR4, c[0x0][0x330] ;  /* 0x0000cc0000047ab9 */ /* 0x000fe20000000a00 */
[----:B-1----:R-:W-:-:S02]  /*138f0*/  ISETP.GE.AND P1, PT, R14, R12, PT ;  /* 0x0000000c0e00720c */ /* 0x002fc40003f26270 */
[----:B------:R-:W-:Y:S01]  /*13900*/  IMAD.IADD R3, R3, 0x1, R0 ;  /* 0x0000000103037824 */ /* 0x000fe200078e0200 */
[-C--:B------:R-:W-:Y:S01]  /*13910*/  ISETP.GE.AND P3, PT, R13, R12.reuse, PT ;  /* 0x0000000c0d00720c */ /* 0x080fe20003f66270 */
[----:B------:R-:W-:Y:S01]  /*13920*/  IMAD R0, R24, UR6, RZ ;  /* 0x0000000618007c24 */ /* 0x000fe2000f8e02ff */
[----:B------:R-:W-:Y:S01]  /*13930*/  ISETP.GE.AND P4, PT, R32, R12, PT ;  /* 0x0000000c2000720c */ /* 0x000fe20003f86270 */
        /* <DEDUP_REMOVED lines=12> */
[----:B---3--:R-:W-:Y:S01]  /*13a00*/  IMAD R34, R27, 0x7800, R15 ;  /* 0x000078001b227824 */ /* 0x008fe200078e020f */
[----:B------:R-:W-:Y:S07]  /*13a10*/  BRA.DIV UR4, `(.L_x_280) ;  /* 0x0000004604147947 */ /* 0x000fee000b800000 */
[----:B------:R-:W1:Y:S04]  /*13a20*/  SHFL.IDX PT, R2, R10, RZ, 0x1c1f ;  /* 0x001c1fff0a027589 */ /* 0x000e6800000e0000 */
[----:B------:R-:W2:Y:S04]  /*13a30*/  SHFL.IDX PT, R0, R22, RZ, 0x1c1f ;  /* 0x001c1fff16007589 */ /* 0x000ea800000e0000 */
[----:B------:R-:W-:Y:S01]  /*13a40*/  SHFL.IDX PT, R23, R23, RZ, 0x1c1f ;  /* 0x001c1fff17177589 */ /* 0x000fe200000e0000 */
[----:B-1----:R-:W-:-:S05]  /*13a50*/  IADD3 R2, P0, R32, R2, RZ ;  /* 0x0000000220027210 */ /* 0x002fca0007f1e0ff */
[----:B--2---:R-:W-:Y:S02]  /*13a60*/  IMAD.X R3, RZ, RZ, R0, P0 ;  /* 0x000000ffff037224 */ /* 0x004fe400000e0600 */
[----:B------:R-:W-:Y:S02]  /*13a70*/  IMAD.IADD R0, R16, 0x1, R34 ;  /* 0x0000000110007824 */ /* 0x000fe400078e0222 */
[----:B------:R-:W-:Y:S04]  /*13a80*/  SHFL.IDX PT, R34, R22, 0x2, 0x1c1f ;  /* 0x005c1f0016227f89 */ /* 0x000fe800000e0000 */
[----:B------:R-:W-:Y:S04]  /*13a90*/  LDGSTS.E.BYPASS.LTC128B.128 [R0+0xf200], desc[UR50][R2.64], !P4 ;  /* 0x0f20000002007fae */ /* 0x000fe8000e101d72 */
[----:B------:R-:W-:Y:S04]  /*13aa0*/  LDGSTS.E.BYPASS.LTC128B.128 [R0+0x11a00], desc[UR50][R2.64+0x40], !P3 ;  /* 0x11a0004002007fae */ /* 0x000fe8000d901d72 */
[----:B------:R1:W-:Y:S04]  /*13ab0*/  LDGSTS.E.BYPASS.LTC128B.128 [R0+0x14200], desc[UR50][R2.64+0x80], !P1 ;  /* 0x1420008002007fae */ /* 0x0003e8000c901d72 */
[----:B-1----:R-:W1:Y:S04]  /*13ac0*/  SHFL.IDX PT, R2, R10, 0x1, 0x1c1f ;  /* 0x003c1f000a027f89 */ /* 0x002e6800000e0000 */
[----:B------:R-:W2:Y:S01]  /*13ad0*/  SHFL.IDX PT, R3, R22, 0x1, 0x1c1f ;  /* 0x003c1f0016037f89 */ /* 0x000ea200000e0000 */
[----:B-1----:R-:W-:-:S05]  /*13ae0*/  IADD3 R2, P0, R32, R2, RZ ;  /* 0x0000000220027210 */ /* 0x002fca0007f1e0ff */
[----:B--2---:R-:W-:-:S05]  /*13af0*/  IMAD.X R3, RZ, RZ, R3, P0 ;  /* 0x000000ffff037224 */ /* 0x004fca00000e0603 */
[----:B------:R-:W-:Y:S04]  /*13b00*/  LDGSTS.E.BYPASS.LTC128B.128 [R0+0xfa00], desc[UR50][R2.64], !P4 ;  /* 0x0fa0000002007fae */ /* 0x000fe8000e101d72 */
[----:B------:R-:W-:Y:S04]  /*13b10*/  LDGSTS.E.BYPASS.LTC128B.128 [R0+0x12200], desc[UR50][R2.64+0x40], !P3 ;  /* 0x1220004002007fae */ /* 0x000fe8000d901d72 */
[----:B------:R1:W-:Y:S04]  /*13b20*/  LDGSTS.E.BYPASS.LTC128B.128 [R0+0x14a00], desc[UR50][R2.64+0x80], !P1 ;  /* 0x14a0008002007fae */ /* 0x0003e8000c901d72 */
[----:B-1----:R-:W1:Y:S02]  /*13b30*/  SHFL.IDX PT, R2, R10, 0x2, 0x1c1f ;  /* 0x005c1f000a027f89 */ /* 0x002e6400000e0000 */
[----:B-1----:R-:W-:-:S05]  /*13b40*/  IADD3 R2, P0, R32, R2, RZ ;  /* 0x0000000220027210 */ /* 0x002fca0007f1e0ff */
[----:B------:R-:W-:Y:S02]  /*13b50*/  IMAD.X R3, RZ, RZ, R34, P0 ;  /* 0x000000ffff037224 */ /* 0x000fe400000e0622 */
[----:B------:R-:W-:Y:S04]  /*13b60*/  SHFL.IDX PT, R34, R22, 0x3, 0x1c1f ;  /* 0x007c1f0016227f89 */ /* 0x000fe800000e0000 */
[----:B------:R-:W-:Y:S04]  /*13b70*/  LDGSTS.E.BYPASS.LTC128B.128 [R0+0x10200], desc[UR50][R2.64], !P4 ;  /* 0x1020000002007fae */ /* 0x000fe8000e101d72 */
[----:B------:R-:W-:Y:S04]  /*13b80*/  LDGSTS.E.BYPASS.LTC128B.128 [R0+0x12a00], desc[UR50][R2.64+0x40], !P3 ;  /* 0x12a0004002007fae */ /* 0x000fe8000d901d72 */
[----:B------:R1:W-:Y:S04]  /*13b90*/  LDGSTS.E.BYPASS.LTC128B.128 [R0+0x15200], desc[UR50][R2.64+0x80], !P1 ;  /* 0x1520008002007fae */ /* 0x0003e8000c901d72 */
[----:B-1----:R-:W1:Y:S02]  /*13ba0*/  SHFL.IDX PT, R2, R10, 0x3, 0x1c1f ;  /* 0x007c1f000a027f89 */ /* 0x002e6400000e0000 */
[----:B-1----:R-:W-:-:S05]  /*13bb0*/  IADD3 R2, P0, R32, R2, RZ ;  /* 0x0000000220027210 */ /* 0x002fca0007f1e0ff */
[----:B------:R-:W-:-:S05]  /*13bc0*/  IMAD.X R3, RZ, RZ, R34, P0 ;  /* 0x000000ffff037224 */ /* 0x000fca00000e0622 */
[----:B------:R-:W-:Y:S04]  /*13bd0*/  LDGSTS.E.BYPASS.LTC128B.128 [R0+0x10a00], desc[UR50][R2.64], !P4 ;  /* 0x10a0000002007fae */ /* 0x000fe8000e101d72 */
[----:B------:R-:W-:Y:S04]  /*13be0*/  LDGSTS.E.BYPASS.LTC128B.128 [R0+0x13200], desc[UR50][R2.64+0x40], !P3 ;  /* 0x1320004002007fae */ /* 0x000fe8000d901d72 */
[----:B------:R1:W-:Y:S04]  /*13bf0*/  LDGSTS.E.BYPASS.LTC128B.128 [R0+0x15a00], desc[UR50][R2.64+0x80], !P1 ;  /* 0x15a0008002007fae */ /* 0x0003e8000c901d72 */
[----:B-1----:R1:W2:Y:S02]  /*13c00*/  SHFL.IDX PT, R2, R21, RZ, 0x1c1f ;  /* 0x001c1fff15027589 */ /* 0x0022a400000e0000 */
.L_x_382:
[----:B--2---:R-:W-:-:S05]  /*13c10*/  IADD3 R2, P0, R32, R2, RZ ;  /* 0x0000000220027210 */ /* 0x004fca0007f1e0ff */
[----:B------:R-:W-:Y:S01]  /*13c20*/  IMAD.X R3, RZ, RZ, R23, P0 ;  /* 0x000000ffff037224 */ /* 0x000fe200000e0617 */
[----:B------:R-:W-:-:S04]  /*13c30*/  PLOP3.LUT P0, PT, PT, PT, PT, 0x80, 0x0 ;  /* 0x000000000000781c */ /* 0x000fc80003f0f070 */
[----:B------:R-:W-:Y:S01]  /*13c40*/  @!PT LDS RZ, [RZ] ;  /* 0x00000000fffff984 */ /* 0x000fe20000000800 */
[----:B------:R-:W-:Y:S01]  /*13c50*/  @!PT LDS RZ, [RZ] ;  /* 0x00000000fffff984 */ /* 0x000fe20000000800 */
[----:B------:R-:W-:Y:S01]  /*13c60*/  @!PT LDS RZ, [RZ] ;  /* 0x00000000fffff984 */ /* 0x000fe20000000800 */
[----:B------:R2:W-:Y:S04]  /*13c70*/  LDGSTS.E.BYPASS.LTC128B.128 [R0+0x11200], desc[UR50][R2.64], !P4 ;  /* 0x1120000002007fae */ /* 0x0005e8000e101d72 */
[----:B------:R2:W-:Y:S04]  /*13c80*/  LDGSTS.E.BYPASS.LTC128B.128 [R0+0x13a00], desc[UR50][R2.64+0x40], !P3 ;  /* 0x13a0004002007fae */ /* 0x0005e8000d901d72 */
[----:B------:R2:W-:Y:S01]  /*13c90*/  LDGSTS.E.BYPASS.LTC128B.128 [R0+0x16200], desc[UR50][R2.64+0x80], !P1 ;  /* 0x1620008002007fae */ /* 0x0005e2000c901d72 */
[----:B------:R-:W-:Y:S01]  /*13ca0*/  NOP ;  /* 0x0000000000007918 */ /* 0x000fe20000000000 */
.L_x_281:
        /* <DEDUP_REMOVED lines=11> */
.L_x_282:
[----:B------:R2:W-:Y:S01]  /*13d60*/  SYNCS.ARRIVE.TRANS64.A1T0 RZ, [R4+URZ+0x33470], RZ ;  /* 0x033470ff04ff79a7 */ /* 0x0005e2000810003f */
[----:B------:R-:W-:Y:S05]  /*13d70*/  @!P3 BRA `(.L_x_283) ;  /* 0x000000000004b947 */ /* 0x000fea0003800000 */
[----:B------:R-:W-:Y:S01]  /*13d80*/  BPT.TRAP 0x1 ;  /* 0x000000040000795c */ /* 0x000fe20000300000 */
.L_x_283:
[----:B------:R-:W3:Y:S01]  /*13d90*/  SYNCS.PHASECHK.TRANS64.TRYWAIT P0, [R4+URZ+0x33440], R26 ;  /* 0x0334401a040075a7 */ /* 0x000ee2000800017f */
[----:B------:R-:W-:Y:S04]  /*13da0*/  BSSY B0, `(.L_x_284) ;  /* 0x0000002000007945 */ /* 0x000fe80003800000 */
[----:B---3--:R-:W-:Y:S05]  /*13db0*/  @!P0 BRA `(.L_x_285) ;  /* 0x0000004400ac8947 */ /* 0x008fea0003800000 */
.L_x_383:
[----:B------:R-:W-:Y:S05]  /*13dc0*/  BSYNC B0 ;  /* 0x0000000000007941 */ /* 0x000fea0003800000 */
.L_x_284:
[----:B------:R-:W-:Y:S01]  /*13dd0*/  ULDC.64 UR4, c[0x0][0x300] ;  /* 0x0000c00000047ab9 */ /* 0x000fe20000000a00 */
[----:B------:R-:W-:Y:S01]  /*13de0*/  ULDC.64 UR6, c[0x0][0x310] ;  /* 0x0000c40000067ab9 */ /* 0x000fe20000000a00 */
[----:B------:R-:W-:Y:S01]  /*13df0*/  IMAD R9, R9, UR4, RZ ;  /* 0x0000000409097c24 */ /* 0x000fe2000f8e02ff */
[----:B------:R-:W4:Y:S01]  /*13e00*/  LDC R12, c[0x0][0x2f4] ;  /* 0x0000bd00ff0c7b82 */ /* 0x000f220000000800 */
[C---:B------:R-:W-:Y:S01]  /*13e10*/  IMAD.WIDE.U32 R2, R7.reuse, UR4, RZ ;  /* 0x0000000407027c25 */ /* 0x040fe2000f8e00ff */
[C---:B------:R-:W-:Y:S02]  /*13e20*/  LOP3.LUT R14, R32.reuse, 0x80, RZ, 0xfc, !PT ;  /* 0x00000080200e7812 */ /* 0x040fe400078efcff */
[----:B------:R-:W-:Y:S01]  /*13e30*/  LOP3.LUT R13, R32, 0x40, RZ, 0xfc, !PT ;  /* 0x00000040200d7812 */ /* 0x000fe200078efcff */
[----:B------:R-:W-:Y:S02]  /*13e40*/  IMAD R9, R7, UR5, R9 ;  /* 0x0000000507097c24 */ /* 0x000fe4000f8e0209 */
[----:B------:R-:W-:-:S02]  /*13e50*/  IMAD R25, R25, UR6, RZ ;  /* 0x0000000619197c24 */ /* 0x000fc4000f8e02ff */
[----:B------:R-:W-:Y:S02]  /*13e60*/  IMAD.IADD R3, R3, 0x1, R9 ;  /* 0x0000000103037824 */ /* 0x000fe400078e0209 */
[----:B------:R-:W-:Y:S02]  /*13e70*/  IMAD R9, R20, UR4, RZ ;  /* 0x0000000414097c24 */ /* 0x000fe4000f8e02ff */
[----:B------:R-:W-:-:S04]  /*13e80*/  IMAD.WIDE.U32 R2, R6, UR6, R2 ;  /* 0x0000000606027c25 */ /* 0x000fc8000f8e0002 */
[----:B------:R-:W-:Y:S02]  /*13e90*/  IMAD R6, R6, UR7, R25 ;  /* 0x0000000706067c24 */ /* 0x000fe4000f8e0219 */
[----:B------:R-:W-:Y:S02]  /*13ea0*/  IMAD R9, R8, UR5, R9 ;  /* 0x0000000508097c24 */ /* 0x000fe4000f8e0209 */
[----:B------:R-:W-:Y:S02]  /*13eb0*/  IMAD.IADD R7, R3, 0x1, R6 ;  /* 0x0000000103077824 */ /* 0x000fe400078e0206 */
[----:B------:R-:W-:Y:S01]  /*13ec0*/  IMAD.MOV.U32 R6, RZ, RZ, R2 ;  /* 0x000000ffff067224 */ /* 0x000fe200078e0002 */
[-C--:B----4-:R-:W-:Y:S01]  /*13ed0*/  ISETP.GE.AND P1, PT, R14, R12.reuse, PT ;  /* 0x0000000c0e00720c */ /* 0x090fe20003f26270 */
[----:B------:R-:W-:Y:S01]  /*13ee0*/  IMAD.WIDE.U32 R2, R8, UR4, RZ ;  /* 0x0000000408027c25 */ /* 0x000fe2000f8e00ff */
[----:B------:R-:W-:Y:S01]  /*13ef0*/  ULDC.64 UR4, c[0x0][0x308] ;  /* 0x0000c20000047ab9 */ /* 0x000fe20000000a00 */
[----:B------:R-:W-:-:S02]  /*13f00*/  ISETP.GE.AND P3, PT, R13, R12, PT ;  /* 0x0000000c0d00720c */ /* 0x000fc40003f66270 */
[----:B------:R-:W-:Y:S01]  /*13f10*/  IMAD.IADD R3, R3, 0x1, R9 ;  /* 0x0000000103037824 */ /* 0x000fe200078e0209 */
[----:B------:R-:W-:Y:S01]  /*13f20*/  ISETP.GE.AND P4, PT, R32, R12, PT ;  /* 0x0000000c2000720c */ /* 0x000fe20003f86270 */
[----:B------:R-:W-:Y:S02]  /*13f30*/  IMAD R10, R24, UR6, RZ ;  /* 0x00000006180a7c24 */ /* 0x000fe4000f8e02ff */
[----:B------:R-:W-:-:S04]  /*13f40*/  IMAD.WIDE.U32 R8, R5, UR6, R2 ;  /* 0x0000000605087c25 */ /* 0x000fc8000f8e0002 */
[----:B------:R-:W-:-:S04]  /*13f50*/  IMAD.WIDE.U32 R2, R17, UR4, R6 ;  /* 0x0000000411027c25 */ /* 0x000fc8000f8e0006 */
[----:B------:R-:W-:Y:S01]  /*13f60*/  IMAD R10, R5, UR7, R10 ;  /* 0x00000007050a7c24 */ /* 0x000fe2000f8e020a */
[----:B------:R-:W-:Y:S01]  /*13f70*/  ULDC.64 UR6, c[0x0][0x2e8] ;  /* 0x0000ba0000067ab9 */ /* 0x000fe20000000a00 */
[----:B------:R-:W-:Y:S01]  /*13f80*/  IMAD R11, R17, UR5, RZ ;  /* 0x00000005110b7c24 */ /* 0x000fe2000f8e02ff */
[----:B------:R-:W-:Y:S01]  /*13f90*/  IADD3 R5, P0, R2, UR6, RZ ;  /* 0x0000000602057c10 */ /* 0x000fe2000ff1e0ff */
[----:B------:R-:W-:-:S03]  /*13fa0*/  IMAD.MOV.U32 R2, RZ, RZ, R8 ;  /* 0x000000ffff027224 */ /* 0x000fc600078e0008 */
[----:B------:R-:W-:Y:S01]  /*13fb0*/  IADD3.X R6, R11, UR7, R3, P0, !PT ;  /* 0x000000070b067c10 */ /* 0x000fe200087fe403 */
[----:B------:R-:W-:Y:S02]  /*13fc0*/  IMAD.IADD R3, R9, 0x1, R10 ;  /* 0x0000000109037824 */ /* 0x000fe400078e020a */
[----:B------:R-:W-:Y:S01]  /*13fd0*/  IMAD.WIDE.U32 R2, R17, UR4, R2 ;  /* 0x0000000411027c25 */ /* 0x000fe2000f8e0002 */
[----:B------:R-:W-:Y:S02]  /*13fe0*/  UMOV UR4, 0xffffffff ;  /* 0xffffffff00047882 */ /* 0x000fe40000000000 */
[----:B------:R-:W-:-:S04]  /*13ff0*/  IADD3 R7, P0, R2, UR6, RZ ;  /* 0x0000000602077c10 */ /* 0x000fc8000ff1e0ff */
[----:B------:R-:W-:Y:S01]  /*14000*/  IADD3.X R8, R11, UR7, R3, P0, !PT ;  /* 0x000000070b087c10 */ /* 0x000fe200087fe403 */
[----:B------:R-:W-:Y:S08]  /*14010*/  BRA.DIV UR4, `(.L_x_286) ;  /* 0x0000004604287947 */ /* 0x000ff0000b800000 */
[----:B------:R-:W4:Y:S04]  /*14020*/  SHFL.IDX PT, R2, R5, RZ, 0x1c1f ;  /* 0x001c1fff05027589 */ /* 0x000f2800000e0000 */
[----:B------:R-:W5:Y:S04]  /*14030*/  SHFL.IDX PT, R3, R6, RZ, 0x1c1f ;  /* 0x001c1fff06037589 */ /* 0x000f6800000e0000 */
[----:B------:R-:W-:Y:S04]  /*14040*/  SHFL.IDX PT, R9, R6, 0x2, 0x1c1f ;  /* 0x005c1f0006097f89 */ /* 0x000fe800000e0000 */
[----:B------:R-:W-:Y:S04]  /*14050*/  SHFL.IDX PT, R8, R8, RZ, 0x1c1f ;  /* 0x001c1fff08087589 */ /* 0x000fe800000e0000 */
[----:B------:R-:W-:Y:S01]  /*14060*/  SHFL.IDX PT, R14, R7, RZ, 0x1c1f ;  /* 0x001c1fff070e7589 */ /* 0x000fe200000e0000 */
[----:B----4-:R-:W-:-:S05]  /*14070*/  IADD3 R2, P0, R32, R2, RZ ;  /* 0x0000000220027210 */ /* 0x010fca0007f1e0ff */
[----:B-----5:R-:W-:-:S05]  /*14080*/  IMAD.X R3, RZ, RZ, R3, P0 ;  /* 0x000000ffff037224 */ /* 0x020fca00000e0603 */
[----:B------:R-:W-:Y:S04]  /*14090*/  LDGSTS.E.BYPASS.LTC128B.128 [R0+0x24200], desc[UR50][R2.64], !P4 ;  /* 0x2420000002007fae */ /* 0x000fe8000e101d72 */
[----:B------:R-:W-:Y:S04]  /*140a0*/  LDGSTS.E.BYPASS.LTC128B.128 [R0+0x26a00], desc[UR50][R2.64+0x40], !P3 ;  /* 0x26a0004002007fae */ /* 0x000fe8000d901d72 */
[----:B------:R4:W-:Y:S04]  /*140b0*/  LDGSTS.E.BYPASS.LTC128B.128 [R0+0x29200], desc[UR50][R2.64+0x80], !P1 ;  /* 0x2920008002007fae */ /* 0x0009e8000c901d72 */
[----:B----4-:R-:W4:Y:S04]  /*140c0*/  SHFL.IDX PT, R2, R5, 0x1, 0x1c1f ;  /* 0x003c1f0005027f89 */ /* 0x010f2800000e0000 */
[----:B------:R-:W5:Y:S01]  /*140d0*/  SHFL.IDX PT, R3, R6, 0x1, 0x1c1f ;  /* 0x003c1f0006037f89 */ /* 0x000f6200000e0000 */
[----:B----4-:R-:W-:-:S05]  /*140e0*/  IADD3 R2, P0, R32, R2, RZ ;  /* 0x0000000220027210 */ /* 0x010fca0007f1e0ff */
[----:B-----5:R-:W-:-:S05]  /*140f0*/  IMAD.X R3, RZ, RZ, R3, P0 ;  /* 0x000000ffff037224 */ /* 0x020fca00000e0603 */
[----:B------:R-:W-:Y:S04]  /*14100*/  LDGSTS.E.BYPASS.LTC128B.128 [R0+0x24a00], desc[UR50][R2.64], !P4 ;  /* 0x24a0000002007fae */ /* 0x000fe8000e101d72 */
[----:B------:R-:W-:Y:S04]  /*14110*/  LDGSTS.E.BYPASS.LTC128B.128 [R0+0x27200], desc[UR50][R2.64+0x40], !P3 ;  /* 0x2720004002007fae */ /* 0x000fe8000d901d72 */
[----:B------:R4:W-:Y:S04]  /*14120*/  LDGSTS.E.BYPASS.LTC128B.128 [R0+0x29a00], desc[UR50][R2.64+0x80], !P1 ;  /* 0x29a0008002007fae */ /* 0x0009e8000c901d72 */
[----:B----4-:R-:W4:Y:S02]  /*14130*/  SHFL.IDX PT, R2, R5, 0x2, 0x1c1f ;  /* 0x005c1f0005027f89 */ /* 0x010f2400000e0000 */
[----:B----4-:R-:W-:-:S05]  /*14140*/  IADD3 R2, P0, R32, R2, RZ ;  /* 0x0000000220027210 */ /* 0x010fca0007f1e0ff */
[----:B------:R-:W-:Y:S02]  /*14150*/  IMAD.X R3, RZ, RZ, R9, P0 ;  /* 0x000000ffff037224 */ /* 0x000fe400000e0609 */
[----:B------:R-:W-:Y:S04]  /*14160*/  SHFL.IDX PT, R9, R6, 0x3, 0x1c1f ;  /* 0x007c1f0006097f89 */ /* 0x000fe800000e0000 */
[----:B------:R-:W-:Y:S04]  /*14170*/  LDGSTS.E.BYPASS.LTC128B.128 [R0+0x25200], desc[UR50][R2.64], !P4 ;  /* 0x2520000002007fae */ /* 0x000fe8000e101d72 */
[----:B------:R-:W-:Y:S04]  /*14180*/  LDGSTS.E.BYPASS.LTC128B.128 [R0+0x27a00], desc[UR50][R2.64+0x40], !P3 ;  /* 0x27a0004002007fae */ /* 0x000fe8000d901d72 */
[----:B------:R4:W-:Y:S04]  /*14190*/  LDGSTS.E.BYPASS.LTC128B.128 [R0+0x2a200], desc[UR50][R2.64+0x80], !P1 ;  /* 0x2a20008002007fae */ /* 0x0009e8000c901d72 */
[----:B----4-:R-:W4:Y:S02]  /*141a0*/  SHFL.IDX PT, R2, R5, 0x3, 0x1c1f ;  /* 0x007c1f0005027f89 */ /* 0x010f2400000e0000 */
[----:B----4-:R-:W-:-:S05]  /*141b0*/  IADD3 R2, P0, R32, R2, RZ ;  /* 0x0000000220027210 */ /* 0x010fca0007f1e0ff */
[----:B------:R-:W-:-:S05]  /*141c0*/  IMAD.X R3, RZ, RZ, R9, P0 ;  /* 0x000000ffff037224 */ /* 0x000fca00000e0609 */
[----:B------:R4:W-:Y:S04]  /*141d0*/  LDGSTS.E.BYPASS.LTC128B.128 [R0+0x25a00], desc[UR50][R2.64], !P4 ;  /* 0x25a0000002007fae */ /* 0x0009e8000e101d72 */
[----:B------:R4:W-:Y:S04]  /*141e0*/  LDGSTS.E.BYPASS.LTC128B.128 [R0+0x28200], desc[UR50][R2.64+0x40], !P3 ;  /* 0x2820004002007fae */ /* 0x0009e8000d901d72 */
[----:B------:R4:W-:Y:S02]  /*141f0*/  LDGSTS.E.BYPASS.LTC128B.128 [R0+0x2aa00], desc[UR50][R2.64+0x80], !P1 ;  /* 0x2aa0008002007fae */ /* 0x0009e4000c901d72 */
.L_x_395:
[----:B----4-:R-:W-:-:S05]  /*14200*/  IADD3 R2, P0, R32, R14, RZ ;  /* 0x0000000e20027210 */ /* 0x010fca0007f1e0ff */
        /* <DEDUP_REMOVED lines=9> */
.L_x_287:
[----:B------:R-:W-:Y:S02]  /*142a0*/  PLOP3.LUT P1, PT, P1, P0, PT, 0xa2, 0x0 ;  /* 0x000000000000781c */ /* 0x000fe40000f21472 */
[----:B------:R-:W-:-:S08]  /*142b0*/  @P0 R2UR P1, UR4, R4 ;  /* 0x00000000040402ca */ /* 0x000fd00000020000 */
[----:B------:R-:W-:-:S05]  /*142c0*/  @P0 PLOP3.LUT P0, PT, P1, PT, PT, 0x80, 0x0 ;  /* 0x000000000000081c */ /* 0x000fca0000f0f070 */
[----:B------:R-:W-:Y:S01]  /*142d0*/  @!P1 SYNCS.ARRIVE.TRANS64.RED.A0T1 RZ, [UR4+0x33430], RZ ;  /* 0x033430ffffff99a7 */ /* 0x000fe20008200404 */
[----:B------:R-:W-:Y:S07]  /*142e0*/  @!P1 ARRIVES.LDGSTSBAR.64.TRANSCNT [UR4+0x33430] ;  /* 0x03343000ff0099b0 */ /* 0x000fee0008000a84 */
[----:B------:R-:W-:Y:S05]  /*142f0*/  @P0 BRA.U.ANY `(.L_x_287) ;  /* 0xfffffffd00e80947 */ /* 0x000fea000393ffff */
[----:B------:R-:W-:Y:S01]  /*14300*/  NOP ;  /* 0x0000000000007918 */ /* 0x000fe20000000000 */
[----:B----4-:R-:W-:-:S05]  /*14310*/  IMAD.U32 R0, RZ, RZ, UR43 ;  /* 0x0000002bff007e24 */ /* 0x010fca000f8e00ff */
[----:B------:R-:W-:-:S13]  /*14320*/  ISETP.NE.AND P3, PT, R0, 0x3, PT ;  /* 0x000000030000780c */ /* 0x000fda0003f65270 */
[----:B------:R-:W-:Y:S05]  /*14330*/  @!P3 BRA `(.L_x_288) ;  /* 0x000000000004b947 */ /* 0x000fea0003800000 */
[----:B------:R-:W-:Y:S01]  /*14340*/  BPT.TRAP 0x1 ;  /* 0x000000040000795c */ /* 0x000fe20000300000 */
.L_x_288:
[----:B------:R-:W-:Y:S01]  /*14350*/  IMAD.U32 R0, RZ, RZ, UR44 ;  /* 0x0000002cff007e24 */ /* 0x000fe2000f8e00ff */
[----:B------:R4:W-:Y:S04]  /*14360*/  SYNCS.ARRIVE.TRANS64.A1T0 RZ, [R4+URZ+0x33430], RZ ;  /* 0x033430ff04ff79a7 */ /* 0x0009e8000810003f */
[----:B------:R-:W-:-:S13]  /*14370*/  ISETP.NE.AND P0, PT, R0, 0x3, PT ;  /* 0x000000030000780c */ /* 0x000fda0003f05270 */
[----:B----4-:R-:W-:Y:S05]  /*14380*/  @!P0 BRA `(.L_x_289) ;  /* 0x0000000000048947 */ /* 0x010fea0003800000 */
[----:B------:R-:W-:Y:S01]  /*14390*/  BPT.TRAP 0x1 ;  /* 0x000000040000795c */ /* 0x000fe20000300000 */
.L_x_289:
[----:B------:R-:W-:Y:S01]  /*143a0*/  LOP3.LUT R3, R19, 0x1, RZ, 0x3c, !PT ;  /* 0x0000000113037812 */ /* 0x000fe200078e3cff */
[----:B------:R-:W-:Y:S01]  /*143b0*/  IMAD R0, R18, 0x8, R16 ;  /* 0x0000000812007824 */ /* 0x000fe200078e0210 */
[----:B------:R-:W-:Y:S02]  /*143c0*/  BSSY B0, `(.L_x_290) ;  /* 0x0000004000007945 */ /* 0x000fe40003800000 */
[----:B------:R-:W-:-:S04]  /*143d0*/  SHF.L.U32 R3, R3, 0x1f, RZ ;  /* 0x0000001f03037819 */ /* 0x000fc800000006ff */
[----:B------:R-:W4:Y:S02]  /*143e0*/  SYNCS.PHASECHK.TRANS64.TRYWAIT P1, [R0+URZ+0x33470], R3 ;  /* 0x03347003000075a7 */ /* 0x000f24000802017f */
[----:B----4-:R-:W-:Y:S05]  /*143f0*/  @!P1 BRA `(.L_x_291) ;  /* 0x0000004400a89947 */ /* 0x010fea0003800000 */
.L_x_396:
[----:B------:R-:W-:Y:S05]  /*14400*/  BSYNC B0 ;  /* 0x0000000000007941 */ /* 0x000fea0003800000 */
.L_x_290:
[----:B------:R-:W-:-:S05]  /*14410*/  IMAD.U32 R2, RZ, RZ, UR43 ;  /* 0x0000002bff027e24 */ /* 0x000fca000f8e00ff */
[----:B------:R-:W-:-:S13]  /*14420*/  ISETP.NE.AND P1, PT, R2, 0x3, PT ;  /* 0x000000030200780c */ /* 0x000fda0003f25270 */
[----:B------:R-:W-:Y:S05]  /*14430*/  @!P1 BRA `(.L_x_292) ;  /* 0x0000000000049947 */ /* 0x000fea0003800000 */
[----:B------:R-:W-:Y:S01]  /*14440*/  BPT.TRAP 0x1 ;  /* 0x000000040000795c */ /* 0x000fe20000300000 */
.L_x_292:
[----:B----4-:R-:W-:Y:S01]  /*14450*/  SHF.L.U32 R3, R19, 0x1f, RZ ;  /* 0x0000001f13037819 */ /* 0x010fe200000006ff */
[----:B------:R-:W-:-:S03]  /*14460*/  IMAD R2, R18, 0x7800, RZ ;  /* 0x0000780012027824 */ /* 0x000fc600078e02ff */
[----:B------:R-:W4:Y:S02]  /*14470*/  SYNCS.PHASECHK.TRANS64.TRYWAIT P1, [R0+URZ+0x33460], R3 ;  /* 0x03346003000075a7 */ /* 0x000f24000802017f */
[----:B----4-:R-:W-:Y:S05]  /*14480*/  @!P1 BRA `(.L_x_293) ;  /* 0x0000004400989947 */ /* 0x010fea0003800000 */
.L_x_397:
[----:B0-23--:R-:W4:Y:S04]  /*14490*/  LDL R4, [R1+0x14] ;  /* 0x0000140001047983 */ /* 0x00df280000100800 */
[----:B------:R-:W2:Y:S01]  /*144a0*/  LDL R8, [R1+0x10] ;  /* 0x0000100001087983 */ /* 0x000ea20000100800 */
[----:B------:R-:W-:Y:S05]  /*144b0*/  WARPSYNC.ALL ;  /* 0x0000000000007948 */ /* 0x000fea0003800000 */
[----:B------:R-:W-:-:S05]  /*144c0*/  IMAD.U32 R18, RZ, RZ, UR43 ;  /* 0x0000002bff127e24 */ /* 0x000fca000f8e00ff */
[----:B------:R-:W-:Y:S02]  /*144d0*/  ISETP.NE.AND P1, PT, R18, 0x3, PT ;  /* 0x000000031200780c */ /* 0x000fe40003f25270 */
[C---:B----4-:R-:W-:Y:S02]  /*144e0*/  LOP3.LUT R3, R2.reuse, R4, RZ, 0xfc, !PT ;  /* 0x0000000402037212 */ /* 0x050fe400078efcff */
[----:B--2---:R-:W-:-:S03]  /*144f0*/  LOP3.LUT R2, R2, R8, RZ, 0xfc, !PT ;  /* 0x0000000802027212 */ /* 0x004fc600078efcff */
[C---:B------:R-:W-:Y:S02]  /*14500*/  IMAD.IADD R3, R16.reuse, 0x1, R3 ;  /* 0x0000000110037824 */ /* 0x040fe400078e0203 */
[----:B------:R-:W-:-:S03]  /*14510*/  IMAD.IADD R2, R16, 0x1, R2 ;  /* 0x0000000110027824 */ /* 0x000fc600078e0202 */
[----:B------:R-:W0:Y:S02]  /*14520*/  LDSM.16.MT88.4 R4, [R3+0xf200] ;  /* 0x00f200000304783b */ /* 0x000e240000004200 */
[C-C-:B0-----:R-:W-:Y:S02]  /*14530*/  PRMT R12, R4.reuse, 0x6420, R5.reuse ;  /* 0x00006420040c7816 */ /* 0x141fe40000000005 */
[----:B------:R-:W-:Y:S02]  /*14540*/  PRMT R13, R4, 0x7531, R5 ;  /* 0x00007531040d7816 */ /* 0x000fe40000000005 */
[C-C-:B------:R-:W-:Y:S02]  /*14550*/  PRMT R14, R6.reuse, 0x6420, R7.reuse ;  /* 0x00006420060e7816 */ /* 0x140fe40000000007 */
[----:B------:R-:W-:-:S05]  /*14560*/  PRMT R15, R6, 0x7531, R7 ;  /* 0x00007531060f7816 */ /* 0x000fca0000000007 */
[----:B------:R-:W-:Y:S04]  /*14570*/  STSM.16.M88.4 [R2+0x200], R12 ;  /* 0x0002000c02007844 */ /* 0x000fe80000000200 */
[----:B------:R-:W0:Y:S02]  /*14580*/  LDSM.16.MT88.4 R4, [R3+0x11a00] ;  /* 0x011a00000304783b */ /* 0x000e240000004200 */
[C-C-:B0-----:R-:W-:Y:S02]  /*14590*/  PRMT R8, R4.reuse, 0x6420, R5.reuse ;  /* 0x0000642004087816 */ /* 0x141fe40000000005 */
[----:B------:R-:W-:Y:S02]  /*145a0*/  PRMT R9, R4, 0x7531, R5 ;  /* 0x0000753104097816 */ /* 0x000fe40000000005 */
[----:B------:R-:W-:-:S02]  /*145b0*/  PRMT R10, R6, 0x6420, R7 ;  /* 0x00006420060a7816 */ /* 0x000fc40000000007 */
        /* <DEDUP_REMOVED lines=85> */
[----:B--2---:R-:W2:Y:S01]  /*14b10*/  FENCE.VIEW.ASYNC.S ;  /* 0x00000000000073c6 */ /* 0x004ea20000000000 */
[----:B------:R-:W-:Y:S05]  /*14b20*/  @!P1 BRA `(.L_x_294) ;  /* 0x0000000000049947 */ /* 0x000fea0003800000 */
[----:B------:R-:W-:Y:S01]  /*14b30*/  BPT.TRAP 0x1 ;  /* 0x000000040000795c */ /* 0x000fe20000300000 */
.L_x_294:
[----:B--2---:R2:W-:Y:S01]  /*14b40*/  SYNCS.ARRIVE.TRANS64.A1T0 RZ, [R0+URZ+0x33450], RZ ;  /* 0x033450ff00ff79a7 */ /* 0x0045e2000810003f */
[----:B------:R-:W-:Y:S06]  /*14b50*/  BAR.SYNC.DEFER_BLOCKING 0x2, 0x80 ;  /* 0x0082000000007b1d */ /* 0x000fec0000010000 */
[----:B------:R-:W-:Y:S05]  /*14b60*/  @!P0 BRA `(.L_x_295) ;  /* 0x0000000000048947 */ /* 0x000fea0003800000 */
[----:B------:R-:W-:Y:S01]  /*14b70*/  BPT.TRAP 0x1 ;  /* 0x000000040000795c */ /* 0x000fe20000300000 */
.L_x_295:
[----:B--2---:R-:W-:Y:S02]  /*14b80*/  VIADD R0, R0, 0x33480 ;  /* 0x0003348000007836 */ /* 0x004fe40000000000 */
[----:B------:R-:W-:Y:S02]  /*14b90*/  IMAD.MOV.U32 R19, RZ, RZ, R30 ;  /* 0x000000ffff137224 */ /* 0x000fe400078e001e */
[----:B------:R-:W-:Y:S01]  /*14ba0*/  IMAD.MOV.U32 R18, RZ, RZ, R27 ;  /* 0x000000ffff127224 */ /* 0x000fe200078e001b */
[----:B------:R-:W-:-:S04]  /*14bb0*/  PRMT R0, R37, 0x654, R0 ;  /* 0x0000065425007816 */ /* 0x000fc80000000000 */
[----:B------:R3:W-:Y:S01]  /*14bc0*/  SYNCS.ARRIVE.TRANS64.RED.A1T0 RZ, [R0+URZ], RZ ;  /* 0x000000ff00ff79a7 */ /* 0x0007e2000810043f */
[----:B------:R-:W-:Y:S05]  /*14bd0*/  @P2 BRA `(.L_x_296) ;  /* 0xffffffe400cc2947 */ /* 0x000fea000383ffff */
.L_x_276:
[----:B---3--:R-:W0:Y:S01]  /*14be0*/  S2R R0, SR_TID.X ;  /* 0x0000000000007919 */ /* 0x008e220000002100 */
[----:B------:R-:W-:Y:S01]  /*14bf0*/  BSSY B0, `(.L_x_297) ;  /* 0x0000013000007945 */ /* 0x000fe20003800000 */
[----:B0-----:R-:W-:Y:S01]  /*14c00*/  LOP3.LUT R2, R0, 0x7f, RZ, 0xc0, !PT ;  /* 0x0000007f00027812 */ /* 0x001fe200078ec0ff */
[----:B------:R-:W-:-:S03]  /*14c10*/  IMAD.U32 R0, RZ, RZ, UR44 ;  /* 0x0000002cff007e24 */ /* 0x000fc6000f8e00ff */
[----:B------:R-:W-:Y:S02]  /*14c20*/  ISETP.NE.AND P1, PT, R2, RZ, PT ;  /* 0x000000ff0200720c */ /* 0x000fe40003f25270 */
[----:B------:R-:W-:-:S11]  /*14c30*/  ISETP.NE.AND P0, PT, R0, 0x3, PT ;  /* 0x000000030000780c */ /* 0x000fd60003f05270 */
[----:B------:R-:W-:Y:S05]  /*14c40*/  @P1 BRA `(.L_x_298) ;  /* 0x0000000000341947 */ /* 0x000fea0003800000 */
[----:B------:R-:W0:Y:S01]  /*14c50*/  S2R R5, SR_LANEID ;  /* 0x0000000000057919 */ /* 0x000e220000000000 */
[----:B------:R-:W-:Y:S01]  /*14c60*/  VOTEU.ANY UR4, UPT, PT ;  /* 0x0000000000047886 */ /* 0x000fe200038e0100 */
[----:B------:R-:W3:Y:S01]  /*14c70*/  LDC.64 R2, c[0x0][0xc60] ;  /* 0x00031800ff027b82 */ /* 0x000ee20000000a00 */
[----:B------:R-:W0:Y:S02]  /*14c80*/  FLO.U32 R0, UR4 ;  /* 0x0000000400007d00 */ /* 0x000e2400080e0000 */
[----:B0-----:R-:W-:-:S06]  /*14c90*/  ISETP.EQ.U32.AND P1, PT, R0, R5, PT ;  /* 0x000000050000720c */ /* 0x001fcc0003f22070 */
[----:B------:R-:W3:Y:S07]  /*14ca0*/  POPC R5, UR4 ;  /* 0x0000000400057d09 */ /* 0x000eee0008000000 */
[----:B---3--:R-:W3:Y:S01]  /*14cb0*/  @P1 ATOMG.E.ADD.STRONG.GPU PT, R3, desc[UR50][R2.64], R5 ;  /* 0x00000005020319a8 */ /* 0x008ee200081ee1f2 */
[----:B------:R-:W0:Y:S02]  /*14cc0*/  S2R R4, SR_LTMASK ;  /* 0x0000000000047919 */ /* 0x000e240000003900 */
[----:B0-----:R-:W-:-:S04]  /*14cd0*/  LOP3.LUT R4, R4, UR4, RZ, 0xc0, !PT ;  /* 0x0000000404047c12 */ /* 0x001fc8000f8ec0ff */
[----:B------:R-:W0:Y:S01]  /*14ce0*/  POPC R7, R4 ;  /* 0x0000000400077309 */ /* 0x000e220000000000 */
[----:B---3--:R-:W0:Y:S02]  /*14cf0*/  SHFL.IDX PT, R0, R3, R0, 0x1f ;  /* 0x00001f0003007589 */ /* 0x008e2400000e0000 */
[----:B0-----:R-:W-:-:S05]  /*14d00*/  IADD3 R0, R0, UR45, R7 ;  /* 0x0000002d00007c10 */ /* 0x001fca000fffe007 */
[----:B------:R0:W-:Y:S02]  /*14d10*/  STL [R1], R0 ;  /* 0x0000000001007387 */ /* 0x0001e40000100800 */
.L_x_298:
[----:B------:R-:W-:Y:S05]  /*14d20*/  BSYNC B0 ;  /* 0x0000000000007941 */ /* 0x000fea0003800000 */
.L_x_297:
[----:B------:R-:W-:Y:S05]  /*14d30*/  @!P0 BRA `(.L_x_299) ;  /* 0x0000000000048947 */ /* 0x000fea0003800000 */
[----:B------:R-:W-:Y:S01]  /*14d40*/  BPT.TRAP 0x1 ;  /* 0x000000040000795c */ /* 0x000fe20000300000 */
.L_x_299:
[----:B0-----:R-:W-:Y:S01]  /*14d50*/  LOP3.LUT R0, R30, 0x1, RZ, 0x3c, !PT ;  /* 0x000000011e007812 */ /* 0x001fe200078e3cff */
[----:B------:R-:W-:Y:S01]  /*14d60*/  IMAD R3, R27, 0x8, R16 ;  /* 0x000000081b037824 */ /* 0x000fe200078e0210 */
[----:B------:R-:W-:Y:S02]  /*14d70*/  BSSY B0, `(.L_x_300) ;  /* 0x0000004000007945 */ /* 0x000fe40003800000 */
[----:B------:R-:W-:-:S04]  /*14d80*/  SHF.L.U32 R0, R0, 0x1f, RZ ;  /* 0x0000001f00007819 */ /* 0x000fc800000006ff */
[----:B------:R-:W0:Y:S02]  /*14d90*/  SYNCS.PHASECHK.TRANS64.TRYWAIT P1, [R3+URZ+0x33470], R0 ;  /* 0x03347000030075a7 */ /* 0x000e24000802017f */
[----:B0-----:R-:W-:Y:S05]  /*14da0*/  @!P1 BRA `(.L_x_301) ;  /* 0x0000003c00649947 */ /* 0x001fea0003800000 */
.L_x_398:
[----:B------:R-:W-:Y:S05]  /*14db0*/  BSYNC B0 ;  /* 0x0000000000007941 */ /* 0x000fea0003800000 */
.L_x_300:
[----:B------:R-:W-:-:S05]  /*14dc0*/  IMAD.U32 R2, RZ, RZ, UR43 ;  /* 0x0000002bff027e24 */ /* 0x000fca000f8e00ff */
[----:B------:R-:W-:-:S13]  /*14dd0*/  ISETP.NE.AND P1, PT, R2, 0x3, PT ;  /* 0x000000030200780c */ /* 0x000fda0003f25270 */
[----:B------:R-:W-:Y:S05]  /*14de0*/  @!P1 BRA `(.L_x_302) ;  /* 0x0000000000049947 */ /* 0x000fea0003800000 */
[----:B------:R-:W-:Y:S01]  /*14df0*/  BPT.TRAP 0x1 ;  /* 0x000000040000795c */ /* 0x000fe20000300000 */
.L_x_302:
[----:B0-----:R-:W-:-:S04]  /*14e00*/  SHF.L.U32 R0, R30, 0x1f, RZ ;  /* 0x0000001f1e007819 */ /* 0x001fc800000006ff */
[----:B------:R-:W0:Y:S02]  /*14e10*/  SYNCS.PHASECHK.TRANS64.TRYWAIT P1, [R3+URZ+0x33460], R0 ;  /* 0x03346000030075a7 */ /* 0x000e24000802017f */
[----:B0-----:R-:W-:Y:S05]  /*14e20*/  @!P1 BRA `(.L_x_303) ;  /* 0x0000003c00589947 */ /* 0x001fea0003800000 */
.L_x_399:
[----:B------:R-:W3:Y:S04]  /*14e30*/  LDL R4, [R1+0x14] ;  /* 0x0000140001047983 */ /* 0x000ee80000100800 */
[----:B------:R-:W4:Y:S01]  /*14e40*/  LDL R10, [R1+0x10] ;  /* 0x00001000010a7983 */ /* 0x000f220000100800 */
[----:B------:R-:W-:Y:S01]  /*14e50*/  IMAD R2, R27, 0x7800, RZ ;  /* 0x000078001b027824 */ /* 0x000fe200078e02ff */
[----:B------:R-:W-:Y:S05]  /*14e60*/  WARPSYNC.ALL ;  /* 0x0000000000007948 */ /* 0x000fea0003800000 */
[----:B------:R-:W-:-:S05]  /*14e70*/  IMAD.U32 R12, RZ, RZ, UR43 ;  /* 0x0000002bff0c7e24 */ /* 0x000fca000f8e00ff */
[----:B------:R-:W-:Y:S02]  /*14e80*/  ISETP.NE.AND P1, PT, R12, 0x3, PT ;  /* 0x000000030c00780c */ /* 0x000fe40003f25270 */
[----:B---3--:R-:W-:-:S05]  /*14e90*/  LOP3.LUT R5, R2, R4, RZ, 0xfc, !PT ;  /* 0x0000000402057212 */ /* 0x008fca00078efcff */
[----:B0-----:R-:W-:-:S05]  /*14ea0*/  IMAD.IADD R0, R16, 0x1, R5 ;  /* 0x0000000110007824 */ /* 0x001fca00078e0205 */
[----:B------:R-:W0:Y:S02]  /*14eb0*/  LDSM.16.MT88.4 R4, [R0+0xf200] ;  /* 0x00f200000004783b */ /* 0x000e240000004200 */
[C-C-:B0-----:R-:W-:Y:S02]  /*14ec0*/  PRMT R8, R4.reuse, 0x6420, R5.reuse ;  /* 0x0000642004087816 */ /* 0x141fe40000000005 */
[----:B------:R-:W-:Y:S02]  /*14ed0*/  PRMT R9, R4, 0x7531, R5 ;  /* 0x0000753104097816 */ /* 0x000fe40000000005 */
[----:B----4-:R-:W-:Y:S02]  /*14ee0*/  LOP3.LUT R5, R2, R10, RZ, 0xfc, !PT ;  /* 0x0000000a02057212 */ /* 0x010fe400078efcff */
[C-C-:B------:R-:W-:Y:S02]  /*14ef0*/  PRMT R10, R6.reuse, 0x6420, R7.reuse ;  /* 0x00006420060a7816 */ /* 0x140fe40000000007 */
[----:B------:R-:W-:Y:S01]  /*14f00*/  PRMT R11, R6, 0x7531, R7 ;  /* 0x00007531060b7816 */ /* 0x000fe20000000007 */
[----:B------:R-:W-:-:S05]  /*14f10*/  IMAD.IADD R2, R16, 0x1, R5 ;  /* 0x0000000110027824 */ /* 0x000fca00078e0205 */
        /* <DEDUP_REMOVED lines=90> */
[----:B---3--:R-:W3:Y:S01]  /*154c0*/  FENCE.VIEW.ASYNC.S ;  /* 0x00000000000073c6 */ /* 0x008ee20000000000 */
[----:B------:R-:W-:Y:S05]  /*154d0*/  @!P1 BRA `(.L_x_304) ;  /* 0x0000000000049947 */ /* 0x000fea0003800000 */
[----:B------:R-:W-:Y:S01]  /*154e0*/  BPT.TRAP 0x1 ;  /* 0x000000040000795c */ /* 0x000fe20000300000 */
.L_x_304:
[----:B---3--:R3:W-:Y:S01]  /*154f0*/  SYNCS.ARRIVE.TRANS64.A1T0 RZ, [R3+URZ+0x33450], RZ ;  /* 0x033450ff03ff79a7 */ /* 0x0087e2000810003f */
[----:B------:R-:W-:Y:S06]  /*15500*/  BAR.SYNC.DEFER_BLOCKING 0x2, 0x80 ;  /* 0x0082000000007b1d */ /* 0x000fec0000010000 */
[----:B------:R-:W-:Y:S05]  /*15510*/  @!P0 BRA `(.L_x_305) ;  /* 0x0000000000048947 */ /* 0x000fea0003800000 */
[----:B------:R-:W-:Y:S01]  /*15520*/  BPT.TRAP 0x1 ;  /* 0x000000040000795c */ /* 0x000fe20000300000 */
.L_x_305:
[----:B------:R-:W-:Y:S02]  /*15530*/  VIADD R0, R3, 0x33480 ;  /* 0x0003348003007836 */ /* 0x000fe40000000000 */
[----:B------:R-:W-:-:S03]  /*15540*/  VIADD R27, R27, 0x1 ;  /* 0x000000011b1b7836 */ /* 0x000fc60000000000 */
[----:B------:R-:W-:Y:S02]  /*15550*/  PRMT R0, R37, 0x654, R0 ;  /* 0x0000065425007816 */ /* 0x000fe40000000000 */
[C---:B------:R-:W-:Y:S02]  /*15560*/  ISETP.NE.AND P0, PT, R27.reuse, 0x2, PT ;  /* 0x000000021b00780c */ /* 0x040fe40003f05270 */
[----:B------:R4:W-:Y:S02]  /*15570*/  SYNCS.ARRIVE.TRANS64.RED.A1T0 RZ, [R0+URZ], RZ ;  /* 0x000000ff00ff79a7 */ /* 0x0009e4000810043f */
[----:B---3--:R-:W-:Y:S02]  /*15580*/  SEL R3, RZ, 0x1, P0 ;  /* 0x00000001ff037807 */ /* 0x008fe40000000000 */
[----:B------:R-:W-:Y:S02]  /*15590*/  SEL R27, R27, RZ, P0 ;  /* 0x000000ff1b1b7207 */ /* 0x000fe40000000000 */
[----:B------:R-:W-:-:S07]  /*155a0*/  LOP3.LUT R30, R30, R3, RZ, 0x3c, !PT ;  /* 0x000000031e1e7212 */ /* 0x000fce00078e3cff */
.L_x_244:
[----:B------:R-:W-:Y:S05]  /*155b0*/  BSYNC B7 ;  /* 0x0000000000077941 */ /* 0x000fea0003800000 */
.L_x_242:
[----:B------:R-:W-:-:S13]  /*155c0*/  LOP3.LUT P0, RZ, R31, 0x100, RZ, 0xc0, !PT ;  /* 0x000001001fff7812 */ /* 0x000fda000780c0ff */
[----:B------:R-:W-:Y:S05]  /*155d0*/  @!P0 BRA `(.L_x_306) ;  /* 0x0000000000308947 */ /* 0x000fea0003800000 */
[----:B------:R-:W3:Y:S08]  /*155e0*/  S2UR UR4, SR_CgaCtaId ;  /* 0x00000000000479c3 */ /* 0x000ef00000008800 */
[----:B------:R-:W-:Y:S01]  /*155f0*/  BAR.SYNC.DEFER_BLOCKING 0x5, 0x180 ;  /* 0x0146000000007b1d */ /* 0x000fe20000010000 */
[----:B------:R-:W-:Y:S01]  /*15600*/  MOV R16, 0x400 ;  /* 0x0000040000107802 */ /* 0x000fe20000000f00 */
[----:B---3--:R-:W-:-:S05]  /*15610*/  IMAD.U32 R37, RZ, RZ, UR4 ;  /* 0x00000004ff257e24 */ /* 0x008fca000f8e00ff */
[----:B------:R-:W-:-:S05]  /*15620*/  LEA R16, R37, R16, 0x18 ;  /* 0x0000001025107211 */ /* 0x000fca00078ec0ff */
[----:B------:R-:W3:Y:S04]  /*15630*/  LDS.128 R4, [R16+0x334d0] ;  /* 0x0334d00010047984 */ /* 0x000ee80000000c00 */
[----:B---3--:R3:W-:Y:S01]  /*15640*/  STL.64 [R1], R4 ;  /* 0x0000000401007387 */ /* 0x0087e20000100a00 */
[----:B-1--4-:R-:W-:-:S03]  /*15650*/  IMAD.MOV.U32 R0, RZ, RZ, R7 ;  /* 0x000000ffff007224 */ /* 0x012fc600078e0007 */
[----:B------:R3:W-:Y:S02]  /*15660*/  STL [R1+0x8], R6 ;  /* 0x0000080601007387 */ /* 0x0007e40000100800 */
[----:B------:R-:W-:Y:S01]  /*15670*/  R2UR UR39, R0 ;  /* 0x00000000002772ca */ /* 0x000fe200000e0000 */
[----:B------:R-:W-:Y:S06]  /*15680*/  BAR.ARV 0x4, 0x180 ;  /* 0x0106000000007b1d */ /* 0x000fec0000002000 */
[----:B------:R-:W-:Y:S08]  /*15690*/  BRA `(.L_x_307) ;  /* 0x0000000800d47947 */ /* 0x000ff00003800000 */
.L_x_306:
[----:B-1--4-:R-:W3:Y:S01]  /*156a0*/  LDL.LU R0, [R1] ;  /* 0x0000000001007983 */ /* 0x012ee20000300800 */
[----:B------:R-:W-:Y:S01]  /*156b0*/  ULDC UR4, c[0x0][0xc3c] ;  /* 0x00030f0000047ab9 */ /* 0x000fe20000000800 */
[----:B0-----:R-:W0:Y:S02]  /*156c0*/  S2R R2, SR_TID.X ;  /* 0x0000000000027919 */ /* 0x001e240000002100 */
[----:B0-----:R-:W-:-:S04]  /*156d0*/  LOP3.LUT R9, R2, 0x1f, RZ, 0xc0, !PT ;  /* 0x0000001f02097812 */ /* 0x001fc800078ec0ff */
[C---:B------:R-:W-:Y:S01]  /*156e0*/  ISETP.NE.AND P0, PT, R9.reuse, 0x1f, PT ;  /* 0x0000001f0900780c */ /* 0x040fe20003f05270 */
[----:B------:R-:W-:-:S05]  /*156f0*/  VIADD R7, R9, UR39 ;  /* 0x0000002709077c36 */ /* 0x000fca0008000000 */
[----:B------:R-:W-:Y:S01]  /*15700*/  ISETP.GE.OR P1, PT, R7, UR4, !P0 ;  /* 0x0000000407007c0c */ /* 0x000fe2000c726670 */
[----:B------:R-:W-:-:S12]  /*15710*/  ULDC UR4, c[0x0][0xc3c] ;  /* 0x00030f0000047ab9 */ /* 0x000fd80000000800 */
[----:B------:R-:W0:Y:S08]  /*15720*/  @!P1 LDC.64 R2, c[0x0][0xc80] ;  /* 0x00032000ff029b82 */ /* 0x000e300000000a00 */
[----:B------:R-:W1:Y:S01]  /*15730*/  @!P1 LDC.64 R4, c[0x0][0xc78] ;  /* 0x00031e00ff049b82 */ /* 0x000e620000000a00 */
[----:B0-----:R-:W-:-:S04]  /*15740*/  @!P1 IMAD.WIDE R2, R7, 0x4, R2 ;  /* 0x0000000407029825 */ /* 0x001fc800078e0202 */
[----:B---3--:R-:W-:Y:S02]  /*15750*/  IMAD.MOV.U32 R10, RZ, RZ, R0 ;  /* 0x000000ffff0a7224 */ /* 0x008fe400078e0000 */
[----:B------:R-:W-:-:S06]  /*15760*/  IMAD.MOV.U32 R0, RZ, RZ, RZ ;  /* 0x000000ffff007224 */ /* 0x000fcc00078e00ff */
[----:B------:R1:W3:Y:S02]  /*15770*/  @!P1 LDG.E R0, desc[UR50][R2.64] ;  /* 0x0000003202009981 */ /* 0x0002e4000c1e1900 */
[----:B-1----:R-:W-:-:S04]  /*15780*/  @!P1 IMAD.WIDE R2, R7, 0x4, R4 ;  /* 0x0000000407029825 */ /* 0x002fc800078e0204 */
[----:B------:R-:W-:-:S06]  /*15790*/  IMAD.MOV.U32 R5, RZ, RZ, RZ ;  /* 0x000000ffff057224 */ /* 0x000fcc00078e00ff */
[----:B------:R-:W3:Y:S01]  /*157a0*/  @!P1 LDG.E R5, desc[UR50][R2.64] ;  /* 0x0000003202059981 */ /* 0x000ee2000c1e1900 */
[C---:B------:R-:W-:Y:S02]  /*157b0*/  ISETP.NE.AND P1, PT, R9.reuse, RZ, PT ;  /* 0x000000ff0900720c */ /* 0x040fe40003f25270 */
[C---:B------:R-:W-:Y:S01]  /*157c0*/  ISETP.GE.U32.AND P2, PT, R9.reuse, 0x2, PT ;  /* 0x000000020900780c */ /* 0x040fe20003f46070 */
[----:B------:R-:W-:Y:S01]  /*157d0*/  SHFL.IDX PT, R11, R10, 0x1, 0x1f ;  /* 0x00201f000a0b7f89 */ /* 0x000fe200000e0000 */
[C---:B------:R-:W-:Y:S02]  /*157e0*/  ISETP.GE.U32.AND P3, PT, R9.reuse, 0x4, PT ;  /* 0x000000040900780c */ /* 0x040fe40003f66070 */
[C---:B------:R-:W-:Y:S02]  /*157f0*/  ISETP.GE.U32.AND P4, PT, R9.reuse, 0x8, PT ;  /* 0x000000080900780c */ /* 0x040fe40003f86070 */
[----:B------:R-:W-:Y:S01]  /*15800*/  ISETP.GE.U32.AND P5, PT, R9, 0x10, PT ;  /* 0x000000100900780c */ /* 0x000fe20003fa6070 */
        /* <DEDUP_REMOVED lines=9> */
[----:B------:R-:W-:Y:S02]  /*158a0*/  IMAD.IADD R4, R6, 0x1, R3 ;  /* 0x0000000106047824 */ /* 0x000fe400078e0203 */
[----:B------:R-:W-:Y:S04]  /*158b0*/  SHFL.IDX PT, R6, R10, RZ, 0x1f ;  /* 0x00001fff0a067589 */ /* 0x000fe800000e0000 */
[----:B------:R-:W0:Y:S02]  /*158c0*/  SHFL.UP PT, R2, R4, 0x8, RZ ;  /* 0x0500000004027989 */ /* 0x000e2400000e00ff */
[----:B0-----:R-:W-:-:S05]  /*158d0*/  SEL R3, R2, RZ, P4 ;  /* 0x000000ff02037207 */ /* 0x001fca0002000000 */
[----:B------:R-:W-:-:S05]  /*158e0*/  IMAD.IADD R7, R4, 0x1, R3 ;  /* 0x0000000104077824 */ /* 0x000fca00078e0203 */
[----:B------:R-:W0:Y:S02]  /*158f0*/  SHFL.UP PT, R2, R7, 0x10, RZ ;  /* 0x0600000007027989 */ /* 0x000e2400000e00ff */
[----:B0-----:R-:W-:-:S05]  /*15900*/  SEL R2, R2, RZ, P5 ;  /* 0x000000ff02027207 */ /* 0x001fca0002800000 */
[----:B------:R-:W-:Y:S02]  /*15910*/  IMAD.IADD R3, R7, 0x1, R2 ;  /* 0x0000000107037824 */ /* 0x000fe400078e0202 */
[----:B------:R-:W0:Y:S01]  /*15920*/  LDC R2, c[0x0][0xc38] ;  /* 0x00030e00ff027b82 */ /* 0x000e220000000800 */
[----:B------:R-:W-:Y:S02]  /*15930*/  IMAD.MOV.U32 R7, RZ, RZ, RZ ;  /* 0x000000ffff077224 */ /* 0x000fe400078e00ff */
[----:B------:R-:W0:Y:S02]  /*15940*/  SHFL.IDX PT, R9, R3, 0x1f, 0x1f ;  /* 0x03e01f0003097f89 */ /* 0x000e2400000e0000 */
[----:B0-----:R-:W-:-:S04]  /*15950*/  IMAD R4, R9, R2, RZ ;  /* 0x0000000209047224 */ /* 0x001fc800078e02ff */
[----:B------:R-:W-:-:S05]  /*15960*/  IMAD.IADD R9, R11, 0x1, R4 ;  /* 0x000000010b097824 */ /* 0x000fca00078e0204 */
[----:B------:R-:W-:-:S13]  /*15970*/  ISETP.GT.AND P6, PT, R9, R6, PT ;  /* 0x000000060900720c */ /* 0x000fda0003fc4270 */
[----:B------:R-:W-:Y:S05]  /*15980*/  @P6 BRA `(.L_x_308) ;  /* 0x0000000000986947 */ /* 0x000fea0003800000 */
.L_x_310:
[----:B------:R-:W-:-:S04]  /*15990*/  UIADD3 UR39, UR39, 0x1f, URZ ;  /* 0x0000001f27277890 */ /* 0x000fc8000fffe03f */
[----:B------:R-:W-:-:S06]  /*159a0*/  UISETP.GE.AND UP0, UPT, UR39, UR4, UPT ;  /* 0x000000042700728c */ /* 0x000fcc000bf06270 */
[----:B------:R-:W-:-:S13]  /*159b0*/  PLOP3.LUT P6, PT, PT, PT, UP0, 0x40, 0x0 ;  /* 0x000000000000781c */ /* 0x000fda0003fce808 */
[----:B------:R-:W-:Y:S05]  /*159c0*/  @!P6 BRA `(.L_x_309) ;  /* 0x0000000400b8e947 */ /* 0x000fea0003800000 */
[----:B------:R-:W0:Y:S02]  /*159d0*/  S2R R0, SR_TID.X ;  /* 0x0000000000007919 */ /* 0x000e240000002100 */
[----:B0-----:R-:W-:-:S05]  /*159e0*/  LOP3.LUT R0, R0, 0x1f, RZ, 0xc0, !PT ;  /* 0x0000001f00007812 */ /* 0x001fca00078ec0ff */
[----:B------:R-:W-:Y:S02]  /*159f0*/  VIADD R11, R0, UR39 ;  /* 0x00000027000b7c36 */ /* 0x000fe40008000000 */
[----:B------:R-:W-:-:S03]  /*15a00*/  IMAD.MOV.U32 R0, RZ, RZ, RZ ;  /* 0x000000ffff007224 */ /* 0x000fc600078e00ff */
[----:B------:R-:W-:-:S13]  /*15a10*/  ISETP.GE.OR P6, PT, R11, UR4, !P0 ;  /* 0x000000040b007c0c */ /* 0x000fda000c7c6670 */
[----:B------:R-:W0:Y:S08]  /*15a20*/  @!P6 LDC.64 R2, c[0x0][0xc80] ;  /* 0x00032000ff02eb82 */ /* 0x000e300000000a00 */
[----:B------:R-:W1:Y:S01]  /*15a30*/  @!P6 LDC.64 R4, c[0x0][0xc78] ;  /* 0x00031e00ff04eb82 */ /* 0x000e620000000a00 */
[----:B0-----:R-:W-:-:S05]  /*15a40*/  @!P6 IMAD.WIDE R2, R11, 0x4, R2 ;  /* 0x000000040b02e825 */ /* 0x001fca00078e0202 */
[----:B------:R1:W3:Y:S02]  /*15a50*/  @!P6 LDG.E R0, desc[UR50][R2.64] ;  /* 0x000000320200e981 */ /* 0x0002e4000c1e1900 */
[----:B-1----:R-:W-:-:S04]  /*15a60*/  @!P6 IMAD.WIDE R2, R11, 0x4, R4 ;  /* 0x000000040b02e825 */ /* 0x002fc800078e0204 */
[----:B------:R-:W-:-:S06]  /*15a70*/  IMAD.MOV.U32 R5, RZ, RZ, RZ ;  /* 0x000000ffff057224 */ /* 0x000fcc00078e00ff */
[----:B------:R-:W3:Y:S02]  /*15a80*/  @!P6 LDG.E R5, desc[UR50][R2.64] ;  /* 0x000000320205e981 */ /* 0x000ee4000c1e1900 */
        /* <DEDUP_REMOVED lines=16> */
[----:B------:R-:W0:Y:S03]  /*15b90*/  LDC R2, c[0x0][0xc38] ;  /* 0x00030e00ff027b82 */ /* 0x000e260000000800 */
[----:B------:R-:W0:Y:S02]  /*15ba0*/  SHFL.IDX PT, R13, R3, 0x1f, 0x1f ;  /* 0x03e01f00030d7f89 */ /* 0x000e2400000e0000 */
[----:B0-----:R-:W-:-:S04]  /*15bb0*/  IMAD R4, R13, R2, RZ ;  /* 0x000000020d047224 */ /* 0x001fc800078e02ff */
[----:B------:R-:W-:-:S05]  /*15bc0*/  IMAD.IADD R9, R4, 0x1, R9 ;  /* 0x0000000104097824 */ /* 0x000fca00078e0209 */
[----:B------:R-:W-:-:S13]  /*15bd0*/  ISETP.GT.AND P6, PT, R9, R6, PT ;  /* 0x000000060900720c */ /* 0x000fda0003fc4270 */
[----:B------:R-:W-:Y:S05]  /*15be0*/  @!P6 BRA `(.L_x_310) ;  /* 0xfffffffc0068e947 */ /* 0x000fea000383ffff */
.L_x_308:
[----:B------:R-:W-:-:S04]  /*15bf0*/  IMAD.IADD R9, R9, 0x1, -R4 ;  /* 0x0000000109097824 */ /* 0x000fc800078e0a04 */
        /* <DEDUP_REMOVED lines=8> */
[----:B------:R1:W3:Y:S01]  /*15c80*/  SHFL.IDX PT, R5, R5, R10, 0x1f ;  /* 0x00001f0a05057589 */ /* 0x0002e200000e0000 */
[----:B0-----:R-:W-:-:S04]  /*15c90*/  IABS R4, R0 ;  /* 0x0000000000047213 */ /* 0x001fc80000000000 */
[----:B------:R-:W0:Y:S08]  /*15ca0*/  I2F.RP R8, R4 ;  /* 0x0000000400087306 */ /* 0x000e300000209400 */
[----:B0-----:R-:W0:Y:S02]  /*15cb0*/  MUFU.RCP R8, R8 ;  /* 0x0000000800087308 */ /* 0x001e240000001000 */
[----:B0-----:R-:W-:-:S06]  /*15cc0*/  VIADD R11, R8, 0xffffffe ;  /* 0x0ffffffe080b7836 */ /* 0x001fcc0000000000 */
[----:B------:R-:W0:Y:S01]  /*15cd0*/  F2I.FTZ.U32.TRUNC.NTZ R11, R11 ;  /* 0x0000000b000b7305 */ /* 0x000e22000021f000 */
[----:B-1-3--:R-:W-:Y:S05]  /*15ce0*/  @!P0 BRA `(.L_x_311) ;  /* 0x00000000000c8947 */ /* 0x00afea0003800000 */
[----:B------:R-:W-:-:S06]  /*15cf0*/  UIADD3 UR5, UR4, -0x1, URZ ;  /* 0xffffffff04057890 */ /* 0x000fcc000fffe03f */
[----:B------:R-:W-:-:S05]  /*15d00*/  IMAD.U32 R8, RZ, RZ, UR5 ;  /* 0x00000005ff087e24 */ /* 0x000fca000f8e00ff */
[----:B------:R1:W3:Y:S02]  /*15d10*/  SHFL.IDX PT, R7, R3, R8, 0x1f ;  /* 0x00001f0803077589 */ /* 0x0002e400000e0000 */
.L_x_311:
[----:B---3--:R-:W-:Y:S01]  /*15d20*/  IMAD R10, R7, R2, R9 ;  /* 0x00000002070a7224 */ /* 0x008fe200078e0209 */
[----:B------:R-:W-:Y:S01]  /*15d30*/  IABS R7, R5 ;  /* 0x0000000500077213 */ /* 0x000fe20000000000 */
[--C-:B0-----:R-:W-:Y:S01]  /*15d40*/  IMAD.MOV R9, RZ, RZ, -R11.reuse ;  /* 0x000000ffff097224 */ /* 0x101fe200078e0a0b */
[----:B------:R-:W-:Y:S01]  /*15d50*/  UIADD3 UR39, UR4, UR39, URZ ;  /* 0x0000002704277290 */ /* 0x000fe2000fffe03f */
[----:B------:R-:W-:Y:S01]  /*15d60*/  IMAD.MOV.U32 R2, RZ, RZ, RZ ;  /* 0x000000ffff027224 */ /* 0x000fe200078e00ff */
[----:B-1----:R-:W0:Y:S01]  /*15d70*/  I2F.RP R8, R7 ;  /* 0x0000000700087306 */ /* 0x002e220000209400 */
[----:B------:R-:W-:Y:S01]  /*15d80*/  IMAD R9, R9, R4, RZ ;  /* 0x0000000409097224 */ /* 0x000fe200078e02ff */
[----:B------:R1:W-:Y:S01]  /*15d90*/  STL [R1], R10 ;  /* 0x0000000a01007387 */ /* 0x0003e20000100800 */
[----:B------:R-:W-:Y:S02]  /*15da0*/  IMAD.MOV.U32 R3, RZ, RZ, R11 ;  /* 0x000000ffff037224 */ /* 0x000fe400078e000b */
[----:B------:R-:W-:Y:S01]  /*15db0*/  IMAD.HI.U32 R11, R11, R9, R2 ;  /* 0x000000090b0b7227 */ /* 0x000fe200078e0002 */
[----:B------:R-:W-:-:S03]  /*15dc0*/  IABS R3, R0 ;  /* 0x0000000000037213 */ /* 0x000fc60000000000 */
[----:B------:R-:W-:Y:S02]  /*15dd0*/  IMAD.IADD R9, R6, 0x1, -R10 ;  /* 0x0000000106097824 */ /* 0x000fe400078e0a0a */
[----:B------:R-:W-:Y:S01]  /*15de0*/  IMAD.MOV R3, RZ, RZ, -R3 ;  /* 0x000000ffff037224 */ /* 0x000fe200078e0a03 */
[----:B0-----:R-:W0:Y:S02]  /*15df0*/  MUFU.RCP R8, R8 ;  /* 0x0000000800087308 */ /* 0x001e240000001000 */
[----:B------:R-:W-:-:S05]  /*15e00*/  IABS R2, R9 ;  /* 0x0000000900027213 */ /* 0x000fca0000000000 */
[----:B------:R-:W-:-:S04]  /*15e10*/  IMAD.HI.U32 R6, R11, R2, RZ ;  /* 0x000000020b067227 */ /* 0x000fc800078e00ff */
[----:B------:R-:W-:-:S05]  /*15e20*/  IMAD R11, R6, R3, R2 ;  /* 0x00000003060b7224 */ /* 0x000fca00078e0202 */
[----:B------:R-:W-:Y:S01]  /*15e30*/  ISETP.GT.U32.AND P1, PT, R4, R11, PT ;  /* 0x0000000b0400720c */ /* 0x000fe20003f24070 */
[----:B0-----:R-:W-:-:S06]  /*15e40*/  VIADD R3, R8, 0xffffffe ;  /* 0x0ffffffe08037836 */ /* 0x001fcc0000000000 */
[----:B------:R-:W0:Y:S06]  /*15e50*/  F2I.FTZ.U32.TRUNC.NTZ R3, R3 ;  /* 0x0000000300037305 */ /* 0x000e2c000021f000 */
[----:B------:R-:W-:Y:S02]  /*15e60*/  @!P1 IMAD.IADD R11, R11, 0x1, -R4 ;  /* 0x000000010b0b9824 */ /* 0x000fe400078e0a04 */
[----:B------:R-:W-:Y:S01]  /*15e70*/  @!P1 VIADD R6, R6, 0x1 ;  /* 0x0000000106069836 */ /* 0x000fe20000000000 */
[----:B------:R-:W-:Y:S02]  /*15e80*/  ISETP.NE.AND P1, PT, R0, RZ, PT ;  /* 0x000000ff0000720c */ /* 0x000fe40003f25270 */
[----:B------:R-:W-:Y:S01]  /*15e90*/  ISETP.GE.U32.AND P0, PT, R11, R4, PT ;  /* 0x000000040b00720c */ /* 0x000fe20003f06070 */
[----:B0-----:R-:W-:-:S04]  /*15ea0*/  IMAD.MOV R2, RZ, RZ, -R3 ;  /* 0x000000ffff027224 */ /* 0x001fc800078e0a03 */
[----:B------:R-:W-:Y:S02]  /*15eb0*/  IMAD R11, R2, R7, RZ ;  /* 0x00000007020b7224 */ /* 0x000fe400078e02ff */
[----:B------:R-:W-:-:S06]  /*15ec0*/  IMAD.MOV.U32 R2, RZ, RZ, RZ ;  /* 0x000000ffff027224 */ /* 0x000fcc00078e00ff */
[----:B------:R-:W-:Y:S02]  /*15ed0*/  @P0 VIADD R6, R6, 0x1 ;  /* 0x0000000106060836 */ /* 0x000fe40000000000 */
[----:B------:R-:W-:Y:S01]  /*15ee0*/  IMAD.HI.U32 R4, R3, R11, R2 ;  /* 0x0000000b03047227 */ /* 0x000fe200078e0002 */
[----:B------:R-:W-:-:S04]  /*15ef0*/  LOP3.LUT R2, R9, R0, RZ, 0x3c, !PT ;  /* 0x0000000009027212 */ /* 0x000fc800078e3cff */
[----:B------:R-:W-:Y:S02]  /*15f00*/  ISETP.GE.AND P2, PT, R2, RZ, PT ;  /* 0x000000ff0200720c */ /* 0x000fe40003f46270 */
[----:B------:R-:W-:-:S05]  /*15f10*/  IABS R2, R5 ;  /* 0x0000000500027213 */ /* 0x000fca0000000000 */
[----:B------:R-:W-:-:S06]  /*15f20*/  IMAD.MOV R2, RZ, RZ, -R2 ;  /* 0x000000ffff027224 */ /* 0x000fcc00078e0a02 */
[----:B------:R-:W-:Y:S01]  /*15f30*/  @!P2 IMAD.MOV R6, RZ, RZ, -R6 ;  /* 0x000000ffff06a224 */ /* 0x000fe200078e0a06 */
[----:B------:R-:W-:-:S04]  /*15f40*/  @!P1 LOP3.LUT R6, RZ, R0, RZ, 0x33, !PT ;  /* 0x00000000ff069212 */ /* 0x000fc800078e33ff */
[-C--:B------:R-:W-:Y:S01]  /*15f50*/  IABS R3, R6.reuse ;  /* 0x0000000600037213 */ /* 0x080fe20000000000 */
[----:B------:R-:W-:-:S04]  /*15f60*/  IMAD R8, R0, R6, RZ ;  /* 0x0000000600087224 */ /* 0x000fc800078e02ff */
[----:B------:R-:W-:-:S04]  /*15f70*/  IMAD.HI.U32 R4, R4, R3, RZ ;  /* 0x0000000304047227 */ /* 0x000fc800078e00ff */
[----:B------:R-:W-:-:S05]  /*15f80*/  IMAD R2, R4, R2, R3 ;  /* 0x0000000204027224 */ /* 0x000fca00078e0203 */
[----:B------:R-:W-:-:S13]  /*15f90*/  ISETP.GT.U32.AND P1, PT, R7, R2, PT ;  /* 0x000000020700720c */ /* 0x000fda0003f24070 */
[----:B------:R-:W-:Y:S02]  /*15fa0*/  @!P1 IMAD.IADD R2, R2, 0x1, -R7 ;  /* 0x0000000102029824 */ /* 0x000fe400078e0a07 */
[----:B------:R-:W-:Y:S01]  /*15fb0*/  @!P1 VIADD R4, R4, 0x1 ;  /* 0x0000000104049836 */ /* 0x000fe20000000000 */
[----:B------:R-:W-:Y:S02]  /*15fc0*/  ISETP.NE.AND P1, PT, R5, RZ, PT ;  /* 0x000000ff0500720c */ /* 0x000fe40003f25270 */
[----:B------:R-:W-:Y:S02]  /*15fd0*/  ISETP.GE.U32.AND P0, PT, R2, R7, PT ;  /* 0x000000070200720c */ /* 0x000fe40003f06070 */
        /* <DEDUP_REMOVED lines=13> */
.L_x_309:
[----:B------:R0:W-:Y:S01]  /*160b0*/  STL [R1], R6 ;  /* 0x0000000601007387 */ /* 0x0001e20000100800 */
[----:B------:R-:W-:-:S03]  /*160c0*/  ULDC UR39, c[0x0][0xc3c] ;  /* 0x00030f0000277ab9 */ /* 0x000fc60000000800 */
[----:B------:R0:W-:Y:S04]  /*160d0*/  STL [R1+0x4], RZ ;  /* 0x000004ff01007387 */ /* 0x0001e80000100800 */
[----:B------:R0:W-:Y:S02]  /*160e0*/  STL [R1+0x8], RZ ;  /* 0x000008ff01007387 */ /* 0x0001e40000100800 */
.L_x_312:
[----:B------:R-:W3:Y:S04]  /*160f0*/  LDL R3, [R1+0x4] ;  /* 0x0000040001037983 */ /* 0x000ee80000100800 */
[----:B-1----:R-:W0:Y:S04]  /*16100*/  LDL R2, [R1+0x8] ;  /* 0x0000080001027983 */ /* 0x002e280000100800 */
[----:B------:R-:W4:Y:S01]  /*16110*/  LDL R4, [R1] ;  /* 0x0000000001047983 */ /* 0x000f220000100800 */
[----:B------:R-:W1:Y:S02]  /*16120*/  S2R R0, SR_TID.X ;  /* 0x0000000000007919 */ /* 0x000e640000002100 */
[----:B-1----:R-:W-:Y:S01]  /*16130*/  LOP3.LUT R0, R0, 0x1f, RZ, 0xc0, !PT ;  /* 0x0000001f00007812 */ /* 0x002fe200078ec0ff */
[----:B------:R-:W-:Y:S03]  /*16140*/  BAR.SYNC.DEFER_BLOCKING 0x4, 0x180 ;  /* 0x0106000000007b1d */ /* 0x000fe60000010000 */
[----:B------:R-:W-:-:S13]  /*16150*/  ISETP.NE.AND P0, PT, R0, RZ, PT ;  /* 0x000000ff0000720c */ /* 0x000fda0003f05270 */
[----:B------:R-:W1:Y:S01]  /*16160*/  @!P0 S2R R37, SR_CgaCtaId ;  /* 0x0000000000258919 */ /* 0x000e620000008800 */
[----:B------:R-:W-:-:S04]  /*16170*/  @!P0 MOV R0, 0x400 ;  /* 0x0000040000008802 */ /* 0x000fc80000000f00 */
[----:B-1----:R-:W-:Y:S01]  /*16180*/  @!P0 LEA R16, R37, R0, 0x18 ;  /* 0x0000000025108211 */ /* 0x002fe200078ec0ff */
[----:B------:R-:W-:-:S04]  /*16190*/  IMAD.U32 R0, RZ, RZ, UR39 ;  /* 0x00000027ff007e24 */ /* 0x000fc8000f8e00ff */
[----:B------:R-:W-:Y:S02]  /*161a0*/  @!P0 IMAD.MOV.U32 R7, RZ, RZ, R0 ;  /* 0x000000ffff078224 */ /* 0x000fe400078e0000 */
[----:B---3--:R-:W-:Y:S02]  /*161b0*/  IMAD.MOV.U32 R5, RZ, RZ, R3 ;  /* 0x000000ffff057224 */ /* 0x008fe400078e0003 */
[----:B0-----:R-:W-:-:S05]  /*161c0*/  IMAD.MOV.U32 R6, RZ, RZ, R2 ;  /* 0x000000ffff067224 */ /* 0x001fca00078e0002 */
[----:B----4-:R1:W-:Y:S01]  /*161d0*/  @!P0 STS.128 [R16+0x334d0], R4 ;  /* 0x0334d00410008388 */ /* 0x0103e20000000c00 */
[----:B------:R-:W-:Y:S06]  /*161e0*/  BAR.ARV 0x5, 0x180 ;  /* 0x0146000000007b1d */ /* 0x000fec0000002000 */
.L_x_307:
[----:B------:R-:W-:Y:S02]  /*161f0*/  ULDC UR4, c[0x0][0xc3c] ;  /* 0x00030f0000047ab9 */ /* 0x000fe40000000800 */
[----:B------:R-:W-:-:S06]  /*16200*/  UISETP.GE.AND UP0, UPT, UR39, UR4, UPT ;  /* 0x000000042700728c */ /* 0x000fcc000bf06270 */
[----:B------:R-:W-:-:S13]  /*16210*/  PLOP3.LUT P0, PT, PT, PT, UP0, 0x80, 0x0 ;  /* 0x000000000000781c */ /* 0x000fda0003f0f008 */
[----:B------:R-:W-:Y:S05]  /*16220*/  @!P0 BRA `(.L_x_313) ;  /* 0xffffffa000b48947 */ /* 0x000fea000383ffff */
.L_x_237:
[----:B--2---:R-:W2:Y:S01]  /*16230*/  LDL.LU R0, [R1+0x1c] ;  /* 0x00001c0001007983 */ /* 0x004ea20000300800 */
[----:B------:R-:W-:Y:S01]  /*16240*/  BSSY B0, `(.L_x_314) ;  /* 0x000000b000007945 */ /* 0x000fe20003800000 */
[----:B01-3--:R-:W0:Y:S01]  /*16250*/  S2R R5, SR_CgaCtaId ;  /* 0x0000000000057919 */ /* 0x00be220000008800 */
[----:B--2---:R-:W-:-:S05]  /*16260*/  VIADD R0, R0, 0x1 ;  /* 0x0000000100007836 */ /* 0x004fca0000000000 */
[----:B------:R-:W-:-:S04]  /*16270*/  LEA.HI R2, R0, R0, RZ, 0x1 ;  /* 0x0000000000027211 */ /* 0x000fc800078f08ff */
[----:B------:R-:W-:Y:S02]  /*16280*/  LOP3.LUT R3, R2, 0xfffffffe, RZ, 0xc0, !PT ;  /* 0xfffffffe02037812 */ /* 0x000fe400078ec0ff */
[----:B------:R-:W-:-:S03]  /*16290*/  MOV R2, 0x400 ;  /* 0x0000040000027802 */ /* 0x000fc60000000f00 */
[----:B------:R-:W-:Y:S01]  /*162a0*/  IMAD.IADD R0, R0, 0x1, -R3 ;  /* 0x0000000100007824 */ /* 0x000fe200078e0a03 */
[----:B0-----:R-:W-:-:S04]  /*162b0*/  LEA R4, R5, R2, 0x18 ;  /* 0x0000000205047211 */ /* 0x001fc800078ec0ff */
[----:B------:R-:W-:-:S04]  /*162c0*/  SHF.L.U32 R0, R0, 0x1f, RZ ;  /* 0x0000001f00007819 */ /* 0x000fc800000006ff */
[----:B------:R-:W0:Y:S02]  /*162d0*/  SYNCS.PHASECHK.TRANS64.TRYWAIT P0, [R4+URZ+0x33420], R0 ;  /* 0x03342000040075a7 */ /* 0x000e24000800017f */
[----:B0-----:R-:W-:Y:S05]  /*162e0*/  @!P0 BRA `(.L_x_315) ;  /* 0x00000028003c8947 */ /* 0x001fea0003800000 */
.L_x_400:
[----:B------:R-:W-:Y:S05]  /*162f0*/  BSYNC B0 ;  /* 0x0000000000007941 */ /* 0x000fea0003800000 */
.L_x_314:
[----:B------:R-:W-:-:S03]  /*16300*/  UMOV UR4, 0xffffffff ;  /* 0xffffffff00047882 */ /* 0x000fc60000000000 */
[----:B------:R-:W-:Y:S05]  /*16310*/  BRA.DIV UR4, `(.L_x_316) ;  /* 0x0000002a04447947 */ /* 0x000fea000b800000 */
[----:B0-----:R-:W0:Y:S02]  /*16320*/  S2R R0, SR_TID.X ;  /* 0x0000000000007919 */ /* 0x001e240000002100 */
[----:B0-----:R-:W-:-:S04]  /*16330*/  SHF.R.U32.HI R0, RZ, 0x5, R0 ;  /* 0x00000005ff007819 */ /* 0x001fc80000011600 */
[----:B------:R-:W-:-:S05]  /*16340*/  LOP3.LUT R0, R0, 0x3, RZ, 0xc0, !PT ;  /* 0x0000000300007812 */ /* 0x000fca00078ec0ff */
[----:B------:R0:W1:Y:S02]  /*16350*/  SHFL.IDX PT, R14, R0, RZ, 0x1f ;  /* 0x00001fff000e7589 */ /* 0x00006400000e0000 */
.L_x_403:
[----:B-1----:R-:W-:Y:S01]  /*16360*/  ISETP.NE.AND P0, PT, R14, RZ, PT ;  /* 0x000000ff0e00720c */ /* 0x002fe20003f05270 */
[----:B------:R-:W-:-:S12]  /*16370*/  BSSY B0, `(.L_x_317) ;  /* 0x000002c000007945 */ /* 0x000fd80003800000 */
[----:B------:R-:W-:Y:S05]  /*16380*/  @P0 BRA `(.L_x_318) ;  /* 0x0000000000a80947 */ /* 0x000fea0003800000 */
[----:B------:R-:W-:-:S03]  /*16390*/  UMOV UR4, 0xffffffff ;  /* 0xffffffff00047882 */ /* 0x000fc60000000000 */
[----:B------:R-:W-:Y:S05]  /*163a0*/  BRA.DIV UR4, `(.L_x_319) ;  /* 0x0000002a04547947 */ /* 0x000fea000b800000 */
[----:B------:R-:W-:-:S13]  /*163b0*/  ELECT P6, URZ, PT ;  /* 0x00000000003f782f */ /* 0x000fda00038c0000 */
.L_x_406:
[----:B------:R-:W-:Y:S05]  /*163c0*/  @!P6 BRA `(.L_x_318) ;  /* 0x000000000098e947 */ /* 0x000fea0003800000 */
[----:B------:R-:W-:-:S06]  /*163d0*/  ULOP3.LUT UR4, UR42, 0x2, URZ, 0xfc, !UPT ;  /* 0x000000022a047892 */ /* 0x000fcc000f8efc3f */
[----:B0-----:R-:W-:-:S05]  /*163e0*/  IMAD.U32 R0, RZ, RZ, UR4 ;  /* 0x00000004ff007e24 */ /* 0x001fca000f8e00ff */
[----:B------:R-:W-:-:S13]  /*163f0*/  ISETP.NE.AND P0, PT, R0, 0x3, PT ;  /* 0x000000030000780c */ /* 0x000fda0003f05270 */
[----:B------:R-:W-:Y:S05]  /*16400*/  @!P0 BRA `(.L_x_320) ;  /* 0x0000000000048947 */ /* 0x000fea0003800000 */
[----:B------:R-:W-:Y:S01]  /*16410*/  BPT.TRAP 0x1 ;  /* 0x000000040000795c */ /* 0x000fe20000300000 */
.L_x_320:
[C---:B------:R-:W-:Y:S01]  /*16420*/  IMAD R5, R27.reuse, 0x8, R4 ;  /* 0x000000081b057824 */ /* 0x040fe200078e0204 */
[----:B------:R-:W-:Y:S01]  /*16430*/  SHF.L.U32 R0, R30, 0x1f, RZ ;  /* 0x0000001f1e007819 */ /* 0x000fe200000006ff */
[----:B------:R-:W-:-:S03]  /*16440*/  VIADD R27, R27, 0x1 ;  /* 0x000000011b1b7836 */ /* 0x000fc60000000000 */
[----:B------:R-:W0:Y:S02]  /*16450*/  SYNCS.PHASECHK.TRANS64.TRYWAIT P1, [R5+URZ+0x33440], R0 ;  /* 0x03344000050075a7 */ /* 0x000e24000802017f */
[----:B------:R-:W-:-:S04]  /*16460*/  ISETP.NE.AND P2, PT, R27, 0x2, PT ;  /* 0x000000021b00780c */ /* 0x000fc80003f45270 */
[----:B------:R-:W-:Y:S01]  /*16470*/  SEL R3, RZ, 0x1, P2 ;  /* 0x00000001ff037807 */ /* 0x000fe20001000000 */
[----:B0-----:R-:W-:Y:S08]  /*16480*/  @!P1 BRA `(.L_x_321) ;  /* 0x00000028003c9947 */ /* 0x001ff00003800000 */
.L_x_407:
[----:B------:R-:W-:Y:S02]  /*16490*/  SEL R27, R27, RZ, P2 ;  /* 0x000000ff1b1b7207 */ /* 0x000fe40001000000 */
[----:B------:R-:W-:Y:S01]  /*164a0*/  LOP3.LUT R2, R30, R3, RZ, 0x3c, !PT ;  /* 0x000000031e027212 */ /* 0x000fe200078e3cff */
[----:B------:R-:W-:Y:S06]  /*164b0*/  @!P0 BRA `(.L_x_322) ;  /* 0x0000000000048947 */ /* 0x000fec0003800000 */
[----:B------:R-:W-:Y:S01]  /*164c0*/  BPT.TRAP 0x1 ;  /* 0x000000040000795c */ /* 0x000fe20000300000 */
.L_x_322:
[----:B------:R-:W-:Y:S01]  /*164d0*/  IMAD R27, R27, 0x8, R4 ;  /* 0x000000081b1b7824 */ /* 0x000fe200078e0204 */
[----:B------:R-:W-:-:S04]  /*164e0*/  SHF.L.U32 R2, R2, 0x1f, RZ ;  /* 0x0000001f02027819 */ /* 0x000fc800000006ff */
[----:B------:R-:W1:Y:S02]  /*164f0*/  SYNCS.PHASECHK.TRANS64.TRYWAIT P1, [R27+URZ+0x33440], R2 ;  /* 0x033440021b0075a7 */ /* 0x000e64000802017f */
[----:B-1----:R-:W-:Y:S05]  /*16500*/  @!P1 BRA `(.L_x_323) ;  /* 0x0000002800309947 */ /* 0x002fea0003800000 */
.L_x_408:
[----:B------:R-:W-:Y:S05]  /*16510*/  @!P0 BRA `(.L_x_324) ;  /* 0x0000000000048947 */ /* 0x000fea0003800000 */
[----:B------:R-:W-:Y:S01]  /*16520*/  BPT.TRAP 0x1 ;  /* 0x000000040000795c */ /* 0x000fe20000300000 */
.L_x_324:
[----:B------:R-:W2:Y:S02]  /*16530*/  SYNCS.PHASECHK.TRANS64.TRYWAIT P1, [R5+URZ+0x33460], R0 ;  /* 0x03346000050075a7 */ /* 0x000ea4000802017f */
[----:B--2---:R-:W-:Y:S05]  /*16540*/  @!P1 BRA `(.L_x_325) ;  /* 0x0000002800349947 */ /* 0x004fea0003800000 */
.L_x_409:
[----:B------:R-:W-:Y:S05]  /*16550*/  @!P0 BRA `(.L_x_326) ;  /* 0x0000000000048947 */ /* 0x000fea0003800000 */
[----:B------:R-:W-:Y:S01]  /*16560*/  BPT.TRAP 0x1 ;  /* 0x000000040000795c */ /* 0x000fe20000300000 */
.L_x_326:
[----:B------:R-:W3:Y:S02]  /*16570*/  SYNCS.PHASECHK.TRANS64.TRYWAIT P1, [R27+URZ+0x33460], R2 ;  /* 0x033460021b0075a7 */ /* 0x000ee4000802017f */
[----:B---3--:R-:W-:Y:S05]  /*16580*/  @!P1 BRA `(.L_x_327) ;  /* 0x0000002800389947 */ /* 0x008fea0003800000 */
.L_x_410:
[----:B------:R-:W-:Y:S05]  /*16590*/  @!P0 BRA `(.L_x_328) ;  /* 0x0000000000048947 */ /* 0x000fea0003800000 */
[----:B------:R-:W-:Y:S01]  /*165a0*/  BPT.TRAP 0x1 ;  /* 0x000000040000795c */ /* 0x000fe20000300000 */
.L_x_328:
[----:B------:R-:W4:Y:S02]  /*165b0*/  SYNCS.PHASECHK.TRANS64.TRYWAIT P1, [R5+URZ+0x33480], R0 ;  /* 0x03348000050075a7 */ /* 0x000f24000802017f */
[----:B----4-:R-:W-:Y:S05]  /*165c0*/  @!P1 BRA `(.L_x_329) ;  /* 0x00000028003c9947 */ /* 0x010fea0003800000 */
.L_x_411:
[----:B------:R-:W-:Y:S05]  /*165d0*/  @!P0 BRA `(.L_x_330) ;  /* 0x0000000000048947 */ /* 0x000fea0003800000 */
[----:B------:R-:W-:Y:S01]  /*165e0*/  BPT.TRAP 0x1 ;  /* 0x000000040000795c */ /* 0x000fe20000300000 */
.L_x_330:
[----:B------:R0:W0:Y:S02]  /*165f0*/  SYNCS.PHASECHK.TRANS64.TRYWAIT P0, [R27+URZ+0x33480], R2 ;  /* 0x033480021b0075a7 */ /* 0x000024000800017f */
[----:B0-----:R-:W-:Y:S05]  /*16600*/  @!P0 NANOSLEEP.SYNCS 0x989680 ;  /* 0x009896800000895d */ /* 0x001fea0003900000 */
[----:B------:R-:W0:Y:S02]  /*16610*/  @!P0 SYNCS.PHASECHK.TRANS64 P0, [R27+URZ+0x33480], R2 ;  /* 0x033480021b0085a7 */ /* 0x000e24000800007f */
[----:B0-----:R-:W-:Y:S05]  /*16620*/  @!P0 BRA `(.L_x_330) ;  /* 0xfffffffc00f08947 */ /* 0x001fea000383ffff */
.L_x_318:
[----:B------:R-:W-:Y:S05]  /*16630*/  BSYNC B0 ;  /* 0x0000000000007941 */ /* 0x000fea0003800000 */
.L_x_317:
[----:B------:R-:W-:Y:S05]  /*16640*/  EXIT ;  /* 0x000000000000794d */ /* 0x000fea0003800000 */
.L_x_185:
[----:B0-----:R-:W-:-:S04]  /*16650*/  IMAD.U32 R3, RZ, RZ, UR49 ;  /* 0x00000031ff037e24 */ /* 0x001fc8000f8e00ff */
[----:B------:R0:W1:Y:S03]  /*16660*/  SYNCS.PHASECHK.TRANS64.TRYWAIT P1, [R3+URZ+0x33400], R4 ;  /* 0x03340004030075a7 */ /* 0x000066000802017f */
[----:B-1----:R-:W-:Y:S05]  /*16670*/  @!P1 NANOSLEEP.SYNCS 0x989680 ;  /* 0x009896800000995d */ /* 0x002fea0003900000 */
[----:B------:R-:W1:Y:S02]  /*16680*/  @!P1 SYNCS.PHASECHK.TRANS64 P1, [R3+URZ+0x33400], R4 ;  /* 0x03340004030095a7 */ /* 0x000e64000802007f */
[----:B-1----:R-:W-:Y:S05]  /*16690*/  @!P1 BRA `(.L_x_185) ;  /* 0xfffffffc00ec9947 */ /* 0x002fea000383ffff */
[----:B------:R-:W-:Y:S05]  /*166a0*/  BRA `(.L_x_331) ;  /* 0xfffffeb400e87947 */ /* 0x000fea000383ffff */
.L_x_189:
[----:B-1----:R1:W2:Y:S02]  /*166b0*/  SYNCS.PHASECHK.TRANS64.TRYWAIT P1, [R3+URZ+0x33430], R4 ;  /* 0x03343004030075a7 */ /* 0x0022a4000802017f */
[----:B--2---:R-:W-:Y:S05]  /*166c0*/  @!P1 NANOSLEEP.SYNCS 0x989680 ;  /* 0x009896800000995d */ /* 0x004fea0003900000 */
[----:B------:R-:W2:Y:S02]  /*166d0*/  @!P1 SYNCS.PHASECHK.TRANS64 P1, [R3+URZ+0x33430], R4 ;  /* 0x03343004030095a7 */ /* 0x000ea4000802007f */
[----:B--2---:R-:W-:Y:S05]  /*166e0*/  @!P1 BRA `(.L_x_189) ;  /* 0xfffffffc00f09947 */ /* 0x004fea000383ffff */
[----:B------:R-:W-:Y:S05]  /*166f0*/  BRA `(.L_x_188) ;  /* 0xfffffeb800087947 */ /* 0x000fea000383ffff */
.L_x_195:
[----:B-1----:R-:W-:-:S04]  /*16700*/  IMAD.U32 R8, RZ, RZ, UR6 ;  /* 0x00000006ff087e24 */ /* 0x002fc8000f8e00ff */
[----:B------:R1:W2:Y:S03]  /*16710*/  SYNCS.PHASECHK.TRANS64.TRYWAIT P1, [R8+URZ+0x33430], R7 ;  /* 0x03343007080075a7 */ /* 0x0002a6000802017f */
[----:B--2---:R-:W-:Y:S05]  /*16720*/  @!P1 NANOSLEEP.SYNCS 0x989680 ;  /* 0x009896800000995d */ /* 0x004fea0003900000 */
[----:B------:R-:W2:Y:S02]  /*16730*/  @!P1 SYNCS.PHASECHK.TRANS64 P1, [R8+URZ+0x33430], R7 ;  /* 0x03343007080095a7 */ /* 0x000ea4000802007f */
[----:B--2---:R-:W-:Y:S05]  /*16740*/  @!P1 BRA `(.L_x_195) ;  /* 0xfffffffc00ec9947 */ /* 0x004fea000383ffff */
[----:B------:R-:W-:Y:S05]  /*16750*/  BRA `(.L_x_192) ;  /* 0xfffffef800347947 */ /* 0x000fea000383ffff */
.L_x_199:
[----:B-1----:R-:W-:-:S04]  /*16760*/  IMAD.U32 R8, RZ, RZ, UR6 ;  /* 0x00000006ff087e24 */ /* 0x002fc8000f8e00ff */
[----:B------:R1:W2:Y:S03]  /*16770*/  SYNCS.PHASECHK.TRANS64.TRYWAIT P1, [R8+URZ+0x33450], R7 ;  /* 0x03345007080075a7 */ /* 0x0002a6000802017f */
[----:B--2---:R-:W-:Y:S05]  /*16780*/  @!P1 NANOSLEEP.SYNCS 0x989680 ;  /* 0x009896800000995d */ /* 0x004fea0003900000 */
[----:B------:R-:W2:Y:S02]  /*16790*/  @!P1 SYNCS.PHASECHK.TRANS64 P1, [R8+URZ+0x33450], R7 ;  /* 0x03345007080095a7 */ /* 0x000ea4000802007f */
[----:B--2---:R-:W-:Y:S05]  /*167a0*/  @!P1 BRA `(.L_x_199) ;  /* 0xfffffffc00ec9947 */ /* 0x004fea000383ffff */
[----:B------:R-:W-:Y:S05]  /*167b0*/  BRA `(.L_x_196) ;  /* 0xffffff04004c7947 */ /* 0x000fea000383ffff */
.L_x_206:
[----:B-1----:R-:W-:-:S04]  /*167c0*/  IMAD.U32 R5, RZ, RZ, UR5 ;  /* 0x00000005ff057e24 */ /* 0x002fc8000f8e00ff */
[----:B------:R1:W2:Y:S03]  /*167d0*/  SYNCS.PHASECHK.TRANS64.TRYWAIT P1, [R5+URZ+0x33450], R0 ;  /* 0x03345000050075a7 */ /* 0x0002a6000802017f */
[----:B--2---:R-:W-:Y:S05]  /*167e0*/  @!P1 NANOSLEEP.SYNCS 0x989680 ;  /* 0x009896800000995d */ /* 0x004fea0003900000 */
[----:B------:R-:W2:Y:S02]  /*167f0*/  @!P1 SYNCS.PHASECHK.TRANS64 P1, [R5+URZ+0x33450], R0 ;  /* 0x03345000050095a7 */ /* 0x000ea4000802007f */
[----:B--2---:R-:W-:Y:S05]  /*16800*/  @!P1 BRA `(.L_x_206) ;  /* 0xfffffffc00ec9947 */ /* 0x004fea000383ffff */
[----:B------:R-:W-:Y:S05]  /*16810*/  BRA `(.L_x_205) ;  /* 0xffffff3000407947 */ /* 0x000fea000383ffff */
.L_x_253:
[----:B------:R-:W2:Y:S01]  /*16820*/  S2R R19, SR_TID.X ;  /* 0x0000000000137919 */ /* 0x000ea20000002100 */
[----:B------:R-:W-:Y:S02]  /*16830*/  IMAD.MOV.U32 R12, RZ, RZ, RZ ;  /* 0x000000ffff0c7224 */ /* 0x000fe400078e00ff */
[----:B------:R-:W-:Y:S02]  /*16840*/  IMAD.MOV.U32 R11, RZ, RZ, 0x1f ;  /* 0x0000001fff0b7424 */ /* 0x000fe400078e00ff */
[----:B------:R-:W-:Y:S01]  /*16850*/  IMAD.MOV.U32 R15, RZ, RZ, -0x1 ;  /* 0xffffffffff0f7424 */ /* 0x000fe200078e00ff */
[----:B--2---:R-:W-:-:S04]  /*16860*/  SHF.R.U32.HI R19, RZ, 0x5, R19 ;  /* 0x00000005ff137819 */ /* 0x004fc80000011613 */
[----:B------:R-:W-:-:S05]  /*16870*/  LOP3.LUT R19, R19, 0x3, RZ, 0xc0, !PT ;  /* 0x0000000313137812 */ /* 0x000fca00078ec0ff */
[----:B------:R-:W-:-:S07]  /*16880*/  IMAD.MOV.U32 R13, RZ, RZ, R19 ;  /* 0x000000ffff0d7224 */ /* 0x000fce00078e0013 */
[----:B01---5:R-:W-:Y:S05]  /*16890*/  WARPSYNC.COLLECTIVE R15, `(.L_x_332) ;  /* 0x000000000f087348 */ /* 0x023fea0003c00000 */
[----:B------:R2:W3:Y:S02]  /*168a0*/  SHFL.IDX P6, R14, R13, R12, R11 ;  /* 0x0000000c0d0e7389 */ /* 0x0004e400000c000b */
[----:B0123-5:R-:W-:Y:S01]  /*168b0*/  ENDCOLLECTIVE ;  /* 0x000000000000791b */ /* 0x02ffe20003800000 */
.L_x_332:
[----:B------:R-:W-:Y:S05]  /*168c0*/  BRA `(.L_x_333) ;  /* 0xffffffa800d87947 */ /* 0x000fea000383ffff */
.L_x_256:
[----:B0-----:R0:W1:Y:S02]  /*168d0*/  SYNCS.PHASECHK.TRANS64.TRYWAIT P0, [R4+URZ+0x33480], R26 ;  /* 0x0334801a040075a7 */ /* 0x001064000800017f */
[----:B-1----:R-:W-:Y:S05]  /*168e0*/  @!P0 NANOSLEEP.SYNCS 0x989680 ;  /* 0x009896800000895d */ /* 0x002fea0003900000 */
[----:B------:R-:W1:Y:S02]  /*168f0*/  @!P0 SYNCS.PHASECHK.TRANS64 P0, [R4+URZ+0x33480], R26 ;  /* 0x0334801a040085a7 */ /* 0x000e64000800007f */
[----:B-1----:R-:W-:Y:S05]  /*16900*/  @!P0 BRA `(.L_x_256) ;  /* 0xfffffffc00f08947 */ /* 0x002fea000383ffff */
[----:B------:R-:W-:Y:S05]  /*16910*/  BRA `(.L_x_334) ;  /* 0xffffffb000207947 */ /* 0x000fea000383ffff */
.L_x_257:
[----:B------:R-:W-:Y:S01]  /*16920*/  BSSY B0, `(.L_x_335) ;  /* 0x0000008000007945 */ /* 0x000fe20003800000 */
[----:B------:R-:W-:Y:S02]  /*16930*/  IMAD.MOV.U32 R13, RZ, RZ, R10 ;  /* 0x000000ffff0d7224 */ /* 0x000fe400078e000a */
[----:B------:R-:W-:Y:S02]  /*16940*/  IMAD.MOV.U32 R12, RZ, RZ, RZ ;  /* 0x000000ffff0c7224 */ /* 0x000fe400078e00ff */
[----:B------:R-:W-:Y:S02]  /*16950*/  IMAD.MOV.U32 R11, RZ, RZ, 0x1c1f ;  /* 0x00001c1fff0b7424 */ /* 0x000fe400078e00ff */
[----:B------:R-:W-:-:S07]  /*16960*/  IMAD.MOV.U32 R15, RZ, RZ, -0x1 ;  /* 0xffffffffff0f7424 */ /* 0x000fce00078e00ff */
[----:B0-----:R-:W-:Y:S05]  /*16970*/  WARPSYNC.COLLECTIVE R15, `(.L_x_336) ;  /* 0x000000000f087348 */ /* 0x001fea0003c00000 */
[----:B------:R1:W2:Y:S02]  /*16980*/  SHFL.IDX P6, R14, R13, R12, R11 ;  /* 0x0000000c0d0e7389 */ /* 0x0002a400000c000b */
[----:B012---:R-:W-:Y:S01]  /*16990*/  ENDCOLLECTIVE ;  /* 0x000000000000791b */ /* 0x007fe20003800000 */
.L_x_336:
[----:B------:R-:W-:Y:S05]  /*169a0*/  BSYNC B0 ;  /* 0x0000000000007941 */ /* 0x000fea0003800000 */
.L_x_335:
[----:B------:R-:W-:Y:S01]  /*169b0*/  IMAD.MOV.U32 R13, RZ, RZ, R18 ;  /* 0x000000ffff0d7224 */ /* 0x000fe200078e0012 */
[----:B------:R-:W-:Y:S01]  /*169c0*/  LOP3.LUT R34, R32, 0x80, RZ, 0xfc, !PT ;  /* 0x0000008020227812 */ /* 0x000fe200078efcff */
[----:B------:R-:W-:Y:S01]  /*169d0*/  IMAD.MOV.U32 R12, RZ, RZ, RZ ;  /* 0x000000ffff0c7224 */ /* 0x000fe200078e00ff */
[----:B------:R-:W-:Y:S01]  /*169e0*/  LOP3.LUT R31, R31, 0xffffff7f, RZ, 0xc0, !PT ;  /* 0xffffff7f1f1f7812 */ /* 0x000fe200078ec0ff */
[----:B------:R-:W-:Y:S01]  /*169f0*/  IMAD.MOV.U32 R11, RZ, RZ, 0x1c1f ;  /* 0x00001c1fff0b7424 */ /* 0x000fe200078e00ff */
[C---:B------:R-:W-:Y:S01]  /*16a00*/  ISETP.GE.AND P5, PT, R9.reuse, 0x21, PT ;  /* 0x000000210900780c */ /* 0x040fe20003fa6270 */
[----:B------:R-:W-:Y:S01]  /*16a10*/  IMAD.MOV.U32 R15, RZ, RZ, -0x1 ;  /* 0xffffffffff0f7424 */ /* 0x000fe200078e00ff */
[----:B------:R-:W-:Y:S01]  /*16a20*/  ISETP.GE.AND P4, PT, R9, 0x41, PT ;  /* 0x000000410900780c */ /* 0x000fe20003f86270 */
[----:B------:R-:W-:-:S12]  /*16a30*/  IMAD.MOV.U32 R0, RZ, RZ, R14 ;  /* 0x000000ffff007224 */ /* 0x000fd800078e000e */
[----:B------:R-:W-:Y:S05]  /*16a40*/  WARPSYNC.COLLECTIVE R15, `(.L_x_337) ;  /* 0x000000000f087348 */ /* 0x000fea0003c00000 */
[----:B------:R0:W1:Y:S02]  /*16a50*/  SHFL.IDX P6, R14, R13, R12, R11 ;  /* 0x0000000c0d0e7389 */ /* 0x00006400000c000b */
[----:B01----:R-:W-:Y:S01]  /*16a60*/  ENDCOLLECTIVE ;  /* 0x000000000000791b */ /* 0x003fe20003800000 */
.L_x_337:
[----:B------:R-:W0:Y:S01]  /*16a70*/  LDC R15, c[0x0][0x2f4] ;  /* 0x0000bd00ff0f7b82 */ /* 0x000e220000000800 */
[----:B------:R-:W-:Y:S01]  /*16a80*/  LOP3.LUT R11, R32, 0x40, RZ, 0xfc, !PT ;  /* 0x00000040200b7812 */ /* 0x000fe200078efcff */
[----:B------:R-:W-:Y:S02]  /*16a90*/  IMAD.MOV.U32 R13, RZ, RZ, R10 ;  /* 0x000000ffff0d7224 */ /* 0x000fe400078e000a */
[----:B------:R-:W-:Y:S02]  /*16aa0*/  IMAD.MOV.U32 R12, RZ, RZ, 0x1 ;  /* 0x00000001ff0c7424 */ /* 0x000fe400078e00ff */
[----:B------:R-:W-:-:S05]  /*16ab0*/  IMAD.MOV.U32 R2, RZ, RZ, R14 ;  /* 0x000000ffff027224 */ /* 0x000fca00078e000e */
[----:B------:R-:W-:-:S05]  /*16ac0*/  IADD3 R2, P0, R32, R2, RZ ;  /* 0x0000000220027210 */ /* 0x000fca0007f1e0ff */
[----:B------:R-:W-:Y:S02]  /*16ad0*/  IMAD.X R3, RZ, RZ, R0, P0 ;  /* 0x000000ffff037224 */ /* 0x000fe400000e0600 */
[----:B------:R-:W-:Y:S01]  /*16ae0*/  IMAD.IADD R0, R16, 0x1, R19 ;  /* 0x0000000110007824 */ /* 0x000fe200078e0213 */
[-C--:B0-----:R-:W-:Y:S02]  /*16af0*/  ISETP.GE.AND P2, PT, R32, R15.reuse, PT ;  /* 0x0000000f2000720c */ /* 0x081fe40003f46270 */
[----:B------:R-:W-:Y:S01]  /*16b00*/  ISETP.GE.AND P1, PT, R11, R15, PT ;  /* 0x0000000f0b00720c */ /* 0x000fe20003f26270 */
[----:B------:R-:W-:Y:S01]  /*16b10*/  IMAD.MOV.U32 R11, RZ, RZ, 0x1c1f ;  /* 0x00001c1fff0b7424 */ /* 0x000fe200078e00ff */
[C---:B------:R-:W-:Y:S02]  /*16b20*/  ISETP.LT.OR P0, PT, R9.reuse, 0x1, P2 ;  /* 0x000000010900780c */ /* 0x040fe40001701670 */
[----:B------:R-:W-:-:S11]  /*16b30*/  ISETP.LT.OR P3, PT, R9, 0x1, P1 ;  /* 0x000000010900780c */ /* 0x000fd60000f61670 */
[----:B------:R-:W-:Y:S01]  /*16b40*/  @!PT LDS RZ, [RZ] ;  /* 0x00000000fffff984 */ /* 0x000fe20000000800 */
[----:B------:R-:W-:Y:S01]  /*16b50*/  @!PT LDS RZ, [RZ] ;  /* 0x00000000fffff984 */ /* 0x000fe20000000800 */
[----:B------:R-:W-:Y:S01]  /*16b60*/  @!PT LDS RZ, [RZ] ;  /* 0x00000000fffff984 */ /* 0x000fe20000000800 */
[----:B------:R0:W-:Y:S01]  /*16b70*/  LDGSTS.E.BYPASS.LTC128B.128 [R0+0xf200], desc[UR50][R2.64], !P0 ;  /* 0x0f20000002007fae */ /* 0x0001e2000c101d72 */
[----:B------:R-:W-:Y:S01]  /*16b80*/  ISETP.GE.AND P0, PT, R34, R15, PT ;  /* 0x0000000f2200720c */ /* 0x000fe20003f06270 */
[----:B------:R-:W-:Y:S02]  /*16b90*/  IMAD.MOV.U32 R15, RZ, RZ, -0x1 ;  /* 0xffffffffff0f7424 */ /* 0x000fe400078e00ff */
[----:B------:R0:W-:Y:S01]  /*16ba0*/  LDGSTS.E.BYPASS.LTC128B.128 [R0+0x11a00], desc[UR50][R2.64+0x40], !P3 ;  /* 0x11a0004002007fae */ /* 0x0001e2000d901d72 */
[----:B------:R-:W-:-:S13]  /*16bb0*/  ISETP.LT.OR P3, PT, R9, 0x1, P0 ;  /* 0x000000010900780c */ /* 0x000fda0000761670 */
[----:B0-----:R-:W-:Y:S05]  /*16bc0*/  WARPSYNC.COLLECTIVE R15, `(.L_x_338) ;  /* 0x000000000f087348 */ /* 0x001fea0003c00000 */
[----:B------:R1:W2:Y:S02]  /*16bd0*/  SHFL.IDX P6, R14, R13, R12, R11 ;  /* 0x0000000c0d0e7389 */ /* 0x0002a400000c000b */
[----:B012---:R-:W-:Y:S01]  /*16be0*/  ENDCOLLECTIVE ;  /* 0x000000000000791b */ /* 0x007fe20003800000 */
.L_x_338:
[----:B------:R-:W-:Y:S01]  /*16bf0*/  @!PT LDS RZ, [RZ] ;  /* 0x00000000fffff984 */ /* 0x000fe20000000800 */
[----:B------:R-:W-:Y:S01]  /*16c00*/  @!PT LDS RZ, [RZ] ;  /* 0x00000000fffff984 */ /* 0x000fe20000000800 */
[----:B------:R-:W-:Y:S01]  /*16c10*/  @!PT LDS RZ, [RZ] ;  /* 0x00000000fffff984 */ /* 0x000fe20000000800 */
[----:B------:R0:W-:Y:S01]  /*16c20*/  LDGSTS.E.BYPASS.LTC128B.128 [R0+0x14200], desc[UR50][R2.64+0x80], !P3 ;  /* 0x1420008002007fae */ /* 0x0001e2000d901d72 */
[----:B------:R-:W-:Y:S02]  /*16c30*/  IMAD.MOV.U32 R13, RZ, RZ, R18 ;  /* 0x000000ffff0d7224 */ /* 0x000fe400078e0012 */
[----:B0-----:R-:W-:-:S07]  /*16c40*/  IMAD.MOV.U32 R3, RZ, RZ, R14 ;  /* 0x000000ffff037224 */ /* 0x001fce00078e000e */
[----:B------:R-:W-:Y:S05]  /*16c50*/  WARPSYNC.COLLECTIVE R15, `(.L_x_339) ;  /* 0x000000000f087348 */ /* 0x000fea0003c00000 */
[----:B------:R0:W1:Y:S02]  /*16c60*/  SHFL.IDX P6, R14, R13, R12, R11 ;  /* 0x0000000c0d0e7389 */ /* 0x00006400000c000b */
[----:B01----:R-:W-:Y:S01]  /*16c70*/  ENDCOLLECTIVE ;  /* 0x000000000000791b */ /* 0x003fe20003800000 */
.L_x_339:
[----:B------:R-:W-:Y:S02]  /*16c80*/  IMAD.MOV.U32 R13, RZ, RZ, R10 ;  /* 0x000000ffff0d7224 */ /* 0x000fe400078e000a */
[----:B------:R-:W-:Y:S02]  /*16c90*/  IMAD.MOV.U32 R12, RZ, RZ, 0x2 ;  /* 0x00000002ff0c7424 */ /* 0x000fe400078e00ff */
[----:B------:R-:W-:-:S07]  /*16ca0*/  IMAD.MOV.U32 R2, RZ, RZ, R14 ;  /* 0x000000ffff027224 */ /* 0x000fce00078e000e */
[----:B------:R-:W-:Y:S05]  /*16cb0*/  WARPSYNC.COLLECTIVE R15, `(.L_x_340) ;  /* 0x000000000f087348 */ /* 0x000fea0003c00000 */
[----:B------:R0:W1:Y:S02]  /*16cc0*/  SHFL.IDX P6, R14, R13, R12, R11 ;  /* 0x0000000c0d0e7389 */ /* 0x00006400000c000b */
[----:B01----:R-:W-:Y:S01]  /*16cd0*/  ENDCOLLECTIVE ;  /* 0x000000000000791b */ /* 0x003fe20003800000 */
.L_x_340:
        /* <DEDUP_REMOVED lines=16> */
.L_x_341:
[----:B------:R-:W-:Y:S02]  /*16de0*/  IMAD.MOV.U32 R13, RZ, RZ, R10 ;  /* 0x000000ffff0d7224 */ /* 0x000fe400078e000a */
[----:B------:R-:W-:Y:S02]  /*16df0*/  IMAD.MOV.U32 R12, RZ, RZ, 0x3 ;  /* 0x00000003ff0c7424 */ /* 0x000fe400078e00ff */
[----:B------:R-:W-:-:S07]  /*16e00*/  IMAD.MOV.U32 R2, RZ, RZ, R14 ;  /* 0x000000ffff027224 */ /* 0x000fce00078e000e */
[----:B------:R-:W-:Y:S05]  /*16e10*/  WARPSYNC.COLLECTIVE R15, `(.L_x_342) ;  /* 0x000000000f087348 */ /* 0x000fea0003c00000 */
[----:B------:R0:W1:Y:S02]  /*16e20*/  SHFL.IDX P6, R14, R13, R12, R11 ;  /* 0x0000000c0d0e7389 */ /* 0x00006400000c000b */
[----:B01----:R-:W-:Y:S01]  /*16e30*/  ENDCOLLECTIVE ;  /* 0x000000000000791b */ /* 0x003fe20003800000 */
.L_x_342:
        /* <DEDUP_REMOVED lines=13> */
.L_x_343:
        /* <DEDUP_REMOVED lines=12> */
.L_x_344:
        /* <DEDUP_REMOVED lines=13> */
.L_x_345:
[----:B------:R-:W-:Y:S01]  /*170a0*/  @!PT LDS RZ, [RZ] ;  /* 0x00000000fffff984 */ /* 0x000fe20000000800 */
[----:B------:R-:W-:Y:S01]  /*170b0*/  @!PT LDS RZ, [RZ] ;  /* 0x00000000fffff984 */ /* 0x000fe20000000800 */
[----:B------:R-:W-:Y:S01]  /*170c0*/  @!PT LDS RZ, [RZ] ;  /* 0x00000000fffff984 */ /* 0x000fe20000000800 */
[----:B------:R-:W-:Y:S01]  /*170d0*/  LDGSTS.E.BYPASS.LTC128B.128 [R0+0x13200], desc[UR50][R2.64+0x40], !P3 ;  /* 0x1320004002007fae */ /* 0x000fe2000d901d72 */
[C---:B------:R-:W-:Y:S02]  /*170e0*/  ISETP.LT.OR P3, PT, R9.reuse, 0x61, P0 ;  /* 0x000000610900780c */ /* 0x040fe40000761670 */
[----:B------:R-:W-:-:S11]  /*170f0*/  ISETP.GE.AND P6, PT, R9, 0x81, PT ;  /* 0x000000810900780c */ /* 0x000fd60003fc6270 */
[----:B------:R0:W-:Y:S01]  /*17100*/  LDGSTS.E.BYPASS.LTC128B.128 [R0+0x15a00], desc[UR50][R2.64+0x80], !P3 ;  /* 0x15a0008002007fae */ /* 0x0001e2000d901d72 */
[----:B------:R-:W-:Y:S01]  /*17110*/  ISETP.GE.AND P3, PT, R9, 0x61, PT ;  /* 0x000000610900780c */ /* 0x000fe20003f66270 */
[----:B0-----:R-:W-:Y:S01]  /*17120*/  IMAD.MOV.U32 R2, RZ, RZ, R14 ;  /* 0x000000ffff027224 */ /* 0x001fe200078e000e */
[----:B------:R-:W-:Y:S01]  /*17130*/  @P6 LOP3.LUT R31, R31, 0x80, RZ, 0xfc, !PT ;  /* 0x000000801f1f6812 */ /* 0x000fe200078efcff */
[----:B------:R-:W-:Y:S10]  /*17140*/  BRA `(.L_x_346) ;  /* 0xffffffac00a07947 */ /* 0x000ff4000383ffff */
.L_x_262:
[----:B---3--:R3:W4:Y:S02]  /*17150*/  SYNCS.PHASECHK.TRANS64.TRYWAIT P0, [R4+URZ+0x33440], R26 ;  /* 0x0334401a040075a7 */ /* 0x008724000800017f */
[----:B----4-:R-:W-:Y:S05]  /*17160*/  @!P0 NANOSLEEP.SYNCS 0x989680 ;  /* 0x009896800000895d */ /* 0x010fea0003900000 */
[----:B------:R-:W4:Y:S02]  /*17170*/  @!P0 SYNCS.PHASECHK.TRANS64 P0, [R4+URZ+0x33440], R26 ;  /* 0x0334401a040085a7 */ /* 0x000f24000800007f */
[----:B----4-:R-:W-:Y:S05]  /*17180*/  @!P0 BRA `(.L_x_262) ;  /* 0xfffffffc00f08947 */ /* 0x010fea000383ffff */
[----:B------:R-:W-:Y:S05]  /*17190*/  BRA `(.L_x_347) ;  /* 0xffffffb000047947 */ /* 0x000fea000383ffff */
.L_x_263:
[----:B------:R-:W-:Y:S01]  /*171a0*/  BSSY B0, `(.L_x_348) ;  /* 0x0000008000007945 */ /* 0x000fe20003800000 */
[----:B------:R-:W-:Y:S02]  /*171b0*/  IMAD.MOV.U32 R13, RZ, RZ, R10 ;  /* 0x000000ffff0d7224 */ /* 0x000fe400078e000a */
[----:B------:R-:W-:Y:S02]  /*171c0*/  IMAD.MOV.U32 R12, RZ, RZ, RZ ;  /* 0x000000ffff0c7224 */ /* 0x000fe400078e00ff */
[----:B------:R-:W-:Y:S02]  /*171d0*/  IMAD.MOV.U32 R11, RZ, RZ, 0x1c1f ;  /* 0x00001c1fff0b7424 */ /* 0x000fe400078e00ff */
[----:B------:R-:W-:-:S07]  /*171e0*/  IMAD.MOV.U32 R15, RZ, RZ, -0x1 ;  /* 0xffffffffff0f7424 */ /* 0x000fce00078e00ff */
[----:B0123--:R-:W-:Y:S05]  /*171f0*/  WARPSYNC.COLLECTIVE R15, `(.L_x_349) ;  /* 0x000000000f087348 */ /* 0x00ffea0003c00000 */
[----:B------:R4:W0:Y:S02]  /*17200*/  SHFL.IDX P6, R14, R13, R12, R11 ;  /* 0x0000000c0d0e7389 */ /* 0x00082400000c000b */
[----:B01234-:R-:W-:Y:S01]  /*17210*/  ENDCOLLECTIVE ;  /* 0x000000000000791b */ /* 0x01ffe20003800000 */
.L_x_349:
[----:B------:R-:W-:Y:S05]  /*17220*/  BSYNC B0 ;  /* 0x0000000000007941 */ /* 0x000fea0003800000 */
.L_x_348:
[----:B------:R-:W-:Y:S01]  /*17230*/  IMAD.MOV.U32 R13, RZ, RZ, R5 ;  /* 0x000000ffff0d7224 */ /* 0x000fe200078e0005 */
[----:B------:R-:W0:Y:S01]  /*17240*/  LDC R18, c[0x0][0x2f4] ;  /* 0x0000bd00ff127b82 */ /* 0x000e220000000800 */
[----:B------:R-:W-:Y:S01]  /*17250*/  IMAD.MOV.U32 R12, RZ, RZ, RZ ;  /* 0x000000ffff0c7224 */ /* 0x000fe200078e00ff */
[C---:B------:R-:W-:Y:S01]  /*17260*/  LOP3.LUT R20, R32.reuse, 0x40, RZ, 0xfc, !PT ;  /* 0x0000004020147812 */ /* 0x040fe200078efcff */
[----:B------:R-:W-:Y:S01]  /*17270*/  IMAD.MOV.U32 R11, RZ, RZ, 0x1c1f ;  /* 0x00001c1fff0b7424 */ /* 0x000fe200078e00ff */
[----:B------:R-:W-:Y:S01]  /*17280*/  LOP3.LUT R19, R32, 0x80, RZ, 0xfc, !PT ;  /* 0x0000008020137812 */ /* 0x000fe200078efcff */
[----:B------:R-:W-:Y:S02]  /*17290*/  IMAD.MOV.U32 R15, RZ, RZ, -0x1 ;  /* 0xffffffffff0f7424 */ /* 0x000fe400078e00ff */
[----:B------:R-:W-:-:S07]  /*172a0*/  IMAD.MOV.U32 R2, RZ, RZ, R14 ;  /* 0x000000ffff027224 */ /* 0x000fce00078e000e */
[----:B0-----:R-:W-:Y:S05]  /*172b0*/  WARPSYNC.COLLECTIVE R15, `(.L_x_350) ;  /* 0x000000000f087348 */ /* 0x001fea0003c00000 */
[----:B------:R1:W2:Y:S02]  /*172c0*/  SHFL.IDX P6, R14, R13, R12, R11 ;  /* 0x0000000c0d0e7389 */ /* 0x0002a400000c000b */
[----:B012---:R-:W-:Y:S01]  /*172d0*/  ENDCOLLECTIVE ;  /* 0x000000000000791b */ /* 0x007fe20003800000 */
.L_x_350:
[-C--:B------:R-:W-:Y:S01]  /*172e0*/  ISETP.GE.AND P2, PT, R20, R18.reuse, PT ;  /* 0x000000121400720c */ /* 0x080fe20003f46270 */
[----:B------:R-:W-:Y:S01]  /*172f0*/  IMAD.MOV.U32 R13, RZ, RZ, R10 ;  /* 0x000000ffff0d7224 */ /* 0x000fe200078e000a */
[----:B------:R-:W-:Y:S01]  /*17300*/  ISETP.GE.AND P1, PT, R19, R18, PT ;  /* 0x000000121300720c */ /* 0x000fe20003f26270 */
[----:B------:R-:W-:Y:S01]  /*17310*/  IMAD.MOV.U32 R12, RZ, RZ, 0x1 ;  /* 0x00000001ff0c7424 */ /* 0x000fe200078e00ff */
[----:B------:R-:W-:Y:S01]  /*17320*/  LOP3.LUT P6, RZ, R31, 0x20, RZ, 0xc0, !PT ;  /* 0x000000201fff7812 */ /* 0x000fe200078cc0ff */
[----:B------:R-:W-:-:S12]  /*17330*/  IMAD.MOV.U32 R3, RZ, RZ, R14 ;  /* 0x000000ffff037224 */ /* 0x000fd800078e000e */
[----:B------:R-:W-:-:S05]  /*17340*/  @P6 IADD3 R3, P0, R32, R3, RZ ;  /* 0x0000000320036210 */ /* 0x000fca0007f1e0ff */
[----:B------:R-:W-:Y:S01]  /*17350*/  @P6 IMAD.X R2, RZ, RZ, R2, P0 ;  /* 0x000000ffff026224 */ /* 0x000fe200000e0602 */
[----:B------:R-:W-:-:S04]  /*17360*/  ISETP.GE.AND P0, PT, R32, R18, PT ;  /* 0x000000122000720c */ /* 0x000fc80003f06270 */
[----:B------:R-:W-:-:S04]  /*17370*/  @P6 LOP3.LUT R3, R3, R2, RZ, 0x3c, !PT ;  /* 0x0000000203036212 */ /* 0x000fc800078e3cff */
[----:B------:R-:W-:-:S04]  /*17380*/  @P6 LOP3.LUT R2, R3, R2, RZ, 0x3c, !PT ;  /* 0x0000000203026212 */ /* 0x000fc800078e3cff */
[----:B------:R-:W-:-:S05]  /*17390*/  @P6 LOP3.LUT R3, R3, R2, RZ, 0x3c, !PT ;  /* 0x0000000203036212 */ /* 0x000fca00078e3cff */
        /* <DEDUP_REMOVED lines=9> */
.L_x_351:
[----:B------:R-:W-:Y:S02]  /*17430*/  IMAD.MOV.U32 R13, RZ, RZ, R5 ;  /* 0x000000ffff0d7224 */ /* 0x000fe400078e0005 */
[----:B------:R-:W-:-:S07]  /*17440*/  IMAD.MOV.U32 R2, RZ, RZ, R14 ;  /* 0x000000ffff027224 */ /* 0x000fce00078e000e */
[----:B------:R-:W-:Y:S05]  /*17450*/  WARPSYNC.COLLECTIVE R15, `(.L_x_352) ;  /* 0x000000000f087348 */ /* 0x000fea0003c00000 */
[----:B------:R0:W1:Y:S02]  /*17460*/  SHFL.IDX P6, R14, R13, R12, R11 ;  /* 0x0000000c0d0e7389 */ /* 0x00006400000c000b */
[----:B01----:R-:W-:Y:S01]  /*17470*/  ENDCOLLECTIVE ;  /* 0x000000000000791b */ /* 0x003fe20003800000 */
.L_x_352:
[----:B------:R-:W-:Y:S02]  /*17480*/  IMAD.MOV.U32 R13, RZ, RZ, R10 ;  /* 0x000000ffff0d7224 */ /* 0x000fe400078e000a */
[----:B------:R-:W-:Y:S02]  /*17490*/  IMAD.MOV.U32 R12, RZ, RZ, 0x2 ;  /* 0x00000002ff0c7424 */ /* 0x000fe400078e00ff */
[----:B------:R-:W-:Y:S01]  /*174a0*/  IMAD.MOV.U32 R3, RZ, RZ, R14 ;  /* 0x000000ffff037224 */ /* 0x000fe200078e000e */
[----:B------:R-:W-:-:S04]  /*174b0*/  ISETP.GE.AND P6, PT, R32, R18, PT ;  /* 0x000000122000720c */ /* 0x000fc80003fc6270 */
[----:B------:R-:W-:-:S05]  /*174c0*/  @P5 IADD3 R3, P0, R32, R3, RZ ;  /* 0x0000000320035210 */ /* 0x000fca0007f1e0ff */
[----:B------:R-:W-:-:S05]  /*174d0*/  @P5 IMAD.X R2, RZ, RZ, R2, P0 ;  /* 0x000000ffff025224 */ /* 0x000fca00000e0602 */
[----:B------:R-:W-:-:S04]  /*174e0*/  @P5 LOP3.LUT R3, R3, R2, RZ, 0x3c, !PT ;  /* 0x0000000203035212 */ /* 0x000fc800078e3cff */
[----:B------:R-:W-:-:S04]  /*174f0*/  @P5 LOP3.LUT R2, R3, R2, RZ, 0x3c, !PT ;  /* 0x0000000203025212 */ /* 0x000fc800078e3cff */
[----:B------:R-:W-:-:S05]  /*17500*/  @P5 LOP3.LUT R3, R3, R2, RZ, 0x3c, !PT ;  /* 0x0000000203035212 */ /* 0x000fca00078e3cff */
[----:B------:R-:W-:Y:S01]  /*17510*/  @!PT LDS RZ, [RZ] ;  /* 0x00000000fffff984 */ /* 0x000fe20000000800 */
[----:B------:R-:W-:Y:S01]  /*17520*/  @!PT LDS RZ, [RZ] ;  /* 0x00000000fffff984 */ /* 0x000fe20000000800 */
[----:B------:R-:W-:Y:S01]  /*17530*/  @!PT LDS RZ, [RZ] ;  /* 0x00000000fffff984 */ /* 0x000fe20000000800 */
[----:B------:R0:W-:Y:S02]  /*17540*/  @P5 LDGSTS.E.BYPASS.LTC128B.128 [R0+0x24a00], desc[UR50][R2.64], !P6 ;  /* 0x24a0000002005fae */ /* 0x0001e4000f101d72 */
[----:B0-----:R-:W-:Y:S05]  /*17550*/  WARPSYNC.COLLECTIVE R15, `(.L_x_353) ;  /* 0x000000000f087348 */ /* 0x001fea0003c00000 */
[----:B------:R1:W2:Y:S02]  /*17560*/  SHFL.IDX P6, R14, R13, R12, R11 ;  /* 0x0000000c0d0e7389 */ /* 0x0002a400000c000b */
[----:B012---:R-:W-:Y:S01]  /*17570*/  ENDCOLLECTIVE ;  /* 0x000000000000791b */ /* 0x007fe20003800000 */
.L_x_353:
[----:B------:R-:W-:Y:S01]  /*17580*/  @!PT LDS RZ, [RZ] ;  /* 0x00000000fffff984 */ /* 0x000fe20000000800 */
[----:B------:R-:W-:Y:S01]  /*17590*/  @!PT LDS RZ, [RZ] ;  /* 0x00000000fffff984 */ /* 0x000fe20000000800 */
[----:B------:R-:W-:Y:S01]  /*175a0*/  @!PT LDS RZ, [RZ] ;  /* 0x00000000fffff984 */ /* 0x000fe20000000800 */
[----:B------:R-:W-:Y:S04]  /*175b0*/  @P5 LDGSTS.E.BYPASS.LTC128B.128 [R0+0x27200], desc[UR50][R2.64+0x40], !P2 ;  /* 0x2720004002005fae */ /* 0x000fe8000d101d72 */
[----:B------:R0:W-:Y:S01]  /*175c0*/  @P5 LDGSTS.E.BYPASS.LTC128B.128 [R0+0x29a00], desc[UR50][R2.64+0x80], !P1 ;  /* 0x29a0008002005fae */ /* 0x0001e2000c901d72 */
[----:B------:R-:W-:Y:S01]  /*175d0*/  ISETP.GE.AND P5, PT, R32, R18, PT ;  /* 0x000000122000720c */ /* 0x000fe20003fa6270 */
[----:B------:R-:W-:Y:S02]  /*175e0*/  IMAD.MOV.U32 R13, RZ, RZ, R5 ;  /* 0x000000ffff0d7224 */ /* 0x000fe400078e0005 */
[----:B0-----:R-:W-:-:S10]  /*175f0*/  IMAD.MOV.U32 R2, RZ, RZ, R14 ;  /* 0x000000ffff027224 */ /* 0x001fd400078e000e */
[----:B------:R-:W-:Y:S05]  /*17600*/  WARPSYNC.COLLECTIVE R15, `(.L_x_354) ;  /* 0x000000000f087348 */ /* 0x000fea0003c00000 */
[----:B------:R0:W1:Y:S02]  /*17610*/  SHFL.IDX P6, R14, R13, R12, R11 ;  /* 0x0000000c0d0e7389 */ /* 0x00006400000c000b */
[----:B01----:R-:W-:Y:S01]  /*17620*/  ENDCOLLECTIVE ;  /* 0x000000000000791b */ /* 0x003fe20003800000 */
.L_x_354:
[----:B------:R-:W-:Y:S02]  /*17630*/  IMAD.MOV.U32 R13, RZ, RZ, R10 ;  /* 0x000000ffff0d7224 */ /* 0x000fe400078e000a */
[----:B------:R-:W-:Y:S02]  /*17640*/  IMAD.MOV.U32 R12, RZ, RZ, 0x3 ;  /* 0x00000003ff0c7424 */ /* 0x000fe400078e00ff */
[----:B------:R-:W-:-:S07]  /*17650*/  IMAD.MOV.U32 R3, RZ, RZ, R14 ;  /* 0x000000ffff037224 */ /* 0x000fce00078e000e */
[----:B------:R-:W-:Y:S05]  /*17660*/  WARPSYNC.COLLECTIVE R15, `(.L_x_355) ;  /* 0x000000000f087348 */ /* 0x000fea0003c00000 */
[----:B------:R0:W1:Y:S02]  /*17670*/  SHFL.IDX P6, R14, R13, R12, R11 ;  /* 0x0000000c0d0e7389 */ /* 0x00006400000c000b */
[----:B01----:R-:W-:Y:S01]  /*17680*/  ENDCOLLECTIVE ;  /* 0x000000000000791b */ /* 0x003fe20003800000 */
.L_x_355:
[----:B------:R-:W-:-:S05]  /*17690*/  @P4 IADD3 R3, P0, R32, R3, RZ ;  /* 0x0000000320034210 */ /* 0x000fca0007f1e0ff */
[----:B------:R-:W-:-:S05]  /*176a0*/  @P4 IMAD.X R2, RZ, RZ, R2, P0 ;  /* 0x000000ffff024224 */ /* 0x000fca00000e0602 */
[----:B------:R-:W-:Y:S01]  /*176b0*/  @P4 LOP3.LUT R3, R3, R2, RZ, 0x3c, !PT ;  /* 0x0000000203034212 */ /* 0x000fe200078e3cff */
[----:B------:R-:W-:-:S03]  /*176c0*/  IMAD.MOV.U32 R13, RZ, RZ, R5 ;  /* 0x000000ffff0d7224 */ /* 0x000fc600078e0005 */
[----:B------:R-:W-:-:S04]  /*176d0*/  @P4 LOP3.LUT R2, R3, R2, RZ, 0x3c, !PT ;  /* 0x0000000203024212 */ /* 0x000fc800078e3cff */
[----:B------:R-:W-:Y:S01]  /*176e0*/  @P4 LOP3.LUT R3, R3, R2, RZ, 0x3c, !PT ;  /* 0x0000000203034212 */ /* 0x000fe200078e3cff */
[----:B------:R-:W-:-:S07]  /*176f0*/  IMAD.MOV.U32 R10, RZ, RZ, R14 ;  /* 0x000000ffff0a7224 */ /* 0x000fce00078e000e */
[----:B------:R-:W-:Y:S05]  /*17700*/  WARPSYNC.COLLECTIVE R15, `(.L_x_356) ;  /* 0x000000000f087348 */ /* 0x000fea0003c00000 */
[----:B------:R0:W1:Y:S02]  /*17710*/  SHFL.IDX P6, R14, R13, R12, R11 ;  /* 0x0000000c0d0e7389 */ /* 0x00006400000c000b */
[----:B01----:R-:W-:Y:S01]  /*17720*/  ENDCOLLECTIVE ;  /* 0x000000000000791b */ /* 0x003fe20003800000 */
.L_x_356:
[----:B------:R-:W-:Y:S01]  /*17730*/  @!PT LDS RZ, [RZ] ;  /* 0x00000000fffff984 */ /* 0x000fe20000000800 */
[----:B------:R-:W-:Y:S01]  /*17740*/  @!PT LDS RZ, [RZ] ;  /* 0x00000000fffff984 */ /* 0x000fe20000000800 */
[----:B------:R-:W-:Y:S01]  /*17750*/  @!PT LDS RZ, [RZ] ;  /* 0x00000000fffff984 */ /* 0x000fe20000000800 */
[----:B------:R-:W-:Y:S04]  /*17760*/  @P4 LDGSTS.E.BYPASS.LTC128B.128 [R0+0x25200], desc[UR50][R2.64], !P5 ;  /* 0x2520000002004fae */ /* 0x000fe8000e901d72 */
[----:B------:R-:W-:Y:S04]  /*17770*/  @P4 LDGSTS.E.BYPASS.LTC128B.128 [R0+0x27a00], desc[UR50][R2.64+0x40], !P2 ;  /* 0x27a0004002004fae */ /* 0x000fe8000d101d72 */
[----:B------:R0:W-:Y:S01]  /*17780*/  @P4 LDGSTS.E.BYPASS.LTC128B.128 [R0+0x2a200], desc[UR50][R2.64+0x80], !P1 ;  /* 0x2a20008002004fae */ /* 0x0001e2000c901d72 */
[----:B------:R-:W-:Y:S02]  /*17790*/  IMAD.MOV.U32 R13, RZ, RZ, R7 ;  /* 0x000000ffff0d7224 */ /* 0x000fe400078e0007 */
[----:B------:R-:W-:Y:S01]  /*177a0*/  IMAD.MOV.U32 R12, RZ, RZ, RZ ;  /* 0x000000ffff0c7224 */ /* 0x000fe200078e00ff */
[----:B------:R-:W-:-:S05]  /*177b0*/  @P3 IADD3 R14, P0, R32, R14, RZ ;  /* 0x0000000e200e3210 */ /* 0x000fca0007f1e0ff */
[----:B0-----:R-:W-:-:S08]  /*177c0*/  @P3 IMAD.MOV.U32 R2, RZ, RZ, R14 ;  /* 0x000000ffff023224 */ /* 0x001fd000078e000e */
[----:B------:R-:W-:Y:S05]  /*177d0*/  WARPSYNC.COLLECTIVE R15, `(.L_x_357) ;  /* 0x000000000f087348 */ /* 0x000fea0003c00000 */
[----:B------:R0:W1:Y:S02]  /*177e0*/  SHFL.IDX P6, R14, R13, R12, R11 ;  /* 0x0000000c0d0e7389 */ /* 0x00006400000c000b */
[----:B01----:R-:W-:Y:S01]  /*177f0*/  ENDCOLLECTIVE ;  /* 0x000000000000791b */ /* 0x003fe20003800000 */
.L_x_357:
        /* <DEDUP_REMOVED lines=13> */
.L_x_358:
[----:B------:R-:W-:Y:S05]  /*178d0*/  BRA `(.L_x_359) ;  /* 0xffffffac007c7947 */ /* 0x000fea000383ffff */
.L_x_270:
[----:B------:R-:W-:Y:S02]  /*178e0*/  IMAD.MOV.U32 R13, RZ, RZ, R4 ;  /* 0x000000ffff0d7224 */ /* 0x000fe400078e0004 */
[----:B------:R-:W-:Y:S02]  /*178f0*/  IMAD.MOV.U32 R12, RZ, RZ, RZ ;  /* 0x000000ffff0c7224 */ /* 0x000fe400078e00ff */
[----:B------:R-:W-:Y:S02]  /*17900*/  IMAD.MOV.U32 R11, RZ, RZ, 0x1c1f ;  /* 0x00001c1fff0b7424 */ /* 0x000fe400078e00ff */
[----:B------:R-:W-:Y:S02]  /*17910*/  IMAD.MOV.U32 R15, RZ, RZ, -0x1 ;  /* 0xffffffffff0f7424 */ /* 0x000fe400078e00ff */
[----:B------:R-:W-:Y:S02]  /*17920*/  IMAD R28, R28, R6, RZ ;  /* 0x000000061c1c7224 */ /* 0x000fe400078e02ff */
[----:B------:R-:W-:-:S07]  /*17930*/  IMAD.IADD R5, R10, 0x1, R5 ;  /* 0x000000010a057824 */ /* 0x000fce00078e0205 */
[----:B----45:R-:W-:Y:S05]  /*17940*/  WARPSYNC.COLLECTIVE R15, `(.L_x_360) ;  /* 0x000000000f087348 */ /* 0x030fea0003c00000 */
[----:B----4-:R0:W1:Y:S02]  /*17950*/  SHFL.IDX P6, R14, R13, R12, R11 ;  /* 0x0000000c0d0e7389 */ /* 0x01006400000c000b */
[----:B01---5:R-:W-:Y:S01]  /*17960*/  ENDCOLLECTIVE ;  /* 0x000000000000791b */ /* 0x023fe20003800000 */
.L_x_360:
[C---:B------:R-:W-:Y:S01]  /*17970*/  VIADD R7, R5.reuse, 0x20 ;  /* 0x0000002005077836 */ /* 0x040fe20000000000 */
[----:B------:R-:W-:Y:S01]  /*17980*/  ISETP.GE.AND P0, PT, R5, R28, PT ;  /* 0x0000001c0500720c */ /* 0x000fe20003f06270 */
[----:B------:R-:W-:Y:S02]  /*17990*/  IMAD.MOV.U32 R13, RZ, RZ, R0 ;  /* 0x000000ffff0d7224 */ /* 0x000fe400078e0000 */
[----:B------:R-:W-:-:S10]  /*179a0*/  IMAD.MOV.U32 R2, RZ, RZ, R14 ;  /* 0x000000ffff027224 */ /* 0x000fd400078e000e */
[----:B------:R-:W-:Y:S05]  /*179b0*/  WARPSYNC.COLLECTIVE R15, `(.L_x_361) ;  /* 0x000000000f087348 */ /* 0x000fea0003c00000 */
[----:B------:R0:W1:Y:S02]  /*179c0*/  SHFL.IDX P6, R14, R13, R12, R11 ;  /* 0x0000000c0d0e7389 */ /* 0x00006400000c000b */
[----:B01----:R-:W-:Y:S01]  /*179d0*/  ENDCOLLECTIVE ;  /* 0x000000000000791b */ /* 0x003fe20003800000 */
.L_x_361:
[----:B------:R-:W-:Y:S02]  /*179e0*/  IMAD.MOV.U32 R13, RZ, RZ, R4 ;  /* 0x000000ffff0d7224 */ /* 0x000fe400078e0004 */
[----:B------:R-:W-:Y:S01]  /*179f0*/  IMAD.MOV.U32 R12, RZ, RZ, 0x1 ;  /* 0x00000001ff0c7424 */ /* 0x000fe200078e00ff */
[----:B------:R-:W-:-:S05]  /*17a00*/  @!P0 IADD3 R14, P4, R32, R14, RZ ;  /* 0x0000000e200e8210 */ /* 0x000fca0007f9e0ff */
[----:B------:R-:W-:Y:S02]  /*17a10*/  @!P0 IMAD.X R3, RZ, RZ, R2, P4 ;  /* 0x000000ffff038224 */ /* 0x000fe400020e0602 */
[----:B------:R-:W-:-:S07]  /*17a20*/  @!P0 IMAD.MOV.U32 R2, RZ, RZ, R14 ;  /* 0x000000ffff028224 */ /* 0x000fce00078e000e */
[----:B------:R-:W-:Y:S05]  /*17a30*/  WARPSYNC.COLLECTIVE R15, `(.L_x_362) ;  /* 0x000000000f087348 */ /* 0x000fea0003c00000 */
[----:B------:R0:W1:Y:S02]  /*17a40*/  SHFL.IDX P6, R14, R13, R12, R11 ;  /* 0x0000000c0d0e7389 */ /* 0x00006400000c000b */
[----:B01----:R-:W-:Y:S01]  /*17a50*/  ENDCOLLECTIVE ;  /* 0x000000000000791b */ /* 0x003fe20003800000 */
.L_x_362:
[----:B------:R-:W-:Y:S01]  /*17a60*/  @!PT LDS RZ, [RZ] ;  /* 0x00000000fffff984 */ /* 0x000fe20000000800 */
[----:B------:R-:W-:Y:S01]  /*17a70*/  @!PT LDS RZ, [RZ] ;  /* 0x00000000fffff984 */ /* 0x000fe20000000800 */
[----:B------:R-:W-:Y:S01]  /*17a80*/  @!PT LDS RZ, [RZ] ;  /* 0x00000000fffff984 */ /* 0x000fe20000000800 */
[----:B------:R-:W-:Y:S04]  /*17a90*/  @!P0 LDGSTS.E.BYPASS.LTC128B.128 [R8+0x1e200], desc[UR50][R2.64], !P3 ;  /* 0x1e20000002088fae */ /* 0x000fe8000d901d72 */
[----:B------:R-:W-:Y:S04]  /*17aa0*/  @!P0 LDGSTS.E.BYPASS.LTC128B.128 [R8+0x20200], desc[UR50][R2.64+0x40], !P2 ;  /* 0x2020004002088fae */ /* 0x000fe8000d101d72 */
[----:B------:R0:W-:Y:S01]  /*17ab0*/  @!P0 LDGSTS.E.BYPASS.LTC128B.128 [R8+0x22200], desc[UR50][R2.64+0x80], !P1 ;  /* 0x2220008002088fae */ /* 0x0001e2000c901d72 */
[----:B------:R-:W-:Y:S01]  /*17ac0*/  ISETP.GE.AND P0, PT, R7, R28, PT ;  /* 0x0000001c0700720c */ /* 0x000fe20003f06270 */
[----:B------:R-:W-:-:S02]  /*17ad0*/  IMAD.MOV.U32 R13, RZ, RZ, R0 ;  /* 0x000000ffff0d7224 */ /* 0x000fc400078e0000 */
[----:B0-----:R-:W-:-:S10]  /*17ae0*/  IMAD.MOV.U32 R2, RZ, RZ, R14 ;  /* 0x000000ffff027224 */ /* 0x001fd400078e000e */
[----:B------:R-:W-:Y:S05]  /*17af0*/  WARPSYNC.COLLECTIVE R15, `(.L_x_363) ;  /* 0x000000000f087348 */ /* 0x000fea0003c00000 */
[----:B------:R0:W1:Y:S02]  /*17b00*/  SHFL.IDX P6, R14, R13, R12, R11 ;  /* 0x0000000c0d0e7389 */ /* 0x00006400000c000b */
[----:B01----:R-:W-:Y:S01]  /*17b10*/  ENDCOLLECTIVE ;  /* 0x000000000000791b */ /* 0x003fe20003800000 */
.L_x_363:
        /* <DEDUP_REMOVED lines=8> */
.L_x_364:
[----:B------:R-:W-:Y:S02]  /*17ba0*/  @!P0 IMAD.MOV.U32 R3, RZ, RZ, R7 ;  /* 0x000000ffff038224 */ /* 0x000fe400078e0007 */
[----:B------:R-:W-:-:S03]  /*17bb0*/  VIADD R7, R5, 0x40 ;  /* 0x0000004005077836 */ /* 0x000fc60000000000 */
[----:B------:R-:W-:Y:S01]  /*17bc0*/  @!PT LDS RZ, [RZ] ;  /* 0x00000000fffff984 */ /* 0x000fe20000000800 */
[----:B------:R-:W-:Y:S01]  /*17bd0*/  @!PT LDS RZ, [RZ] ;  /* 0x00000000fffff984 */ /* 0x000fe20000000800 */
[----:B------:R-:W-:Y:S01]  /*17be0*/  @!PT LDS RZ, [RZ] ;  /* 0x00000000fffff984 */ /* 0x000fe20000000800 */
[----:B------:R-:W-:Y:S04]  /*17bf0*/  @!P0 LDGSTS.E.BYPASS.LTC128B.128 [R8+0x1ea00], desc[UR50][R2.64], !P3 ;  /* 0x1ea0000002088fae */ /* 0x000fe8000d901d72 */
[----:B------:R-:W-:Y:S01]  /*17c00*/  @!P0 LDGSTS.E.BYPASS.LTC128B.128 [R8+0x20a00], desc[UR50][R2.64+0x40], !P2 ;  /* 0x20a0004002088fae */ /* 0x000fe2000d101d72 */
[----:B------:R-:W-:-:S03]  /*17c10*/  IMAD.MOV.U32 R13, RZ, RZ, R0 ;  /* 0x000000ffff0d7224 */ /* 0x000fc600078e0000 */
[----:B------:R0:W-:Y:S01]  /*17c20*/  @!P0 LDGSTS.E.BYPASS.LTC128B.128 [R8+0x22a00], desc[UR50][R2.64+0x80], !P1 ;  /* 0x22a0008002088fae */ /* 0x0001e2000c901d72 */
[----:B------:R-:W-:Y:S01]  /*17c30*/  ISETP.GE.AND P0, PT, R7, R28, PT ;  /* 0x0000001c0700720c */ /* 0x000fe20003f06270 */
[----:B0-----:R-:W-:-:S12]  /*17c40*/  IMAD.MOV.U32 R2, RZ, RZ, R14 ;  /* 0x000000ffff027224 */ /* 0x001fd800078e000e */
[----:B------:R-:W-:Y:S05]  /*17c50*/  WARPSYNC.COLLECTIVE R15, `(.L_x_365) ;  /* 0x000000000f087348 */ /* 0x000fea0003c00000 */
[----:B------:R0:W1:Y:S02]  /*17c60*/  SHFL.IDX P6, R14, R13, R12, R11 ;  /* 0x0000000c0d0e7389 */ /* 0x00006400000c000b */
[----:B01----:R-:W-:Y:S01]  /*17c70*/  ENDCOLLECTIVE ;  /* 0x000000000000791b */ /* 0x003fe20003800000 */
.L_x_365:
        /* <DEDUP_REMOVED lines=8> */
.L_x_366:
        /* <DEDUP_REMOVED lines=12> */
.L_x_367:
[----:B------:R-:W-:Y:S05]  /*17dc0*/  BRA `(.L_x_368) ;  /* 0xffffffb000b07947 */ /* 0x000fea000383ffff */
.L_x_275:
[----:B0-----:R0:W1:Y:S02]  /*17dd0*/  SYNCS.PHASECHK.TRANS64.TRYWAIT P0, [R16+URZ+0x33420], R3 ;  /* 0x03342003100075a7 */ /* 0x001064000800017f */
[----:B-1----:R-:W-:Y:S05]  /*17de0*/  @!P0 NANOSLEEP.SYNCS 0x989680 ;  /* 0x009896800000895d */ /* 0x002fea0003900000 */
[----:B------:R-:W1:Y:S02]  /*17df0*/  @!P0 SYNCS.PHASECHK.TRANS64 P0, [R16+URZ+0x33420], R3 ;  /* 0x03342003100085a7 */ /* 0x000e64000800007f */
[----:B-1----:R-:W-:Y:S05]  /*17e00*/  @!P0 BRA `(.L_x_275) ;  /* 0xfffffffc00f08947 */ /* 0x002fea000383ffff */
[----:B------:R-:W-:Y:S05]  /*17e10*/  BRA `(.L_x_369) ;  /* 0xffffffb400207947 */ /* 0x000fea000383ffff */
.L_x_279:
[----:B0-----:R0:W1:Y:S02]  /*17e20*/  SYNCS.PHASECHK.TRANS64.TRYWAIT P0, [R4+URZ+0x33480], R26 ;  /* 0x0334801a040075a7 */ /* 0x001064000800017f */
[----:B-1----:R-:W-:Y:S05]  /*17e30*/  @!P0 NANOSLEEP.SYNCS 0x989680 ;  /* 0x009896800000895d */ /* 0x002fea0003900000 */
[----:B------:R-:W1:Y:S02]  /*17e40*/  @!P0 SYNCS.PHASECHK.TRANS64 P0, [R4+URZ+0x33480], R26 ;  /* 0x0334801a040085a7 */ /* 0x000e64000800007f */
[----:B-1----:R-:W-:Y:S05]  /*17e50*/  @!P0 BRA `(.L_x_279) ;  /* 0xfffffffc00f08947 */ /* 0x002fea000383ffff */
[----:B------:R-:W-:Y:S05]  /*17e60*/  BRA `(.L_x_370) ;  /* 0xffffffb800487947 */ /* 0x000fea000383ffff */
.L_x_280:
        /* <DEDUP_REMOVED lines=8> */
.L_x_372:
[----:B------:R-:W-:Y:S05]  /*17ef0*/  BSYNC B0 ;  /* 0x0000000000007941 */ /* 0x000fea0003800000 */
.L_x_371:
[----:B------:R-:W-:Y:S02]  /*17f00*/  IMAD.MOV.U32 R13, RZ, RZ, R10 ;  /* 0x000000ffff0d7224 */ /* 0x000fe400078e000a */
[----:B------:R-:W-:Y:S02]  /*17f10*/  IMAD.MOV.U32 R12, RZ, RZ, RZ ;  /* 0x000000ffff0c7224 */ /* 0x000fe400078e00ff */
[----:B------:R-:W-:Y:S02]  /*17f20*/  IMAD.MOV.U32 R11, RZ, RZ, 0x1c1f ;  /* 0x00001c1fff0b7424 */ /* 0x000fe400078e00ff */
[----:B------:R-:W-:Y:S02]  /*17f30*/  IMAD.MOV.U32 R15, RZ, RZ, -0x1 ;  /* 0xffffffffff0f7424 */ /* 0x000fe400078e00ff */
[----:B------:R-:W-:-:S07]  /*17f40*/  IMAD.MOV.U32 R0, RZ, RZ, R14 ;  /* 0x000000ffff007224 */ /* 0x000fce00078e000e */
[----:B------:R-:W-:Y:S05]  /*17f50*/  WARPSYNC.COLLECTIVE R15, `(.L_x_373) ;  /* 0x000000000f087348 */ /* 0x000fea0003c00000 */
[----:B------:R0:W1:Y:S02]  /*17f60*/  SHFL.IDX P6, R14, R13, R12, R11 ;  /* 0x0000000c0d0e7389 */ /* 0x00006400000c000b */
[----:B01----:R-:W-:Y:S01]  /*17f70*/  ENDCOLLECTIVE ;  /* 0x000000000000791b */ /* 0x003fe20003800000 */
.L_x_373:
[----:B------:R-:W-:Y:S02]  /*17f80*/  IMAD.MOV.U32 R13, RZ, RZ, R22 ;  /* 0x000000ffff0d7224 */ /* 0x000fe400078e0016 */
[----:B------:R-:W-:Y:S02]  /*17f90*/  IMAD.MOV.U32 R12, RZ, RZ, 0x1 ;  /* 0x00000001ff0c7424 */ /* 0x000fe400078e00ff */
[----:B------:R-:W-:-:S07]  /*17fa0*/  IMAD.MOV.U32 R2, RZ, RZ, R14 ;  /* 0x000000ffff027224 */ /* 0x000fce00078e000e */
[----:B------:R-:W-:Y:S05]  /*17fb0*/  WARPSYNC.COLLECTIVE R15, `(.L_x_374) ;  /* 0x000000000f087348 */ /* 0x000fea0003c00000 */
[----:B------:R0:W1:Y:S02]  /*17fc0*/  SHFL.IDX P6, R14, R13, R12, R11 ;  /* 0x0000000c0d0e7389 */ /* 0x00006400000c000b */
[----:B01----:R-:W-:Y:S01]  /*17fd0*/  ENDCOLLECTIVE ;  /* 0x000000000000791b */ /* 0x003fe20003800000 */
.L_x_374:
[----:B------:R-:W-:-:S05]  /*17fe0*/  IADD3 R2, P0, R32, R2, RZ ;  /* 0x0000000220027210 */ /* 0x000fca0007f1e0ff */
[----:B------:R-:W-:Y:S02]  /*17ff0*/  IMAD.X R3, RZ, RZ, R0, P0 ;  /* 0x000000ffff037224 */ /* 0x000fe400000e0600 */
[----:B------:R-:W-:Y:S02]  /*18000*/  IMAD.IADD R0, R16, 0x1, R34 ;  /* 0x0000000110007824 */ /* 0x000fe400078e0222 */
[----:B------:R-:W-:-:S03]  /*18010*/  IMAD.MOV.U32 R13, RZ, RZ, R10 ;  /* 0x000000ffff0d7224 */ /* 0x000fc600078e000a */
[----:B------:R-:W-:Y:S01]  /*18020*/  @!PT LDS RZ, [RZ] ;  /* 0x00000000fffff984 */ /* 0x000fe20000000800 */
[----:B------:R-:W-:Y:S01]  /*18030*/  @!PT LDS RZ, [RZ] ;  /* 0x00000000fffff984 */ /* 0x000fe20000000800 */
[----:B------:R-:W-:Y:S01]  /*18040*/  @!PT LDS RZ, [RZ] ;  /* 0x00000000fffff984 */ /* 0x000fe20000000800 */
[----:B------:R-:W-:Y:S04]  /*18050*/  LDGSTS.E.BYPASS.LTC128B.128 [R0+0xf200], desc[UR50][R2.64], !P4 ;  /* 0x0f20000002007fae */ /* 0x000fe8000e101d72 */
[----:B------:R-:W-:Y:S04]  /*18060*/  LDGSTS.E.BYPASS.LTC128B.128 [R0+0x11a00], desc[UR50][R2.64+0x40], !P3 ;  /* 0x11a0004002007fae */ /* 0x000fe8000d901d72 */
[----:B------:R0:W-:Y:S02]  /*18070*/  LDGSTS.E.BYPASS.LTC128B.128 [R0+0x14200], desc[UR50][R2.64+0x80], !P1 ;  /* 0x1420008002007fae */ /* 0x0001e4000c901d72 */
[----:B0-----:R-:W-:-:S07]  /*18080*/  IMAD.MOV.U32 R3, RZ, RZ, R14 ;  /* 0x000000ffff037224 */ /* 0x001fce00078e000e */
[----:B------:R-:W-:Y:S05]  /*18090*/  WARPSYNC.COLLECTIVE R15, `(.L_x_375) ;  /* 0x000000000f087348 */ /* 0x000fea0003c00000 */
[----:B------:R0:W1:Y:S02]  /*180a0*/  SHFL.IDX P6, R14, R13, R12, R11 ;  /* 0x0000000c0d0e7389 */ /* 0x00006400000c000b */
[----:B01----:R-:W-:Y:S01]  /*180b0*/  ENDCOLLECTIVE ;  /* 0x000000000000791b */ /* 0x003fe20003800000 */
.L_x_375:
[----:B------:R-:W-:Y:S02]  /*180c0*/  IMAD.MOV.U32 R13, RZ, RZ, R22 ;  /* 0x000000ffff0d7224 */ /* 0x000fe400078e0016 */
[----:B------:R-:W-:Y:S02]  /*180d0*/  IMAD.MOV.U32 R12, RZ, RZ, 0x2 ;  /* 0x00000002ff0c7424 */ /* 0x000fe400078e00ff */
[----:B------:R-:W-:-:S07]  /*180e0*/  IMAD.MOV.U32 R2, RZ, RZ, R14 ;  /* 0x000000ffff027224 */ /* 0x000fce00078e000e */
[----:B------:R-:W-:Y:S05]  /*180f0*/  WARPSYNC.COLLECTIVE R15, `(.L_x_376) ;  /* 0x000000000f087348 */ /* 0x000fea0003c00000 */
[----:B------:R0:W1:Y:S02]  /*18100*/  SHFL.IDX P6, R14, R13, R12, R11 ;  /* 0x0000000c0d0e7389 */ /* 0x00006400000c000b */
[----:B01----:R-:W-:Y:S01]  /*18110*/  ENDCOLLECTIVE ;  /* 0x000000000000791b */ /* 0x003fe20003800000 */
.L_x_376:
        /* <DEDUP_REMOVED lines=13> */
.L_x_377:
[----:B------:R-:W-:Y:S02]  /*181f0*/  IMAD.MOV.U32 R13, RZ, RZ, R22 ;  /* 0x000000ffff0d7224 */ /* 0x000fe400078e0016 */
[----:B------:R-:W-:Y:S02]  /*18200*/  IMAD.MOV.U32 R12, RZ, RZ, 0x3 ;  /* 0x00000003ff0c7424 */ /* 0x000fe400078e00ff */
[----:B------:R-:W-:-:S07]  /*18210*/  IMAD.MOV.U32 R2, RZ, RZ, R14 ;  /* 0x000000ffff027224 */ /* 0x000fce00078e000e */
[----:B------:R-:W-:Y:S05]  /*18220*/  WARPSYNC.COLLECTIVE R15, `(.L_x_378) ;  /* 0x000000000f087348 */ /* 0x000fea0003c00000 */
[----:B------:R0:W1:Y:S02]  /*18230*/  SHFL.IDX P6, R14, R13, R12, R11 ;  /* 0x0000000c0d0e7389 */ /* 0x00006400000c000b */
[----:B01----:R-:W-:Y:S01]  /*18240*/  ENDCOLLECTIVE ;  /* 0x000000000000791b */ /* 0x003fe20003800000 */
.L_x_378:
        /* <DEDUP_REMOVED lines=13> */
.L_x_379:
[----:B------:R-:W-:Y:S02]  /*18320*/  IMAD.MOV.U32 R13, RZ, RZ, R23 ;  /* 0x000000ffff0d7224 */ /* 0x000fe400078e0017 */
[----:B------:R-:W-:Y:S02]  /*18330*/  IMAD.MOV.U32 R12, RZ, RZ, RZ ;  /* 0x000000ffff0c7224 */ /* 0x000fe400078e00ff */
[----:B------:R-:W-:-:S07]  /*18340*/  IMAD.MOV.U32 R2, RZ, RZ, R14 ;  /* 0x000000ffff027224 */ /* 0x000fce00078e000e */
[----:B------:R-:W-:Y:S05]  /*18350*/  WARPSYNC.COLLECTIVE R15, `(.L_x_380) ;  /* 0x000000000f087348 */ /* 0x000fea0003c00000 */
[----:B------:R0:W1:Y:S02]  /*18360*/  SHFL.IDX P6, R14, R13, R12, R11 ;  /* 0x0000000c0d0e7389 */ /* 0x00006400000c000b */
[----:B01----:R-:W-:Y:S01]  /*18370*/  ENDCOLLECTIVE ;  /* 0x000000000000791b */ /* 0x003fe20003800000 */
.L_x_380:
        /* <DEDUP_REMOVED lines=13> */
.L_x_381:
[----:B------:R-:W-:Y:S01]  /*18450*/  IMAD.MOV.U32 R2, RZ, RZ, R14 ;  /* 0x000000ffff027224 */ /* 0x000fe200078e000e */
[----:B------:R-:W-:Y:S06]  /*18460*/  BRA `(.L_x_382) ;  /* 0xffffffb400e87947 */ /* 0x000fec000383ffff */
.L_x_285:
[----:B---3--:R3:W4:Y:S02]  /*18470*/  SYNCS.PHASECHK.TRANS64.TRYWAIT P0, [R4+URZ+0x33440], R26 ;  /* 0x0334401a040075a7 */ /* 0x008724000800017f */
[----:B----4-:R-:W-:Y:S05]  /*18480*/  @!P0 NANOSLEEP.SYNCS 0x989680 ;  /* 0x009896800000895d */ /* 0x010fea0003900000 */
[----:B------:R-:W4:Y:S02]  /*18490*/  @!P0 SYNCS.PHASECHK.TRANS64 P0, [R4+URZ+0x33440], R26 ;  /* 0x0334401a040085a7 */ /* 0x000f24000800007f */
[----:B----4-:R-:W-:Y:S05]  /*184a0*/  @!P0 BRA `(.L_x_285) ;  /* 0xfffffffc00f08947 */ /* 0x010fea000383ffff */
[----:B------:R-:W-:Y:S05]  /*184b0*/  BRA `(.L_x_383) ;  /* 0xffffffb800407947 */ /* 0x000fea000383ffff */
.L_x_286:
        /* <DEDUP_REMOVED lines=8> */
.L_x_385:
[----:B------:R-:W-:Y:S05]  /*18540*/  BSYNC B0 ;  /* 0x0000000000007941 */ /* 0x000fea0003800000 */
.L_x_384:
        /* <DEDUP_REMOVED lines=8> */
.L_x_386:
[----:B------:R-:W-:Y:S02]  /*185d0*/  IMAD.MOV.U32 R13, RZ, RZ, R6 ;  /* 0x000000ffff0d7224 */ /* 0x000fe400078e0006 */
[----:B------:R-:W-:Y:S02]  /*185e0*/  IMAD.MOV.U32 R12, RZ, RZ, 0x1 ;  /* 0x00000001ff0c7424 */ /* 0x000fe400078e00ff */
[----:B------:R-:W-:-:S07]  /*185f0*/  IMAD.MOV.U32 R2, RZ, RZ, R14 ;  /* 0x000000ffff027224 */ /* 0x000fce00078e000e */
[----:B------:R-:W-:Y:S05]  /*18600*/  WARPSYNC.COLLECTIVE R15, `(.L_x_387) ;  /* 0x000000000f087348 */ /* 0x000fea0003c00000 */
[----:B------:R0:W1:Y:S02]  /*18610*/  SHFL.IDX P6, R14, R13, R12, R11 ;  /* 0x0000000c0d0e7389 */ /* 0x00006400000c000b */
[----:B01----:R-:W-:Y:S01]  /*18620*/  ENDCOLLECTIVE ;  /* 0x000000000000791b */ /* 0x003fe20003800000 */
.L_x_387:
        /* <DEDUP_REMOVED lines=13> */
.L_x_388:
[----:B------:R-:W-:Y:S02]  /*18700*/  IMAD.MOV.U32 R13, RZ, RZ, R6 ;  /* 0x000000ffff0d7224 */ /* 0x000fe400078e0006 */
[----:B------:R-:W-:Y:S02]  /*18710*/  IMAD.MOV.U32 R12, RZ, RZ, 0x2 ;  /* 0x00000002ff0c7424 */ /* 0x000fe400078e00ff */
[----:B------:R-:W-:-:S07]  /*18720*/  IMAD.MOV.U32 R2, RZ, RZ, R14 ;  /* 0x000000ffff027224 */ /* 0x000fce00078e000e */
[----:B------:R-:W-:Y:S05]  /*18730*/  WARPSYNC.COLLECTIVE R15, `(.L_x_389) ;  /* 0x000000000f087348 */ /* 0x000fea0003c00000 */
[----:B------:R0:W1:Y:S02]  /*18740*/  SHFL.IDX P6, R14, R13, R12, R11 ;  /* 0x0000000c0d0e7389 */ /* 0x00006400000c000b */
[----:B01----:R-:W-:Y:S01]  /*18750*/  ENDCOLLECTIVE ;  /* 0x000000000000791b */ /* 0x003fe20003800000 */
.L_x_389:
        /* <DEDUP_REMOVED lines=13> */
.L_x_390:
[----:B------:R-:W-:Y:S02]  /*18830*/  IMAD.MOV.U32 R13, RZ, RZ, R6 ;  /* 0x000000ffff0d7224 */ /* 0x000fe400078e0006 */
[----:B------:R-:W-:Y:S02]  /*18840*/  IMAD.MOV.U32 R12, RZ, RZ, 0x3 ;  /* 0x00000003ff0c7424 */ /* 0x000fe400078e00ff */
[----:B------:R-:W-:-:S07]  /*18850*/  IMAD.MOV.U32 R2, RZ, RZ, R14 ;  /* 0x000000ffff027224 */ /* 0x000fce00078e000e */
[----:B------:R-:W-:Y:S05]  /*18860*/  WARPSYNC.COLLECTIVE R15, `(.L_x_391) ;  /* 0x000000000f087348 */ /* 0x000fea0003c00000 */
[----:B------:R0:W1:Y:S02]  /*18870*/  SHFL.IDX P6, R14, R13, R12, R11 ;  /* 0x0000000c0d0e7389 */ /* 0x00006400000c000b */
[----:B01----:R-:W-:Y:S01]  /*18880*/  ENDCOLLECTIVE ;  /* 0x000000000000791b */ /* 0x003fe20003800000 */
.L_x_391:
        /* <DEDUP_REMOVED lines=13> */
.L_x_392:
[----:B------:R-:W-:Y:S02]  /*18960*/  IMAD.MOV.U32 R13, RZ, RZ, R8 ;  /* 0x000000ffff0d7224 */ /* 0x000fe400078e0008 */
[----:B------:R-:W-:Y:S02]  /*18970*/  IMAD.MOV.U32 R12, RZ, RZ, RZ ;  /* 0x000000ffff0c7224 */ /* 0x000fe400078e00ff */
[----:B------:R-:W-:-:S07]  /*18980*/  IMAD.MOV.U32 R2, RZ, RZ, R14 ;  /* 0x000000ffff027224 */ /* 0x000fce00078e000e */
[----:B------:R-:W-:Y:S05]  /*18990*/  WARPSYNC.COLLECTIVE R15, `(.L_x_393) ;  /* 0x000000000f087348 */ /* 0x000fea0003c00000 */
[----:B------:R0:W1:Y:S02]  /*189a0*/  SHFL.IDX P6, R14, R13, R12, R11 ;  /* 0x0000000c0d0e7389 */ /* 0x00006400000c000b */
[----:B01----:R-:W-:Y:S01]  /*189b0*/  ENDCOLLECTIVE ;  /* 0x000000000000791b */ /* 0x003fe20003800000 */
.L_x_393:
        /* <DEDUP_REMOVED lines=13> */
.L_x_394:
[----:B------:R-:W-:Y:S05]  /*18a90*/  BRA `(.L_x_395) ;  /* 0xffffffb400d87947 */ /* 0x000fea000383ffff */
.L_x_291:
[----:B----4-:R4:W0:Y:S02]  /*18aa0*/  SYNCS.PHASECHK.TRANS64.TRYWAIT P1, [R0+URZ+0x33470], R3 ;  /* 0x03347003000075a7 */ /* 0x010824000802017f */
[----:B0-----:R-:W-:Y:S05]  /*18ab0*/  @!P1 NANOSLEEP.SYNCS 0x989680 ;  /* 0x009896800000995d */ /* 0x001fea0003900000 */
[----:B------:R-:W0:Y:S02]  /*18ac0*/  @!P1 SYNCS.PHASECHK.TRANS64 P1, [R0+URZ+0x33470], R3 ;  /* 0x03347003000095a7 */ /* 0x000e24000802007f */
[----:B0-----:R-:W-:Y:S05]  /*18ad0*/  @!P1 BRA `(.L_x_291) ;  /* 0xfffffffc00f09947 */ /* 0x001fea000383ffff */
[----:B------:R-:W-:Y:S05]  /*18ae0*/  BRA `(.L_x_396) ;  /* 0xffffffb800447947 */ /* 0x000fea000383ffff */
.L_x_293:
[----:B----4-:R4:W0:Y:S02]  /*18af0*/  SYNCS.PHASECHK.TRANS64.TRYWAIT P1, [R0+URZ+0x33460], R3 ;  /* 0x03346003000075a7 */ /* 0x010824000802017f */
[----:B0-----:R-:W-:Y:S05]  /*18b00*/  @!P1 NANOSLEEP.SYNCS 0x989680 ;  /* 0x009896800000995d */ /* 0x001fea0003900000 */
[----:B------:R-:W0:Y:S02]  /*18b10*/  @!P1 SYNCS.PHASECHK.TRANS64 P1, [R0+URZ+0x33460], R3 ;  /* 0x03346003000095a7 */ /* 0x000e24000802007f */
[----:B0-----:R-:W-:Y:S05]  /*18b20*/  @!P1 BRA `(.L_x_293) ;  /* 0xfffffffc00f09947 */ /* 0x001fea000383ffff */
[----:B------:R-:W-:Y:S05]  /*18b30*/  BRA `(.L_x_397) ;  /* 0xffffffb800547947 */ /* 0x000fea000383ffff */
.L_x_301:
[----:B0-----:R0:W3:Y:S02]  /*18b40*/  SYNCS.PHASECHK.TRANS64.TRYWAIT P1, [R3+URZ+0x33470], R0 ;  /* 0x03347000030075a7 */ /* 0x0010e4000802017f */
[----:B---3--:R-:W-:Y:S05]  /*18b50*/  @!P1 NANOSLEEP.SYNCS 0x989680 ;  /* 0x009896800000995d */ /* 0x008fea0003900000 */
[----:B------:R-:W3:Y:S02]  /*18b60*/  @!P1 SYNCS.PHASECHK.TRANS64 P1, [R3+URZ+0x33470], R0 ;  /* 0x03347000030095a7 */ /* 0x000ee4000802007f */
[----:B---3--:R-:W-:Y:S05]  /*18b70*/  @!P1 BRA `(.L_x_301) ;  /* 0xfffffffc00f09947 */ /* 0x008fea000383ffff */
[----:B------:R-:W-:Y:S05]  /*18b80*/  BRA `(.L_x_398) ;  /* 0xffffffc000887947 */ /* 0x000fea000383ffff */
.L_x_303:
[----:B0-----:R0:W3:Y:S02]  /*18b90*/  SYNCS.PHASECHK.TRANS64.TRYWAIT P1, [R3+URZ+0x33460], R0 ;  /* 0x03346000030075a7 */ /* 0x0010e4000802017f */
[----:B---3--:R-:W-:Y:S05]  /*18ba0*/  @!P1 NANOSLEEP.SYNCS 0x989680 ;  /* 0x009896800000995d */ /* 0x008fea0003900000 */
[----:B------:R-:W3:Y:S02]  /*18bb0*/  @!P1 SYNCS.PHASECHK.TRANS64 P1, [R3+URZ+0x33460], R0 ;  /* 0x03346000030095a7 */ /* 0x000ee4000802007f */
[----:B---3--:R-:W-:Y:S05]  /*18bc0*/  @!P1 BRA `(.L_x_303) ;  /* 0xfffffffc00f09947 */ /* 0x008fea000383ffff */
[----:B------:R-:W-:Y:S05]  /*18bd0*/  BRA `(.L_x_399) ;  /* 0xffffffc000947947 */ /* 0x000fea000383ffff */
.L_x_315:
[----:B0-----:R0:W1:Y:S02]  /*18be0*/  SYNCS.PHASECHK.TRANS64.TRYWAIT P0, [R4+URZ+0x33420], R0 ;  /* 0x03342000040075a7 */ /* 0x001064000800017f */
[----:B-1----:R-:W-:Y:S05]  /*18bf0*/  @!P0 NANOSLEEP.SYNCS 0x989680 ;  /* 0x009896800000895d */ /* 0x002fea0003900000 */
[----:B------:R-:W1:Y:S02]  /*18c00*/  @!P0 SYNCS.PHASECHK.TRANS64 P0, [R4+URZ+0x33420], R0 ;  /* 0x03342000040085a7 */ /* 0x000e64000800007f */
[----:B-1----:R-:W-:Y:S05]  /*18c10*/  @!P0 BRA `(.L_x_315) ;  /* 0xfffffffc00f08947 */ /* 0x002fea000383ffff */
[----:B------:R-:W-:Y:S05]  /*18c20*/  BRA `(.L_x_400) ;  /* 0xffffffd400b07947 */ /* 0x000fea000383ffff */
.L_x_316:
[----:B------:R-:W1:Y:S01]  /*18c30*/  S2R R2, SR_TID.X ;  /* 0x0000000000027919 */ /* 0x000e620000002100 */
[----:B------:R-:W-:Y:S01]  /*18c40*/  BSSY B0, `(.L_x_401) ;  /* 0x000000a000007945 */ /* 0x000fe20003800000 */
[----:B------:R-:W-:Y:S02]  /*18c50*/  IMAD.MOV.U32 R12, RZ, RZ, RZ ;  /* 0x000000ffff0c7224 */ /* 0x000fe400078e00ff */
[----:B------:R-:W-:Y:S02]  /*18c60*/  IMAD.MOV.U32 R11, RZ, RZ, 0x1f ;  /* 0x0000001fff0b7424 */ /* 0x000fe400078e00ff */
[----:B------:R-:W-:Y:S01]  /*18c70*/  IMAD.MOV.U32 R15, RZ, RZ, -0x1 ;  /* 0xffffffffff0f7424 */ /* 0x000fe200078e00ff */
[----:B-1----:R-:W-:-:S04]  /*18c80*/  SHF.R.U32.HI R2, RZ, 0x5, R2 ;  /* 0x00000005ff027819 */ /* 0x002fc80000011602 */
[----:B------:R-:W-:-:S05]  /*18c90*/  LOP3.LUT R2, R2, 0x3, RZ, 0xc0, !PT ;  /* 0x0000000302027812 */ /* 0x000fca00078ec0ff */
[----:B------:R-:W-:-:S07]  /*18ca0*/  IMAD.MOV.U32 R13, RZ, RZ, R2 ;  /* 0x000000ffff0d7224 */ /* 0x000fce00078e0002 */
[----:B0-----:R-:W-:Y:S05]  /*18cb0*/  WARPSYNC.COLLECTIVE R15, `(.L_x_402) ;  /* 0x000000000f087348 */ /* 0x001fea0003c00000 */
[----:B------:R1:W2:Y:S02]  /*18cc0*/  SHFL.IDX P6, R14, R13, R12, R11 ;  /* 0x0000000c0d0e7389 */ /* 0x0002a400000c000b */
[----:B012---:R-:W-:Y:S01]  /*18cd0*/  ENDCOLLECTIVE ;  /* 0x000000000000791b */ /* 0x007fe20003800000 */
.L_x_402:
[----:B------:R-:W-:Y:S05]  /*18ce0*/  BSYNC B0 ;  /* 0x0000000000007941 */ /* 0x000fea0003800000 */
.L_x_401:
[----:B------:R-:W-:Y:S05]  /*18cf0*/  BRA `(.L_x_403) ;  /* 0xffffffd400987947 */ /* 0x000fea000383ffff */
.L_x_319:
[----:B------:R-:W-:Y:S01]  /*18d00*/  BSSY B1, `(.L_x_404) ;  /* 0x0000006000017945 */ /* 0x000fe20003800000 */
[----:B------:R-:W-:-:S07]  /*18d10*/  IMAD.MOV.U32 R15, RZ, RZ, -0x1 ;  /* 0xffffffffff0f7424 */ /* 0x000fce00078e00ff */
[----:B0-----:R-:W-:Y:S05]  /*18d20*/  WARPSYNC.COLLECTIVE R15, `(.L_x_405) ;  /* 0x000000000f0c7348 */ /* 0x001fea0003c00000 */
[----:B------:R-:W-:Y:S02]  /*18d30*/  ELECT P6, UR62, PT ;  /* 0x00000000003e782f */ /* 0x000fe400038c0000 */
[----:B------:R-:W-:Y:S01]  /*18d40*/  MOV R14, UR62 ;  /* 0x0000003e000e7c02 */ /* 0x000fe20008000f00 */
[----:B0-----:R-:W-:Y:S10]  /*18d50*/  ENDCOLLECTIVE ;  /* 0x000000000000791b */ /* 0x001ff40003800000 */
.L_x_405:
[----:B------:R-:W-:Y:S05]  /*18d60*/  BSYNC B1 ;  /* 0x0000000000017941 */ /* 0x000fea0003800000 */
.L_x_404:
[----:B------:R-:W-:Y:S05]  /*18d70*/  BRA `(.L_x_406) ;  /* 0xffffffd400907947 */ /* 0x000fea000383ffff */
.L_x_321:
[----:B0-----:R0:W1:Y:S02]  /*18d80*/  SYNCS.PHASECHK.TRANS64.TRYWAIT P1, [R5+URZ+0x33440], R0 ;  /* 0x03344000050075a7 */ /* 0x001064000802017f */
[----:B-1----:R-:W-:Y:S05]  /*18d90*/  @!P1 NANOSLEEP.SYNCS 0x989680 ;  /* 0x009896800000995d */ /* 0x002fea0003900000 */
[----:B------:R-:W1:Y:S02]  /*18da0*/  @!P1 SYNCS.PHASECHK.TRANS64 P1, [R5+URZ+0x33440], R0 ;  /* 0x03344000050095a7 */ /* 0x000e64000802007f */
[----:B-1----:R-:W-:Y:S05]  /*18db0*/  @!P1 BRA `(.L_x_321) ;  /* 0xfffffffc00f09947 */ /* 0x002fea000383ffff */
[----:B------:R-:W-:Y:S05]  /*18dc0*/  BRA `(.L_x_407) ;  /* 0xffffffd400b07947 */ /* 0x000fea000383ffff */
.L_x_323:
[----:B-1----:R1:W2:Y:S02]  /*18dd0*/  SYNCS.PHASECHK.TRANS64.TRYWAIT P1, [R27+URZ+0x33440], R2 ;  /* 0x033440021b0075a7 */ /* 0x0022a4000802017f */
[----:B--2---:R-:W-:Y:S05]  /*18de0*/  @!P1 NANOSLEEP.SYNCS 0x989680 ;  /* 0x009896800000995d */ /* 0x004fea0003900000 */
[----:B------:R-:W2:Y:S02]  /*18df0*/  @!P1 SYNCS.PHASECHK.TRANS64 P1, [R27+URZ+0x33440], R2 ;  /* 0x033440021b0095a7 */ /* 0x000ea4000802007f */
[----:B--2---:R-:W-:Y:S05]  /*18e00*/  @!P1 BRA `(.L_x_323) ;  /* 0xfffffffc00f09947 */ /* 0x004fea000383ffff */
[----:B------:R-:W-:Y:S05]  /*18e10*/  BRA `(.L_x_408) ;  /* 0xffffffd400bc7947 */ /* 0x000fea000383ffff */
.L_x_325:
[----:B--2---:R2:W3:Y:S02]  /*18e20*/  SYNCS.PHASECHK.TRANS64.TRYWAIT P1, [R5+URZ+0x33460], R0 ;  /* 0x03346000050075a7 */ /* 0x0044e4000802017f */
[----:B---3--:R-:W-:Y:S05]  /*18e30*/  @!P1 NANOSLEEP.SYNCS 0x989680 ;  /* 0x009896800000995d */ /* 0x008fea0003900000 */
[----:B------:R-:W3:Y:S02]  /*18e40*/  @!P1 SYNCS.PHASECHK.TRANS64 P1, [R5+URZ+0x33460], R0 ;  /* 0x03346000050095a7 */ /* 0x000ee4000802007f */
[----:B---3--:R-:W-:Y:S05]  /*18e50*/  @!P1 BRA `(.L_x_325) ;  /* 0xfffffffc00f09947 */ /* 0x008fea000383ffff */
[----:B------:R-:W-:Y:S05]  /*18e60*/  BRA `(.L_x_409) ;  /* 0xffffffd400b87947 */ /* 0x000fea000383ffff */
.L_x_327:
[----:B---3--:R3:W4:Y:S02]  /*18e70*/  SYNCS.PHASECHK.TRANS64.TRYWAIT P1, [R27+URZ+0x33460], R2 ;  /* 0x033460021b0075a7 */ /* 0x008724000802017f */
[----:B----4-:R-:W-:Y:S05]  /*18e80*/  @!P1 NANOSLEEP.SYNCS 0x989680 ;  /* 0x009896800000995d */ /* 0x010fea0003900000 */
[----:B------:R-:W4:Y:S02]  /*18e90*/  @!P1 SYNCS.PHASECHK.TRANS64 P1, [R27+URZ+0x33460], R2 ;  /* 0x033460021b0095a7 */ /* 0x000f24000802007f */
[----:B----4-:R-:W-:Y:S05]  /*18ea0*/  @!P1 BRA `(.L_x_327) ;  /* 0xfffffffc00f09947 */ /* 0x010fea000383ffff */
[----:B------:R-:W-:Y:S05]  /*18eb0*/  BRA `(.L_x_410) ;  /* 0xffffffd400b47947 */ /* 0x000fea000383ffff */
.L_x_329:
[----:B----4-:R4:W0:Y:S02]  /*18ec0*/  SYNCS.PHASECHK.TRANS64.TRYWAIT P1, [R5+URZ+0x33480], R0 ;  /* 0x03348000050075a7 */ /* 0x010824000802017f */
[----:B0-----:R-:W-:Y:S05]  /*18ed0*/  @!P1 NANOSLEEP.SYNCS 0x989680 ;  /* 0x009896800000995d */ /* 0x001fea0003900000 */
[----:B------:R-:W0:Y:S02]  /*18ee0*/  @!P1 SYNCS.PHASECHK.TRANS64 P1, [R5+URZ+0x33480], R0 ;  /* 0x03348000050095a7 */ /* 0x000e24000802007f */
[----:B0-----:R-:W-:Y:S05]  /*18ef0*/  @!P1 BRA `(.L_x_329) ;  /* 0xfffffffc00f09947 */ /* 0x001fea000383ffff */
[----:B------:R-:W-:Y:S05]  /*18f00*/  BRA `(.L_x_411) ;  /* 0xffffffd400b07947 */ /* 0x000fea000383ffff */
.L_x_412:
        /* <DEDUP_REMOVED lines=15> */
.L_x_3419:


//--------------------- .text._ZN7cutlass13device_kernelIN5flash11enable_sm90INS1_16FlashAttnFwdSm90INS1_25CollectiveMainloopFwdSm90ILi2EN4cute5tupleIJNS5_1CILi1EEES8_S8_EEENS6_IJNS7_ILi128EEENS7_ILi160EEENS7_ILi192EEEEEELi192ENS_12float_e4m3_tEfNS_4arch4Sm90ELb0ELb0ELb1ELb1ELb1ELb1ELb0ELb1ELb1ELb1ELb1ELb0EEENS1_21CollectiveEpilogueFwdINS6_IJSA_SC_SB_EEES9_NS_10bfloat16_tESG_Li256ELb1ELb1ELb1ELb1EEENS1_36VarlenDynamicPersistentTileSchedulerILi128ELi160ELi256ELi128ELb1ELb1ELb1ELb0ELb1ELb1EEEEEEEEEvNT_6ParamsE --------------------------
	.section	.text._ZN7cutlass13device_kernelIN5flash11enable_sm90INS1_16FlashAttnFwdSm90INS1_25CollectiveMainloopFwdSm90ILi2EN4cute5tupleIJNS5_1CILi1EEES8_S8_EEENS6_IJNS7_ILi128EEENS7_ILi160EEENS7_ILi192EEEEEELi192ENS_12float_e4m3_tEfNS_4arch4Sm90ELb0ELb0ELb1ELb1ELb1ELb1ELb0ELb1ELb1ELb1ELb1ELb0EEENS1_21CollectiveEpilogueFwdINS6_IJSA_SC_SB_EEES9_NS_10bfloat16_tESG_Li256ELb1ELb1ELb1ELb1EEENS1_36VarlenDynamicPersistentTileSchedulerILi128ELi160ELi256ELi128ELb1ELb1ELb1ELb0ELb1ELb1EEEEEEEEEvNT_6ParamsE,"ax",@progbits
	.align	128
.text._ZN7cutlass13device_kernelIN5flash11enable_sm90INS1_16FlashAttnFwdSm90INS1_25CollectiveMainloopFwdSm90ILi2EN4cute5tupleIJNS5_1CILi1EEES8_S8_EEENS6_IJNS7_ILi128EEENS7_ILi160EEENS7_ILi192EEEEEELi192ENS_12float_e4m3_tEfNS_4arch4Sm90ELb0ELb0ELb1ELb1ELb1ELb1ELb0ELb1ELb1ELb1ELb1ELb0EEENS1_21CollectiveEpilogueFwdINS6_IJSA_SC_SB_EEES9_NS_10bfloat16_tESG_Li256ELb1ELb1ELb1ELb1EEENS1_36VarlenDynamicPersistentTileSchedulerILi128ELi160ELi256ELi128ELb1ELb1ELb1ELb0ELb1ELb1EEEEEEEEEvNT_6ParamsE:
        .type           _ZN7cutlass13device_kernelIN5flash11enable_sm90INS1_16FlashAttnFwdSm90INS1_25CollectiveMainloopFwdSm90ILi2EN4cute5tupleIJNS5_1CILi1EEES8_S8_EEENS6_IJNS7_ILi128EEENS7_ILi160EEENS7_ILi192EEEEEELi192ENS_12float_e4m3_tEfNS_4arch4Sm90ELb0ELb0ELb1ELb1ELb1ELb1ELb0ELb1ELb1ELb1ELb1ELb0EEENS1_21CollectiveEpilogueFwdINS6_IJSA_SC_SB_EEES9_NS_10bfloat16_tESG_Li256ELb1ELb1ELb1ELb1EEENS1_36VarlenDynamicPersistentTileSchedulerILi128ELi160ELi256ELi128ELb1ELb1ELb1ELb0ELb1ELb1EEEEEEEEEvNT_6ParamsE,@function
        .size           _ZN7cutlass13device_kernelIN5flash11enable_sm90INS1_16FlashAttnFwdSm90INS1_25CollectiveMainloopFwdSm90ILi2EN4cute5tupleIJNS5_1CILi1EEES8_S8_EEENS6_IJNS7_ILi128EEENS7_ILi160EEENS7_ILi192EEEEEELi192ENS_12float_e4m3_tEfNS_4arch4Sm90ELb0ELb0ELb1ELb1ELb1ELb1ELb0ELb1ELb1ELb1ELb1ELb0EEENS1_21CollectiveEpilogueFwdINS6_IJSA_SC_SB_EEES9_NS_10bfloat16_tESG_Li256ELb1ELb1ELb1ELb1EEENS1_36VarlenDynamicPersistentTileSchedulerILi128ELi160ELi256ELi128ELb1ELb1ELb1ELb0ELb1ELb1EEEEEEEEEvNT_6ParamsE,(.L_x_3420 - _ZN7cutlass13device_kernelIN5flash11enable_sm90INS1_16FlashAttnFwdSm90INS1_25CollectiveMainloopFwdSm90ILi2EN4cute5tupleIJNS5_1CILi1EEES8_S8_EEENS6_IJNS7_ILi128EEENS7_ILi160EEENS7_ILi192EEEEEELi192ENS_12float_e4m3_tEfNS_4arch4Sm90ELb0ELb0ELb1ELb1ELb1ELb1ELb0ELb1ELb1ELb1ELb1ELb0EEENS1_21CollectiveEpilogueFwdINS6_IJSA_SC_SB_EEES9_NS_10bfloat16_tESG_Li256ELb1ELb1ELb1ELb1EEENS1_36VarlenDynamicPersistentTileSchedulerILi128ELi160ELi256ELi128ELb1ELb1ELb1ELb0ELb1ELb1EEEEEEEEEvNT_6ParamsE)
        .other          _ZN7cutlass13device_kernelIN5flash11enable_sm90INS1_16FlashAttnFwdSm90INS1_25CollectiveMainloopFwdSm90ILi2EN4cute5tupleIJNS5_1CILi1EEES8_S8_EEENS6_IJNS7_ILi128EEENS7_ILi160EEENS7_ILi192EEEEEELi192ENS_12float_e4m3_tEfNS_4arch4Sm90ELb0ELb0ELb1ELb1ELb1ELb1ELb0ELb1ELb1ELb1ELb1ELb0EEENS1_21CollectiveEpilogueFwdINS6_IJSA_SC_SB_EEES9_NS_10bfloat16_tESG_Li256ELb1ELb1ELb1ELb1EEENS1_36VarlenDynamicPersistentTileSchedulerILi128ELi160ELi256ELi128ELb1ELb1ELb1ELb0ELb1ELb1EEEEEEEEEvNT_6ParamsE,@"STO_CUDA_ENTRY STV_DEFAULT"
_ZN7cutlass13device_kernelIN5flash11enable_sm90INS1_16FlashAttnFwdSm90INS1_25CollectiveMainloopFwdSm90ILi2EN4cute5tupleIJNS5_1CILi1EEES8_S8_EEENS6_IJNS7_ILi128EEENS7_ILi160EEENS7_ILi192EEEEEELi192ENS_12float_e4m3_tEfNS_4arch4Sm90ELb0ELb0ELb1ELb1ELb1ELb1ELb0ELb1ELb1ELb1ELb1ELb0EEENS1_21CollectiveEpilogueFwdINS6_IJSA_SC_SB_EEES9_NS_10bfloat16_tESG_Li256ELb1ELb1ELb1ELb1EEENS1_36VarlenDynamicPersistentTileSchedulerILi128ELi160ELi256ELi128ELb1ELb1ELb1ELb0ELb1ELb1EEEEEEEEEvNT_6ParamsE:
[----:B------:R-:W0:Y:S02]  /*0000*/  LDC R1, c[0x0][0x28] ;  /* 0x00000a00ff017b82 */ /* 0x000e240000000800 */
[----:B0-----:R-:W-:Y:S01]  /*0010*/  VIADD R1, R1, 0xfffffec0 ;  /* 0xfffffec001017836 */ /* 0x001fe20000000000 */
[----:B------:R-:W0:Y:S01]  /*0020*/  S2R R3, SR_TID.X ;  /* 0x0000000000037919 */ /* 0x000e220000002100 */
[----:B------:R-:W-:Y:S01]  /*0030*/  ELECT P0, URZ, PT ;  /* 0x00000000003f782f */ /* 0x000fe20003800000 */
[----:B------:R-:W-:Y:S01]  /*0040*/  BSSY B0, `(.L_x_413) ;  /* 0x000000e000007945 */ /* 0x000fe20003800000 */
[--C-:B0-----:R-:W-:Y:S02]  /*0050*/  SHF.R.U32.HI R0, RZ, 0x5, R3.reuse ;  /* 0x00000005ff007819 */ /* 0x101fe40000011603 */
[----:B------:R-:W-:-:S03]  /*0060*/  SHF.R.U32.HI R3, RZ, 0x7, R3 ;  /* 0x00000007ff037819 */ /* 0x000fc60000011603 */
[----:B------:R-:W0:Y:S02]  /*0070*/  SHFL.IDX PT, R2, R0, RZ, 0x1f ;  /* 0x00001fff00027589 */ /* 0x000e2400000e0000 */
[----:B0-----:R-:W-:-:S13]  /*0080*/  ISETP.EQ.AND P0, PT, R2, RZ, P0 ;  /* 0x000000ff0200720c */ /* 0x001fda0000702270 */
[----:B------:R-:W-:Y:S05]  /*0090*/  @!P0 BRA `(.L_x_414) ;  /* 0x0000000000208947 */ /* 0x000fea0003800000 */
[----:B------:R-:W-:Y:S02]  /*00a0*/  ULDC.64 UR4, c[0x0][0x198] ;  /* 0x0000660000047ab9 */ /* 0x000fe40000000a00 */
[----:B------:R-:W-:Y:S02]  /*00b0*/  UIADD3 UR6, UP0, UR4, 0x570, URZ ;  /* 0x0000057004067890 */ /* 0x000fe4000ff1e03f */
[----:B------:R-:W-:Y:S02]  /*00c0*/  UIADD3 UR4, UP1, UR4, 0x670, URZ ;  /* 0x0000067004047890 */ /* 0x000fe4000ff3e03f */
[----:B------:R-:W-:Y:S02]  /*00d0*/  UIADD3.X UR7, URZ, UR5, URZ, UP0, !UPT ;  /* 0x000000053f077290 */ /* 0x000fe400087fe43f */
[----:B------:R-:W-:-:S07]  /*00e0*/  UIADD3.X UR5, URZ, UR5, URZ, UP1, !UPT ;  /* 0x000000053f057290 */ /* 0x000fce0008ffe43f */
[----:B------:R0:W-:Y:S02]  /*00f0*/  UTMACCTL.PF [UR6] ;  /* 0x00000000060079b9 */ /* 0x0001e40008040000 */
[----:B------:R0:W-:Y:S02]  /*0100*/  UTMACCTL.PF [UR4] ;  /* 0x00000000040079b9 */ /* 0x0001e40008040000 */
[----:B0-----:R-:W-:Y:S01]  /*0110*/  NOP ;  /* 0x0000000000007918 */ /* 0x001fe20000000000 */
.L_x_414:
[----:B------:R-:W-:Y:S05]  /*0120*/  BSYNC B0 ;  /* 0x0000000000007941 */ /* 0x000fea0003800000 */
.L_x_413:
[----:B------:R-:W-:Y:S01]  /*0130*/  VOTEU.ANY UP0, P0 ;  /* 0x00000000003f7886 */ /* 0x000fe20000000100 */
[----:B------:R-:W0:Y:S01]  /*0140*/  SHFL.IDX PT, R3, R3, RZ, 0x1f ;  /* 0x00001fff03037589 */ /* 0x000e2200000e0000 */
[----:B------:R-:W-:Y:S01]  /*0150*/  UMOV UR4, 0x80 ;  /* 0x0000008000047882 */ /* 0x000fe20000000000 */
[----:B------:R-:W-:Y:S01]  /*0160*/  UMOV UR7, 0x100 ;  /* 0x0000010000077882 */ /* 0x000fe20000000000 */
[----:B------:R-:W-:Y:S01]  /*0170*/  VOTEU.ANY UP1, P0 ;  /* 0x00000000003f7886 */ /* 0x000fe20000020100 */
[----:B------:R-:W1:Y:S01]  /*0180*/  @UP0 S2UR UR8, SR_CgaCtaId ;  /* 0x00000000000809c3 */ /* 0x000e620000008800 */
[----:B------:R-:W2:Y:S01]  /*0190*/  SHFL.IDX PT, R2, R0, RZ, 0x1f ;  /* 0x00001fff00027589 */ /* 0x000ea200000e0000 */
[----:B------:R-:W-:Y:S01]  /*01a0*/  @UP0 UMOV UR6, 0x400 ;  /* 0x0000040000060882 */ /* 0x000fe20000000000 */
[----:B------:R-:W-:-:S04]  /*01b0*/  @UP0 UIADD3 UR4, -UR4, 0x100000, URZ ;  /* 0x0010000004040890 */ /* 0x000fc8000fffe13f */
[----:B------:R-:W-:Y:S02]  /*01c0*/  @UP0 USHF.L.U32 UR5, UR4, 0xb, URZ ;  /* 0x0000000b04050899 */ /* 0x000fe4000800063f */
[----:B------:R-:W-:Y:S01]  /*01d0*/  @UP0 USHF.L.U32 UR4, UR4, 0x1, URZ ;  /* 0x0000000104040899 */ /* 0x000fe2000800063f */
[----:B------:R-:W-:Y:S01]  /*01e0*/  VOTEU.ANY UP2, P0 ;  /* 0x00000000003f7886 */ /* 0x000fe20000040100 */
[----:B0-----:R-:W-:Y:S01]  /*01f0*/  R2UR UR9, R3 ;  /* 0x00000000030972ca */ /* 0x001fe200000e0000 */
[----:B-1----:R-:W-:Y:S01]  /*0200*/  @UP0 ULEA UR8, UR8, UR6, 0x18 ;  /* 0x0000000608080291 */ /* 0x002fe2000f8ec03f */
[----:B--2---:R-:W-:Y:S01]  /*0210*/  ISETP.NE.AND P1, PT, R2, RZ, PT ;  /* 0x000000ff0200720c */ /* 0x004fe20003f25270 */
[----:B------:R-:W-:-:S04]  /*0220*/  @UP0 UIADD3 UR6, -UR7, 0x100000, URZ ;  /* 0x0010000007060890 */ /* 0x000fc8000fffe13f */
[----:B------:R-:W-:Y:S02]  /*0230*/  @UP0 USHF.L.U32 UR7, UR6, 0xb, URZ ;  /* 0x0000000b06070899 */ /* 0x000fe4000800063f */
[----:B------:R-:W-:-:S04]  /*0240*/  @UP0 USHF.L.U32 UR6, UR6, 0x1, URZ ;  /* 0x0000000106060899 */ /* 0x000fc8000800063f */
[----:B------:R-:W-:Y:S01]  /*0250*/  UISETP.NE.AND UP0, UPT, UR9, URZ, UPT ;  /* 0x0000003f0900728c */ /* 0x000fe2000bf05270 */
[----:B------:R-:W0:Y:S02]  /*0260*/  FENCE.VIEW.ASYNC.S ;  /* 0x00000000000073c6 */ /* 0x000e240000000000 */
[----:B0-----:R0:W1:Y:S05]  /*0270*/  @UP1 SYNCS.EXCH.64 URZ, [UR8+0x33400], UR4 ;  /* 0x03340004083f15b2 */ /* 0x00106a0008000100 */
[----:B------:R0:W2:Y:S01]  /*0280*/  @UP2 SYNCS.EXCH.64 URZ, [UR8+0x33420], UR6 ;  /* 0x03342006083f25b2 */ /* 0x0000a20008000100 */
[----:B------:R-:W-:Y:S05]  /*0290*/  @P1 BRA `(.L_x_415) ;  /* 0x0000000000481947 */ /* 0x000fea0003800000 */
[----:B0-----:R-:W0:Y:S01]  /*02a0*/  S2UR UR5, SR_CgaCtaId ;  /* 0x00000000000579c3 */ /* 0x001e220000008800 */
        /* <DEDUP_REMOVED lines=12> */
[----:B0-----:R3:W4:Y:S08]  /*0370*/  SYNCS.EXCH.64 URZ, [UR8+0x33430], UR4 ;  /* 0x03343004083f75b2 */ /* 0x0017300008000100 */
[----:B------:R3:W0:Y:S01]  /*0380*/  SYNCS.EXCH.64 URZ, [UR8+0x33440], UR6 ;  /* 0x03344006083f75b2 */ /* 0x0006220008000100 */
[----:B------:R3:W0:Y:S01]  /*0390*/  SYNCS.EXCH.64 URZ, [UR8+0x33438], UR4 ;  /* 0x03343804083f75b2 */ /* 0x0006220008000100 */
[----:B------:R3:W0:Y:S02]  /*03a0*/  SYNCS.EXCH.64 URZ, [UR8+0x33448], UR6 ;  /* 0x03344806083f75b2 */ /* 0x0006240008000100 */
[----:B---3--:R-:W-:Y:S01]  /*03b0*/  NOP ;  /* 0x0000000000007918 */ /* 0x008fe20000000000 */
.L_x_415:
[----:B------:R-:W3:Y:S01]  /*03c0*/  SHFL.IDX PT, R2, R0, RZ, 0x1f ;  /* 0x00001fff00027589 */ /* 0x000ee200000e0000 */
[----:B------:R-:W-:Y:S01]  /*03d0*/  NOP ;  /* 0x0000000000007918 */ /* 0x000fe20000000000 */
[----:B---3--:R-:W-:-:S13]  /*03e0*/  ISETP.NE.AND P0, PT, R2, RZ, PT ;  /* 0x000000ff0200720c */ /* 0x008fda0003f05270 */
        /* <DEDUP_REMOVED lines=14> */
[----:B0-----:R3:W0:Y:S08]  /*04d0*/  SYNCS.EXCH.64 URZ, [UR8+0x33450], UR4 ;  /* 0x03345004083f75b2 */ /* 0x0016300008000100 */
[----:B------:R3:W0:Y:S01]  /*04e0*/  SYNCS.EXCH.64 URZ, [UR8+0x33460], UR6 ;  /* 0x03346006083f75b2 */ /* 0x0006220008000100 */
[----:B------:R3:W0:Y:S01]  /*04f0*/  SYNCS.EXCH.64 URZ, [UR8+0x33458], UR4 ;  /* 0x03345804083f75b2 */ /* 0x0006220008000100 */
[----:B------:R3:W0:Y:S02]  /*0500*/  SYNCS.EXCH.64 URZ, [UR8+0x33468], UR6 ;  /* 0x03346806083f75b2 */ /* 0x0006240008000100 */
[----:B---3--:R-:W-:Y:S01]  /*0510*/  NOP ;  /* 0x0000000000007918 */ /* 0x008fe20000000000 */
.L_x_416:
[----:B------:R-:W3:Y:S01]  /*0520*/  SHFL.IDX PT, R2, R0, RZ, 0x1f ;  /* 0x00001fff00027589 */ /* 0x000ee200000e0000 */
[----:B------:R-:W-:Y:S01]  /*0530*/  NOP ;  /* 0x0000000000007918 */ /* 0x000fe20000000000 */
[----:B---3--:R-:W-:-:S13]  /*0540*/  ISETP.NE.AND P0, PT, R2, RZ, PT ;  /* 0x000000ff0200720c */ /* 0x008fda0003f05270 */
[----:B------:R-:W-:Y:S05]  /*0550*/  @P0 BRA `(.L_x_417) ;  /* 0x0000000000380947 */ /* 0x000fea0003800000 */
[----:B0-----:R-:W0:Y:S01]  /*0560*/  S2UR UR5, SR_CgaCtaId ;  /* 0x00000000000579c3 */ /* 0x001e220000008800 */
[----:B------:R-:W-:Y:S01]  /*0570*/  UMOV UR4, 0x400 ;  /* 0x0000040000047882 */ /* 0x000fe20000000000 */
[----:B------:R-:W-:Y:S01]  /*0580*/  UMOV UR7, 0x80 ;  /* 0x0000008000077882 */ /* 0x000fe20000000000 */
[----:B------:R-:W-:Y:S01]  /*0590*/  ELECT P0, URZ, PT ;  /* 0x00000000003f782f */ /* 0x000fe20003800000 */
[----:B0-----:R-:W-:Y:S02]  /*05a0*/  ULEA UR6, UR5, UR4, 0x18 ;  /* 0x0000000405067291 */ /* 0x001fe4000f8ec03f */
[----:B------:R-:W-:-:S04]  /*05b0*/  UIADD3 UR4, -UR7, 0x100000, URZ ;  /* 0x0010000007047890 */ /* 0x000fc8000fffe13f */
[----:B------:R-:W-:Y:S02]  /*05c0*/  USHF.L.U32 UR5, UR4, 0xb, URZ ;  /* 0x0000000b04057899 */ /* 0x000fe4000800063f */
[----:B------:R-:W-:Y:S01]  /*05d0*/  USHF.L.U32 UR4, UR4, 0x1, URZ ;  /* 0x0000000104047899 */ /* 0x000fe2000800063f */
[----:B------:R-:W0:Y:S11]  /*05e0*/  FENCE.VIEW.ASYNC.S ;  /* 0x00000000000073c6 */ /* 0x000e360000000000 */
[----:B0-----:R3:W0:Y:S01]  /*05f0*/  SYNCS.EXCH.64 URZ, [UR6+0x33470], UR4 ;  /* 0x03347004063f75b2 */ /* 0x0016220008000100 */
[----:B------:R3:W0:Y:S01]  /*0600*/  SYNCS.EXCH.64 URZ, [UR6+0x33480], UR4 ;  /* 0x03348004063f75b2 */ /* 0x0006220008000100 */
[----:B------:R3:W0:Y:S01]  /*0610*/  SYNCS.EXCH.64 URZ, [UR6+0x33478], UR4 ;  /* 0x03347804063f75b2 */ /* 0x0006220008000100 */
[----:B------:R3:W0:Y:S02]  /*0620*/  SYNCS.EXCH.64 URZ, [UR6+0x33488], UR4 ;  /* 0x03348804063f75b2 */ /* 0x0006240008000100 */
[----:B---3--:R-:W-:Y:S01]  /*0630*/  NOP ;  /* 0x0000000000007918 */ /* 0x008fe20000000000 */
.L_x_417:
        /* <DEDUP_REMOVED lines=22> */
.L_x_418:
[----:B------:R-:W3:Y:S01]  /*07a0*/  SHFL.IDX PT, R3, R0, RZ, 0x1f ;  /* 0x00001fff00037589 */ /* 0x000ee200000e0000 */
[----:B------:R-:W-:Y:S01]  /*07b0*/  NOP ;  /* 0x0000000000007918 */ /* 0x000fe20000000000 */
[----:B------:R-:W0:Y:S01]  /*07c0*/  S2R R2, SR_CgaCtaId ;  /* 0x0000000000027919 */ /* 0x000e220000008800 */
[----:B---3--:R-:W-:-:S13]  /*07d0*/  ISETP.NE.AND P0, PT, R3, RZ, PT ;  /* 0x000000ff0300720c */ /* 0x008fda0003f05270 */
[----:B0-----:R-:W-:Y:S05]  /*07e0*/  @P0 BRA `(.L_x_419) ;  /* 0x0000000000480947 */ /* 0x001fea0003800000 */
[----:B------:R-:W0:Y:S01]  /*07f0*/  S2UR UR5, SR_CgaCtaId ;  /* 0x00000000000579c3 */ /* 0x000e220000008800 */
        /* <DEDUP_REMOVED lines=12> */
[----:B0-----:R0:W3:Y:S08]  /*08c0*/  SYNCS.EXCH.64 URZ, [UR8+0x334b0], UR4 ;  /* 0x0334b004083f75b2 */ /* 0x0010f00008000100 */
[----:B------:R0:W0:Y:S01]  /*08d0*/  SYNCS.EXCH.64 URZ, [UR8+0x334c0], UR6 ;  /* 0x0334c006083f75b2 */ /* 0x0000220008000100 */
[----:B------:R0:W0:Y:S01]  /*08e0*/  SYNCS.EXCH.64 URZ, [UR8+0x334b8], UR4 ;  /* 0x0334b804083f75b2 */ /* 0x0000220008000100 */
[----:B------:R0:W0:Y:S01]  /*08f0*/  SYNCS.EXCH.64 URZ, [UR8+0x334c8], UR6 ;  /* 0x0334c806083f75b2 */ /* 0x0000220008000100 */
[----:B------:R-:W-:Y:S01]  /*0900*/  NOP ;  /* 0x0000000000007918 */ /* 0x000fe20000000000 */
.L_x_419:
[----:B------:R-:W-:Y:S01]  /*0910*/  PLOP3.LUT P0, PT, PT, PT, UP0, 0x80, 0x0 ;  /* 0x000000000000781c */ /* 0x000fe20003f0f008 */
[----:B------:R-:W-:Y:S01]  /*0920*/  UMOV UR36, 0x1 ;  /* 0x0000000100247882 */ /* 0x000fe20000000000 */
[----:B------:R-:W-:Y:S01]  /*0930*/  NOP ;  /* 0x0000000000007918 */ /* 0x000fe20000000000 */
[----:B------:R-:W-:Y:S01]  /*0940*/  USEL UR36, UR36, 0x2, !UP0 ;  /* 0x0000000224247887 */ /* 0x000fe2000c000000 */
[----:B------:R-:W-:Y:S01]  /*0950*/  BSSY B8, `(.L_x_420) ;  /* 0x0002f56000087945 */ /* 0x000fe20003800000 */
[----:B------:R-:W-:Y:S01]  /*0960*/  ULDC.64 UR50, c[0x0][0x208] ;  /* 0x0000820000327ab9 */ /* 0x000fe20000000a00 */
[----:B01234-:R-:W-:Y:S07]  /*0970*/  BAR.SYNC.DEFER_BLOCKING 0x0 ;  /* 0x0000000000007b1d */ /* 0x01ffee0000010000 */
[----:B------:R-:W-:Y:S05]  /*0980*/  @!P0 BRA `(.L_x_421) ;  /* 0x0000026c00648947 */ /* 0x000fea0003800000 */
.L_x_422:
[----:B------:R-:W-:-:S08]  /*0990*/  NOP ;  /* 0x0000000000007918 */ /* 0x000fd00000000000 */
[----:B------:R-:W0:Y:S02]  /*09a0*/  USETMAXREG.TRY_ALLOC.CTAPOOL UP0, 0xe8 ;  /* 0x000000e8000079c8 */ /* 0x000e240008000600 */
[----:B0-----:R-:W-:-:S13]  /*09b0*/  PLOP3.LUT P0, PT, PT, PT, UP0, 0x80, 0x0 ;  /* 0x000000000000781c */ /* 0x001fda0003f0f008 */
[----:B------:R-:W-:Y:S05]  /*09c0*/  @!P0 BRA `(.L_x_422) ;  /* 0xfffffffc00f08947 */ /* 0x000fea000383ffff */
[----:B------:R-:W2:Y:S01]  /*09d0*/  LDL.LU R0, [R1+0x8] ;  /* 0x0000080001007983 */ /* 0x000ea20000300800 */
[----:B------:R-:W0:Y:S01]  /*09e0*/  S2R R2, SR_TID.X ;  /* 0x0000000000027919 */ /* 0x000e220000002100 */
[----:B------:R-:W1:Y:S01]  /*09f0*/  S2UR UR38, SR_CgaCtaId ;  /* 0x00000000002679c3 */ /* 0x000e620000008800 */
[----:B------:R-:W-:Y:S01]  /*0a00*/  UMOV UR4, 0x400 ;  /* 0x0000040000047882 */ /* 0x000fe20000000000 */
[----:B0-----:R-:W-:-:S06]  /*0a10*/  SHF.R.U32.HI R2, RZ, 0x7, R2 ;  /* 0x00000007ff027819 */ /* 0x001fcc0000011602 */
[----:B------:R-:W-:Y:S06]  /*0a20*/  BAR.ARV 0x8, 0x180 ;  /* 0x0206000000007b1d */ /* 0x000fec0000002000 */
[----:B------:R-:W-:-:S13]  /*0a30*/  ISETP.NE.AND P0, PT, R2, 0x1, PT ;  /* 0x000000010200780c */ /* 0x000fda0003f05270 */
[----:B------:R-:W-:Y:S08]  /*0a40*/  @!P0 BAR.ARV 0x9, 0x100 ;  /* 0x0244000000008b1d */ /* 0x000ff00000002000 */
[----:B------:R-:W-:Y:S01]  /*0a50*/  BAR.SYNC.DEFER_BLOCKING 0x5, 0x180 ;  /* 0x0146000000007b1d */ /* 0x000fe20000010000 */
[----:B-1----:R-:W-:-:S06]  /*0a60*/  ULEA UR4, UR38, UR4, 0x18 ;  /* 0x0000000426047291 */ /* 0x002fcc000f8ec03f */
[----:B------:R-:W-:Y:S01]  /*0a70*/  IMAD.U32 R18, RZ, RZ, UR4 ;  /* 0x00000004ff127e24 */ /* 0x000fe2000f8e00ff */
[----:B------:R-:W-:-:S04]  /*0a80*/  ULDC UR4, c[0x0][0xc3c] ;  /* 0x00030f0000047ab9 */ /* 0x000fc80000000800 */
[----:B------:R-:W0:Y:S01]  /*0a90*/  LDS.128 R128, [R18+0x334d0] ;  /* 0x0334d00012807984 */ /* 0x000e220000000c00 */
[----:B------:R-:W-:Y:S06]  /*0aa0*/  BAR.ARV 0x4, 0x180 ;  /* 0x0106000000007b1d */ /* 0x000fec0000002000 */
[----:B--2---:R-:W-:-:S04]  /*0ab0*/  LOP3.LUT R0, R0, 0xffffffef, RZ, 0xc0, !PT ;  /* 0xffffffef00007812 */ /* 0x004fc800078ec0ff */
[----:B------:R-:W-:-:S05]  /*0ac0*/  @P0 LOP3.LUT R0, R0, 0x10, RZ, 0xfc, !PT ;  /* 0x0000001000000812 */ /* 0x000fca00078efcff */
[----:B------:R1:W-:Y:S01]  /*0ad0*/  STL [R1+0x8], R0 ;  /* 0x0000080001007387 */ /* 0x0003e20000100800 */
[----:B0-----:R-:W-:-:S13]  /*0ae0*/  ISETP.GE.AND P0, PT, R131, UR4, PT ;  /* 0x0000000483007c0c */ /* 0x001fda000bf06270 */
[----:B-1----:R-:W-:Y:S05]  /*0af0*/  @P0 BRA `(.L_x_423) ;  /* 0x000002f000ec0947 */ /* 0x002fea0003800000 */
[----:B------:R-:W0:Y:S01]  /*0b00*/  S2R R0, SR_TID.X ;  /* 0x0000000000007919 */ /* 0x000e220000002100 */
[----:B------:R-:W-:Y:S01]  /*0b10*/  R2UR UR48, R18 ;  /* 0x00000000123072ca */ /* 0x000fe200000e0000 */
[----:B------:R-:W-:Y:S01]  /*0b20*/  IMAD.MOV.U32 R19, RZ, RZ, RZ ;  /* 0x000000ffff137224 */ /* 0x000fe200078e00ff */
[----:B------:R-:W-:Y:S01]  /*0b30*/  ULOP3.LUT UR49, UR36, 0x1, URZ, 0xfc, !UPT ;  /* 0x0000000124317892 */ /* 0x000fe2000f8efc3f */
[----:B------:R-:W-:-:S10]  /*0b40*/  UMOV UR37, URZ ;  /* 0x0000003f00257c82 */ /* 0x000fd40008000000 */
[----:B------:R-:W-:Y:S01]  /*0b50*/  UIADD3 UR48, UR48, 0x1e200, URZ ;  /* 0x0001e20030307890 */ /* 0x000fe2000fffe03f */
[----:B0-----:R-:W-:-:S05]  /*0b60*/  VIADD R0, R0, 0xffffff80 ;  /* 0xffffff8000007836 */ /* 0x001fca0000000000 */
[----:B------:R-:W-:Y:S02]  /*0b70*/  SHF.R.S32.HI R3, RZ, 0x1f, R0 ;  /* 0x0000001fff037819 */ /* 0x000fe40000011400 */
[-C--:B------:R-:W-:Y:S02]  /*0b80*/  LEA.HI R8, R0, R0.reuse, RZ, 0x1 ;  /* 0x0000000000087211 */ /* 0x080fe400078f08ff */
[CC--:B------:R-:W-:Y:S02]  /*0b90*/  LEA.HI R5, R3.reuse, R0.reuse, RZ, 0x5 ;  /* 0x0000000003057211 */ /* 0x0c0fe400078f28ff */
[-C--:B------:R-:W-:Y:S02]  /*0ba0*/  LEA.HI R4, R3, R0.reuse, RZ, 0x4 ;  /* 0x0000000003047211 */ /* 0x080fe400078f20ff */
[----:B------:R-:W-:Y:S01]  /*0bb0*/  LOP3.LUT R7, R8, 0xfffffffe, RZ, 0xc0, !PT ;  /* 0xfffffffe08077812 */ /* 0x000fe200078ec0ff */
[----:B------:R-:W-:Y:S01]  /*0bc0*/  IMAD.SHL.U32 R5, R5, 0x20, RZ ;  /* 0x0000002005057824 */ /* 0x000fe200078e00ff */
[----:B------:R-:W-:-:S02]  /*0bd0*/  LEA.HI R2, R3, R0, RZ, 0x7 ;  /* 0x0000000003027211 */ /* 0x000fc400078f38ff */
[----:B------:R-:W-:Y:S01]  /*0be0*/  LEA.HI R9, R3, R0, RZ, 0x2 ;  /* 0x0000000003097211 */ /* 0x000fe200078f10ff */
[----:B------:R-:W-:Y:S01]  /*0bf0*/  IMAD.IADD R16, R0, 0x1, -R7 ;  /* 0x0000000100107824 */ /* 0x000fe200078e0a07 */
[----:B------:R-:W-:Y:S02]  /*0c00*/  LOP3.LUT R3, R4, 0x3fffff0, RZ, 0xc0, !PT ;  /* 0x03fffff004037812 */ /* 0x000fe400078ec0ff */
[----:B------:R-:W-:Y:S01]  /*0c10*/  LOP3.LUT R7, R2, 0xffffff80, RZ, 0xc0, !PT ;  /* 0xffffff8002077812 */ /* 0x000fe200078ec0ff */
[C---:B------:R-:W-:Y:S01]  /*0c20*/  IMAD.SHL.U32 R224, R16.reuse, 0x8, RZ ;  /* 0x0000000810e07824 */ /* 0x040fe200078e00ff */
[----:B------:R-:W-:Y:S01]  /*0c30*/  LOP3.LUT R6, R5, 0xfffffc00, RZ, 0xc0, !PT ;  /* 0xfffffc0005067812 */ /* 0x000fe200078ec0ff */
[----:B------:R-:W-:Y:S01]  /*0c40*/  IMAD.SHL.U32 R16, R16, 0x10, RZ ;  /* 0x0000001010107824 */ /* 0x000fe200078e00ff */
[C---:B------:R-:W-:Y:S01]  /*0c50*/  IADD3 R5, R0.reuse, -R3, RZ ;  /* 0x8000000300057210 */ /* 0x040fe20007ffe0ff */
[----:B------:R-:W-:Y:S01]  /*0c60*/  IMAD.IADD R20, R0, 0x1, -R7 ;  /* 0x0000000100147824 */ /* 0x000fe200078e0a07 */
[----:B------:R-:W-:Y:S01]  /*0c70*/  LOP3.LUT R11, R9, 0xfffffffc, RZ, 0xc0, !PT ;  /* 0xfffffffc090b7812 */ /* 0x000fe200078ec0ff */
[----:B------:R-:W-:Y:S01]  /*0c80*/  VIADD R23, R16, 0x60 ;  /* 0x0000006010177836 */ /* 0x000fe20000000000 */
[----:B------:R-:W-:Y:S01]  /*0c90*/  SHF.R.S32.HI R10, RZ, 0x1, R8 ;  /* 0x00000001ff0a7819 */ /* 0x000fe20000011408 */
[----:B------:R-:W-:Y:S01]  /*0ca0*/  IMAD R7, R5, 0x40, R6 ;  /* 0x0000004005077824 */ /* 0x000fe200078e0206 */
[----:B------:R-:W-:Y:S01]  /*0cb0*/  SHF.R.S32.HI R3, RZ, 0x7, R2 ;  /* 0x00000007ff037819 */ /* 0x000fe20000011402 */
[----:B------:R-:W-:Y:S01]  /*0cc0*/  IMAD.IADD R11, R0, 0x1, -R11 ;  /* 0x00000001000b7824 */ /* 0x000fe200078e0a0b */
[----:B------:R-:W-:Y:S01]  /*0cd0*/  SHF.R.S32.HI R5, RZ, 0x4, R4 ;  /* 0x00000004ff057819 */ /* 0x000fe20000011404 */
[----:B------:R-:W-:Y:S01]  /*0ce0*/  STL [R1+0xc8], R20 ;  /* 0x0000c81401007387 */ /* 0x000fe20000100800 */
[--C-:B------:R-:W-:Y:S01]  /*0cf0*/  SHF.R.S32.HI R0, RZ, 0x2, R9.reuse ;  /* 0x00000002ff007819 */ /* 0x100fe20000011409 */
[----:B------:R-:W-:Y:S01]  /*0d00*/  VIADD R220, R16, 0xa0 ;  /* 0x000000a010dc7836 */ /* 0x000fe20000000000 */
[----:B------:R-:W-:-:S02]  /*0d10*/  SHF.R.S32.HI R9, RZ, 0x1f, R9 ;  /* 0x0000001fff097819 */ /* 0x000fc40000011409 */
[----:B------:R-:W-:Y:S02]  /*0d20*/  LEA.HI R8, R8, R10, RZ, 0x1 ;  /* 0x0000000a08087211 */ /* 0x000fe400078f08ff */
[----:B------:R-:W-:Y:S02]  /*0d30*/  LEA.HI R2, R2, R3, RZ, 0x1 ;  /* 0x0000000302027211 */ /* 0x000fe400078f08ff */
[----:B------:R-:W-:Y:S02]  /*0d40*/  LEA.HI R4, R4, R5, RZ, 0x1 ;  /* 0x0000000504047211 */ /* 0x000fe400078f08ff */
[----:B------:R-:W-:Y:S02]  /*0d50*/  LEA.HI R9, R9, R0, RZ, 0x2 ;  /* 0x0000000009097211 */ /* 0x000fe400078f10ff */
[----:B------:R-:W-:Y:S02]  /*0d60*/  LOP3.LUT R8, R8, 0x3fffffe, RZ, 0xc0, !PT ;  /* 0x03fffffe08087812 */ /* 0x000fe400078ec0ff */
[----:B------:R-:W-:-:S02]  /*0d70*/  LOP3.LUT R2, R2, 0x3fffffe, RZ, 0xc0, !PT ;  /* 0x03fffffe02027812 */ /* 0x000fc400078ec0ff */
[----:B------:R-:W-:Y:S01]  /*0d80*/  LOP3.LUT R4, R4, 0x1ffffffe, RZ, 0xc0, !PT ;  /* 0x1ffffffe04047812 */ /* 0x000fe200078ec0ff */
[C---:B------:R-:W-:Y:S01]  /*0d90*/  IMAD.IADD R8, R10.reuse, 0x1, -R8 ;  /* 0x000000010a087824 */ /* 0x040fe200078e0a08 */
[----:B------:R-:W-:Y:S01]  /*0da0*/  LOP3.LUT R9, R9, 0xfffffffc, RZ, 0xc0, !PT ;  /* 0xfffffffc09097812 */ /* 0x000fe200078ec0ff */
[----:B------:R-:W-:Y:S01]  /*0db0*/  IMAD.IADD R2, R3, 0x1, -R2 ;  /* 0x0000000103027824 */ /* 0x000fe200078e0a02 */
[----:B------:R-:W-:Y:S01]  /*0dc0*/  IADD3 R13, R10, 0x80, RZ ;  /* 0x000000800a0d7810 */ /* 0x000fe20007ffe0ff */
[----:B------:R-:W-:Y:S01]  /*0dd0*/  IMAD.IADD R4, R5, 0x1, -R4 ;  /* 0x0000000105047824 */ /* 0x000fe200078e0a04 */
[----:B------:R-:W-:Y:S01]  /*0de0*/  LEA.HI R6, R11, R11, RZ, 0x1 ;  /* 0x0000000b0b067211 */ /* 0x000fe200078f08ff */
[----:B------:R-:W-:Y:S01]  /*0df0*/  IMAD.IADD R9, R0, 0x1, -R9 ;  /* 0x0000000100097824 */ /* 0x000fe200078e0a09 */
[----:B------:R-:W-:Y:S01]  /*0e00*/  SHF.R.S32.HI R3, RZ, 0x1f, R13 ;  /* 0x0000001fff037819 */ /* 0x000fe2000001140d */
[----:B------:R-:W-:Y:S01]  /*0e10*/  IMAD R12, R5, 0x8, R8 ;  /* 0x00000008050c7824 */ /* 0x000fe200078e0208 */
[----:B------:R-:W-:Y:S01]  /*0e20*/  SHF.R.S32.HI R0, RZ, 0x1f, R20 ;  /* 0x0000001fff007819 */ /* 0x000fe20000011414 */
[----:B------:R-:W-:Y:S01]  /*0e30*/  IMAD R5, R4, 0x8, R7 ;  /* 0x0000000804057824 */ /* 0x000fe200078e0207 */
[----:B------:R-:W-:Y:S01]  /*0e40*/  LEA.HI R4, R3, R13, RZ, 0x3 ;  /* 0x0000000d03047211 */ /* 0x000fe200078f18ff */
[----:B------:R-:W-:Y:S01]  /*0e50*/  IMAD.SHL.U32 R9, R9, 0x80, RZ ;  /* 0x0000008009097824 */ /* 0x000fe200078e00ff */
[----:B------:R-:W-:Y:S01]  /*0e60*/  LEA.HI R3, R0, R20, RZ, 0x2 ;  /* 0x0000001400037211 */ /* 0x000fe200078f10ff */
[----:B------:R-:W-:Y:S01]  /*0e70*/  IMAD.SHL.U32 R36, R12, 0x40, RZ ;  /* 0x000000400c247824 */ /* 0x000fe200078e00ff */
[----:B------:R0:W-:Y:S01]  /*0e80*/  STL [R1+0x13c], R5 ;  /* 0x00013c0501007387 */ /* 0x0001e20000100800 */
[----:B------:R-:W-:Y:S01]  /*0e90*/  IMAD.SHL.U32 R10, R4, 0x40, RZ ;  /* 0x00000040040a7824 */ /* 0x000fe200078e00ff */
[----:B------:R-:W-:-:S02]  /*0ea0*/  SHF.R.S32.HI R4, RZ, 0x2, R3 ;  /* 0x00000002ff047819 */ /* 0x000fc40000011403 */
[C---:B------:R-:W-:Y:S02]  /*0eb0*/  LEA.HI R8, R13.reuse, R13, RZ, 0x1 ;  /* 0x0000000d0d087211 */ /* 0x040fe400078f08ff */
[----:B------:R-:W-:Y:S02]  /*0ec0*/  LEA.HI R0, R0, R20, RZ, 0x5 ;  /* 0x0000001400007211 */ /* 0x000fe400078f28ff */
[----:B------:R-:W-:Y:S02]  /*0ed0*/  LOP3.LUT R7, R8, 0x3fffffe, RZ, 0xc0, !PT ;  /* 0x03fffffe08077812 */ /* 0x000fe400078ec0ff */
[----:B0-----:R-:W-:Y:S02]  /*0ee0*/  SHF.R.S32.HI R5, RZ, 0x1f, R3 ;  /* 0x0000001fff057819 */ /* 0x001fe40000011403 */
[----:B------:R-:W-:Y:S01]  /*0ef0*/  IADD3 R7, R13, -R7, RZ ;  /* 0x800000070d077210 */ /* 0x000fe20007ffe0ff */
[----:B------:R-:W-:Y:S01]  /*0f00*/  VIADD R13, R224, 0x20 ;  /* 0x00000020e00d7836 */ /* 0x000fe20000000000 */
[----:B------:R-:W-:-:S02]  /*0f10*/  LEA.HI R5, R5, R4, RZ, 0x3 ;  /* 0x0000000405057211 */ /* 0x000fc400078f18ff */
[----:B------:R-:W-:Y:S01]  /*0f20*/  LOP3.LUT R10, R10, 0xfffffe00, RZ, 0xc0, !PT ;  /* 0xfffffe000a0a7812 */ /* 0x000fe200078ec0ff */
[----:B------:R-:W-:Y:S01]  /*0f30*/  IMAD.IADD R221, R224, 0x1, R13 ;  /* 0x00000001e0dd7824 */ /* 0x000fe200078e020d */
[----:B------:R-:W-:Y:S02]  /*0f40*/  LOP3.LUT R5, R5, 0xfffffff8, RZ, 0xc0, !PT ;  /* 0xfffffff805057812 */ /* 0x000fe400078ec0ff */
[----:B------:R-:W-:Y:S01]  /*0f50*/  LOP3.LUT R6, R6, 0x1ffffffe, RZ, 0xc0, !PT ;  /* 0x1ffffffe06067812 */ /* 0x000fe200078ec0ff */
[----:B------:R-:W-:Y:S01]  /*0f60*/  IMAD R7, R7, 0x40, R10 ;  /* 0x0000004007077824 */ /* 0x000fe200078e020a */
[----:B------:R-:W-:Y:S02]  /*0f70*/  IADD3 R5, R4, -R5, RZ ;  /* 0x8000000504057210 */ /* 0x000fe40007ffe0ff */
[----:B------:R-:W-:Y:S01]  /*0f80*/  SHF.R.S32.HI R0, RZ, 0x5, R0 ;  /* 0x00000005ff007819 */ /* 0x000fe20000011400 */
[----:B------:R-:W-:Y:S01]  /*0f90*/  IMAD.IADD R6, R11, 0x1, -R6 ;  /* 0x000000010b067824 */ /* 0x000fe200078e0a06 */
[----:B------:R-:W-:Y:S01]  /*0fa0*/  LOP3.LUT R15, R9, 0x180, RZ, 0xc0, !PT ;  /* 0x00000180090f7812 */ /* 0x000fe200078ec0ff */
[----:B------:R-:W-:Y:S01]  /*0fb0*/  VIADD R11, R224, 0x40 ;  /* 0x00000040e00b7836 */ /* 0x000fe20000000000 */
[----:B------:R0:W-:Y:S01]  /*0fc0*/  STL [R1+0x3c], R7 ;  /* 0x00003c0701007387 */ /* 0x0001e20000100800 */
[----:B------:R-:W-:Y:S01]  /*0fd0*/  IMAD R5, R0, 0x10, R5 ;  /* 0x0000001000057824 */ /* 0x000fe200078e0205 */
[----:B------:R-:W-:Y:S01]  /*0fe0*/  SHF.R.U32.HI R14, RZ, 0x3, R15 ;  /* 0x00000003ff0e7819 */ /* 0x000fe2000001160f */
[C---:B------:R-:W-:Y:S01]  /*0ff0*/  VIADD R0, R224.reuse, 0x30 ;  /* 0x00000030e0007836 */ /* 0x040fe20000000000 */
[----:B------:R1:W-:Y:S01]  /*1000*/  STL [R1+0x18], R13 ;  /* 0x0000180d01007387 */ /* 0x0003e20000100800 */
[----:B------:R-:W-:Y:S01]  /*1010*/  LOP3.LUT R3, R3, 0x7ffffffc, RZ, 0xc0, !PT ;  /* 0x7ffffffc03037812 */ /* 0x000fe200078ec0ff */
[----:B------:R-:W-:Y:S01]  /*1020*/  IMAD.IADD R222, R224, 0x1, R11 ;  /* 0x00000001e0de7824 */ /* 0x000fe200078e020b */
[----:B------:R-:W-:Y:S01]  /*1030*/  SHF.R.S32.HI R8, RZ, 0x1, R8 ;  /* 0x00000001ff087819 */ /* 0x000fe20000011408 */
[----:B------:R2:W-:Y:S01]  /*1040*/  STL [R1+0x14], R11 ;  /* 0x0000140b01007387 */ /* 0x0005e20000100800 */
[----:B------:R-:W-:-:S02]  /*1050*/  IADD3 R3, R20, -R3, RZ ;  /* 0x8000000314037210 */ /* 0x000fc40007ffe0ff */
[----:B------:R-:W-:Y:S01]  /*1060*/  SHF.R.S32.HI R4, RZ, 0x1f, R221 ;  /* 0x0000001fff047819 */ /* 0x000fe200000114dd */
[----:B------:R-:W-:Y:S01]  /*1070*/  STL [R1+0x30], R36 ;  /* 0x0000302401007387 */ /* 0x000fe20000100800 */
[----:B------:R-:W-:Y:S01]  /*1080*/  IMAD.SHL.U32 R8, R8, 0x80, RZ ;  /* 0x0000008008087824 */ /* 0x000fe200078e00ff */
[----:B0-----:R-:W-:Y:S01]  /*1090*/  SHF.R.S32.HI R7, RZ, 0x1f, R222 ;  /* 0x0000001fff077819 */ /* 0x001fe200000114de */
[----:B-1----:R-:W-:Y:S01]  /*10a0*/  IMAD R13, R2, 0x40, R5 ;  /* 0x00000040020d7824 */ /* 0x002fe200078e0205 */
[----:B------:R-:W-:Y:S01]  /*10b0*/  STL [R1+0x28], R15 ;  /* 0x0000280f01007387 */ /* 0x000fe20000100800 */
[----:B------:R-:W-:Y:S01]  /*10c0*/  VIADD R2, R224, 0x10 ;  /* 0x00000010e0027836 */ /* 0x000fe20000000000 */
[----:B------:R-:W-:Y:S01]  /*10d0*/  LEA.HI R9, R4, R221, RZ, 0x6 ;  /* 0x000000dd04097211 */ /* 0x000fe200078f30ff */
[----:B------:R-:W-:Y:S01]  /*10e0*/  IMAD.SHL.U32 R37, R3, 0x2, RZ ;  /* 0x0000000203257824 */ /* 0x000fe200078e00ff */
[----:B------:R-:W-:Y:S01]  /*10f0*/  STL [R1+0x2c], R14 ;  /* 0x00002c0e01007387 */ /* 0x000fe20000100800 */
[----:B------:R-:W-:-:S02]  /*1100*/  LEA.HI R227, R7, R222, RZ, 0x4 ;  /* 0x000000de07e37211 */ /* 0x000fc400078f20ff */
[C---:B------:R-:W-:Y:S01]  /*1110*/  VIADD R35, R37.reuse, 0x8 ;  /* 0x0000000825237836 */ /* 0x040fe20000000000 */
[----:B------:R-:W-:Y:S01]  /*1120*/  STL [R1+0x134], R13 ;  /* 0x0001340d01007387 */ /* 0x000fe20000100800 */
[----:B------:R-:W-:Y:S01]  /*1130*/  VIADD R34, R37, 0x10 ;  /* 0x0000001025227836 */ /* 0x000fe20000000000 */
[----:B------:R-:W-:Y:S01]  /*1140*/  LEA.HI R10, R7, R222, RZ, 0x6 ;  /* 0x000000de070a7211 */ /* 0x000fe200078f30ff */
[C---:B------:R-:W-:Y:S01]  /*1150*/  VIADD R33, R37.reuse, 0x18 ;  /* 0x0000001825217836 */ /* 0x040fe20000000000 */
[----:B------:R-:W-:Y:S01]  /*1160*/  STL [R1+0xc], RZ ;  /* 0x00000cff01007387 */ /* 0x000fe20000100800 */
[C---:B------:R-:W-:Y:S01]  /*1170*/  VIADD R32, R37.reuse, 0x20 ;  /* 0x0000002025207836 */ /* 0x040fe20000000000 */
[----:B------:R-:W-:Y:S01]  /*1180*/  LEA.HI R4, R4, R221, RZ, 0x4 ;  /* 0x000000dd04047211 */ /* 0x000fe200078f20ff */
[C---:B------:R-:W-:Y:S01]  /*1190*/  VIADD R30, R37.reuse, 0x30 ;  /* 0x00000030251e7836 */ /* 0x040fe20000000000 */
[----:B------:R-:W-:Y:S01]  /*11a0*/  STL [R1+0x34], RZ ;  /* 0x000034ff01007387 */ /* 0x000fe20000100800 */
[C---:B------:R-:W-:Y:S01]  /*11b0*/  IADD3 R31, R37.reuse, 0x28, RZ ;  /* 0x00000028251f7810 */ /* 0x040fe20007ffe0ff */
[----:B------:R-:W-:Y:S01]  /*11c0*/  VIADD R29, R37, 0x38 ;  /* 0x00000038251d7836 */ /* 0x000fe20000000000 */
[----:B------:R-:W-:Y:S01]  /*11d0*/  SHF.L.U32 R12, R10, 0x7, RZ ;  /* 0x000000070a0c7819 */ /* 0x000fe200000006ff */
[----:B------:R-:W-:Y:S01]  /*11e0*/  STL [R1+0x24], RZ ;  /* 0x000024ff01007387 */ /* 0x000fe20000100800 */
[----:B------:R-:W-:Y:S01]  /*11f0*/  IMAD.SHL.U32 R9, R9, 0x80, RZ ;  /* 0x0000008009097824 */ /* 0x000fe200078e00ff */
[----:B--2---:R-:W-:Y:S01]  /*1200*/  LOP3.LUT R11, R15, 0x30, R227, 0xf8, !PT ;  /* 0x000000300f0b7812 */ /* 0x004fe200078ef8e3 */
[----:B------:R-:W-:Y:S01]  /*1210*/  VIADD R28, R37, 0x40 ;  /* 0x00000040251c7836 */ /* 0x000fe20000000000 */
[----:B------:R0:W-:Y:S01]  /*1220*/  STL [R1+0x10], R2 ;  /* 0x0000100201007387 */ /* 0x0001e20000100800 */
[----:B------:R-:W-:Y:S01]  /*1230*/  LOP3.LUT R7, R15, 0x30, R4, 0xf8, !PT ;  /* 0x000000300f077812 */ /* 0x000fe200078ef804 */
[C---:B------:R-:W-:Y:S01]  /*1240*/  VIADD R27, R37.reuse, 0x48 ;  /* 0x00000048251b7836 */ /* 0x040fe20000000000 */
[C---:B------:R-:W-:Y:S01]  /*1250*/  IADD3 R25, R37.reuse, 0x58, RZ ;  /* 0x0000005825197810 */ /* 0x040fe20007ffe0ff */
[----:B------:R1:W-:Y:S01]  /*1260*/  STL [R1+0x1c], R0 ;  /* 0x00001c0001007387 */ /* 0x0003e20000100800 */
[C---:B------:R-:W-:Y:S01]  /*1270*/  VIADD R26, R37.reuse, 0x50 ;  /* 0x00000050251a7836 */ /* 0x040fe20000000000 */
[----:B------:R-:W-:Y:S01]  /*1280*/  LOP3.LUT R12, R12, 0xffffe000, RZ, 0xc0, !PT ;  /* 0xffffe0000c0c7812 */ /* 0x000fe200078ec0ff */
[----:B------:R-:W-:Y:S01]  /*1290*/  VIADD R24, R37, 0x60 ;  /* 0x0000006025187836 */ /* 0x000fe20000000000 */
[-C--:B------:R-:W-:Y:S01]  /*12a0*/  LOP3.LUT R11, R11, R14.reuse, RZ, 0x3c, !PT ;  /* 0x0000000e0b0b7212 */ /* 0x080fe200078e3cff */
[----:B------:R-:W-:Y:S01]  /*12b0*/  VIADD R21, R37, 0x68 ;  /* 0x0000006825157836 */ /* 0x000fe20000000000 */
[----:B------:R-:W-:Y:S01]  /*12c0*/  LOP3.LUT R9, R9, 0xffffe000, RZ, 0xc0, !PT ;  /* 0xffffe00009097812 */ /* 0x000fe200078ec0ff */
[----:B0-----:R-:W-:Y:S01]  /*12d0*/  VIADD R2, R224, 0x50 ;  /* 0x00000050e0027836 */ /* 0x001fe20000000000 */
[----:B------:R-:W-:Y:S01]  /*12e0*/  LOP3.LUT R10, R7, R14, RZ, 0x3c, !PT ;  /* 0x0000000e070a7212 */ /* 0x000fe200078e3cff */
[C---:B------:R-:W-:Y:S01]  /*12f0*/  VIADD R20, R37.reuse, 0x70 ;  /* 0x0000007025147836 */ /* 0x040fe20000000000 */
[----:B-1----:R-:W-:Y:S01]  /*1300*/  SHF.R.S32.HI R0, RZ, 0x1f, R23 ;  /* 0x0000001fff007819 */ /* 0x002fe20000011417 */
[----:B------:R-:W-:Y:S01]  /*1310*/  VIADD R7, R37, 0xa0 ;  /* 0x000000a025077836 */ /* 0x000fe20000000000 */
[----:B------:R0:W-:Y:S01]  /*1320*/  STL [R1+0x20], R2 ;  /* 0x0000200201007387 */ /* 0x0001e20000100800 */
[-C--:B------:R-:W-:Y:S01]  /*1330*/  IADD3 R11, R11, R36.reuse, R12 ;  /* 0x000000240b0b7210 */ /* 0x080fe20007ffe00c */
[C---:B------:R-:W-:Y:S01]  /*1340*/  VIADD R5, R37.reuse, 0xa8 ;  /* 0x000000a825057836 */ /* 0x040fe20000000000 */
[----:B------:R-:W-:Y:S01]  /*1350*/  IADD3 R9, R10, R36, R9 ;  /* 0x000000240a097210 */ /* 0x000fe20007ffe009 */
[----:B------:R1:W-:Y:S01]  /*1360*/  STL [R1], R0 ;  /* 0x0000000001007387 */ /* 0x0003e20000100800 */
[C---:B------:R-:W-:Y:S01]  /*1370*/  IADD3 R12, R37.reuse, 0x88, RZ ;  /* 0x00000088250c7810 */ /* 0x040fe20007ffe0ff */
[C---:B------:R-:W-:Y:S01]  /*1380*/  VIADD R10, R37.reuse, 0x90 ;  /* 0x00000090250a7836 */ /* 0x040fe20000000000 */
[----:B------:R-:W-:Y:S01]  /*1390*/  SHF.R.S32.HI R226, RZ, 0x4, R4 ;  /* 0x00000004ffe27819 */ /* 0x000fe20000011404 */
[----:B------:R-:W-:Y:S01]  /*13a0*/  VIADD R4, R37, 0xb0 ;  /* 0x000000b025047836 */ /* 0x000fe20000000000 */
[----:B------:R-:W-:-:S02]  /*13b0*/  IADD3 R22, R16, 0x80, RZ ;  /* 0x0000008010167810 */ /* 0x000fc40007ffe0ff */
[----:B0-----:R-:W-:Y:S01]  /*13c0*/  LOP3.LUT R2, R8, 0x180, RZ, 0xc0, !PT ;  /* 0x0000018008027812 */ /* 0x001fe200078ec0ff */
[----:B------:R-:W-:Y:S01]  /*13d0*/  VIADD R8, R37, 0x98 ;  /* 0x0000009825087836 */ /* 0x000fe20000000000 */
[--C-:B------:R-:W-:Y:S02]  /*13e0*/  SHF.R.S32.HI R17, RZ, 0x1f, R16.reuse ;  /* 0x0000001fff117819 */ /* 0x100fe40000011410 */
[----:B-1----:R-:W-:Y:S01]  /*13f0*/  LOP3.LUT R0, R15, 0x10, R16, 0xf8, !PT ;  /* 0x000000100f007812 */ /* 0x002fe200078ef810 */
[----:B------:R0:W-:Y:S01]  /*1400*/  STL [R1+0x38], R2 ;  /* 0x0000380201007387 */ /* 0x0001e20000100800 */
[----:B------:R-:W-:Y:S02]  /*1410*/  SHF.R.S32.HI R229, RZ, 0x1f, R22 ;  /* 0x0000001fffe57819 */ /* 0x000fe40000011416 */
[----:B------:R-:W-:Y:S01]  /*1420*/  LOP3.LUT R0, R0, R14, RZ, 0x3c, !PT ;  /* 0x0000000e00007212 */ /* 0x000fe200078e3cff */
[----:B------:R1:W-:Y:S01]  /*1430*/  STL [R1+0x68], R37 ;  /* 0x0000682501007387 */ /* 0x0003e20000100800 */
[----:B------:R-:W-:-:S02]  /*1440*/  SHF.R.S32.HI R228, RZ, 0x1f, R220 ;  /* 0x0000001fffe47819 */ /* 0x000fc400000114dc */
[----:B------:R-:W-:Y:S01]  /*1450*/  SHF.R.S32.HI R227, RZ, 0x4, R227 ;  /* 0x00000004ffe37819 */ /* 0x000fe200000114e3 */
[----:B------:R-:W-:Y:S01]  /*1460*/  STL [R1+0xc4], R35 ;  /* 0x0000c42301007387 */ /* 0x000fe20000100800 */
[----:B0-----:R-:W-:Y:S01]  /*1470*/  LOP3.LUT R2, R15, 0x30, R16, 0xf8, !PT ;  /* 0x000000300f027812 */ /* 0x001fe200078ef810 */
[C---:B------:R-:W-:Y:S02]  /*1480*/  VIADD R15, R37.reuse, 0x78 ;  /* 0x00000078250f7836 */ /* 0x040fe40000000000 */
[----:B------:R-:W-:Y:S01]  /*1490*/  STL [R1+0xc0], R34 ;  /* 0x0000c02201007387 */ /* 0x000fe20000100800 */
[----:B------:R-:W-:Y:S01]  /*14a0*/  LOP3.LUT R3, R2, R14, RZ, 0x3c, !PT ;  /* 0x0000000e02037212 */ /* 0x000fe200078e3cff */
[C---:B------:R-:W-:Y:S02]  /*14b0*/  VIADD R14, R37.reuse, 0x80 ;  /* 0x00000080250e7836 */ /* 0x040fe40000000000 */
[----:B------:R-:W-:Y:S01]  /*14c0*/  STL [R1+0xbc], R33 ;  /* 0x0000bc2101007387 */ /* 0x000fe20000100800 */
[----:B------:R-:W-:Y:S01]  /*14d0*/  IADD3 R2, R37, 0xb8, RZ ;  /* 0x000000b825027810 */ /* 0x000fe20007ffe0ff */
[----:B-1----:R-:W-:Y:S01]  /*14e0*/  IMAD.IADD R37, R36, 0x1, R0 ;  /* 0x0000000124257824 */ /* 0x002fe200078e0200 */
[----:B------:R-:W-:Y:S01]  /*14f0*/  IADD3 R0, R18, R36, R3 ;  /* 0x0000002412007210 */ /* 0x000fe20007ffe003 */
[----:B------:R0:W-:Y:S01]  /*1500*/  STL [R1+0xb8], R32 ;  /* 0x0000b82001007387 */ /* 0x0001e20000100800 */
[----:B------:R-:W-:-:S03]  /*1510*/  SHF.R.S32.HI R3, RZ, 0x1f, R35 ;  /* 0x0000001fff037819 */ /* 0x000fc60000011423 */
[----:B------:R-:W-:Y:S04]  /*1520*/  STL [R1+0xb4], R31 ;  /* 0x0000b41f01007387 */ /* 0x000fe80000100800 */
[----:B------:R-:W-:Y:S01]  /*1530*/  STL [R1+0xb0], R30 ;  /* 0x0000b01e01007387 */ /* 0x000fe20000100800 */
[----:B0-----:R-:W-:-:S03]  /*1540*/  SHF.R.S32.HI R32, RZ, 0x1f, R32 ;  /* 0x0000001fff207819 */ /* 0x001fc60000011420 */
[----:B------:R0:W-:Y:S04]  /*1550*/  STL [R1+0xac], R29 ;  /* 0x0000ac1d01007387 */ /* 0x0001e80000100800 */
        /* <DEDUP_REMOVED lines=19> */
[----:B------:R-:W-:Y:S04]  /*1690*/  STL [R1+0x48], R37 ;  /* 0x0000482501007387 */ /* 0x000fe80000100800 */
[----:B------:R0:W-:Y:S04]  /*16a0*/  STL [R1+0x70], R4 ;  /* 0x0000700401007387 */ /* 0x0001e80000100800 */
[----:B------:R1:W-:Y:S04]  /*16b0*/  STL [R1+0x130], R0 ;  /* 0x0001300001007387 */ /* 0x0003e80000100800 */
[----:B------:R-:W-:Y:S01]  /*16c0*/  STL [R1+0x6c], R2 ;  /* 0x00006c0201007387 */ /* 0x000fe20000100800 */
[----:B0-----:R-:W-:-:S03]  /*16d0*/  SHF.R.S32.HI R4, RZ, 0x1f, R4 ;  /* 0x0000001fff047819 */ /* 0x001fc60000011404 */
[----:B------:R0:W-:Y:S01]  /*16e0*/  STL [R1+0x124], R3 ;  /* 0x0001240301007387 */ /* 0x0001e20000100800 */
[----:B-1----:R-:W-:-:S05]  /*16f0*/  SHF.R.S32.HI R0, RZ, 0x1f, R34 ;  /* 0x0000001fff007819 */ /* 0x002fca0000011422 */
[----:B------:R1:W-:Y:S01]  /*1700*/  STL [R1+0x120], R0 ;  /* 0x0001200001007387 */ /* 0x0003e20000100800 */
[----:B0-----:R-:W-:-:S05]  /*1710*/  SHF.R.S32.HI R3, RZ, 0x1f, R33 ;  /* 0x0000001fff037819 */ /* 0x001fca0000011421 */
[----:B------:R0:W-:Y:S01]  /*1720*/  STL [R1+0x11c], R3 ;  /* 0x00011c0301007387 */ /* 0x0001e20000100800 */
[----:B-1----:R-:W-:-:S03]  /*1730*/  SHF.R.S32.HI R0, RZ, 0x1f, R31 ;  /* 0x0000001fff007819 */ /* 0x002fc6000001141f */
[----:B------:R-:W-:Y:S04]  /*1740*/  STL [R1+0x118], R32 ;  /* 0x0001182001007387 */ /* 0x000fe80000100800 */
        /* <DEDUP_REMOVED lines=29> */
[----:B------:R-:W-:Y:S01]  /*1920*/  STL [R1+0xd0], R4 ;  /* 0x0000d00401007387 */ /* 0x000fe20000100800 */
[----:B------:R-:W-:-:S03]  /*1930*/  IMAD.IADD R2, R18, 0x1, R11 ;  /* 0x0000000112027824 */ /* 0x000fc600078e020b */
[----:B------:R1:W-:Y:S01]  /*1940*/  STL [R1+0xcc], R0 ;  /* 0x0000cc0001007387 */ /* 0x0003e20000100800 */
[----:B0-----:R-:W-:-:S05]  /*1950*/  IMAD.IADD R3, R18, 0x1, R9 ;  /* 0x0000000112037824 */ /* 0x001fca00078e0209 */
[----:B------:R0:W-:Y:S01]  /*1960*/  STL [R1+0x12c], R3 ;  /* 0x00012c0301007387 */ /* 0x0001e20000100800 */
[----:B-1----:R-:W-:-:S03]  /*1970*/  IMAD R0, R6, 0x8, R13 ;  /* 0x0000000806007824 */ /* 0x002fc600078e020d */
[----:B------:R0:W-:Y:S04]  /*1980*/  STL [R1+0x128], R2 ;  /* 0x0001280201007387 */ /* 0x0001e80000100800 */
[----:B------:R0:W-:Y:S02]  /*1990*/  STL [R1+0x138], R0 ;  /* 0x0001380001007387 */ /* 0x0001e40000100800 */
.L_x_635:
[----:B01-3--:R-:W0:Y:S02]  /*19a0*/  LDC.64 R2, c[0x0][0xc88] ;  /* 0x00032200ff027b82 */ /* 0x00be240000000a00 */
[----:B0-----:R-:W-:-:S05]  /*19b0*/  IMAD.WIDE R2, R131, 0x4, R2 ;  /* 0x0000000483027825 */ /* 0x001fca00078e0202 */
[----:B--2---:R-:W2:Y:S01]  /*19c0*/  LDG.E R27, desc[UR50][R2.64] ;  /* 0x00000032021b7981 */ /* 0x004ea2000c1e1900 */
[----:B------:R-:W-:Y:S05]  /*19d0*/  YIELD ;  /* 0x0000000000007946 */ /* 0x000fea0003800000 */
[----:B------:R-:W-:Y:S01]  /*19e0*/  ULDC.64 UR4, c[0x0][0xa28] ;  /* 0x00028a0000047ab9 */ /* 0x000fe20000000a00 */
[----:B------:R-:W-:Y:S01]  /*19f0*/  ULDC.64 UR8, c[0x0][0xa18] ;  /* 0x0002860000087ab9 */ /* 0x000fe20000000a00 */
[----:B------:R-:W-:Y:S01]  /*1a00*/  ISETP.NE.U32.AND P1, PT, RZ, UR4, PT ;  /* 0x00000004ff007c0c */ /* 0x000fe2000bf25070 */
[----:B------:R-:W-:Y:S01]  /*1a10*/  ULDC.64 UR6, c[0x0][0xa08] ;  /* 0x0002820000067ab9 */ /* 0x000fe20000000a00 */
[----:B------:R-:W-:Y:S01]  /*1a20*/  IMAD.MOV.U32 R10, RZ, RZ, RZ ;  /* 0x000000ffff0a7224 */ /* 0x000fe200078e00ff */
[----:B------:R-:W-:Y:S01]  /*1a30*/  ISETP.NE.U32.AND P0, PT, RZ, UR6, PT ;  /* 0x00000006ff007c0c */ /* 0x000fe2000bf05070 */
[----:B------:R-:W-:Y:S01]  /*1a40*/  IMAD.MOV.U32 R118, RZ, RZ, RZ ;  /* 0x000000ffff767224 */ /* 0x000fe200078e00ff */
[----:B------:R-:W-:-:S02]  /*1a50*/  ISETP.NE.AND.EX P1, PT, RZ, UR5, PT, P1 ;  /* 0x00000005ff007c0c */ /* 0x000fc4000bf25310 */
[----:B------:R-:W-:Y:S02]  /*1a60*/  ISETP.NE.AND.EX P0, PT, RZ, UR7, PT, P0 ;  /* 0x00000007ff007c0c */ /* 0x000fe4000bf05300 */
[----:B--2---:R-:W-:Y:S01]  /*1a70*/  SHF.R.S32.HI R0, RZ, 0x1f, R27 ;  /* 0x0000001fff007819 */ /* 0x004fe2000001141b */
[----:B------:R0:W-:Y:S08]  /*1a80*/  STL [R1+0x4c], R27 ;  /* 0x00004c1b01007387 */ /* 0x0001f00000100800 */
[----:B------:R-:W-:-:S02]  /*1a90*/  @P1 LEA R4, P2, R27, UR4, 0x2 ;  /* 0x000000041b041c11 */ /* 0x000fc4000f8410ff */
[C---:B------:R-:W-:Y:S01]  /*1aa0*/  SHF.L.U32 R29, R27.reuse, 0x2, RZ ;  /* 0x000000021b1d7819 */ /* 0x040fe200000006ff */
[----:B------:R0:W-:Y:S01]  /*1ab0*/  STL [R1+0x5c], R0 ;  /* 0x00005c0001007387 */ /* 0x0001e20000100800 */
[C-C-:B------:R-:W-:Y:S02]  /*1ac0*/  @P1 LEA.HI.X R5, R27.reuse, UR5, R0.reuse, 0x2, P2 ;  /* 0x000000051b051c11 */ /* 0x140fe400090f1400 */
[----:B------:R-:W-:Y:S01]  /*1ad0*/  ISETP.NE.U32.AND P2, PT, RZ, UR8, PT ;  /* 0x00000008ff007c0c */ /* 0x000fe2000bf45070 */
[----:B------:R-:W-:Y:S01]  /*1ae0*/  ULDC UR4, c[0x0][0x288] ;  /* 0x0000a20000047ab9 */ /* 0x000fe20000000800 */
[----:B------:R-:W-:Y:S01]  /*1af0*/  SHF.L.U64.HI R28, R27, 0x2, R0 ;  /* 0x000000021b1c7819 */ /* 0x000fe20000010200 */
[----:B------:R0:W5:Y:S01]  /*1b00*/  @P1 LDG.E R10, desc[UR50][R4.64] ;  /* 0x00000032040a1981 */ /* 0x000162000c1e1900 */
[----:B------:R-:W-:Y:S02]  /*1b10*/  ISETP.NE.AND.EX P2, PT, RZ, UR9, PT, P2 ;  /* 0x00000009ff007c0c */ /* 0x000fe4000bf45320 */
[----:B------:R-:W-:Y:S01]  /*1b20*/  IADD3 R8, P3, R29, UR6, RZ ;  /* 0x000000061d087c10 */ /* 0x000fe2000ff7e0ff */
[----:B------:R-:W-:Y:S01]  /*1b30*/  IMAD.U32 R132, RZ, RZ, UR4 ;  /* 0x00000004ff847e24 */ /* 0x000fe2000f8e00ff */
[----:B------:R-:W-:Y:S01]  /*1b40*/  ULDC.64 UR4, c[0x0][0x418] ;  /* 0x0001060000047ab9 */ /* 0x000fe20000000a00 */
[----:B------:R0:W-:Y:S01]  /*1b50*/  STL [R1+0x54], R29 ;  /* 0x0000541d01007387 */ /* 0x0001e20000100800 */
[----:B------:R-:W-:-:S07]  /*1b60*/  IADD3.X R9, R28, UR7, RZ, P3, !PT ;  /* 0x000000071c097c10 */ /* 0x000fce0009ffe4ff */
[----:B------:R-:W-:Y:S01]  /*1b70*/  @P2 IADD3 R6, P1, R29, UR8, RZ ;  /* 0x000000081d062c10 */ /* 0x000fe2000ff3e0ff */
[----:B------:R0:W5:Y:S03]  /*1b80*/  @P0 LDG.E R118, desc[UR50][R8.64] ;  /* 0x0000003208760981 */ /* 0x000166000c1e1900 */
[----:B------:R-:W-:Y:S01]  /*1b90*/  @P2 IADD3.X R7, R28, UR9, RZ, P1, !PT ;  /* 0x000000091c072c10 */ /* 0x000fe20008ffe4ff */
[----:B------:R-:W-:Y:S01]  /*1ba0*/  UISETP.NE.U32.AND UP0, UPT, UR4, URZ, UPT ;  /* 0x0000003f0400728c */ /* 0x000fe2000bf05070 */
[----:B------:R0:W-:Y:S02]  /*1bb0*/  STL [R1+0x58], R28 ;  /* 0x0000581c01007387 */ /* 0x0001e40000100800 */
[----:B------:R-:W-:Y:S02]  /*1bc0*/  ULDC UR4, c[0x0][0x424] ;  /* 0x0001090000047ab9 */ /* 0x000fe40000000800 */
[----:B------:R0:W5:Y:S01]  /*1bd0*/  @P2 LDG.E R132, desc[UR50][R6.64] ;  /* 0x0000003206842981 */ /* 0x000162000c1e1900 */
[----:B------:R-:W-:-:S03]  /*1be0*/  UISETP.NE.AND.EX UP0, UPT, UR5, URZ, UPT, UP0 ;  /* 0x0000003f0500728c */ /* 0x000fc6000bf05300 */
[----:B------:R-:W-:Y:S01]  /*1bf0*/  ULDC UR5, c[0x0][0x2f0] ;  /* 0x0000bc0000057ab9 */ /* 0x000fe20000000800 */
[----:B------:R-:W-:-:S04]  /*1c00*/  USEL UR4, UR4, 0x1, UP0 ;  /* 0x0000000104047887 */ /* 0x000fc80008000000 */
[----:B------:R-:W-:-:S03]  /*1c10*/  UIMAD UR4, UR4, UR5, URZ ;  /* 0x00000005040472a4 */ /* 0x000fc6000f8e023f */
[----:B------:R-:W-:Y:S02]  /*1c20*/  ULDC UR5, c[0x0][0x348] ;  /* 0x0000d20000057ab9 */ /* 0x000fe40000000800 */
[----:B------:R-:W-:Y:S01]  /*1c30*/  IMAD.U32 R2, RZ, RZ, UR5 ;  /* 0x00000005ff027e24 */ /* 0x000fe2000f8e00ff */
[----:B------:R-:W-:Y:S01]  /*1c40*/  MOV R25, UR4 ;  /* 0x0000000400197c02 */ /* 0x000fe20008000f00 */
[----:B0---4-:R-:W-:Y:S06]  /*1c50*/  @P2 BRA `(.L_x_424) ;  /* 0x0000000000242947 */ /* 0x011fec0003800000 */
[----:B------:R-:W-:Y:S02]  /*1c60*/  ULDC.64 UR4, c[0x0][0xa00] ;  /* 0x0002800000047ab9 */ /* 0x000fe40000000a00 */
[----:B------:R-:W-:-:S04]  /*1c70*/  ISETP.NE.U32.AND P1, PT, RZ, UR4, PT ;  /* 0x00000004ff007c0c */ /* 0x000fc8000bf25070 */
[----:B------:R-:W-:-:S13]  /*1c80*/  ISETP.NE.AND.EX P1, PT, RZ, UR5, PT, P1 ;  /* 0x00000005ff007c0c */ /* 0x000fda000bf25310 */
[----:B------:R-:W-:Y:S05]  /*1c90*/  @!P1 BRA `(.L_x_424) ;  /* 0x0000000000149947 */ /* 0x000fea0003800000 */
[----:B------:R-:W0:Y:S02]  /*1ca0*/  LDC.64 R4, c[0x0][0xa00] ;  /* 0x00028000ff047b82 */ /* 0x000e240000000a00 */
[----:B0-----:R-:W-:-:S05]  /*1cb0*/  IMAD.WIDE R4, R27, 0x4, R4 ;  /* 0x000000041b047825 */ /* 0x001fca00078e0204 */
[----:B-----5:R-:W2:Y:S04]  /*1cc0*/  LDG.E R132, desc[UR50][R4.64] ;  /* 0x0000003204847981 */ /* 0x020ea8000c1e1900 */
[----:B------:R-:W2:Y:S02]  /*1cd0*/  LDG.E R3, desc[UR50][R4.64+0x4] ;  /* 0x0000043204037981 */ /* 0x000ea4000c1e1900 */
[----:B--2---:R-:W-:-:S07]  /*1ce0*/  IMAD.IADD R132, R3, 0x1, -R132 ;  /* 0x0000000103847824 */ /* 0x004fce00078e0a84 */
.L_x_424:
[----:B------:R-:W-:Y:S01]  /*1cf0*/  ULDC.64 UR4, c[0x0][0xa20] ;  /* 0x0002880000047ab9 */ /* 0x000fe20000000a00 */
[----:B------:R0:W-:Y:S01]  /*1d00*/  STL [R1+0x60], R129 ;  /* 0x0000608101007387 */ /* 0x0001e20000100800 */
[----:B------:R-:W-:Y:S02]  /*1d10*/  ISETP.NE.U32.AND P1, PT, RZ, UR4, PT ;  /* 0x00000004ff007c0c */ /* 0x000fe4000bf25070 */
[C---:B------:R-:W-:Y:S02]  /*1d20*/  LOP3.LUT R3, R130.reuse, 0xff000000, RZ, 0xc0, !PT ;  /* 0xff00000082037812 */ /* 0x040fe400078ec0ff */
[----:B------:R-:W-:Y:S02]  /*1d30*/  ISETP.NE.AND.EX P1, PT, RZ, UR5, PT, P1 ;  /* 0x00000005ff007c0c */ /* 0x000fe4000bf25310 */
[----:B------:R-:W-:Y:S02]  /*1d40*/  LOP3.LUT R0, R130, 0xff0000, RZ, 0xc0, !PT ;  /* 0x00ff000082007812 */ /* 0x000fe400078ec0ff */
[----:B------:R-:W-:-:S02]  /*1d50*/  SHF.R.U32.HI R3, RZ, 0x8, R3 ;  /* 0x00000008ff037819 */ /* 0x000fc40000011603 */
[----:B------:R-:W-:Y:S02]  /*1d60*/  LOP3.LUT R223, R130, 0xffff, RZ, 0xc0, !PT ;  /* 0x0000ffff82df7812 */ /* 0x000fe400078ec0ff */
[----:B------:R-:W-:-:S05]  /*1d70*/  LEA.HI R11, R0, R3, RZ, 0x10 ;  /* 0x00000003000b7211 */ /* 0x000fca00078f80ff */
[----:B0-----:R-:W-:Y:S05]  /*1d80*/  @!P1 BRA `(.L_x_425) ;  /* 0x0000000000109947 */ /* 0x001fea0003800000 */
[----:B------:R-:W-:-:S04]  /*1d90*/  IADD3 R4, P0, R29, UR4, RZ ;  /* 0x000000041d047c10 */ /* 0x000fc8000ff1e0ff */
[----:B------:R-:W-:-:S05]  /*1da0*/  IADD3.X R5, R28, UR5, RZ, P0, !PT ;  /* 0x000000051c057c10 */ /* 0x000fca00087fe4ff */
[----:B------:R0:W5:Y:S01]  /*1db0*/  LDG.E R25, desc[UR50][R4.64] ;  /* 0x0000003204197981 */ /* 0x000162000c1e1900 */
[----:B------:R-:W-:Y:S05]  /*1dc0*/  BRA `(.L_x_426) ;  /* 0x0000000000107947 */ /* 0x000fea0003800000 */
.L_x_425:
[----:B------:R-:W-:Y:S05]  /*1dd0*/  @!P0 BRA `(.L_x_426) ;  /* 0x00000000000c8947 */ /* 0x000fea0003800000 */
[----:B------:R-:W2:Y:S04]  /*1de0*/  LDG.E R0, desc[UR50][R8.64] ;  /* 0x0000003208007981 */ /* 0x000ea8000c1e1900 */
[----:B------:R-:W2:Y:S02]  /*1df0*/  LDG.E R25, desc[UR50][R8.64+0x4] ;  /* 0x0000043208197981 */ /* 0x000ea4000c1e1900 */
[----:B--2---:R-:W-:-:S07]  /*1e00*/  IMAD.IADD R25, R25, 0x1, -R0 ;  /* 0x0000000119197824 */ /* 0x004fce00078e0a00 */
.L_x_426:
[----:B------:R-:W-:Y:S01]  /*1e10*/  ULDC.64 UR4, c[0x0][0xa10] ;  /* 0x0002840000047ab9 */ /* 0x000fe20000000a00 */
[----:B------:R-:W2:Y:S01]  /*1e20*/  LDL.LU R26, [R1+0x8] ;  /* 0x00000800011a7983 */ /* 0x000ea20000300800 */
[----:B------:R-:W-:-:S04]  /*1e30*/  ISETP.NE.U32.AND P0, PT, RZ, UR4, PT ;  /* 0x00000004ff007c0c */ /* 0x000fc8000bf05070 */
[----:B------:R-:W-:Y:S01]  /*1e40*/  ISETP.NE.AND.EX P0, PT, RZ, UR5, PT, P0 ;  /* 0x00000005ff007c0c */ /* 0x000fe2000bf05300 */
[----:B------:R-:W-:-:S12]  /*1e50*/  ULDC.64 UR4, c[0x0][0xa30] ;  /* 0x00028c0000047ab9 */ /* 0x000fd80000000a00 */
[----:B0-----:R-:W0:Y:S02]  /*1e60*/  @P0 LDC.64 R4, c[0x0][0xa10] ;  /* 0x00028400ff040b82 */ /* 0x001e240000000a00 */
[----:B0-----:R-:W-:-:S05]  /*1e70*/  @P0 IMAD.WIDE R4, R27, 0x4, R4 ;  /* 0x000000041b040825 */ /* 0x001fca00078e0204 */
[----:B------:R-:W3:Y:S04]  /*1e80*/  @P0 LDG.E R0, desc[UR50][R4.64] ;  /* 0x0000003204000981 */ /* 0x000ee8000c1e1900 */
[----:B------:R-:W3:Y:S01]  /*1e90*/  @P0 LDG.E R3, desc[UR50][R4.64+0x4] ;  /* 0x0000043204030981 */ /* 0x000ee2000c1e1900 */
[----:B------:R-:W-:Y:S01]  /*1ea0*/  ISETP.NE.U32.AND P1, PT, RZ, UR4, PT ;  /* 0x00000004ff007c0c */ /* 0x000fe2000bf25070 */
[----:B-----5:R-:W-:-:S03]  /*1eb0*/  IMAD.MOV.U32 R130, RZ, RZ, R25 ;  /* 0x000000ffff827224 */ /* 0x020fc600078e0019 */
[----:B------:R-:W-:-:S13]  /*1ec0*/  ISETP.NE.AND.EX P1, PT, RZ, UR5, PT, P1 ;  /* 0x00000005ff007c0c */ /* 0x000fda000bf25310 */
[----:B------:R-:W-:-:S04]  /*1ed0*/  @P1 IADD3 R6, P2, R29, UR4, RZ ;  /* 0x000000041d061c10 */ /* 0x000fc8000ff5e0ff */
[----:B------:R-:W-:-:S05]  /*1ee0*/  @P1 IADD3.X R7, R28, UR5, RZ, P2, !PT ;  /* 0x000000051c071c10 */ /* 0x000fca00097fe4ff */
[----:B------:R0:W5:Y:S01]  /*1ef0*/  @P1 LDG.E R130, desc[UR50][R6.64] ;  /* 0x0000003206821981 */ /* 0x000162000c1e1900 */
[----:B------:R-:W-:Y:S01]  /*1f00*/  IMAD.IADD R9, R25, 0x1, -R10 ;  /* 0x0000000119097824 */ /* 0x000fe200078e0a0a */
[----:B------:R-:W-:Y:S01]  /*1f10*/  LOP3.LUT R12, R11, 0xff, RZ, 0xc0, !PT ;  /* 0x000000ff0b0c7812 */ /* 0x000fe200078ec0ff */
[----:B------:R-:W-:Y:S01]  /*1f20*/  BSSY B0, `(.L_x_427) ;  /* 0x000002d000007945 */ /* 0x000fe20003800000 */
[----:B------:R-:W-:-:S03]  /*1f30*/  SHF.R.U32.HI R8, RZ, 0x10, R11 ;  /* 0x00000010ff087819 */ /* 0x000fc6000001160b */
[----:B------:R0:W-:Y:S01]  /*1f40*/  STL [R1+0x64], R12 ;  /* 0x0000640c01007387 */ /* 0x0001e20000100800 */
[----:B--2---:R-:W-:Y:S02]  /*1f50*/  LOP3.LUT R26, R26, 0xfffffff7, RZ, 0xc0, !PT ;  /* 0xfffffff71a1a7812 */ /* 0x004fe400078ec0ff */
[----:B---3--:R-:W-:-:S05]  /*1f60*/  @P0 IADD3 R2, -R0, R3, RZ ;  /* 0x0000000300020210 */ /* 0x008fca0007ffe1ff */
[----:B------:R-:W-:-:S04]  /*1f70*/  IMAD.IADD R144, R9, 0x1, R2 ;  /* 0x0000000109907824 */ /* 0x000fc800078e0202 */
[C---:B------:R-:W-:Y:S01]  /*1f80*/  VIADD R0, R144.reuse, 0x9f ;  /* 0x0000009f90007836 */ /* 0x040fe20000000000 */
[----:B------:R-:W-:-:S03]  /*1f90*/  ISETP.GE.AND P3, PT, R144, 0x1, PT ;  /* 0x000000019000780c */ /* 0x000fc60003f66270 */
[----:B------:R-:W-:-:S05]  /*1fa0*/  IMAD.HI R0, R0, 0x66666667, RZ ;  /* 0x6666666700007827 */ /* 0x000fca00078e02ff */
[----:B------:R-:W-:-:S04]  /*1fb0*/  SHF.R.U32.HI R131, RZ, 0x1f, R0 ;  /* 0x0000001fff837819 */ /* 0x000fc80000011600 */
[----:B------:R-:W-:Y:S01]  /*1fc0*/  LEA.HI.SX32 R131, R0, R131, 0x1a ;  /* 0x0000008300837211 */ /* 0x000fe200078fd2ff */
[----:B------:R-:W-:Y:S01]  /*1fd0*/  IMAD.MOV.U32 R0, RZ, RZ, RZ ;  /* 0x000000ffff007224 */ /* 0x000fe200078e00ff */
[----:B------:R-:W-:-:S05]  /*1fe0*/  @P3 LOP3.LUT R26, R26, 0x8, RZ, 0xfc, !PT ;  /* 0x000000081a1a3812 */ /* 0x000fca00078efcff */
[----:B------:R0:W-:Y:S04]  /*1ff0*/  STL [R1+0x8], R26 ;  /* 0x0000081a01007387 */ /* 0x0001e80000100800 */
[----:B------:R0:W-:Y:S01]  /*2000*/  STL [R1+0x50], R8 ;  /* 0x0000500801007387 */ /* 0x0001e20000100800 */
[----:B------:R-:W-:Y:S05]  /*2010*/  @!P3 BRA `(.L_x_428) ;  /* 0x000000000074b947 */ /* 0x000fea0003800000 */
[----:B------:R-:W-:Y:S01]  /*2020*/  ISETP.NE.AND P0, PT, R8, RZ, PT ;  /* 0x000000ff0800720c */ /* 0x000fe20003f05270 */
[----:B------:R-:W-:-:S03]  /*2030*/  ULDC UR4, c[0x0][0x9f0] ;  /* 0x00027c0000047ab9 */ /* 0x000fc60000000800 */
[----:B------:R-:W-:-:S04]  /*2040*/  SEL R10, R8, UR4, P0 ;  /* 0x00000004080a7c07 */ /* 0x000fc80008000000 */
[-C--:B0-----:R-:W-:Y:S02]  /*2050*/  IABS R6, R10.reuse ;  /* 0x0000000a00067213 */ /* 0x081fe40000000000 */
[----:B------:R-:W-:Y:S02]  /*2060*/  IADD3 R0, R131, -0x1, R10 ;  /* 0xffffffff83007810 */ /* 0x000fe40007ffe00a */
[----:B------:R-:W0:Y:S01]  /*2070*/  I2F.RP R3, R6 ;  /* 0x0000000600037306 */ /* 0x000e220000209400 */
[----:B------:R-:W-:Y:S02]  /*2080*/  IABS R11, R10 ;  /* 0x0000000a000b7213 */ /* 0x000fe40000000000 */
[----:B------:R-:W-:Y:S02]  /*2090*/  IABS R8, R0 ;  /* 0x0000000000087213 */ /* 0x000fe40000000000 */
[----:B------:R-:W-:-:S04]  /*20a0*/  LOP3.LUT R0, R0, R10, RZ, 0x3c, !PT ;  /* 0x0000000a00007212 */ /* 0x000fc800078e3cff */
[----:B------:R-:W-:Y:S01]  /*20b0*/  ISETP.GE.AND P2, PT, R0, RZ, PT ;  /* 0x000000ff0000720c */ /* 0x000fe20003f46270 */
[----:B0-----:R-:W0:Y:S02]  /*20c0*/  MUFU.RCP R3, R3 ;  /* 0x0000000300037308 */ /* 0x001e240000001000 */
[----:B0-----:R-:W-:Y:S02]  /*20d0*/  VIADD R4, R3, 0xffffffe ;  /* 0x0ffffffe03047836 */ /* 0x001fe40000000000 */
[----:B------:R-:W-:-:S04]  /*20e0*/  IMAD.MOV R3, RZ, RZ, -R11 ;  /* 0x000000ffff037224 */ /* 0x000fc800078e0a0b */
[----:B------:R0:W1:Y:S02]  /*20f0*/  F2I.FTZ.U32.TRUNC.NTZ R5, R4 ;  /* 0x0000000400057305 */ /* 0x000064000021f000 */
[----:B0-----:R-:W-:Y:S01]  /*2100*/  IMAD.MOV.U32 R4, RZ, RZ, RZ ;  /* 0x000000ffff047224 */ /* 0x001fe200078e00ff */
[----:B-1----:R-:W-:-:S05]  /*2110*/  IADD3 R7, RZ, -R5, RZ ;  /* 0x80000005ff077210 */ /* 0x002fca0007ffe0ff */
[----:B------:R-:W-:-:S04]  /*2120*/  IMAD R7, R7, R6, RZ ;  /* 0x0000000607077224 */ /* 0x000fc800078e02ff */
[----:B------:R-:W-:-:S06]  /*2130*/  IMAD.HI.U32 R5, R5, R7, R4 ;  /* 0x0000000705057227 */ /* 0x000fcc00078e0004 */
[----:B------:R-:W-:-:S04]  /*2140*/  IMAD.HI.U32 R5, R5, R8, RZ ;  /* 0x0000000805057227 */ /* 0x000fc800078e00ff */
[----:B------:R-:W-:-:S05]  /*2150*/  IMAD R3, R5, R3, R8 ;  /* 0x0000000305037224 */ /* 0x000fca00078e0208 */
[----:B------:R-:W-:-:S13]  /*2160*/  ISETP.GT.U32.AND P1, PT, R6, R3, PT ;  /* 0x000000030600720c */ /* 0x000fda0003f24070 */
[----:B------:R-:W-:Y:S02]  /*2170*/  @!P1 IMAD.IADD R3, R3, 0x1, -R6 ;  /* 0x0000000103039824 */ /* 0x000fe400078e0a06 */
[----:B------:R-:W-:Y:S01]  /*2180*/  @!P1 VIADD R5, R5, 0x1 ;  /* 0x0000000105059836 */ /* 0x000fe20000000000 */
[----:B------:R-:W-:Y:S02]  /*2190*/  ISETP.NE.AND P1, PT, R10, RZ, PT ;  /* 0x000000ff0a00720c */ /* 0x000fe40003f25270 */
[----:B------:R-:W-:-:S13]  /*21a0*/  ISETP.GE.U32.AND P0, PT, R3, R6, PT ;  /* 0x000000060300720c */ /* 0x000fda0003f06070 */
[----:B------:R-:W-:-:S05]  /*21b0*/  @P0 IADD3 R5, R5, 0x1, RZ ;  /* 0x0000000105050810 */ /* 0x000fca0007ffe0ff */
[----:B------:R-:W-:-:S04]  /*21c0*/  IMAD.MOV.U32 R0, RZ, RZ, R5 ;  /* 0x000000ffff007224 */ /* 0x000fc800078e0005 */
[----:B------:R-:W-:Y:S01]  /*21d0*/  @!P2 IMAD.MOV R0, RZ, RZ, -R0 ;  /* 0x000000ffff00a224 */ /* 0x000fe200078e0a00 */
[----:B------:R-:W-:-:S07]  /*21e0*/  @!P1 LOP3.LUT R0, RZ, R10, RZ, 0x33, !PT ;  /* 0x0000000aff009212 */ /* 0x000fce00078e33ff */
.L_x_428:
[----:B------:R-:W-:Y:S05]  /*21f0*/  BSYNC B0 ;  /* 0x0000000000007941 */ /* 0x000fea0003800000 */
.L_x_427:
[----:B------:R-:W-:-:S05]  /*2200*/  IMAD R3, R12, R0, RZ ;  /* 0x000000000c037224 */ /* 0x000fca00078e02ff */
[C---:B------:R-:W-:Y:S01]  /*2210*/  VIADDMNMX R0, R3.reuse, R0, R131, PT ;  /* 0x0000000003007246 */ /* 0x040fe20003800183 */
[----:B------:R-:W-:-:S04]  /*2220*/  IMAD R3, R3, 0xa0, -R9 ;  /* 0x000000a003037824 */ /* 0x000fc800078e0a09 */
[----:B------:R-:W-:Y:S01]  /*2230*/  IMAD R5, R0, 0xa0, -R9 ;  /* 0x000000a000057824 */ /* 0x000fe200078e0a09 */
[----:B------:R-:W-:-:S04]  /*2240*/  VIMNMX R3, RZ, R3, !PT ;  /* 0x00000003ff037248 */ /* 0x000fc80007fe0100 */
[----:B------:R-:W-:Y:S01]  /*2250*/  VIMNMX R0, R5, R2, PT ;  /* 0x0000000205007248 */ /* 0x000fe20003fe0100 */
[----:B------:R-:W-:-:S03]  /*2260*/  IMAD.WIDE.U32 R4, R3, -0x33333333, RZ ;  /* 0xcccccccd03047825 */ /* 0x000fc600078e00ff */
[----:B------:R-:W-:Y:S02]  /*2270*/  ISETP.GT.AND P0, PT, R0, R3, PT ;  /* 0x000000030000720c */ /* 0x000fe40003f04270 */
[----:B------:R-:W-:-:S05]  /*2280*/  SHF.R.U32.HI R115, RZ, 0x7, R5 ;  /* 0x00000007ff737819 */ /* 0x000fca0000011605 */
[----:B------:R-:W-:-:S06]  /*2290*/  IMAD.MOV.U32 R24, RZ, RZ, R115 ;  /* 0x000000ffff187224 */ /* 0x000fcc00078e0073 */
[----:B------:R-:W-:-:S04]  /*22a0*/  @P0 VIADD R0, R0, 0x9f ;  /* 0x0000009f00000836 */ /* 0x000fc80000000000 */
[----:B------:R-:W-:-:S05]  /*22b0*/  @P0 IMAD.HI R0, R0, 0x66666667, RZ ;  /* 0x6666666700000827 */ /* 0x000fca00078e02ff */
[----:B------:R-:W-:-:S04]  /*22c0*/  @P0 SHF.R.U32.HI R3, RZ, 0x1f, R0 ;  /* 0x0000001fff030819 */ /* 0x000fc80000011600 */
[----:B------:R-:W-:Y:S02]  /*22d0*/  @P0 LEA.HI.SX32 R24, R0, R3, 0x1a ;  /* 0x0000000300180211 */ /* 0x000fe400078fd2ff */
[----:B------:R-:W-:Y:S02]  /*22e0*/  PLOP3.LUT P0, PT, PT, PT, PT, 0x80, 0x0 ;  /* 0x000000000000781c */ /* 0x000fe40003f0f070 */
[----:B------:R-:W-:-:S13]  /*22f0*/  ISETP.GT.AND P1, PT, R24, R115, PT ;  /* 0x000000731800720c */ /* 0x000fda0003f24270 */
[----:B------:R-:W-:Y:S05]  /*2300*/  @!P1 BRA `(.L_x_429) ;  /* 0x000000e800f89947 */ /* 0x000fea0003800000 */
[----:B------:R-:W-:Y:S01]  /*2310*/  IADD3 R0, R18, 0x24200, RZ ;  /* 0x0002420012007810 */ /* 0x000fe20007ffe0ff */
[----:B------:R-:W-:Y:S03]  /*2320*/  BSSY B6, `(.L_x_430) ;  /* 0x0000013000067945 */ /* 0x000fe60003800000 */
[----:B------:R-:W-:-:S13]  /*2330*/  LOP3.LUT P0, RZ, R0, 0x1bf, RZ, 0xc0, !PT ;  /* 0x000001bf00ff7812 */ /* 0x000fda000780c0ff */
[----:B------:R-:W-:Y:S05]  /*2340*/  @!P0 BRA `(.L_x_431) ;  /* 0x0000000000408947 */ /* 0x000fea0003800000 */
[----:B------:R-:W-:Y:S01]  /*2350*/  MOV R14, 0x0 ;  /* 0x00000000000e7802 */ /* 0x000fe20000000f00 */
[----:B------:R-:W-:Y:S01]  /*2360*/  ULDC.64 UR4, c[0x4][0xc0] ;  /* 0x0100300000047ab9 */ /* 0x000fe20000000a00 */
[----:B------:R-:W-:Y:S01]  /*2370*/  ULDC.64 UR6, c[0x4][0x20] ;  /* 0x0100080000067ab9 */ /* 0x000fe20000000a00 */
[----:B------:R-:W-:Y:S01]  /*2380*/  IMAD.U32 R4, RZ, RZ, UR4 ;  /* 0x00000004ff047e24 */ /* 0x000fe2000f8e00ff */
[----:B------:R-:W-:Y:S01]  /*2390*/  MOV R10, UR6 ;  /* 0x00000006000a7c02 */ /* 0x000fe20008000f00 */
[----:B------:R-:W-:Y:S01]  /*23a0*/  IMAD.U32 R5, RZ, RZ, UR5 ;  /* 0x00000005ff057e24 */ /* 0x000fe2000f8e00ff */
[----:B------:R-:W1:Y:S01]  /*23b0*/  LDC.64 R14, c[0x4][R14] ;  /* 0x010000000e0e7b82 */ /* 0x000e620000000a00 */
[----:B------:R-:W-:Y:S01]  /*23c0*/  ULDC.64 UR4, c[0x4][0xc8] ;  /* 0x0100320000047ab9 */ /* 0x000fe20000000a00 */
[----:B------:R-:W-:Y:S02]  /*23d0*/  IMAD.U32 R11, RZ, RZ, UR7 ;  /* 0x00000007ff0b7e24 */ /* 0x000fe4000f8e00ff */
[----:B0-----:R-:W-:-:S02]  /*23e0*/  IMAD.U32 R6, RZ, RZ, UR4 ;  /* 0x00000004ff067e24 */ /* 0x001fc4000f8e00ff */
[----:B------:R-:W-:Y:S02]  /*23f0*/  IMAD.U32 R7, RZ, RZ, UR5 ;  /* 0x00000005ff077e24 */ /* 0x000fe4000f8e00ff */
[----:B------:R-:W-:Y:S02]  /*2400*/  IMAD.MOV.U32 R8, RZ, RZ, 0x70 ;  /* 0x00000070ff087424 */ /* 0x000fe400078e00ff */
[----:B------:R-:W-:Y:S02]  /*2410*/  IMAD.MOV.U32 R12, RZ, RZ, 0x1 ;  /* 0x00000001ff0c7424 */ /* 0x000fe400078e00ff */
[----:B------:R-:W-:-:S07]  /*2420*/  IMAD.MOV.U32 R13, RZ, RZ, RZ ;  /* 0x000000ffff0d7224 */ /* 0x000fce00078e00ff */
[----:B------:R-:W-:-:S07]  /*2430*/  LEPC R20, `(.L_x_431) ;  /* 0x000000001014794e */ /* 0x000fce0000000000 */
[----:B-1---5:R-:W-:Y:S05]  /*2440*/  CALL.ABS.NOINC R14 ;  /* 0x000000000e007343 */ /* 0x022fea0003c00000 */
.L_x_431:
[----:B------:R-:W-:Y:S05]  /*2450*/  BSYNC B6 ;  /* 0x0000000000067941 */ /* 0x000fea0003800000 */
.L_x_430:
        /* <DEDUP_REMOVED lines=20> */
.L_x_433:
[----:B------:R-:W-:Y:S05]  /*25a0*/  BSYNC B6 ;  /* 0x0000000000067941 */ /* 0x000fea0003800000 */
.L_x_432:
[----:B------:R-:W2:Y:S01]  /*25b0*/  LDL R33, [R1+0x28] ;  /* 0x0000280001217983 */ /* 0x000ea20000100800 */
[----:B------:R-:W-:Y:S01]  /*25c0*/  ULDC.64 UR4, c[0x0][0x9f8] ;  /* 0x00027e0000047ab9 */ /* 0x000fe20000000a00 */
[----:B------:R-:W-:Y:S01]  /*25d0*/  MOV R0, R27 ;  /* 0x0000001b00007202 */ /* 0x000fe20000000f00 */
[----:B------:R-:W1:Y:S01]  /*25e0*/  LDC.64 R102, c[0x0][0x3f8] ;  /* 0x0000fe00ff667b82 */ /* 0x000e620000000a00 */
[----:B------:R-:W3:Y:S01]  /*25f0*/  LDL R14, [R1+0x2c] ;  /* 0x00002c00010e7983 */ /* 0x000ee20000100800 */
[----:B------:R-:W-:Y:S01]  /*2600*/  ISETP.NE.U32.AND P0, PT, RZ, UR4, PT ;  /* 0x00000004ff007c0c */ /* 0x000fe2000bf05070 */
[----:B------:R-:W-:Y:S02]  /*2610*/  IMAD.MOV.U32 R21, RZ, RZ, R26 ;  /* 0x000000ffff157224 */ /* 0x000fe400078e001a */
[----:B------:R-:W4:Y:S01]  /*2620*/  LDL R32, [R1+0x38] ;  /* 0x0000380001207983 */ /* 0x000f220000100800 */
[----:B------:R-:W-:Y:S02]  /*2630*/  ISETP.NE.AND.EX P0, PT, RZ, UR5, PT, P0 ;  /* 0x00000005ff007c0c */ /* 0x000fe4000bf05300 */
[----:B------:R-:W1:Y:S01]  /*2640*/  LDC R27, c[0x0][0x3f4] ;  /* 0x0000fd00ff1b7b82 */ /* 0x000e620000000800 */
[----:B------:R-:W4:Y:S04]  /*2650*/  LDL R31, [R1+0x30] ;  /* 0x00003000011f7983 */ /* 0x000f280000100800 */
[----:B------:R-:W4:Y:S01]  /*2660*/  LDL R15, [R1+0x3c] ;  /* 0x00003c00010f7983 */ /* 0x000f220000100800 */
[----:B------:R-:W0:Y:S05]  /*2670*/  S2R R20, SR_TID.X ;  /* 0x0000000000147919 */ /* 0x000e2a0000002100 */
[----:B------:R-:W-:-:S04]  /*2680*/  @P0 IADD3 R4, P1, R29, UR4, RZ ;  /* 0x000000041d040c10 */ /* 0x000fc8000ff3e0ff */
[----:B------:R-:W-:-:S05]  /*2690*/  @P0 IADD3.X R5, R28, UR5, RZ, P1, !PT ;  /* 0x000000051c050c10 */ /* 0x000fca0008ffe4ff */
[----:B------:R1:W4:Y:S01]  /*26a0*/  @P0 LDG.E R0, desc[UR50][R4.64] ;  /* 0x0000003204000981 */ /* 0x000322000c1e1900 */
[----:B------:R-:W-:Y:S01]  /*26b0*/  IMAD.IADD R118, R118, 0x1, R25 ;  /* 0x0000000176767824 */ /* 0x000fe200078e0219 */
[----:B0-----:R-:W-:Y:S01]  /*26c0*/  SHF.R.U32.HI R30, RZ, 0x7, R20 ;  /* 0x00000007ff1e7819 */ /* 0x001fe20000011614 */
[C---:B------:R-:W-:Y:S01]  /*26d0*/  VIADD R3, R20.reuse, 0xffffff80 ;  /* 0xffffff8014037836 */ /* 0x040fe20000000000 */
[C---:B------:R-:W-:Y:S01]  /*26e0*/  IADD3 R29, R20.reuse, -0x80, RZ ;  /* 0xffffff80141d7810 */ /* 0x040fe20007ffe0ff */
[----:B------:R-:W-:Y:S01]  /*26f0*/  VIADD R20, R20, 0xffffff80 ;  /* 0xffffff8014147836 */ /* 0x000fe20000000000 */
[----:B------:R-:W-:Y:S02]  /*2700*/  ISETP.NE.AND P6, PT, R30, 0x1, PT ;  /* 0x000000011e00780c */ /* 0x000fe40003fc5270 */
[----:B------:R-:W-:Y:S02]  /*2710*/  LEA.HI R6, R3, R3, RZ, 0x1 ;  /* 0x0000000303067211 */ /* 0x000fe400078f08ff */
[----:B------:R-:W-:-:S02]  /*2720*/  SHF.R.S32.HI R8, RZ, 0x1f, R3 ;  /* 0x0000001fff087819 */ /* 0x000fc40000011403 */
[----:B------:R-:W-:Y:S02]  /*2730*/  LOP3.LUT R6, R6, 0xfffffffe, RZ, 0xc0, !PT ;  /* 0xfffffffe06067812 */ /* 0x000fe400078ec0ff */
[----:B------:R-:W-:-:S03]  /*2740*/  LEA.HI R8, R8, R3, RZ, 0x2 ;  /* 0x0000000308087211 */ /* 0x000fc600078f10ff */
[----:B------:R-:W-:Y:S01]  /*2750*/  IMAD.IADD R109, R3, 0x1, -R6 ;  /* 0x00000001036d7824 */ /* 0x000fe200078e0a06 */
[--C-:B------:R-:W-:Y:S01]  /*2760*/  SHF.R.S32.HI R116, RZ, 0x2, R8.reuse ;  /* 0x00000002ff747819 */ /* 0x100fe20000011408 */
[----:B------:R-:W-:Y:S05]  /*2770*/  @!P6 WARPSYNC.ALL ;  /* 0x000000000000e948 */ /* 0x000fea0003800000 */
[----:B------:R-:W-:Y:S01]  /*2780*/  ULDC UR4, c[0x0][0x2f4] ;  /* 0x0000bd0000047ab9 */ /* 0x000fe20000000800 */
[----:B------:R-:W-:Y:S02]  /*2790*/  SHF.R.S32.HI R7, RZ, 0x1f, R8 ;  /* 0x0000001fff077819 */ /* 0x000fe40000011408 */
[----:B------:R-:W-:Y:S01]  /*27a0*/  ISETP.GE.AND P1, PT, R221, UR4, PT ;  /* 0x00000004dd007c0c */ /* 0x000fe2000bf26270 */
[----:B------:R-:W0:Y:S01]  /*27b0*/  LDC.64 R8, c[0x0][0x408] ;  /* 0x00010200ff087b82 */ /* 0x000e220000000a00 */
[----:B------:R-:W-:-:S02]  /*27c0*/  ISETP.GE.AND P0, PT, R16, UR4, PT ;  /* 0x0000000410007c0c */ /* 0x000fc4000bf06270 */
[----:B------:R-:W-:Y:S02]  /*27d0*/  SEL R3, RZ, 0xffffffff, P1 ;  /* 0xffffffffff037807 */ /* 0x000fe40000800000 */
[----:B------:R-:W-:Y:S02]  /*27e0*/  LEA.HI R7, R7, R116, RZ, 0x2 ;  /* 0x0000007407077211 */ /* 0x000fe400078f10ff */
[----:B-1----:R-:W-:Y:S01]  /*27f0*/  SEL R4, RZ, 0x1, P0 ;  /* 0x00000001ff047807 */ /* 0x002fe20000000000 */
[----:B------:R-:W-:Y:S01]  /*2800*/  IMAD.SHL.U32 R3, R3, 0x2, RZ ;  /* 0x0000000203037824 */ /* 0x000fe200078e00ff */
[----:B------:R-:W-:Y:S02]  /*2810*/  LOP3.LUT R7, R7, 0xfffffffc, RZ, 0xc0, !PT ;  /* 0xfffffffc07077812 */ /* 0x000fe400078ec0ff */
[----:B------:R-:W-:Y:S02]  /*2820*/  ISETP.GE.AND P0, PT, R222, UR4, PT ;  /* 0x00000004de007c0c */ /* 0x000fe4000bf06270 */
[----:B------:R-:W-:-:S02]  /*2830*/  ISETP.GE.AND P1, PT, R23, UR4, PT ;  /* 0x0000000417007c0c */ /* 0x000fc4000bf26270 */
[----:B------:R-:W-:Y:S01]  /*2840*/  LOP3.LUT R4, R3, 0x2, R4, 0xe2, !PT ;  /* 0x0000000203047812 */ /* 0x000fe200078ee204 */
[----:B------:R-:W-:Y:S01]  /*2850*/  IMAD.IADD R116, R116, 0x1, -R7 ;  /* 0x0000000174747824 */ /* 0x000fe200078e0a07 */
[----:B------:R-:W-:Y:S02]  /*2860*/  SEL R3, RZ, 0x4, P0 ;  /* 0x00000004ff037807 */ /* 0x000fe40000000000 */
[----:B------:R-:W-:Y:S02]  /*2870*/  SEL R5, RZ, 0x8, P1 ;  /* 0x00000008ff057807 */ /* 0x000fe40000800000 */
[----:B------:R-:W-:Y:S02]  /*2880*/  ISETP.GE.AND P0, PT, R22, UR4, PT ;  /* 0x0000000416007c0c */ /* 0x000fe4000bf06270 */
[----:B------:R-:W-:Y:S02]  /*2890*/  LEA.HI R20, R20, R29, RZ, 0x1 ;  /* 0x0000001d14147211 */ /* 0x000fe400078f08ff */
[----:B------:R-:W-:-:S02]  /*28a0*/  LOP3.LUT R3, R5, R4, R3, 0xfe, !PT ;  /* 0x0000000405037212 */ /* 0x000fc400078efe03 */
[----:B------:R-:W-:Y:S02]  /*28b0*/  SEL R4, RZ, 0x10, P0 ;  /* 0x00000010ff047807 */ /* 0x000fe40000000000 */
[----:B------:R-:W-:Y:S02]  /*28c0*/  LOP3.LUT P0, RZ, R116, 0x2, RZ, 0xc0, !PT ;  /* 0x0000000274ff7812 */ /* 0x000fe4000780c0ff */
[----:B------:R-:W-:-:S04]  /*28d0*/  SHF.R.S32.HI R20, RZ, 0x1, R20 ;  /* 0x00000001ff147819 */ /* 0x000fc80000011414 */
[----:B------:R-:W-:Y:S02]  /*28e0*/  SHF.R.S32.HI R7, RZ, 0x1f, R20 ;  /* 0x0000001fff077819 */ /* 0x000fe40000011414 */
[----:B------:R-:W-:Y:S02]  /*28f0*/  LOP3.LUT R28, R3, R4, RZ, 0xfc, !PT ;  /* 0x00000004031c7212 */ /* 0x000fe400078efcff */
[----:B------:R-:W-:Y:S01]  /*2900*/  LOP3.LUT R21, R21, 0xfffffffb, RZ, 0xc0, !PT ;  /* 0xfffffffb15157812 */ /* 0x000fe200078ec0ff */
[----:B0-----:R-:W-:Y:S01]  /*2910*/  IMAD R4, R7, R8, RZ ;  /* 0x0000000807047224 */ /* 0x001fe200078e02ff */
[----:B------:R-:W-:Y:S02]  /*2920*/  SHF.R.S32.HI R225, RZ, 0x1f, R224 ;  /* 0x0000001fffe17819 */ /* 0x000fe400000114e0 */
[----:B------:R-:W-:Y:S01]  /*2930*/  ISETP.GE.AND P1, PT, R221, R27, PT ;  /* 0x0000001bdd00720c */ /* 0x000fe20003f26270 */
[----:B------:R-:W-:Y:S01]  /*2940*/  IMAD R5, R20, R9, R4 ;  /* 0x0000000914057224 */ /* 0x000fe200078e0204 */
[----:B------:R-:W-:-:S02]  /*2950*/  @P0 LOP3.LUT R21, R21, 0x4, RZ, 0xfc, !PT ;  /* 0x0000000415150812 */ /* 0x000fc400078efcff */
[-C--:B------:R-:W-:Y:S01]  /*2960*/  ISETP.GE.AND P2, PT, R222, R27.reuse, PT ;  /* 0x0000001bde00720c */ /* 0x080fe20003f46270 */
[-C--:B------:R-:W-:Y:S01]  /*2970*/  IMAD.WIDE.U32 R98, R20, R8.reuse, R224 ;  /* 0x0000000814627225 */ /* 0x080fe200078e00e0 */
[----:B------:R-:W-:Y:S02]  /*2980*/  ISETP.GE.AND P0, PT, R16, R27, PT ;  /* 0x0000001b1000720c */ /* 0x000fe40003f06270 */
[C---:B------:R-:W-:Y:S01]  /*2990*/  SEL R4, R27.reuse, RZ, P1 ;  /* 0x000000ff1b047207 */ /* 0x040fe20000800000 */
[----:B------:R-:W-:Y:S01]  /*29a0*/  IMAD.WIDE.U32 R96, R20, R8, R16 ;  /* 0x0000000814607225 */ /* 0x000fe200078e0010 */
[----:B------:R-:W-:-:S03]  /*29b0*/  SEL R3, R27, RZ, P0 ;  /* 0x000000ff1b037207 */ /* 0x000fc60000000000 */
[----:B------:R-:W-:Y:S02]  /*29c0*/  IMAD.IADD R99, R99, 0x1, R5 ;  /* 0x0000000163637824 */ /* 0x000fe400078e0205 */
[----:B------:R-:W-:Y:S02]  /*29d0*/  IMAD.IADD R97, R5, 0x1, R97 ;  /* 0x0000000105617824 */ /* 0x000fe400078e0261 */
[----:B------:R-:W-:Y:S02]  /*29e0*/  IMAD R6, R7, R102, RZ ;  /* 0x0000006607067224 */ /* 0x000fe400078e02ff */
[----:B------:R-:W-:Y:S01]  /*29f0*/  IMAD.IADD R5, R221, 0x1, R4 ;  /* 0x00000001dd057824 */ /* 0x000fe200078e0204 */
[----:B------:R-:W-:Y:S01]  /*2a00*/  LOP3.LUT R21, R21, 0xfffffffe, RZ, 0xc0, !PT ;  /* 0xfffffffe15157812 */ /* 0x000fe200078ec0ff */
[----:B------:R-:W-:Y:S02]  /*2a10*/  IMAD.IADD R3, R16, 0x1, R3 ;  /* 0x0000000110037824 */ /* 0x000fe400078e0203 */
[----:B------:R-:W-:Y:S01]  /*2a20*/  IMAD R11, R20, R103, R6 ;  /* 0x00000067140b7224 */ /* 0x000fe200078e0206 */
[----:B------:R-:W-:-:S02]  /*2a30*/  SHF.R.S32.HI R6, RZ, 0x1f, R5 ;  /* 0x0000001fff067819 */ /* 0x000fc40000011405 */
[----:B------:R-:W-:Y:S02]  /*2a40*/  @P2 LOP3.LUT R21, R21, 0x1, RZ, 0xfc, !PT ;  /* 0x0000000115152812 */ /* 0x000fe400078efcff */
[----:B------:R-:W-:Y:S02]  /*2a50*/  SHF.R.S32.HI R4, RZ, 0x1f, R3 ;  /* 0x0000001fff047819 */ /* 0x000fe40000011403 */
[----:B------:R-:W-:Y:S02]  /*2a60*/  SEL R7, R27, RZ, P2 ;  /* 0x000000ff1b077207 */ /* 0x000fe40001000000 */
[CC--:B------:R-:W-:Y:S01]  /*2a70*/  LEA.HI R25, R6.reuse, R5.reuse, RZ, 0x4 ;  /* 0x0000000506197211 */ /* 0x0c0fe200078f20ff */
[----:B------:R0:W-:Y:S01]  /*2a80*/  STL [R1+0x8], R21 ;  /* 0x0000081501007387 */ /* 0x0001e20000100800 */
[----:B------:R-:W-:Y:S02]  /*2a90*/  LEA.HI R6, R6, R5, RZ, 0x6 ;  /* 0x0000000506067211 */ /* 0x000fe400078f30ff */
[----:B------:R-:W-:-:S02]  /*2aa0*/  IADD3 R12, R222, R7, RZ ;  /* 0x00000007de0c7210 */ /* 0x000fc40007ffe0ff */
[----:B------:R-:W-:Y:S02]  /*2ab0*/  SHF.R.S32.HI R7, RZ, 0x6, R6 ;  /* 0x00000006ff077819 */ /* 0x000fe40000011406 */
[CC--:B0-----:R-:W-:Y:S02]  /*2ac0*/  LEA.HI R21, R4.reuse, R3.reuse, RZ, 0x4 ;  /* 0x0000000304157211 */ /* 0x0c1fe400078f20ff */
[----:B------:R-:W-:Y:S01]  /*2ad0*/  LEA.HI R4, R4, R3, RZ, 0x6 ;  /* 0x0000000304047211 */ /* 0x000fe200078f30ff */
[----:B------:R-:W-:-:S03]  /*2ae0*/  IMAD.WIDE.U32 R104, R20, R102, R16 ;  /* 0x0000006614687225 */ /* 0x000fc600078e0010 */
[----:B------:R-:W-:Y:S01]  /*2af0*/  SHF.R.S32.HI R5, RZ, 0x6, R4 ;  /* 0x00000006ff057819 */ /* 0x000fe20000011404 */
[----:B------:R-:W-:Y:S01]  /*2b00*/  IMAD.WIDE.U32 R106, R20, R102, R224 ;  /* 0x00000066146a7225 */ /* 0x000fe200078e00e0 */
[----:B------:R-:W-:Y:S02]  /*2b10*/  IADD3 R105, R11, R105, RZ ;  /* 0x000000690b697210 */ /* 0x000fe40007ffe0ff */
[----:B------:R-:W-:Y:S01]  /*2b20*/  SHF.R.S32.HI R13, RZ, 0x1f, R12 ;  /* 0x0000001fff0d7819 */ /* 0x000fe2000001140c */
[----:B------:R-:W-:-:S03]  /*2b30*/  IMAD.IADD R107, R107, 0x1, R11 ;  /* 0x000000016b6b7824 */ /* 0x000fc600078e020b */
[CC--:B------:R-:W-:Y:S02]  /*2b40*/  LEA.HI R26, R13.reuse, R12.reuse, RZ, 0x4 ;  /* 0x0000000c0d1a7211 */ /* 0x0c0fe400078f20ff */
[----:B------:R-:W-:Y:S01]  /*2b50*/  LEA.HI R12, R13, R12, RZ, 0x6 ;  /* 0x0000000c0d0c7211 */ /* 0x000fe200078f30ff */
[----:B------:R-:W-:-:S03]  /*2b60*/  IMAD.WIDE.U32 R100, R8, 0xa0, RZ ;  /* 0x000000a008647825 */ /* 0x000fc600078e00ff */
[----:B------:R-:W-:Y:S02]  /*2b70*/  SHF.R.S32.HI R12, RZ, 0x6, R12 ;  /* 0x00000006ff0c7819 */ /* 0x000fe4000001140c */
[----:B------:R-:W-:Y:S01]  /*2b80*/  ISETP.GE.AND P2, PT, R220, UR4, PT ;  /* 0x00000004dc007c0c */ /* 0x000fe2000bf46270 */
[----:B------:R-:W-:Y:S01]  /*2b90*/  IMAD R121, R103, 0xa0, RZ ;  /* 0x000000a067797824 */ /* 0x000fe200078e02ff */
[----:B------:R-:W-:Y:S01]  /*2ba0*/  SHF.R.S32.HI R112, RZ, 0x4, R21 ;  /* 0x00000004ff707819 */ /* 0x000fe20000011415 */
[CC--:B-----5:R-:W-:Y:S01]  /*2bb0*/  IMAD.WIDE.U32 R106, R130.reuse, R102.reuse, R106 ;  /* 0x00000066826a7225 */ /* 0x0e0fe200078e006a */
[----:B------:R-:W-:Y:S02]  /*2bc0*/  SHF.R.S32.HI R111, RZ, 0x4, R25 ;  /* 0x00000004ff6f7819 */ /* 0x000fe40000011419 */
[----:B------:R-:W-:Y:S01]  /*2bd0*/  SHF.R.S32.HI R110, RZ, 0x4, R26 ;  /* 0x00000004ff6e7819 */ /* 0x000fe2000001141a */
[----:B------:R-:W-:Y:S01]  /*2be0*/  IMAD.WIDE.U32 R104, R130, R102, R104 ;  /* 0x0000006682687225 */ /* 0x000fe200078e0068 */
[----:B------:R-:W-:-:S03]  /*2bf0*/  SHF.L.U32 R114, R27, 0x1, RZ ;  /* 0x000000011b727819 */ /* 0x000fc600000006ff */
[----:B------:R-:W-:-:S04]  /*2c00*/  IMAD.WIDE.U32 R98, R130, R8, R98 ;  /* 0x0000000882627225 */ /* 0x000fc800078e0062 */
[----:B------:R-:W-:-:S04]  /*2c10*/  IMAD.WIDE.U32 R96, R130, R8, R96 ;  /* 0x0000000882607225 */ /* 0x000fc800078e0060 */
[----:B------:R-:W-:Y:S02]  /*2c20*/  VIADD R138, R30, 0x8 ;  /* 0x000000081e8a7836 */ /* 0x000fe40000000000 */
[----:B------:R-:W-:Y:S01]  /*2c30*/  IMAD R109, R109, 0x80, R20 ;  /* 0x000000806d6d7824 */ /* 0x000fe200078e0214 */
[C---:B--2---:R-:W-:Y:S02]  /*2c40*/  LOP3.LUT R6, R33.reuse, 0x30, R25, 0xf8, !PT ;  /* 0x0000003021067812 */ /* 0x044fe400078ef819 */
[--C-:B------:R-:W-:Y:S02]  /*2c50*/  LOP3.LUT R4, R33, 0x30, R21.reuse, 0xf8, !PT ;  /* 0x0000003021047812 */ /* 0x100fe400078ef815 */
[----:B---3--:R-:W-:Y:S02]  /*2c60*/  LOP3.LUT R6, R6, R14, RZ, 0x3c, !PT ;  /* 0x0000000e06067212 */ /* 0x008fe400078e3cff */
[----:B----4-:R-:W-:Y:S02]  /*2c70*/  SHF.R.U32.HI R3, RZ, 0x3, R32 ;  /* 0x00000003ff037819 */ /* 0x010fe40000011620 */
[----:B------:R-:W-:Y:S01]  /*2c80*/  LOP3.LUT R10, R32, 0x30, R21, 0xf8, !PT ;  /* 0x00000030200a7812 */ /* 0x000fe200078ef815 */
[----:B------:R-:W-:-:S02]  /*2c90*/  IMAD R127, R7, 0x2800, R31 ;  /* 0x00002800077f7824 */ /* 0x000fc400078e021f */
[C---:B------:R-:W-:Y:S02]  /*2ca0*/  IMAD R128, R5.reuse, 0x2800, R31 ;  /* 0x0000280005807824 */ /* 0x040fe400078e021f */
[----:B------:R-:W-:Y:S01]  /*2cb0*/  IMAD R126, R5, 0x2800, R15 ;  /* 0x00002800057e7824 */ /* 0x000fe200078e020f */
[----:B------:R-:W-:Y:S01]  /*2cc0*/  LOP3.LUT R5, R4, R14, RZ, 0x3c, !PT ;  /* 0x0000000e04057212 */ /* 0x000fe200078e3cff */
[----:B------:R-:W-:Y:S01]  /*2cd0*/  IMAD.IADD R127, R127, 0x1, R6 ;  /* 0x000000017f7f7824 */ /* 0x000fe200078e0206 */
[-C--:B------:R-:W-:Y:S02]  /*2ce0*/  LOP3.LUT R11, R10, R3.reuse, RZ, 0x3c, !PT ;  /* 0x000000030a0b7212 */ /* 0x080fe400078e3cff */
[----:B------:R-:W-:Y:S01]  /*2cf0*/  LOP3.LUT R6, R32, 0x30, R25, 0xf8, !PT ;  /* 0x0000003020067812 */ /* 0x000fe200078ef819 */
[----:B------:R-:W-:Y:S02]  /*2d00*/  IMAD.IADD R128, R128, 0x1, R5 ;  /* 0x0000000180807824 */ /* 0x000fe400078e0205 */
[----:B------:R-:W-:Y:S01]  /*2d10*/  IMAD.IADD R126, R126, 0x1, R11 ;  /* 0x000000017e7e7824 */ /* 0x000fe200078e020b */
[----:B------:R-:W-:Y:S01]  /*2d20*/  LOP3.LUT R5, R6, R3, RZ, 0x3c, !PT ;  /* 0x0000000306057212 */ /* 0x000fe200078e3cff */
[----:B------:R-:W-:Y:S01]  /*2d30*/  IMAD R124, R7, 0x2800, R15 ;  /* 0x00002800077c7824 */ /* 0x000fe200078e020f */
[----:B------:R-:W-:-:S02]  /*2d40*/  SHF.R.S32.HI R11, RZ, 0x1f, R130 ;  /* 0x0000001fff0b7819 */ /* 0x000fc40000011482 */
[--C-:B------:R-:W-:Y:S01]  /*2d50*/  LOP3.LUT R4, R33, 0x30, R26.reuse, 0xf8, !PT ;  /* 0x0000003021047812 */ /* 0x100fe200078ef81a */
[----:B------:R-:W-:Y:S02]  /*2d60*/  IMAD.IADD R124, R124, 0x1, R5 ;  /* 0x000000017c7c7824 */ /* 0x000fe400078e0205 */
[C---:B------:R-:W-:Y:S02]  /*2d70*/  IMAD R5, R11.reuse, R102, RZ ;  /* 0x000000660b057224 */ /* 0x040fe400078e02ff */
[----:B------:R-:W-:Y:S02]  /*2d80*/  IMAD R6, R11, R8, RZ ;  /* 0x000000080b067224 */ /* 0x000fe400078e02ff */
[----:B------:R-:W-:Y:S01]  /*2d90*/  IMAD R11, R9, 0xa0, RZ ;  /* 0x000000a0090b7824 */ /* 0x000fe200078e02ff */
[----:B------:R-:W-:Y:S01]  /*2da0*/  LOP3.LUT R10, R32, 0x30, R26, 0xf8, !PT ;  /* 0x00000030200a7812 */ /* 0x000fe200078ef81a */
[----:B------:R-:W-:Y:S01]  /*2db0*/  IMAD R125, R12, 0x2800, R31 ;  /* 0x000028000c7d7824 */ /* 0x000fe200078e021f */
[----:B------:R-:W-:Y:S01]  /*2dc0*/  LOP3.LUT R4, R4, R14, RZ, 0x3c, !PT ;  /* 0x0000000e04047212 */ /* 0x000fe200078e3cff */
[----:B------:R-:W-:Y:S01]  /*2dd0*/  IMAD.IADD R122, R101, 0x1, R11 ;  /* 0x00000001657a7824 */ /* 0x000fe200078e020b */
[----:B------:R-:W-:Y:S01]  /*2de0*/  SEL R11, RZ, 0x20, P2 ;  /* 0x00000020ff0b7807 */ /* 0x000fe20001000000 */
[----:B------:R-:W-:Y:S01]  /*2df0*/  IMAD R13, R130, R103, R5 ;  /* 0x00000067820d7224 */ /* 0x000fe200078e0205 */
[----:B------:R-:W-:Y:S01]  /*2e00*/  LOP3.LUT R10, R10, R3, RZ, 0x3c, !PT ;  /* 0x000000030a0a7212 */ /* 0x000fe200078e3cff */
[----:B------:R-:W-:Y:S01]  /*2e10*/  IMAD R123, R12, 0x2800, R15 ;  /* 0x000028000c7b7824 */ /* 0x000fe200078e020f */
[----:B------:R-:W-:Y:S01]  /*2e20*/  IADD3 R125, R125, R4, RZ ;  /* 0x000000047d7d7210 */ /* 0x000fe20007ffe0ff */
[C---:B------:R-:W-:Y:S01]  /*2e30*/  IMAD.SHL.U32 R5, R102.reuse, 0x80, RZ ;  /* 0x0000008066057824 */ /* 0x040fe200078e00ff */
[C---:B------:R-:W-:Y:S01]  /*2e40*/  SHF.L.U64.HI R4, R102.reuse, 0x7, R103 ;  /* 0x0000000766047819 */ /* 0x040fe20000010267 */
[----:B------:R-:W-:Y:S01]  /*2e50*/  IMAD.WIDE.U32 R102, R102, 0xa0, RZ ;  /* 0x000000a066667825 */ /* 0x000fe200078e00ff */
[----:B------:R-:W-:-:S02]  /*2e60*/  LOP3.LUT R21, R21, 0xfffffff0, RZ, 0xc0, !PT ;  /* 0xfffffff015157812 */ /* 0x000fc400078ec0ff */
[----:B------:R-:W-:Y:S01]  /*2e70*/  LOP3.LUT R25, R25, 0xfffffff0, RZ, 0xc0, !PT ;  /* 0xfffffff019197812 */ /* 0x000fe200078ec0ff */
[----:B------:R-:W-:Y:S01]  /*2e80*/  IMAD R15, R130, R9, R6 ;  /* 0x00000009820f7224 */ /* 0x000fe200078e0206 */
[----:B------:R-:W-:Y:S02]  /*2e90*/  LOP3.LUT R26, R26, 0xfffffff0, RZ, 0xc0, !PT ;  /* 0xfffffff01a1a7812 */ /* 0x000fe400078ec0ff */
[----:B------:R-:W-:Y:S01]  /*2ea0*/  LOP3.LUT R11, R28, R11, RZ, 0xfc, !PT ;  /* 0x0000000b1c0b7212 */ /* 0x000fe200078efcff */
[----:B------:R-:W-:Y:S01]  /*2eb0*/  IMAD.IADD R123, R123, 0x1, R10 ;  /* 0x000000017b7b7824 */ /* 0x000fe200078e020a */
[C---:B------:R-:W-:Y:S01]  /*2ec0*/  SHF.L.U64.HI R6, R8.reuse, 0x7, R9 ;  /* 0x0000000708067819 */ /* 0x040fe20000010209 */
[----:B------:R-:W-:Y:S01]  /*2ed0*/  IMAD.SHL.U32 R7, R8, 0x80, RZ ;  /* 0x0000008008077824 */ /* 0x000fe200078e00ff */
[----:B------:R-:W-:Y:S01]  /*2ee0*/  IADD3 R9, R13, R105, RZ ;  /* 0x000000690d097210 */ /* 0x000fe20007ffe0ff */
[----:B------:R-:W-:Y:S01]  /*2ef0*/  IMAD.IADD R121, R103, 0x1, R121 ;  /* 0x0000000167797824 */ /* 0x000fe200078e0279 */
[----:B------:R-:W-:Y:S01]  /*2f00*/  SHF.R.S32.HI R117, RZ, 0x1f, R0 ;  /* 0x0000001fff757819 */ /* 0x000fe20000011400 */
[----:B------:R-:W-:Y:S01]  /*2f10*/  IMAD.IADD R8, R107, 0x1, R13 ;  /* 0x000000016b087824 */ /* 0x000fe200078e020d */
[----:B------:R-:W-:Y:S01]  /*2f20*/  SHF.R.S32.HI R108, RZ, 0x1f, R21 ;  /* 0x0000001fff6c7819 */ /* 0x000fe20000011415 */
[----:B------:R-:W-:Y:S01]  /*2f30*/  IMAD.IADD R10, R99, 0x1, R15 ;  /* 0x00000001630a7824 */ /* 0x000fe200078e020f */
[----:B------:R-:W-:Y:S01]  /*2f40*/  SHF.R.S32.HI R95, RZ, 0x1f, R25 ;  /* 0x0000001fff5f7819 */ /* 0x000fe20000011419 */
[----:B------:R-:W-:Y:S01]  /*2f50*/  IMAD.IADD R20, R15, 0x1, R97 ;  /* 0x000000010f147824 */ /* 0x000fe200078e0261 */
[----:B------:R-:W-:-:S02]  /*2f60*/  SHF.R.S32.HI R27, RZ, 0x1f, R26 ;  /* 0x0000001fff1b7819 */ /* 0x000fc4000001141a */
[----:B------:R-:W-:Y:S02]  /*2f70*/  LOP3.LUT R28, R28, 0x1, RZ, 0xc0, !PT ;  /* 0x000000011c1c7812 */ /* 0x000fe400078ec0ff */
[C---:B------:R-:W-:Y:S02]  /*2f80*/  LOP3.LUT R29, R11.reuse, 0x2, RZ, 0xc0, !PT ;  /* 0x000000020b1d7812 */ /* 0x040fe400078ec0ff */
[C---:B------:R-:W-:Y:S02]  /*2f90*/  LOP3.LUT R30, R11.reuse, 0x4, RZ, 0xc0, !PT ;  /* 0x000000040b1e7812 */ /* 0x040fe400078ec0ff */
[C---:B------:R-:W-:Y:S02]  /*2fa0*/  LOP3.LUT R31, R11.reuse, 0x8, RZ, 0xc0, !PT ;  /* 0x000000080b1f7812 */ /* 0x040fe400078ec0ff */
[C---:B------:R-:W-:Y:S02]  /*2fb0*/  LOP3.LUT R32, R11.reuse, 0x10, RZ, 0xc0, !PT ;  /* 0x000000100b207812 */ /* 0x040fe400078ec0ff */
[----:B------:R-:W-:Y:S01]  /*2fc0*/  LOP3.LUT R33, R11, 0x20, RZ, 0xc0, !PT ;  /* 0x000000200b217812 */ /* 0x000fe200078ec0ff */
[----:B------:R-:W-:Y:S06]  /*2fd0*/  @!P6 BAR.SYNC.DEFER_BLOCKING 0x9, 0x100 ;  /* 0x024400000000eb1d */ /* 0x000fec0000010000 */
.L_x_539:
[----:B------:R-:W2:Y:S01]  /*2fe0*/  LDL R40, [R1+0x48] ;  /* 0x0000480001287983 */ /* 0x000ea20000100800 */
[----:B0-----:R-:W0:Y:S03]  /*2ff0*/  LDC R36, c[0x0][0x430] ;  /* 0x00010c00ff247b82 */ /* 0x001e260000000800 */
[----:B------:R-:W3:Y:S01]  /*3000*/  LDL.LU R38, [R1+0x8] ;  /* 0x0000080001267983 */ /* 0x000ee20000300800 */
[----:B------:R-:W-:-:S04]  /*3010*/  VIADD R24, R24, 0xffffffff ;  /* 0xffffffff18187836 */ /* 0x000fc80000000000 */
[----:B------:R-:W-:Y:S01]  /*3020*/  IMAD R15, R24, 0xa0, R109 ;  /* 0x000000a0180f7824 */ /* 0x000fe200078e026d */
[----:B------:R-:W1:Y:S03]  /*3030*/  LDC R113, c[0x0][0x3f4] ;  /* 0x0000fd00ff717b82 */ /* 0x000e660000000800 */
[----:B------:R-:W-:-:S05]  /*3040*/  IMAD.IADD R39, R118, 0x1, R15 ;  /* 0x0000000176277824 */ /* 0x000fca00078e020f */
[----:B------:R-:W-:Y:S02]  /*3050*/  MOV R11, R39 ;  /* 0x00000027000b7202 */ /* 0x000fe40000000f00 */
[----:B0-----:R-:W-:-:S13]  /*3060*/  ISETP.NE.AND P2, PT, R36, 0x1, PT ;  /* 0x000000012400780c */ /* 0x001fda0003f45270 */
[----:B------:R-:W0:Y:S08]  /*3070*/  @P2 LDC R12, c[0x0][0x434] ;  /* 0x00010d00ff0c2b82 */ /* 0x000e300000000800 */
[----:B----4-:R-:W4:Y:S01]  /*3080*/  @P2 LDC R13, c[0x0][0x438] ;  /* 0x00010e00ff0d2b82 */ /* 0x010f220000000800 */
[----:B0-----:R-:W-:-:S05]  /*3090*/  @P2 IMAD.HI.U32 R12, R39, R12, RZ ;  /* 0x0000000c270c2227 */ /* 0x001fca00078e00ff */
[----:B----4-:R-:W-:Y:S02]  /*30a0*/  @P2 SHF.R.U32.HI R11, RZ, R13, R12 ;  /* 0x0000000dff0b2219 */ /* 0x010fe4000001160c */
[----:B------:R-:W-:-:S04]  /*30b0*/  ISETP.GE.AND P2, PT, R15, R2, PT ;  /* 0x000000020f00720c */ /* 0x000fc80003f46270 */
[----:B------:R-:W-:-:S13]  /*30c0*/  ISETP.GT.OR P2, PT, R109, 0x9f, P2 ;  /* 0x0000009f6d00780c */ /* 0x000fda0001744670 */
[----:B------:R-:W0:Y:S01]  /*30d0*/  @!P2 LDC.64 R14, c[0x0][0x428] ;  /* 0x00010a00ff0eab82 */ /* 0x000e220000000a00 */
[----:B------:R-:W-:-:S07]  /*30e0*/  @!P2 SHF.R.S32.HI R35, RZ, 0x1f, R11 ;  /* 0x0000001fff23a819 */ /* 0x000fce000001140b */
[----:B------:R-:W4:Y:S01]  /*30f0*/  @!P2 LDC.64 R12, c[0x0][0x418] ;  /* 0x00010600ff0cab82 */ /* 0x000f220000000a00 */
[----:B0-----:R-:W-:-:S04]  /*3100*/  @!P2 IMAD R34, R117, R14, RZ ;  /* 0x0000000e7522a224 */ /* 0x001fc800078e02ff */
[----:B------:R-:W-:Y:S02]  /*3110*/  @!P2 IMAD R37, R0, R15, R34 ;  /* 0x0000000f0025a224 */ /* 0x000fe400078e0222 */
[----:B------:R-:W-:-:S04]  /*3120*/  @!P2 IMAD.MOV.U32 R34, RZ, RZ, R11 ;  /* 0x000000ffff22a224 */ /* 0x000fc800078e000b */
[----:B------:R-:W-:-:S04]  /*3130*/  @!P2 IMAD.WIDE.U32 R14, R0, R14, R34 ;  /* 0x0000000e000ea225 */ /* 0x000fc800078e0022 */
[----:B------:R-:W-:Y:S01]  /*3140*/  @!P2 IMAD.IADD R15, R15, 0x1, R37 ;  /* 0x000000010f0fa824 */ /* 0x000fe200078e0225 */
[----:B----4-:R-:W-:Y:S01]  /*3150*/  @!P2 LEA R12, P3, R14, R12, 0x2 ;  /* 0x0000000c0e0ca211 */ /* 0x010fe200078610ff */
[----:B------:R-:W-:-:S03]  /*3160*/  IMAD.MOV.U32 R34, RZ, RZ, RZ ;  /* 0x000000ffff227224 */ /* 0x000fc600078e00ff */
[----:B------:R-:W-:-:S05]  /*3170*/  @!P2 LEA.HI.X R13, R14, R13, R15, 0x2, P3 ;  /* 0x0000000d0e0da211 */ /* 0x000fca00018f140f */
[----:B-----5:R0:W5:Y:S01]  /*3180*/  @!P2 LDG.E R34, desc[UR50][R12.64] ;  /* 0x000000320c22a981 */ /* 0x020162000c1e1900 */
[----:B------:R-:W-:Y:S01]  /*3190*/  ISETP.GT.AND P2, PT, R24, R115, PT ;  /* 0x000000731800720c */ /* 0x000fe20003f44270 */
[----:B------:R-:W-:Y:S01]  /*31a0*/  IMAD.MOV R35, RZ, RZ, -R11 ;  /* 0x000000ffff237224 */ /* 0x000fe200078e0a0b */
[----:B------:R-:W-:Y:S01]  /*31b0*/  LOP3.LUT P4, RZ, R116, 0x2, RZ, 0xc0, !PT ;  /* 0x0000000274ff7812 */ /* 0x000fe2000788c0ff */
[----:B------:R-:W-:Y:S05]  /*31c0*/  YIELD ;  /* 0x0000000000007946 */ /* 0x000fea0003800000 */
[----:B------:R-:W-:Y:S01]  /*31d0*/  BSSY B0, `(.L_x_434) ;  /* 0x0000d3f000007945 */ /* 0x000fe20003800000 */
[----:B------:R-:W-:-:S02]  /*31e0*/  IMAD R35, R36, R35, R39 ;  /* 0x0000002324237224 */ /* 0x000fc400078e0227 */
[----:B--2---:R-:W-:Y:S01]  /*31f0*/  IMAD R11, R19, 0x7800, R40 ;  /* 0x00007800130b7824 */ /* 0x004fe200078e0228 */
[----:B---3--:R-:W-:-:S03]  /*3200*/  LOP3.LUT R38, R38, 0xfffffffd, RZ, 0xc0, !PT ;  /* 0xfffffffd26267812 */ /* 0x008fc600078ec0ff */
[----:B------:R-:W-:Y:S01]  /*3210*/  IMAD.IADD R88, R18, 0x1, R11 ;  /* 0x0000000112587824 */ /* 0x000fe200078e020b */
[C---:B------:R-:W-:Y:S01]  /*3220*/  IADD3 R89, R11.reuse, 0x20, RZ ;  /* 0x000000200b597810 */ /* 0x040fe20007ffe0ff */
[----:B------:R-:W-:Y:S01]  /*3230*/  @P4 VIADD R89, R11, 0xffffffe0 ;  /* 0xffffffe00b594836 */ /* 0x000fe20000000000 */
[----:B------:R-:W-:Y:S02]  /*3240*/  @P2 LOP3.LUT R38, R38, 0x2, RZ, 0xfc, !PT ;  /* 0x0000000226262812 */ /* 0x000fe400078efcff */
[----:B-1----:R-:W-:Y:S01]  /*3250*/  ISETP.GE.AND P2, PT, R113, 0x1, PT ;  /* 0x000000017100780c */ /* 0x002fe20003f46270 */
[----:B------:R-:W-:Y:S02]  /*3260*/  IMAD.IADD R89, R18, 0x1, R89 ;  /* 0x0000000112597824 */ /* 0x000fe400078e0259 */
[----:B------:R0:W-:Y:S10]  /*3270*/  STL [R1+0x8], R38 ;  /* 0x0000082601007387 */ /* 0x0001f40000100800 */
[----:B0-----:R-:W-:Y:S05]  /*3280*/  @!P2 BRA `(.L_x_435) ;  /* 0x000000c800f0a947 */ /* 0x001fea0003800000 */
[----:B------:R-:W-:Y:S01]  /*3290*/  SHF.R.S32.HI R90, RZ, 0x1f, R35 ;  /* 0x0000001fff5a7819 */ /* 0x000fe20000011423 */
[----:B------:R-:W-:Y:S01]  /*32a0*/  ULDC.64 UR4, c[0x0][0x300] ;  /* 0x0000c00000047ab9 */ /* 0x000fe20000000a00 */
[----:B-----5:R-:W-:Y:S01]  /*32b0*/  SHF.R.S32.HI R91, RZ, 0x1f, R34 ;  /* 0x0000001fff5b7819 */ /* 0x020fe20000011422 */
[----:B------:R-:W-:Y:S01]  /*32c0*/  IMAD.WIDE.U32 R12, R35, UR4, RZ ;  /* 0x00000004230c7c25 */ /* 0x000fe2000f8e00ff */
[----:B------:R-:W-:-:S03]  /*32d0*/  ULDC.64 UR6, c[0x0][0x2e8] ;  /* 0x0000ba0000067ab9 */ /* 0x000fc60000000a00 */
[----:B------:R-:W-:Y:S02]  /*32e0*/  IMAD R14, R90, UR4, RZ ;  /* 0x000000045a0e7c24 */ /* 0x000fe4000f8e02ff */
[----:B------:R-:W-:Y:S02]  /*32f0*/  IMAD R92, R24, -0xa0, R2 ;  /* 0xffffff60185c7824 */ /* 0x000fe400078e0202 */
[----:B------:R-:W-:Y:S01]  /*3300*/  IMAD R11, R35, UR5, R14 ;  /* 0x00000005230b7c24 */ /* 0x000fe2000f8e020e */
[----:B------:R-:W-:Y:S02]  /*3310*/  ULDC.64 UR4, c[0x0][0x310] ;  /* 0x0000c40000047ab9 */ /* 0x000fe40000000a00 */
[----:B------:R-:W-:Y:S01]  /*3320*/  IMAD R15, R91, UR4, RZ ;  /* 0x000000045b0f7c24 */ /* 0x000fe2000f8e02ff */
[----:B------:R-:W-:Y:S01]  /*3330*/  VIMNMX R92, R92, 0xa0, PT ;  /* 0x000000a05c5c7848 */ /* 0x000fe20003fe0100 */
[----:B------:R-:W-:Y:S01]  /*3340*/  IMAD.IADD R13, R13, 0x1, R11 ;  /* 0x000000010d0d7824 */ /* 0x000fe200078e020b */
[----:B------:R-:W-:Y:S01]  /*3350*/  SHF.R.S32.HI R11, RZ, 0x1f, R24 ;  /* 0x0000001fff0b7819 */ /* 0x000fe20000011418 */
[----:B------:R-:W-:-:S02]  /*3360*/  IMAD R15, R34, UR5, R15 ;  /* 0x00000005220f7c24 */ /* 0x000fc4000f8e020f */
[----:B------:R-:W-:Y:S01]  /*3370*/  IMAD.WIDE.U32 R12, R34, UR4, R12 ;  /* 0x00000004220c7c25 */ /* 0x000fe2000f8e000c */
[----:B------:R-:W-:-:S04]  /*3380*/  ULDC.64 UR4, c[0x0][0x308] ;  /* 0x0000c20000047ab9 */ /* 0x000fc80000000a00 */
[----:B------:R-:W-:Y:S01]  /*3390*/  IADD3 R13, R13, R15, RZ ;  /* 0x0000000f0d0d7210 */ /* 0x000fe20007ffe0ff */
[----:B------:R-:W-:-:S04]  /*33a0*/  IMAD.WIDE.U32 R14, R102, R24, RZ ;  /* 0x00000018660e7225 */ /* 0x000fc800078e00ff */
[----:B------:R-:W-:Y:S01]  /*33b0*/  IMAD.WIDE.U32 R12, R223, UR4, R12 ;  /* 0x00000004df0c7c25 */ /* 0x000fe2000f8e000c */
[----:B------:R-:W-:-:S03]  /*33c0*/  ULDC.U8 UR4, c[0x0][0x410] ;  /* 0x0001040000047ab9 */ /* 0x000fc60000000000 */
[----:B------:R-:W-:Y:S01]  /*33d0*/  IMAD R119, R223, UR5, R13 ;  /* 0x00000005df777c24 */ /* 0x000fe2000f8e020d */
[----:B------:R-:W-:Y:S01]  /*33e0*/  IADD3 R120, P2, R12, UR6, RZ ;  /* 0x000000060c787c10 */ /* 0x000fe2000ff5e0ff */
[-C--:B------:R-:W-:Y:S02]  /*33f0*/  IMAD R12, R121, R24.reuse, RZ ;  /* 0x00000018790c7224 */ /* 0x080fe400078e02ff */
[----:B------:R-:W-:Y:S01]  /*3400*/  IMAD R13, R122, R24, RZ ;  /* 0x000000187a0d7224 */ /* 0x000fe200078e02ff */
[----:B------:R-:W-:Y:S01]  /*3410*/  IADD3.X R119, R119, UR7, RZ, P2, !PT ;  /* 0x0000000777777c10 */ /* 0x000fe200097fe4ff */
[C---:B------:R-:W-:Y:S01]  /*3420*/  IMAD R37, R11.reuse, R102, R12 ;  /* 0x000000660b257224 */ /* 0x040fe200078e020c */
[----:B------:R-:W-:Y:S01]  /*3430*/  ISETP.NE.AND P2, PT, RZ, UR4, PT ;  /* 0x00000004ff007c0c */ /* 0x000fe2000bf45270 */
[----:B------:R-:W-:Y:S02]  /*3440*/  IMAD R39, R11, R100, R13 ;  /* 0x000000640b277224 */ /* 0x000fe400078e020d */
[----:B------:R-:W-:-:S04]  /*3450*/  IMAD.WIDE.U32 R12, R100, R24, RZ ;  /* 0x00000018640c7225 */ /* 0x000fc800078e00ff */
[----:B------:R-:W-:Y:S02]  /*3460*/  IMAD.IADD R11, R15, 0x1, R37 ;  /* 0x000000010f0b7824 */ /* 0x000fe400078e0225 */
[----:B------:R-:W-:-:S04]  /*3470*/  IMAD.IADD R86, R13, 0x1, R39 ;  /* 0x000000010d567824 */ /* 0x000fc800078e0227 */
[----:B------:R-:W-:Y:S05]  /*3480*/  @!P2 BRA `(.L_x_436) ;  /* 0x0000006000d0a947 */ /* 0x000fea0003800000 */
[----:B------:R0:W5:Y:S04]  /*3490*/  LDL R94, [R1+0x10] ;  /* 0x00001000015e7983 */ /* 0x0001680000100800 */
[----:B------:R0:W5:Y:S04]  /*34a0*/  LDL R93, [R1+0x18] ;  /* 0x00001800015d7983 */ /* 0x0001680000100800 */
[----:B------:R0:W5:Y:S01]  /*34b0*/  LDL R87, [R1+0x1c] ;  /* 0x00001c0001577983 */ /* 0x0001620000100800 */
[----:B------:R-:W-:Y:S01]  /*34c0*/  BSSY B1, `(.L_x_437) ;  /* 0x0000046000017945 */ /* 0x000fe20003800000 */
[----:B------:R-:W-:-:S02]  /*34d0*/  CS2R R36, SRZ ;  /* 0x0000000000247805 */ /* 0x000fc4000001ff00 */
[----:B------:R-:W-:Y:S01]  /*34e0*/  CS2R R60, SRZ ;  /* 0x00000000003c7805 */ /* 0x000fe2000001ff00 */
[----:B------:R-:W1:Y:S01]  /*34f0*/  S2R R50, SR_TID.X ;  /* 0x0000000000327919 */ /* 0x000e620000002100 */
        /* <DEDUP_REMOVED lines=20> */
[----:B------:R-:W-:Y:S01]  /*3640*/  CS2R R58, SRZ ;  /* 0x00000000003a7805 */ /* 0x000fe2000001ff00 */
[C---:B-1----:R-:W-:Y:S02]  /*3650*/  VIADD R85, R50.reuse, 0xffffff80 ;  /* 0xffffff8032557836 */ /* 0x042fe40000000000 */
[----:B------:R-:W-:Y:S01]  /*3660*/  VIADD R84, R50, 0xffffff80 ;  /* 0xffffff8032547836 */ /* 0x000fe20000000000 */
[----:B------:R-:W-:-:S04]  /*3670*/  CS2R R50, SRZ ;  /* 0x0000000000327805 */ /* 0x000fc8000001ff00 */
[----:B------:R-:W-:-:S04]  /*3680*/  LEA.HI R84, R84, R85, RZ, 0x1 ;  /* 0x0000005554547211 */ /* 0x000fc800078f08ff */
[----:B------:R-:W-:-:S04]  /*3690*/  SHF.R.S32.HI R84, RZ, 0x1, R84 ;  /* 0x00000001ff547819 */ /* 0x000fc80000011454 */
[----:B------:R-:W-:-:S13]  /*36a0*/  ISETP.GE.AND P3, PT, R84, R92, PT ;  /* 0x0000005c5400720c */ /* 0x000fda0003f66270 */
[----:B0-----:R-:W-:Y:S05]  /*36b0*/  @P3 BRA `(.L_x_438) ;  /* 0x0000000000983947 */ /* 0x001fea0003800000 */
[----:B------:R-:W2:Y:S01]  /*36c0*/  LDL R134, [R1+0x14] ;  /* 0x0000140001867983 */ /* 0x000ea20000100800 */
[----:B------:R-:W-:-:S03]  /*36d0*/  ULDC.64 UR4, c[0x0][0x3e8] ;  /* 0x0000fa0000047ab9 */ /* 0x000fc60000000a00 */
[----:B------:R-:W3:Y:S01]  /*36e0*/  LDL R133, [R1+0x20] ;  /* 0x0000200001857983 */ /* 0x000ee20000100800 */
[----:B------:R-:W-:Y:S02]  /*36f0*/  IADD3 R62, P2, P4, R106, UR4, R14 ;  /* 0x000000046a3e7c10 */ /* 0x000fe4000fc5e00e */
[----:B------:R-:W-:Y:S02]  /*3700*/  CS2R R80, SRZ ;  /* 0x0000000000507805 */ /* 0x000fe4000001ff00 */
[----:B------:R-:W-:Y:S02]  /*3710*/  CS2R R82, SRZ ;  /* 0x0000000000527805 */ /* 0x000fe4000001ff00 */
[----:B------:R-:W-:Y:S01]  /*3720*/  IADD3.X R63, R8, UR5, R11, P2, P4 ;  /* 0x00000005083f7c10 */ /* 0x000fe200097e840b */
[----:B------:R-:W-:Y:S02]  /*3730*/  ULDC.64 UR4, c[0x0][0x400] ;  /* 0x0001000000047ab9 */ /* 0x000fe40000000a00 */
[----:B------:R-:W-:-:S04]  /*3740*/  IADD3 R84, P2, P4, R98, UR4, R12 ;  /* 0x0000000462547c10 */ /* 0x000fc8000fc5e00c */
[----:B------:R-:W-:Y:S02]  /*3750*/  IADD3.X R85, R10, UR5, R86, P2, P4 ;  /* 0x000000050a557c10 */ /* 0x000fe400097e8456 */
[----:B------:R-:W-:Y:S02]  /*3760*/  ISETP.GE.AND P2, PT, R224, R113, PT ;  /* 0x00000071e000720c */ /* 0x000fe40003f46270 */
[----:B------:R-:W-:Y:S02]  /*3770*/  CS2R R76, SRZ ;  /* 0x00000000004c7805 */ /* 0x000fe4000001ff00 */
[----:B------:R-:W-:-:S09]  /*3780*/  CS2R R78, SRZ ;  /* 0x00000000004e7805 */ /* 0x000fd2000001ff00 */
[----:B------:R-:W5:Y:S04]  /*3790*/  @!P2 LDG.E.64 R80, desc[UR50][R62.64] ;  /* 0x000000323e50a981 */ /* 0x000f68000c1e1b00 */
[----:B------:R-:W5:Y:S02]  /*37a0*/  @!P2 LDG.E.64 R82, desc[UR50][R84.64] ;  /* 0x000000325452a981 */ /* 0x000f64000c1e1b00 */
[----:B-----5:R-:W-:Y:S02]  /*37b0*/  ISETP.GE.AND P2, PT, R94, R113, PT ;  /* 0x000000715e00720c */ /* 0x020fe40003f46270 */
[----:B------:R-:W-:Y:S02]  /*37c0*/  CS2R R72, SRZ ;  /* 0x0000000000487805 */ /* 0x000fe4000001ff00 */
[----:B------:R-:W-:-:S09]  /*37d0*/  CS2R R74, SRZ ;  /* 0x00000000004a7805 */ /* 0x000fd2000001ff00 */
[----:B------:R-:W5:Y:S04]  /*37e0*/  @!P2 LDG.E.64 R76, desc[UR50][R62.64+0x10] ;  /* 0x000010323e4ca981 */ /* 0x000f68000c1e1b00 */
[----:B------:R-:W5:Y:S01]  /*37f0*/  @!P2 LDG.E.64 R78, desc[UR50][R84.64+0x10] ;  /* 0x00001032544ea981 */ /* 0x000f62000c1e1b00 */
[----:B------:R-:W-:Y:S02]  /*3800*/  ISETP.GE.AND P2, PT, R93, R113, PT ;  /* 0x000000715d00720c */ /* 0x000fe40003f46270 */
        /* <DEDUP_REMOVED lines=9> */
[----:B------:R-:W-:Y:S02]  /*38a0*/  CS2R R60, SRZ ;  /* 0x00000000003c7805 */ /* 0x000fe4000001ff00 */
[----:B--2---:R-:W-:-:S13]  /*38b0*/  ISETP.GE.AND P2, PT, R134, R113, PT ;  /* 0x000000718600720c */ /* 0x004fda0003f46270 */
[----:B------:R-:W5:Y:S04]  /*38c0*/  @!P2 LDG.E.64 R64, desc[UR50][R62.64+0x40] ;  /* 0x000040323e40a981 */ /* 0x000f68000c1e1b00 */
[----:B------:R-:W5:Y:S01]  /*38d0*/  @!P2 LDG.E.64 R66, desc[UR50][R84.64+0x40] ;  /* 0x000040325442a981 */ /* 0x000f62000c1e1b00 */
[----:B---3--:R-:W-:-:S13]  /*38e0*/  ISETP.GE.AND P2, PT, R133, R113, PT ;  /* 0x000000718500720c */ /* 0x008fda0003f46270 */
[----:B------:R0:W5:Y:S02]  /*38f0*/  @!P2 LDG.E.64 R60, desc[UR50][R62.64+0x50] ;  /* 0x000050323e3ca981 */ /* 0x000164000c1e1b00 */
[----:B0-----:R-:W-:-:S06]  /*3900*/  CS2R R62, SRZ ;  /* 0x00000000003e7805 */ /* 0x001fcc000001ff00 */
[----:B------:R0:W5:Y:S02]  /*3910*/  @!P2 LDG.E.64 R62, desc[UR50][R84.64+0x50] ;  /* 0x00005032543ea981 */ /* 0x000164000c1e1b00 */
.L_x_438:
[----:B------:R-:W-:Y:S05]  /*3920*/  BSYNC B1 ;  /* 0x0000000000017941 */ /* 0x000fea0003800000 */
.L_x_437:
[----:B0-----:R-:W0:Y:S01]  /*3930*/  S2R R84, SR_TID.X ;  /* 0x0000000000547919 */ /* 0x001e220000002100 */
[----:B------:R-:W-:Y:S01]  /*3940*/  BSSY B1, `(.L_x_439) ;  /* 0x0000032000017945 */ /* 0x000fe20003800000 */
[C---:B0-----:R-:W-:Y:S01]  /*3950*/  IADD3 R85, R84.reuse, -0x80, RZ ;  /* 0xffffff8054557810 */ /* 0x041fe20007ffe0ff */
[----:B------:R-:W-:-:S05]  /*3960*/  VIADD R84, R84, 0xffffff80 ;  /* 0xffffff8054547836 */ /* 0x000fca0000000000 */
[----:B------:R-:W-:-:S04]  /*3970*/  LEA.HI R84, R84, R85, RZ, 0x1 ;  /* 0x0000005554547211 */ /* 0x000fc800078f08ff */
[----:B------:R-:W-:-:S05]  /*3980*/  SHF.R.S32.HI R84, RZ, 0x1, R84 ;  /* 0x00000001ff547819 */ /* 0x000fca0000011454 */
[----:B------:R-:W-:-:S05]  /*3990*/  VIADD R84, R84, 0x80 ;  /* 0x0000008054547836 */ /* 0x000fca0000000000 */
[----:B------:R-:W-:-:S13]  /*39a0*/  ISETP.GE.AND P4, PT, R84, R92, PT ;  /* 0x0000005c5400720c */ /* 0x000fda0003f86270 */
[----:B------:R-:W-:Y:S05]  /*39b0*/  @P4 BRA `(.L_x_440) ;  /* 0x0000000000a84947 */ /* 0x000fea0003800000 */
[----:B------:R-:W2:Y:S04]  /*39c0*/  LDL R85, [R1+0x14] ;  /* 0x0000140001557983 */ /* 0x000ea80000100800 */
[----:B------:R-:W3:Y:S01]  /*39d0*/  LDL R84, [R1+0x20] ;  /* 0x0000200001547983 */ /* 0x000ee20000100800 */
[----:B------:R-:W-:Y:S01]  /*39e0*/  IADD3 R14, P2, P5, R106, R14, R5 ;  /* 0x0000000e6a0e7210 */ /* 0x000fe20007d5e005 */
[----:B------:R-:W-:-:S03]  /*39f0*/  ULDC.64 UR4, c[0x0][0x3e8] ;  /* 0x0000fa0000047ab9 */ /* 0x000fc60000000a00 */
[----:B------:R-:W-:Y:S02]  /*3a00*/  IADD3.X R11, R8, R11, R4, P2, P5 ;  /* 0x0000000b080b7210 */ /* 0x000fe400017ea404 */
[----:B------:R-:W-:-:S04]  /*3a10*/  IADD3 R12, P2, P5, R98, R12, R7 ;  /* 0x0000000c620c7210 */ /* 0x000fc80007d5e007 */
[----:B------:R-:W-:Y:S02]  /*3a20*/  IADD3.X R86, R10, R86, R6, P2, P5 ;  /* 0x000000560a567210 */ /* 0x000fe400017ea406 */
[----:B------:R-:W-:-:S04]  /*3a30*/  IADD3 R14, P2, R14, UR4, RZ ;  /* 0x000000040e0e7c10 */ /* 0x000fc8000ff5e0ff */
[----:B------:R-:W-:Y:S01]  /*3a40*/  IADD3.X R15, R11, UR5, RZ, P2, !PT ;  /* 0x000000050b0f7c10 */ /* 0x000fe200097fe4ff */
[----:B------:R-:W-:Y:S02]  /*3a50*/  ULDC.64 UR4, c[0x0][0x400] ;  /* 0x0001000000047ab9 */ /* 0x000fe40000000a00 */
[----:B------:R-:W-:-:S04]  /*3a60*/  IADD3 R12, P2, R12, UR4, RZ ;  /* 0x000000040c0c7c10 */ /* 0x000fc8000ff5e0ff */
[----:B------:R-:W-:Y:S02]  /*3a70*/  IADD3.X R13, R86, UR5, RZ, P2, !PT ;  /* 0x00000005560d7c10 */ /* 0x000fe400097fe4ff */
[----:B------:R-:W-:Y:S02]  /*3a80*/  ISETP.GE.AND P2, PT, R224, R113, PT ;  /* 0x00000071e000720c */ /* 0x000fe40003f46270 */
[----:B------:R-:W-:Y:S02]  /*3a90*/  CS2R R56, SRZ ;  /* 0x0000000000387805 */ /* 0x000fe4000001ff00 */
[----:B------:R-:W-:Y:S02]  /*3aa0*/  CS2R R58, SRZ ;  /* 0x00000000003a7805 */ /* 0x000fe4000001ff00 */
[----:B------:R-:W-:Y:S02]  /*3ab0*/  CS2R R52, SRZ ;  /* 0x0000000000347805 */ /* 0x000fe4000001ff00 */
[----:B------:R-:W-:-:S05]  /*3ac0*/  CS2R R54, SRZ ;  /* 0x0000000000367805 */ /* 0x000fca000001ff00 */
[----:B------:R0:W5:Y:S04]  /*3ad0*/  @!P2 LDG.E.64 R56, desc[UR50][R14.64] ;  /* 0x000000320e38a981 */ /* 0x000168000c1e1b00 */
[----:B------:R0:W5:Y:S02]  /*3ae0*/  @!P2 LDG.E.64 R58, desc[UR50][R12.64] ;  /* 0x000000320c3aa981 */ /* 0x000164000c1e1b00 */
[----:B-----5:R-:W-:Y:S02]  /*3af0*/  ISETP.GE.AND P2, PT, R94, R113, PT ;  /* 0x000000715e00720c */ /* 0x020fe40003f46270 */
[----:B------:R-:W-:Y:S02]  /*3b00*/  CS2R R48, SRZ ;  /* 0x0000000000307805 */ /* 0x000fe4000001ff00 */
[----:B------:R-:W-:-:S09]  /*3b10*/  CS2R R50, SRZ ;  /* 0x0000000000327805 */ /* 0x000fd2000001ff00 */
[----:B------:R0:W5:Y:S04]  /*3b20*/  @!P2 LDG.E.64 R52, desc[UR50][R14.64+0x10] ;  /* 0x000010320e34a981 */ /* 0x000168000c1e1b00 */
[----:B------:R0:W5:Y:S01]  /*3b30*/  @!P2 LDG.E.64 R54, desc[UR50][R12.64+0x10] ;  /* 0x000010320c36a981 */ /* 0x000162000c1e1b00 */
[----:B------:R-:W-:Y:S02]  /*3b40*/  ISETP.GE.AND P2, PT, R93, R113, PT ;  /* 0x000000715d00720c */ /* 0x000fe40003f46270 */
        /* <DEDUP_REMOVED lines=9> */
[----:B------:R-:W-:Y:S02]  /*3be0*/  CS2R R36, SRZ ;  /* 0x0000000000247805 */ /* 0x000fe4000001ff00 */
[----:B------:R-:W-:Y:S02]  /*3bf0*/  CS2R R38, SRZ ;  /* 0x0000000000267805 */ /* 0x000fe4000001ff00 */
[----:B--2---:R-:W-:-:S13]  /*3c00*/  ISETP.GE.AND P2, PT, R85, R113, PT ;  /* 0x000000715500720c */ /* 0x004fda0003f46270 */
[----:B------:R0:W5:Y:S04]  /*3c10*/  @!P2 LDG.E.64 R40, desc[UR50][R14.64+0x40] ;  /* 0x000040320e28a981 */ /* 0x000168000c1e1b00 */
[----:B------:R0:W5:Y:S01]  /*3c20*/  @!P2 LDG.E.64 R42, desc[UR50][R12.64+0x40] ;  /* 0x000040320c2aa981 */ /* 0x000162000c1e1b00 */
[----:B---3--:R-:W-:-:S13]  /*3c30*/  ISETP.GE.AND P2, PT, R84, R113, PT ;  /* 0x000000715400720c */ /* 0x008fda0003f46270 */
[----:B------:R0:W5:Y:S04]  /*3c40*/  @!P2 LDG.E.64 R36, desc[UR50][R14.64+0x50] ;  /* 0x000050320e24a981 */ /* 0x000168000c1e1b00 */
[----:B------:R0:W5:Y:S02]  /*3c50*/  @!P2 LDG.E.64 R38, desc[UR50][R12.64+0x50] ;  /* 0x000050320c26a981 */ /* 0x000164000c1e1b00 */
.L_x_440:
[----:B------:R-:W-:Y:S05]  /*3c60*/  BSYNC B1 ;  /* 0x0000000000017941 */ /* 0x000fea0003800000 */
.L_x_439:
[----:B------:R-:W-:Y:S01]  /*3c70*/  UISETP.NE.AND UP0, UPT, UR49, 0x3, UPT ;  /* 0x000000033100788c */ /* 0x000fe2000bf05270 */
[----:B-----5:R-:W-:Y:S01]  /*3c80*/  IMAD.MOV.U32 R142, RZ, RZ, R60 ;  /* 0x000000ffff8e7224 */ /* 0x020fe200078e003c */
[----:B------:R-:W-:Y:S01]  /*3c90*/  MOV R148, R68 ;  /* 0x0000004400947202 */ /* 0x000fe20000000f00 */
[----:B------:R-:W-:Y:S01]  /*3ca0*/  IMAD.MOV.U32 R146, RZ, RZ, R64 ;  /* 0x000000ffff927224 */ /* 0x000fe200078e0040 */
[----:B------:R-:W-:Y:S01]  /*3cb0*/  MOV R147, R66 ;  /* 0x0000004200937202 */ /* 0x000fe20000000f00 */
[----:B------:R-:W-:Y:S01]  /*3cc0*/  IMAD.MOV.U32 R150, RZ, RZ, R72 ;  /* 0x000000ffff967224 */ /* 0x000fe200078e0048 */
[----:B------:R-:W-:Y:S01]  /*3cd0*/  PLOP3.LUT P2, PT, PT, PT, UP0, 0x80, 0x0 ;  /* 0x000000000000781c */ /* 0x000fe20003f4f008 */
[----:B------:R-:W-:Y:S01]  /*3ce0*/  IMAD.MOV.U32 R153, RZ, RZ, R76 ;  /* 0x000000ffff997224 */ /* 0x000fe200078e004c */
[----:B------:R-:W-:Y:S01]  /*3cf0*/  MOV R84, R36 ;  /* 0x0000002400547202 */ /* 0x000fe20000000f00 */
[----:B------:R-:W-:Y:S01]  /*3d00*/  IMAD.MOV.U32 R154, RZ, RZ, R80 ;  /* 0x000000ffff9a7224 */ /* 0x000fe200078e0050 */
[----:B------:R-:W-:Y:S01]  /*3d10*/  MOV R140, R56 ;  /* 0x00000038008c7202 */ /* 0x000fe20000000f00 */
[----:B------:R-:W-:Y:S01]  /*3d20*/  IMAD.MOV.U32 R143, RZ, RZ, R62 ;  /* 0x000000ffff8f7224 */ /* 0x000fe200078e003e */
[----:B------:R-:W-:Y:S01]  /*3d30*/  MOV R139, R54 ;  /* 0x00000036008b7202 */ /* 0x000fe20000000f00 */
[----:B------:R-:W-:-:S02]  /*3d40*/  IMAD.MOV.U32 R149, RZ, RZ, R70 ;  /* 0x000000ffff957224 */ /* 0x000fc400078e0046 */
[----:B------:R-:W-:Y:S02]  /*3d50*/  IMAD.MOV.U32 R151, RZ, RZ, R74 ;  /* 0x000000ffff977224 */ /* 0x000fe400078e004a */
[----:B------:R-:W-:Y:S02]  /*3d60*/  IMAD.MOV.U32 R152, RZ, RZ, R78 ;  /* 0x000000ffff987224 */ /* 0x000fe400078e004e */
[----:B------:R-:W-:Y:S02]  /*3d70*/  IMAD.MOV.U32 R155, RZ, RZ, R82 ;  /* 0x000000ffff9b7224 */ /* 0x000fe400078e0052 */
[----:B------:R-:W-:Y:S02]  /*3d80*/  IMAD.MOV.U32 R86, RZ, RZ, R40 ;  /* 0x000000ffff567224 */ /* 0x000fe400078e0028 */
[----:B------:R-:W-:Y:S02]  /*3d90*/  IMAD.MOV.U32 R133, RZ, RZ, R44 ;  /* 0x000000ffff857224 */ /* 0x000fe400078e002c */
[----:B------:R-:W-:-:S02]  /*3da0*/  IMAD.MOV.U32 R135, RZ, RZ, R48 ;  /* 0x000000ffff877224 */ /* 0x000fc400078e0030 */
[----:B------:R-:W-:Y:S02]  /*3db0*/  IMAD.MOV.U32 R137, RZ, RZ, R52 ;  /* 0x000000ffff897224 */ /* 0x000fe400078e0034 */
[----:B------:R-:W-:Y:S02]  /*3dc0*/  IMAD.MOV.U32 R85, RZ, RZ, R38 ;  /* 0x000000ffff557224 */ /* 0x000fe400078e0026 */
[----:B------:R-:W-:Y:S02]  /*3dd0*/  IMAD.MOV.U32 R87, RZ, RZ, R42 ;  /* 0x000000ffff577224 */ /* 0x000fe400078e002a */
[----:B------:R-:W-:Y:S02]  /*3de0*/  IMAD.MOV.U32 R134, RZ, RZ, R46 ;  /* 0x000000ffff867224 */ /* 0x000fe400078e002e */
[----:B------:R-:W-:Y:S02]  /*3df0*/  IMAD.MOV.U32 R136, RZ, RZ, R50 ;  /* 0x000000ffff887224 */ /* 0x000fe400078e0032 */
[----:B------:R-:W-:Y:S01]  /*3e00*/  IMAD.MOV.U32 R141, RZ, RZ, R58 ;  /* 0x000000ffff8d7224 */ /* 0x000fe200078e003a */
[----:B------:R-:W-:Y:S06]  /*3e10*/  @!P2 BRA `(.L_x_441) ;  /* 0x000000000004a947 */ /* 0x000fec0003800000 */
[----:B------:R-:W-:Y:S01]  /*3e20*/  BPT.TRAP 0x1 ;  /* 0x000000040000795c */ /* 0x000fe20000300000 */
.L_x_441:
[----:B------:R-:W2:Y:S01]  /*3e30*/  LDL R11, [R1+0xc] ;  /* 0x00000c00010b7983 */ /* 0x000ea20000100800 */
[----:B------:R-:W-:Y:S01]  /*3e40*/  IMAD R93, R19, 0x8, R18 ;  /* 0x00000008135d7824 */ /* 0x000fe200078e0212 */
[----:B------:R-:W-:Y:S01]  /*3e50*/  BSSY B1, `(.L_x_442) ;  /* 0x0000004000017945 */ /* 0x000fe20003800000 */
[----:B--2---:R-:W-:-:S04]  /*3e60*/  SHF.L.U32 R94, R11, 0x1f, RZ ;  /* 0x0000001f0b5e7819 */ /* 0x004fc800000006ff */
[----:B------:R-:W1:Y:S02]  /*3e70*/  SYNCS.PHASECHK.TRANS64.TRYWAIT P5, [R93+URZ+0x33490], R94 ;  /* 0x0334905e5d0075a7 */ /* 0x000e6400080a017f */
[----:B-1----:R-:W-:Y:S05]  /*3e80*/  @!P5 BRA `(.L_x_443) ;  /* 0x000002c00010d947 */ /* 0x002fea0003800000 */
.L_x_780:
[----:B------:R-:W-:Y:S05]  /*3e90*/  BSYNC B1 ;  /* 0x0000000000017941 */ /* 0x000fea0003800000 */
.L_x_442:
[----:B------:R-:W-:-:S03]  /*3ea0*/  UMOV UR4, 0xffffffff ;  /* 0xffffffff00047882 */ /* 0x000fc60000000000 */
[----:B------:R-:W-:Y:S05]  /*3eb0*/  BRA.DIV UR4, `(.L_x_444) ;  /* 0x000002c204187947 */ /* 0x000fea000b800000 */
[----:B------:R2:W3:Y:S04]  /*3ec0*/  SHFL.IDX PT, R145, R119, RZ, 0x1e1f ;  /* 0x001e1fff77917589 */ /* 0x0004e800000e0000 */
[----:B------:R2:W4:Y:S02]  /*3ed0*/  SHFL.IDX PT, R11, R120, RZ, 0x1e1f ;  /* 0x001e1fff780b7589 */ /* 0x00052400000e0000 */
.L_x_784:
[----:B------:R-:W-:Y:S04]  /*3ee0*/  BSSY B1, `(.L_x_445) ;  /* 0x00002ca000017945 */ /* 0x000fe80003800000 */
[----:B------:R-:W-:Y:S05]  /*3ef0*/  @P3 BRA `(.L_x_446) ;  /* 0x0000002c00203947 */ /* 0x000fea0003800000 */
[----:B------:R-:W-:Y:S01]  /*3f00*/  ISETP.NE.AND P3, PT, R28, RZ, PT ;  /* 0x000000ff1c00720c */ /* 0x000fe20003f65270 */
[----:B------:R-:W-:-:S12]  /*3f10*/  BSSY B2, `(.L_x_447) ;  /* 0x0000075000027945 */ /* 0x000fd80003800000 */
[----:B------:R-:W-:Y:S05]  /*3f20*/  @!P3 BRA `(.L_x_448) ;  /* 0x0000000400ccb947 */ /* 0x000fea0003800000 */
[----:B0-----:R0:W0:Y:S01]  /*3f30*/  LDS.128 R12, [R88+0x24200] ;  /* 0x02420000580c7984 */ /* 0x0010220000000c00 */
[----:B------:R-:W-:Y:S01]  /*3f40*/  ISETP.GE.AND P3, PT, R224, R113, PT ;  /* 0x00000071e000720c */ /* 0x000fe20003f66270 */
[----:B------:R-:W-:-:S12]  /*3f50*/  BSSY B3, `(.L_x_449) ;  /* 0x000006d000037945 */ /* 0x000fd80003800000 */
[----:B------:R-:W-:Y:S05]  /*3f60*/  @P3 BRA `(.L_x_450) ;  /* 0x0000000400ac3947 */ /* 0x000fea0003800000 */
[--C-:B------:R-:W-:Y:S02]  /*3f70*/  SHF.R.U32.HI R80, RZ, 0x8, R81.reuse ;  /* 0x00000008ff507819 */ /* 0x100fe40000011651 */
[----:B------:R-:W-:Y:S02]  /*3f80*/  SHF.R.U32.HI R82, RZ, 0x10, R81 ;  /* 0x00000010ff527819 */ /* 0x000fe40000011651 */
[----:B------:R-:W-:Y:S01]  /*3f90*/  LOP3.LUT R81, R81, 0xff0000ff, RZ, 0xc0, !PT ;  /* 0xff0000ff51517812 */ /* 0x000fe200078ec0ff */
[----:B------:R-:W-:Y:S01]  /*3fa0*/  IMAD.SHL.U32 R156, R80, 0x100, RZ ;  /* 0x00000100509c7824 */ /* 0x000fe200078e00ff */
[----:B------:R-:W-:Y:S02]  /*3fb0*/  SHF.R.U32.HI R157, RZ, 0x8, R83 ;  /* 0x00000008ff9d7819 */ /* 0x000fe40000011653 */
[----:B------:R-:W-:Y:S02]  /*3fc0*/  SHF.L.U32 R82, R82, 0x10, RZ ;  /* 0x0000001052527819 */ /* 0x000fe400000006ff */
[----:B------:R-:W-:Y:S01]  /*3fd0*/  LOP3.LUT R81, R81, 0xff00, R156, 0xf8, !PT ;  /* 0x0000ff0051517812 */ /* 0x000fe200078ef89c */
[----:B------:R-:W-:Y:S01]  /*3fe0*/  IMAD.SHL.U32 R157, R157, 0x100, RZ ;  /* 0x000001009d9d7824 */ /* 0x000fe200078e00ff */
[----:B------:R-:W-:-:S02]  /*3ff0*/  LOP3.LUT R158, R83, 0xff0000ff, RZ, 0xc0, !PT ;  /* 0xff0000ff539e7812 */ /* 0x000fc400078ec0ff */
[----:B------:R-:W-:Y:S02]  /*4000*/  LOP3.LUT R81, R81, 0xff0000, R82, 0xf8, !PT ;  /* 0x00ff000051517812 */ /* 0x000fe400078ef852 */
[----:B------:R-:W-:Y:S02]  /*4010*/  F2FP.F16.E4M3.UNPACK_B R82, R155.H1 ;  /* 0x0000009bff52723e */ /* 0x000fe400030006ff */
[----:B0-----:R-:W-:Y:S02]  /*4020*/  F2FP.F16.E4M3.UNPACK_B R156, R13 ;  /* 0x0000000dff9c723e */ /* 0x001fe400020006ff */
[----:B------:R-:W-:Y:S01]  /*4030*/  SHF.R.U32.HI R80, RZ, 0x10, R83 ;  /* 0x00000010ff507819 */ /* 0x000fe20000011653 */
[----:B------:R-:W-:Y:S01]  /*4040*/  HADD2.F32 R160, -RZ, R82.H0_H0 ;  /* 0x20000052ffa07230 */ /* 0x000fe20000004100 */
[----:B------:R-:W-:Y:S01]  /*4050*/  LOP3.LUT R158, R158, 0xff00, R157, 0xf8, !PT ;  /* 0x0000ff009e9e7812 */ /* 0x000fe200078ef89d */
[--C-:B------:R-:W-:Y:S01]  /*4060*/  HADD2.F32 R83, -RZ, R156.reuse.H1_H1 ;  /* 0x3000009cff537230 */ /* 0x100fe20000004100 */
[----:B------:R-:W-:Y:S01]  /*4070*/  F2FP.F16.E4M3.UNPACK_B R157, R154.H1 ;  /* 0x0000009aff9d723e */ /* 0x000fe200030006ff */
[----:B------:R-:W-:Y:S01]  /*4080*/  HADD2.F32 R156, -RZ, R156.H0_H0 ;  /* 0x2000009cff9c7230 */ /* 0x000fe20000004100 */
[----:B------:R-:W-:-:S02]  /*4090*/  F2FP.F16.E4M3.UNPACK_B R155, R155 ;  /* 0x0000009bff9b723e */ /* 0x000fc400020006ff */
[CC--:B------:R-:W-:Y:S01]  /*40a0*/  FMUL.FTZ R161, R83.reuse, R160.reuse ;  /* 0x000000a053a17220 */ /* 0x0c0fe20000410000 */
[--C-:B------:R-:W-:Y:S02]  /*40b0*/  HADD2.F32 R159, -RZ, R157.reuse.H0_H0 ;  /* 0x2000009dff9f7230 */ /* 0x100fe40000004100 */
[C---:B------:R-:W-:Y:S01]  /*40c0*/  FMUL.FTZ R160, R156.reuse, R160 ;  /* 0x000000a09ca07220 */ /* 0x040fe20000410000 */
[----:B------:R-:W-:Y:S01]  /*40d0*/  HADD2.F32 R157, -RZ, R157.H1_H1 ;  /* 0x3000009dff9d7230 */ /* 0x000fe20000004100 */
[----:B------:R-:W-:Y:S02]  /*40e0*/  F2FP.F16.E4M3.UNPACK_B R154, R154 ;  /* 0x0000009aff9a723e */ /* 0x000fe400020006ff */
[----:B------:R-:W-:Y:S01]  /*40f0*/  FFMA.FTZ R83, R83, R159, R160 ;  /* 0x0000009f53537223 */ /* 0x000fe200000100a0 */
[----:B------:R-:W-:Y:S01]  /*4100*/  F2FP.F16.E4M3.UNPACK_B R160, R13.H1 ;  /* 0x0000000dffa0723e */ /* 0x000fe200030006ff */
[----:B------:R-:W-:Y:S01]  /*4110*/  FFMA.FTZ R156, R156, R159, -R161 ;  /* 0x0000009f9c9c7223 */ /* 0x000fe200000108a1 */
[----:B------:R-:W-:-:S03]  /*4120*/  HADD2.F32 R159, -RZ, R82.H1_H1 ;  /* 0x30000052ff9f7230 */ /* 0x000fc60000004100 */
[--C-:B------:R-:W-:Y:S02]  /*4130*/  HADD2.F32 R13, -RZ, R160.reuse.H1_H1 ;  /* 0x300000a0ff0d7230 */ /* 0x100fe40000004100 */
[----:B------:R-:W-:-:S03]  /*4140*/  HADD2.F32 R82, -RZ, R160.H0_H0 ;  /* 0x200000a0ff527230 */ /* 0x000fc60000004100 */
[CC--:B------:R-:W-:Y:S02]  /*4150*/  FMUL.FTZ R160, R13.reuse, R159.reuse ;  /* 0x0000009f0da07220 */ /* 0x0c0fe40000410000 */
[C---:B------:R-:W-:Y:S02]  /*4160*/  FMUL.FTZ R159, R82.reuse, R159 ;  /* 0x0000009f529f7220 */ /* 0x040fe40000410000 */
[-C--:B------:R-:W-:Y:S02]  /*4170*/  FFMA.FTZ R82, R82, R157.reuse, -R160 ;  /* 0x0000009d52527223 */ /* 0x080fe400000108a0 */
[----:B------:R-:W-:Y:S01]  /*4180*/  FFMA.FTZ R157, R13, R157, R159 ;  /* 0x0000009d0d9d7223 */ /* 0x000fe2000001009f */
[----:B------:R-:W-:Y:S02]  /*4190*/  IMAD.U32 R13, R80, 0x10000, RZ ;  /* 0x00010000500d7824 */ /* 0x000fe400078e00ff */
[----:B------:R-:W-:Y:S01]  /*41a0*/  IMAD.MOV.U32 R80, RZ, RZ, R15 ;  /* 0x000000ffff507224 */ /* 0x000fe200078e000f */
[----:B------:R-:W-:-:S02]  /*41b0*/  F2FP.F16.E4M3.UNPACK_B R15, R81.H1 ;  /* 0x00000051ff0f723e */ /* 0x000fc400030006ff */
[----:B------:R-:W-:Y:S02]  /*41c0*/  LOP3.LUT R13, R158, 0xff0000, R13, 0xf8, !PT ;  /* 0x00ff00009e0d7812 */ /* 0x000fe400078ef80d */
[-C--:B------:R-:W-:Y:S01]  /*41d0*/  F2FP.F16.E4M3.UNPACK_B R161, R80.reuse ;  /* 0x00000050ffa1723e */ /* 0x080fe200020006ff */
[--C-:B------:R-:W-:Y:S01]  /*41e0*/  HADD2.F32 R160, -RZ, R15.reuse.H0_H0 ;  /* 0x2000000fffa07230 */ /* 0x100fe20000004100 */
[-C--:B------:R-:W-:Y:S01]  /*41f0*/  F2FP.F16.E4M3.UNPACK_B R158, R13.reuse.H1 ;  /* 0x0000000dff9e723e */ /* 0x080fe200030006ff */
[----:B------:R-:W-:Y:S01]  /*4200*/  HADD2.F32 R15, -RZ, R15.H1_H1 ;  /* 0x3000000fff0f7230 */ /* 0x000fe20000004100 */
[----:B------:R-:W-:Y:S01]  /*4210*/  F2FP.F16.E4M3.UNPACK_B R80, R80.H1 ;  /* 0x00000050ff50723e */ /* 0x000fe200030006ff */
[--C-:B------:R-:W-:Y:S01]  /*4220*/  HADD2.F32 R159, -RZ, R161.reuse.H1_H1 ;  /* 0x300000a1ff9f7230 */ /* 0x100fe20000004100 */
[----:B------:R-:W-:Y:S01]  /*4230*/  F2FP.SATFINITE.E4M3.F32.PACK_AB_MERGE_C R82, R157, R82, RZ ;  /* 0x000000529d52723e */ /* 0x000fe200048070ff */
[--C-:B------:R-:W-:Y:S01]  /*4240*/  HADD2.F32 R162, -RZ, R158.reuse.H0_H0 ;  /* 0x2000009effa27230 */ /* 0x100fe20000004100 */
[----:B------:R-:W-:Y:S01]  /*4250*/  F2FP.F16.E4M3.UNPACK_B R13, R13 ;  /* 0x0000000dff0d723e */ /* 0x000fe200020006ff */
[----:B------:R-:W-:Y:S01]  /*4260*/  HADD2.F32 R161, -RZ, R161.H0_H0 ;  /* 0x200000a1ffa17230 */ /* 0x000fe20000004100 */
[----:B------:R-:W-:Y:S01]  /*4270*/  F2FP.SATFINITE.E4M3.F32.PACK_AB_MERGE_C R83, R83, R156, R82 ;  /* 0x0000009c5353723e */ /* 0x000fe20004807052 */
[----:B------:R-:W-:-:S02]  /*4280*/  HADD2.F32 R158, -RZ, R158.H1_H1 ;  /* 0x3000009eff9e7230 */ /* 0x000fc40000004100 */
[----:B------:R-:W-:Y:S01]  /*4290*/  FMUL.FTZ R163, R159, R162 ;  /* 0x000000a29fa37220 */ /* 0x000fe20000410000 */
[----:B------:R-:W-:Y:S02]  /*42a0*/  F2FP.F16.E4M3.UNPACK_B R82, R14 ;  /* 0x0000000eff52723e */ /* 0x000fe400020006ff */
[----:B------:R-:W-:Y:S01]  /*42b0*/  F2FP.F16.E4M3.UNPACK_B R81, R81 ;  /* 0x00000051ff51723e */ /* 0x000fe200020006ff */
[C---:B------:R-:W-:Y:S01]  /*42c0*/  FFMA.FTZ R163, R161.reuse, R160, -R163 ;  /* 0x000000a0a1a37223 */ /* 0x040fe200000108a3 */
[----:B------:R-:W-:Y:S01]  /*42d0*/  FMUL.FTZ R161, R161, R162 ;  /* 0x000000a2a1a17220 */ /* 0x000fe20000410000 */
[----:B------:R-:W-:Y:S02]  /*42e0*/  F2FP.F16.E4M3.UNPACK_B R14, R14.H1 ;  /* 0x0000000eff0e723e */ /* 0x000fe400030006ff */
[----:B------:R-:W-:Y:S02]  /*42f0*/  HADD2.F32 R156, -RZ, R81.H0_H0 ;  /* 0x20000051ff9c7230 */ /* 0x000fe40000004100 */
[----:B------:R-:W-:Y:S01]  /*4300*/  FFMA.FTZ R161, R159, R160, R161 ;  /* 0x000000a09fa17223 */ /* 0x000fe200000100a1 */
[----:B------:R-:W-:-:S02]  /*4310*/  HADD2.F32 R159, -RZ, R80.H1_H1 ;  /* 0x30000050ff9f7230 */ /* 0x000fc40000004100 */
[----:B------:R-:W-:Y:S02]  /*4320*/  HADD2.F32 R80, -RZ, R80.H0_H0 ;  /* 0x20000050ff507230 */ /* 0x000fe40000004100 */
[----:B------:R-:W-:Y:S02]  /*4330*/  HADD2.F32 R81, -RZ, R81.H1_H1 ;  /* 0x30000051ff517230 */ /* 0x000fe40000004100 */
[----:B------:R-:W-:-:S04]  /*4340*/  FMUL.FTZ R160, R159, R158 ;  /* 0x0000009e9fa07220 */ /* 0x000fc80000410000 */
[CC--:B------:R-:W-:Y:S01]  /*4350*/  FFMA.FTZ R160, R80.reuse, R15.reuse, -R160 ;  /* 0x0000000f50a07223 */ /* 0x0c0fe200000108a0 */
[----:B------:R-:W-:Y:S01]  /*4360*/  FMUL.FTZ R80, R80, R158 ;  /* 0x0000009e50507220 */ /* 0x000fe20000410000 */
[--C-:B------:R-:W-:Y:S02]  /*4370*/  HADD2.F32 R158, -RZ, R13.reuse.H0_H0 ;  /* 0x2000000dff9e7230 */ /* 0x100fe40000004100 */
[----:B------:R-:W-:Y:S02]  /*4380*/  HADD2.F32 R13, -RZ, R13.H1_H1 ;  /* 0x3000000dff0d7230 */ /* 0x000fe40000004100 */
[----:B------:R-:W-:Y:S01]  /*4390*/  FFMA.FTZ R80, R159, R15, R80 ;  /* 0x0000000f9f507223 */ /* 0x000fe20000010050 */
[--C-:B------:R-:W-:Y:S02]  /*43a0*/  HADD2.F32 R15, -RZ, R82.reuse.H1_H1 ;  /* 0x30000052ff0f7230 */ /* 0x100fe40000004100 */
[----:B------:R-:W-:Y:S02]  /*43b0*/  HADD2.F32 R82, -RZ, R82.H0_H0 ;  /* 0x20000052ff527230 */ /* 0x000fe40000004100 */
[----:B------:R-:W-:-:S02]  /*43c0*/  HADD2.F32 R159, -RZ, R155.H1_H1 ;  /* 0x3000009bff9f7230 */ /* 0x000fc40000004100 */
[CC--:B------:R-:W-:Y:S01]  /*43d0*/  FMUL.FTZ R157, R15.reuse, R158.reuse ;  /* 0x0000009e0f9d7220 */ /* 0x0c0fe20000410000 */
[----:B------:R-:W-:Y:S02]  /*43e0*/  HADD2.F32 R155, -RZ, R155.H0_H0 ;  /* 0x2000009bff9b7230 */ /* 0x000fe40000004100 */
[----:B------:R-:W-:Y:S01]  /*43f0*/  FMUL.FTZ R158, R82, R158 ;  /* 0x0000009e529e7220 */ /* 0x000fe20000410000 */
[----:B------:R-:W-:Y:S01]  /*4400*/  F2FP.SATFINITE.E4M3.F32.PACK_AB_MERGE_C R80, R80, R160, RZ ;  /* 0x000000a05050723e */ /* 0x000fe200048070ff */
[-C--:B------:R-:W-:Y:S02]  /*4410*/  FFMA.FTZ R157, R82, R156.reuse, -R157 ;  /* 0x0000009c529d7223 */ /* 0x080fe4000001089d */
[----:B------:R-:W-:Y:S01]  /*4420*/  FFMA.FTZ R158, R15, R156, R158 ;  /* 0x0000009c0f9e7223 */ /* 0x000fe2000001009e */
[--C-:B------:R-:W-:Y:S01]  /*4430*/  HADD2.F32 R15, -RZ, R14.reuse.H1_H1 ;  /* 0x3000000eff0f7230 */ /* 0x100fe20000004100 */
[----:B------:R-:W-:Y:S01]  /*4440*/  F2FP.SATFINITE.E4M3.F32.PACK_AB_MERGE_C R80, R161, R163, R80 ;  /* 0x000000a3a150723e */ /* 0x000fe20004807050 */
[----:B------:R-:W-:-:S03]  /*4450*/  HADD2.F32 R14, -RZ, R14.H0_H0 ;  /* 0x2000000eff0e7230 */ /* 0x000fc60000004100 */
[CC--:B------:R-:W-:Y:S02]  /*4460*/  FMUL.FTZ R82, R15.reuse, R13.reuse ;  /* 0x0000000d0f527220 */ /* 0x0c0fe40000410000 */
[C---:B------:R-:W-:Y:S02]  /*4470*/  FMUL.FTZ R156, R14.reuse, R13 ;  /* 0x0000000d0e9c7220 */ /* 0x040fe40000410000 */
[-C--:B------:R-:W-:Y:S01]  /*4480*/  FFMA.FTZ R13, R14, R81.reuse, -R82 ;  /* 0x000000510e0d7223 */ /* 0x080fe20000010852 */
[----:B------:R-:W-:Y:S01]  /*4490*/  F2FP.F16.E4M3.UNPACK_B R82, R12.H1 ;  /* 0x0000000cff52723e */ /* 0x000fe200030006ff */
[----:B------:R-:W-:Y:S01]  /*44a0*/  FFMA.FTZ R14, R15, R81, R156 ;  /* 0x000000510f0e7223 */ /* 0x000fe2000001009c */
[--C-:B------:R-:W-:Y:S02]  /*44b0*/  HADD2.F32 R81, -RZ, R154.reuse.H1_H1 ;  /* 0x3000009aff517230 */ /* 0x100fe40000004100 */
[----:B------:R-:W-:Y:S02]  /*44c0*/  HADD2.F32 R154, -RZ, R154.H0_H0 ;  /* 0x2000009aff9a7230 */ /* 0x000fe40000004100 */
[--C-:B------:R-:W-:Y:S01]  /*44d0*/  HADD2.F32 R15, -RZ, R82.reuse.H1_H1 ;  /* 0x30000052ff0f7230 */ /* 0x100fe20000004100 */
[----:B------:R-:W-:Y:S01]  /*44e0*/  F2FP.SATFINITE.E4M3.F32.PACK_AB_MERGE_C R13, R14, R13, RZ ;  /* 0x0000000d0e0d723e */ /* 0x000fe200048070ff */
[----:B------:R-:W-:-:S03]  /*44f0*/  HADD2.F32 R82, -RZ, R82.H0_H0 ;  /* 0x20000052ff527230 */ /* 0x000fc60000004100 */
[C---:B------:R-:W-:Y:S01]  /*4500*/  FMUL.FTZ R156, R15.reuse, R159 ;  /* 0x0000009f0f9c7220 */ /* 0x040fe20000410000 */
[----:B------:R-:W-:Y:S01]  /*4510*/  F2FP.SATFINITE.E4M3.F32.PACK_AB_MERGE_C R157, R158, R157, R13 ;  /* 0x0000009d9e9d723e */ /* 0x000fe2000480700d */
[C---:B------:R-:W-:Y:S01]  /*4520*/  FMUL.FTZ R159, R82.reuse, R159 ;  /* 0x0000009f529f7220 */ /* 0x040fe20000410000 */
[----:B------:R-:W-:Y:S02]  /*4530*/  IMAD.MOV.U32 R13, RZ, RZ, R83 ;  /* 0x000000ffff0d7224 */ /* 0x000fe400078e0053 */
[----:B------:R-:W-:Y:S01]  /*4540*/  FFMA.FTZ R156, R82, R81, -R156 ;  /* 0x00000051529c7223 */ /* 0x000fe2000001089c */
[----:B------:R-:W-:Y:S01]  /*4550*/  MOV R14, R157 ;  /* 0x0000009d000e7202 */ /* 0x000fe20000000f00 */
[----:B------:R-:W-:Y:S01]  /*4560*/  FFMA.FTZ R159, R15, R81, R159 ;  /* 0x000000510f9f7223 */ /* 0x000fe2000001009f */
[----:B------:R-:W-:-:S04]  /*4570*/  F2FP.F16.E4M3.UNPACK_B R15, R12 ;  /* 0x0000000cff0f723e */ /* 0x000fc800020006ff */
[----:B------:R-:W-:Y:S01]  /*4580*/  F2FP.SATFINITE.E4M3.F32.PACK_AB_MERGE_C R156, R159, R156, RZ ;  /* 0x0000009c9f9c723e */ /* 0x000fe200048070ff */
[--C-:B------:R-:W-:Y:S02]  /*4590*/  HADD2.F32 R12, -RZ, R15.reuse.H1_H1 ;  /* 0x3000000fff0c7230 */ /* 0x100fe40000004100 */
[----:B------:R-:W-:-:S03]  /*45a0*/  HADD2.F32 R15, -RZ, R15.H0_H0 ;  /* 0x2000000fff0f7230 */ /* 0x000fc60000004100 */
[CC--:B------:R-:W-:Y:S02]  /*45b0*/  FMUL.FTZ R81, R12.reuse, R155.reuse ;  /* 0x0000009b0c517220 */ /* 0x0c0fe40000410000 */
[C---:B------:R-:W-:Y:S02]  /*45c0*/  FMUL.FTZ R155, R15.reuse, R155 ;  /* 0x0000009b0f9b7220 */ /* 0x040fe40000410000 */
[-C--:B------:R-:W-:Y:S01]  /*45d0*/  FFMA.FTZ R81, R15, R154.reuse, -R81 ;  /* 0x0000009a0f517223 */ /* 0x080fe20000010851 */
[----:B------:R-:W-:Y:S02]  /*45e0*/  IMAD.MOV.U32 R15, RZ, RZ, R80 ;  /* 0x000000ffff0f7224 */ /* 0x000fe400078e0050 */
[----:B------:R-:W-:-:S05]  /*45f0*/  FFMA.FTZ R155, R12, R154, R155 ;  /* 0x0000009a0c9b7223 */ /* 0x000fca000001009b */
[----:B------:R-:W-:-:S05]  /*4600*/  F2FP.SATFINITE.E4M3.F32.PACK_AB_MERGE_C R81, R155, R81, R156 ;  /* 0x000000519b51723e */ /* 0x000fca000480709c */
[----:B------:R-:W-:-:S07]  /*4610*/  IMAD.MOV.U32 R12, RZ, RZ, R81 ;  /* 0x000000ffff0c7224 */ /* 0x000fce00078e0051 */
.L_x_450:
[----:B------:R-:W-:Y:S05]  /*4620*/  BSYNC B3 ;  /* 0x0000000000037941 */ /* 0x000fea0003800000 */
.L_x_449:
[----:B----4-:R-:W-:-:S05]  /*4630*/  IADD3 R80, P3, R16, R11, RZ ;  /* 0x0000000b10507210 */ /* 0x010fca0007f7e0ff */
[----:B---3--:R-:W-:-:S05]  /*4640*/  IMAD.X R81, R145, 0x1, R17, P3 ;  /* 0x0000000191517824 */ /* 0x008fca00018e0611 */
[----:B0-----:R0:W-:Y:S03]  /*4650*/  ST.E.128 desc[UR50][R80.64], R12 ;  /* 0x0000000c50007985 */ /* 0x0011e6000c101d32 */
.L_x_448:
[----:B------:R-:W-:Y:S05]  /*4660*/  BSYNC B2 ;  /* 0x0000000000027941 */ /* 0x000fea0003800000 */
.L_x_447:
[----:B------:R-:W-:Y:S01]  /*4670*/  ISETP.NE.AND P3, PT, R29, RZ, PT ;  /* 0x000000ff1d00720c */ /* 0x000fe20003f65270 */
[----:B------:R-:W-:-:S12]  /*4680*/  BSSY B2, `(.L_x_451) ;  /* 0x0000077000027945 */ /* 0x000fd80003800000 */
[----:B------:R-:W-:Y:S05]  /*4690*/  @!P3 BRA `(.L_x_452) ;  /* 0x0000000400d4b947 */ /* 0x000fea0003800000 */
[----:B0-----:R-:W5:Y:S01]  /*46a0*/  LDL R80, [R1+0x10] ;  /* 0x0000100001507983 */ /* 0x001f620000100800 */
[----:B------:R-:W-:Y:S03]  /*46b0*/  BSSY B3, `(.L_x_453) ;  /* 0x000006f000037945 */ /* 0x000fe60003800000 */
[----:B------:R0:W0:Y:S01]  /*46c0*/  LDS.128 R12, [R89+0x24200] ;  /* 0x02420000590c7984 */ /* 0x0000220000000c00 */
[----:B-----5:R-:W-:-:S13]  /*46d0*/  ISETP.GE.AND P3, PT, R80, R113, PT ;  /* 0x000000715000720c */ /* 0x020fda0003f66270 */
[----:B0-----:R-:W-:Y:S05]  /*46e0*/  @P3 BRA `(.L_x_454) ;  /* 0x0000000400ac3947 */ /* 0x001fea0003800000 */
[--C-:B------:R-:W-:Y:S02]  /*46f0*/  SHF.R.U32.HI R80, RZ, 0x8, R77.reuse ;  /* 0x00000008ff507819 */ /* 0x100fe4000001164d */
[----:B------:R-:W-:Y:S02]  /*4700*/  LOP3.LUT R78, R77, 0xff0000ff, RZ, 0xc0, !PT ;  /* 0xff0000ff4d4e7812 */ /* 0x000fe400078ec0ff */
[----:B------:R-:W-:Y:S01]  /*4710*/  SHF.R.U32.HI R77, RZ, 0x10, R77 ;  /* 0x00000010ff4d7819 */ /* 0x000fe2000001164d */
[----:B------:R-:W-:Y:S01]  /*4720*/  IMAD.SHL.U32 R80, R80, 0x100, RZ ;  /* 0x0000010050507824 */ /* 0x000fe200078e00ff */
[----:B------:R-:W-:Y:S02]  /*4730*/  SHF.R.U32.HI R81, RZ, 0x8, R79 ;  /* 0x00000008ff517819 */ /* 0x000fe4000001164f */
[----:B------:R-:W-:Y:S02]  /*4740*/  SHF.L.U32 R77, R77, 0x10, RZ ;  /* 0x000000104d4d7819 */ /* 0x000fe400000006ff */
[----:B------:R-:W-:Y:S01]  /*4750*/  LOP3.LUT R78, R78, 0xff00, R80, 0xf8, !PT ;  /* 0x0000ff004e4e7812 */ /* 0x000fe200078ef850 */
[----:B------:R-:W-:Y:S01]  /*4760*/  IMAD.SHL.U32 R81, R81, 0x100, RZ ;  /* 0x0000010051517824 */ /* 0x000fe200078e00ff */
[----:B------:R-:W-:-:S02]  /*4770*/  LOP3.LUT R82, R79, 0xff0000ff, RZ, 0xc0, !PT ;  /* 0xff0000ff4f527812 */ /* 0x000fc400078ec0ff */
[----:B------:R-:W-:Y:S02]  /*4780*/  LOP3.LUT R77, R78, 0xff0000, R77, 0xf8, !PT ;  /* 0x00ff00004e4d7812 */ /* 0x000fe400078ef84d */
[-C--:B------:R-:W-:Y:S02]  /*4790*/  F2FP.F16.E4M3.UNPACK_B R78, R152.reuse.H1 ;  /* 0x00000098ff4e723e */ /* 0x080fe400030006ff */
[----:B------:R-:W-:Y:S02]  /*47a0*/  F2FP.F16.E4M3.UNPACK_B R80, R13 ;  /* 0x0000000dff50723e */ /* 0x000fe400020006ff */
        /* <DEDUP_REMOVED lines=95> */
.L_x_454:
[----:B------:R-:W-:Y:S05]  /*4da0*/  BSYNC B3 ;  /* 0x0000000000037941 */ /* 0x000fea0003800000 */
.L_x_453:
[----:B------:R-:W-:-:S05]  /*4db0*/  IMAD.SHL.U32 R77, R226, 0x10, RZ ;  /* 0x00000010e24d7824 */ /* 0x000fca00078e00ff */
[----:B----4-:R-:W-:-:S04]  /*4dc0*/  IADD3 R76, P3, R11, R77, RZ ;  /* 0x0000004d0b4c7210 */ /* 0x010fc80007f7e0ff */
[----:B---3--:R-:W-:-:S05]  /*4dd0*/  LEA.HI.X.SX32 R77, R77, R145, 0x1, P3 ;  /* 0x000000914d4d7211 */ /* 0x008fca00018f0eff */
[----:B------:R0:W-:Y:S04]  /*4de0*/  ST.E.128 desc[UR50][R76.64], R12 ;  /* 0x0000000c4c007985 */ /* 0x0001e8000c101d32 */
.L_x_452:
[----:B------:R-:W-:Y:S05]  /*4df0*/  BSYNC B2 ;  /* 0x0000000000027941 */ /* 0x000fea0003800000 */
.L_x_451:
        /* <DEDUP_REMOVED lines=115> */
.L_x_458:
[----:B------:R-:W-:Y:S05]  /*5530*/  BSYNC B3 ;  /* 0x0000000000037941 */ /* 0x000fea0003800000 */
.L_x_457:
[----:B------:R-:W-:-:S05]  /*5540*/  IMAD.SHL.U32 R73, R227, 0x10, RZ ;  /* 0x00000010e3497824 */ /* 0x000fca00078e00ff */
[----:B----4-:R-:W-:-:S04]  /*5550*/  IADD3 R72, P3, R11, R73, RZ ;  /* 0x000000490b487210 */ /* 0x010fc80007f7e0ff */
[----:B---3--:R-:W-:-:S05]  /*5560*/  LEA.HI.X.SX32 R73, R73, R145, 0x1, P3 ;  /* 0x0000009149497211 */ /* 0x008fca00018f0eff */
[----:B------:R0:W-:Y:S04]  /*5570*/  ST.E.128 desc[UR50][R72.64], R12 ;  /* 0x0000000c48007985 */ /* 0x0001e8000c101d32 */
.L_x_456:
[----:B------:R-:W-:Y:S05]  /*5580*/  BSYNC B2 ;  /* 0x0000000000027941 */ /* 0x000fea0003800000 */
.L_x_455:
        /* <DEDUP_REMOVED lines=84> */
[--C-:B------:R-:W-:Y:S02]  /*5ad0*/  HADD2.F32 R15, -RZ, R14.reuse.H1_H1 ;  /* 0x3000000eff0f7230 */ /* 0x100fe40000004100 */
        /* <DEDUP_REMOVED lines=15> */
[-C--:B------:R-:W-:Y:S01]  /*5bd0*/  FFMA.FTZ R72, R70, R69.reuse, -R72 ;  /* 0x0000004546487223 */ /* 0x080fe20000010848 */
        /* <DEDUP_REMOVED lines=8> */
[----:B------:R-:W-:Y:S01]  /*5c60*/  F2FP.SATFINITE.E4M3.F32.PACK_AB_MERGE_C R15, R77, R79, R68 ;  /* 0x0000004f4d0f723e */ /* 0x000fe20004807044 */
[----:B------:R-:W-:-:S05]  /*5c70*/  FFMA.FTZ R149, R12, R148, R149 ;  /* 0x000000940c957223 */ /* 0x000fca0000010095 */
[----:B------:R-:W-:-:S07]  /*5c80*/  F2FP.SATFINITE.E4M3.F32.PACK_AB_MERGE_C R12, R149, R69, R72 ;  /* 0x00000045950c723e */ /* 0x000fce0004807048 */
.L_x_462:
[----:B------:R-:W-:Y:S05]  /*5c90*/  BSYNC B3 ;  /* 0x0000000000037941 */ /* 0x000fea0003800000 */
.L_x_461:
[----:B------:R-:W3:Y:S01]  /*5ca0*/  LDL R70, [R1] ;  /* 0x0000000001467983 */ /* 0x000ee20000100800 */
[----:B----4-:R-:W-:-:S05]  /*5cb0*/  IADD3 R68, P3, R23, R11, RZ ;  /* 0x0000000b17447210 */ /* 0x010fca0007f7e0ff */
[----:B---3--:R-:W-:-:S05]  /*5cc0*/  IMAD.X R69, R145, 0x1, R70, P3 ;  /* 0x0000000191457824 */ /* 0x008fca00018e0646 */
[----:B------:R0:W-:Y:S03]  /*5cd0*/  ST.E.128 desc[UR50][R68.64], R12 ;  /* 0x0000000c44007985 */ /* 0x0001e6000c101d32 */
.L_x_460:
[----:B------:R-:W-:Y:S05]  /*5ce0*/  BSYNC B2 ;  /* 0x0000000000027941 */ /* 0x000fea0003800000 */
.L_x_459:
        /* <DEDUP_REMOVED lines=8> */
[----:B------:R-:W-:Y:S02]  /*5d70*/  SHF.R.U32.HI R70, RZ, 0x8, R67 ;  /* 0x00000008ff467819 */ /* 0x000fe40000011643 */
[--C-:B------:R-:W-:Y:S02]  /*5d80*/  SHF.R.U32.HI R66, RZ, 0x10, R65.reuse ;  /* 0x00000010ff427819 */ /* 0x100fe40000011641 */
[----:B------:R-:W-:Y:S02]  /*5d90*/  SHF.R.U32.HI R68, RZ, 0x8, R65 ;  /* 0x00000008ff447819 */ /* 0x000fe40000011641 */
[----:B------:R-:W-:Y:S02]  /*5da0*/  LOP3.LUT R69, R65, 0xff0000ff, RZ, 0xc0, !PT ;  /* 0xff0000ff41457812 */ /* 0x000fe400078ec0ff */
[----:B------:R-:W-:Y:S02]  /*5db0*/  SHF.R.U32.HI R65, RZ, 0x10, R67 ;  /* 0x00000010ff417819 */ /* 0x000fe40000011643 */
[----:B------:R-:W-:Y:S01]  /*5dc0*/  LOP3.LUT R64, R67, 0xff0000ff, RZ, 0xc0, !PT ;  /* 0xff0000ff43407812 */ /* 0x000fe200078ec0ff */
[----:B------:R-:W-:Y:S01]  /*5dd0*/  IMAD.SHL.U32 R67, R70, 0x100, RZ ;  /* 0x0000010046437824 */ /* 0x000fe200078e00ff */
[----:B------:R-:W-:-:S02]  /*5de0*/  SHF.L.U32 R68, R68, 0x8, RZ ;  /* 0x0000000844447819 */ /* 0x000fc400000006ff */
[----:B------:R-:W-:Y:S02]  /*5df0*/  F2FP.F16.E4M3.UNPACK_B R70, R13 ;  /* 0x0000000dff46723e */ /* 0x000fe400020006ff */
[----:B------:R-:W-:Y:S02]  /*5e00*/  LOP3.LUT R67, R64, 0xff00, R67, 0xf8, !PT ;  /* 0x0000ff0040437812 */ /* 0x000fe400078ef843 */
[-C--:B------:R-:W-:Y:S02]  /*5e10*/  F2FP.F16.E4M3.UNPACK_B R64, R147.reuse.H1 ;  /* 0x00000093ff40723e */ /* 0x080fe400030006ff */
[----:B------:R-:W-:Y:S01]  /*5e20*/  LOP3.LUT R68, R69, 0xff00, R68, 0xf8, !PT ;  /* 0x0000ff0045447812 */ /* 0x000fe200078ef844 */
[----:B------:R-:W-:Y:S01]  /*5e30*/  HADD2.F32 R69, -RZ, R70.H1_H1 ;  /* 0x30000046ff457230 */ /* 0x000fe20000004100 */
[-C--:B------:R-:W-:Y:S01]  /*5e40*/  F2FP.F16.E4M3.UNPACK_B R71, R146.reuse.H1 ;  /* 0x00000092ff47723e */ /* 0x080fe200030006ff */
[----:B------:R-:W-:Y:S01]  /*5e50*/  HADD2.F32 R73, -RZ, R64.H0_H0 ;  /* 0x20000040ff497230 */ /* 0x000fe20000004100 */
[----:B------:R-:W-:Y:S01]  /*5e60*/  F2FP.F16.E4M3.UNPACK_B R147, R147 ;  /* 0x00000093ff93723e */ /* 0x000fe200020006ff */
[----:B------:R-:W-:Y:S01]  /*5e70*/  HADD2.F32 R70, -RZ, R70.H0_H0 ;  /* 0x20000046ff467230 */ /* 0x000fe20000004100 */
[----:B------:R-:W-:Y:S01]  /*5e80*/  F2FP.F16.E4M3.UNPACK_B R146, R146 ;  /* 0x00000092ff92723e */ /* 0x000fe200020006ff */
[----:B------:R-:W-:-:S02]  /*5e90*/  HADD2.F32 R72, -RZ, R71.H0_H0 ;  /* 0x20000047ff487230 */ /* 0x000fc40000004100 */
[-C--:B------:R-:W-:Y:S01]  /*5ea0*/  FMUL.FTZ R74, R69, R73.reuse ;  /* 0x00000049454a7220 */ /* 0x080fe20000410000 */
[----:B------:R-:W-:Y:S02]  /*5eb0*/  HADD2.F32 R71, -RZ, R71.H1_H1 ;  /* 0x30000047ff477230 */ /* 0x000fe40000004100 */
[C---:B------:R-:W-:Y:S01]  /*5ec0*/  FMUL.FTZ R73, R70.reuse, R73 ;  /* 0x0000004946497220 */ /* 0x040fe20000410000 */
[----:B------:R-:W-:-:S03]  /*5ed0*/  FFMA.FTZ R70, R70, R72, -R74 ;  /* 0x0000004846467223 */ /* 0x000fc6000001084a */
[----:B------:R-:W-:Y:S01]  /*5ee0*/  FFMA.FTZ R69, R69, R72, R73 ;  /* 0x0000004845457223 */ /* 0x000fe20000010049 */
[----:B------:R-:W-:Y:S01]  /*5ef0*/  F2FP.F16.E4M3.UNPACK_B R73, R13.H1 ;  /* 0x0000000dff49723e */ /* 0x000fe200030006ff */
[----:B------:R-:W-:-:S04]  /*5f00*/  HADD2.F32 R72, -RZ, R64.H1_H1 ;  /* 0x30000040ff487230 */ /* 0x000fc80000004100 */
[--C-:B------:R-:W-:Y:S02]  /*5f10*/  HADD2.F32 R13, -RZ, R73.reuse.H1_H1 ;  /* 0x30000049ff0d7230 */ /* 0x100fe40000004100 */
[----:B------:R-:W-:-:S03]  /*5f20*/  HADD2.F32 R64, -RZ, R73.H0_H0 ;  /* 0x20000049ff407230 */ /* 0x000fc60000004100 */
[CC--:B------:R-:W-:Y:S02]  /*5f30*/  FMUL.FTZ R73, R13.reuse, R72.reuse ;  /* 0x000000480d497220 */ /* 0x0c0fe40000410000 */
[C---:B------:R-:W-:Y:S02]  /*5f40*/  FMUL.FTZ R72, R64.reuse, R72 ;  /* 0x0000004840487220 */ /* 0x040fe40000410000 */
[----:B------:R-:W-:Y:S01]  /*5f50*/  FFMA.FTZ R64, R64, R71, -R73 ;  /* 0x0000004740407223 */ /* 0x000fe20000010849 */
[----:B------:R-:W-:Y:S01]  /*5f60*/  F2FP.F16.E4M3.UNPACK_B R73, R15 ;  /* 0x0000000fff49723e */ /* 0x000fe200020006ff */
[----:B------:R-:W-:Y:S01]  /*5f70*/  FFMA.FTZ R13, R13, R71, R72 ;  /* 0x000000470d0d7223 */ /* 0x000fe20000010048 */
[----:B------:R-:W-:Y:S01]  /*5f80*/  IMAD.U32 R71, R66, 0x10000, RZ ;  /* 0x0001000042477824 */ /* 0x000fe200078e00ff */
[----:B------:R-:W-:Y:S01]  /*5f90*/  F2FP.F16.E4M3.UNPACK_B R15, R15.H1 ;  /* 0x0000000fff0f723e */ /* 0x000fe200030006ff */
[----:B------:R-:W-:Y:S02]  /*5fa0*/  IMAD.U32 R66, R65, 0x10000, RZ ;  /* 0x0001000041427824 */ /* 0x000fe400078e00ff */
[----:B------:R-:W-:-:S02]  /*5fb0*/  F2FP.SATFINITE.E4M3.F32.PACK_AB_MERGE_C R13, R13, R64, RZ ;  /* 0x000000400d0d723e */ /* 0x000fc400048070ff */
[----:B------:R-:W-:Y:S01]  /*5fc0*/  LOP3.LUT R65, R68, 0xff0000, R71, 0xf8, !PT ;  /* 0x00ff000044417812 */ /* 0x000fe200078ef847 */
[--C-:B------:R-:W-:Y:S01]  /*5fd0*/  HADD2.F32 R71, -RZ, R73.reuse.H1_H1 ;  /* 0x30000049ff477230 */ /* 0x100fe20000004100 */
[----:B------:R-:W-:Y:S01]  /*5fe0*/  LOP3.LUT R66, R67, 0xff0000, R66, 0xf8, !PT ;  /* 0x00ff000043427812 */ /* 0x000fe200078ef842 */
[----:B------:R-:W-:Y:S01]  /*5ff0*/  HADD2.F32 R73, -RZ, R73.H0_H0 ;  /* 0x20000049ff497230 */ /* 0x000fe20000004100 */
[----:B------:R-:W-:Y:S02]  /*6000*/  F2FP.F16.E4M3.UNPACK_B R68, R65.H1 ;  /* 0x00000041ff44723e */ /* 0x000fe400030006ff */
[-C--:B------:R-:W-:Y:S02]  /*6010*/  F2FP.F16.E4M3.UNPACK_B R67, R66.reuse.H1 ;  /* 0x00000042ff43723e */ /* 0x080fe400030006ff */
[----:B------:R-:W-:Y:S01]  /*6020*/  F2FP.F16.E4M3.UNPACK_B R66, R66 ;  /* 0x00000042ff42723e */ /* 0x000fe200020006ff */
[----:B------:R-:W-:Y:S01]  /*6030*/  HADD2.F32 R72, -RZ, R68.H0_H0 ;  /* 0x20000044ff487230 */ /* 0x000fe20000004100 */
[----:B------:R-:W-:Y:S01]  /*6040*/  F2FP.SATFINITE.E4M3.F32.PACK_AB_MERGE_C R13, R69, R70, R13 ;  /* 0x00000046450d723e */ /* 0x000fe2000480700d */
[----:B------:R-:W-:-:S02]  /*6050*/  HADD2.F32 R74, -RZ, R67.H0_H0 ;  /* 0x20000043ff4a7230 */ /* 0x000fc40000004100 */
[----:B------:R-:W-:Y:S02]  /*6060*/  HADD2.F32 R67, -RZ, R67.H1_H1 ;  /* 0x30000043ff437230 */ /* 0x000fe40000004100 */
[----:B------:R-:W-:Y:S02]  /*6070*/  HADD2.F32 R68, -RZ, R68.H1_H1 ;  /* 0x30000044ff447230 */ /* 0x000fe40000004100 */
[----:B------:R-:W-:-:S04]  /*6080*/  FMUL.FTZ R75, R71, R74 ;  /* 0x0000004a474b7220 */ /* 0x000fc80000410000 */
[C---:B------:R-:W-:Y:S01]  /*6090*/  FFMA.FTZ R75, R73.reuse, R72, -R75 ;  /* 0x00000048494b7223 */ /* 0x040fe2000001084b */
[----:B------:R-:W-:-:S04]  /*60a0*/  FMUL.FTZ R73, R73, R74 ;  /* 0x0000004a49497220 */ /* 0x000fc80000410000 */
[----:B------:R-:W-:Y:S01]  /*60b0*/  FFMA.FTZ R73, R71, R72, R73 ;  /* 0x0000004847497223 */ /* 0x000fe20000010049 */
[--C-:B------:R-:W-:Y:S02]  /*60c0*/  HADD2.F32 R71, -RZ, R15.reuse.H1_H1 ;  /* 0x3000000fff477230 */ /* 0x100fe40000004100 */
[----:B------:R-:W-:-:S03]  /*60d0*/  HADD2.F32 R15, -RZ, R15.H0_H0 ;  /* 0x2000000fff0f7230 */ /* 0x000fc60000004100 */
[----:B------:R-:W-:-:S04]  /*60e0*/  FMUL.FTZ R72, R71, R67 ;  /* 0x0000004347487220 */ /* 0x000fc80000410000 */
[C---:B------:R-:W-:Y:S01]  /*60f0*/  FFMA.FTZ R72, R15.reuse, R68, -R72 ;  /* 0x000000440f487223 */ /* 0x040fe20000010848 */
[----:B------:R-:W-:Y:S01]  /*6100*/  FMUL.FTZ R15, R15, R67 ;  /* 0x000000430f0f7220 */ /* 0x000fe20000410000 */
[----:B------:R-:W-:-:S03]  /*6110*/  F2FP.F16.E4M3.UNPACK_B R67, R65 ;  /* 0x00000041ff43723e */ /* 0x000fc600020006ff */
[----:B------:R-:W-:Y:S01]  /*6120*/  FFMA.FTZ R15, R71, R68, R15 ;  /* 0x00000044470f7223 */ /* 0x000fe2000001000f */
[-C--:B------:R-:W-:Y:S01]  /*6130*/  F2FP.F16.E4M3.UNPACK_B R68, R14.reuse ;  /* 0x0000000eff44723e */ /* 0x080fe200020006ff */
[----:B------:R-:W-:Y:S01]  /*6140*/  HADD2.F32 R71, -RZ, R66.H0_H0 ;  /* 0x20000042ff477230 */ /* 0x000fe20000004100 */
[----:B------:R-:W-:Y:S01]  /*6150*/  F2FP.F16.E4M3.UNPACK_B R14, R14.H1 ;  /* 0x0000000eff0e723e */ /* 0x000fe200030006ff */
[--C-:B------:R-:W-:Y:S01]  /*6160*/  HADD2.F32 R69, -RZ, R67.reuse.H0_H0 ;  /* 0x20000043ff457230 */ /* 0x100fe20000004100 */
[----:B------:R-:W-:Y:S01]  /*6170*/  F2FP.SATFINITE.E4M3.F32.PACK_AB_MERGE_C R72, R15, R72, RZ ;  /* 0x000000480f48723e */ /* 0x000fe200048070ff */
[--C-:B------:R-:W-:Y:S02]  /*6180*/  HADD2.F32 R64, -RZ, R68.reuse.H1_H1 ;  /* 0x30000044ff407230 */ /* 0x100fe40000004100 */
[----:B------:R-:W-:Y:S01]  /*6190*/  HADD2.F32 R68, -RZ, R68.H0_H0 ;  /* 0x20000044ff447230 */ /* 0x000fe20000004100 */
[----:B------:R-:W-:Y:S01]  /*61a0*/  F2FP.SATFINITE.E4M3.F32.PACK_AB_MERGE_C R15, R73, R75, R72 ;  /* 0x0000004b490f723e */ /* 0x000fe20004807048 */
[----:B------:R-:W-:-:S02]  /*61b0*/  HADD2.F32 R67, -RZ, R67.H1_H1 ;  /* 0x30000043ff437230 */ /* 0x000fc40000004100 */
[-C--:B------:R-:W-:Y:S01]  /*61c0*/  FMUL.FTZ R65, R64, R71.reuse ;  /* 0x0000004740417220 */ /* 0x080fe20000410000 */
[----:B------:R-:W-:-:S03]  /*61d0*/  FMUL.FTZ R71, R68, R71 ;  /* 0x0000004744477220 */ /* 0x000fc60000410000 */
[-C--:B------:R-:W-:Y:S01]  /*61e0*/  FFMA.FTZ R65, R68, R69.reuse, -R65 ;  /* 0x0000004544417223 */ /* 0x080fe20000010841 */
[----:B------:R-:W-:Y:S01]  /*61f0*/  F2FP.F16.E4M3.UNPACK_B R68, R12.H1 ;  /* 0x0000000cff44723e */ /* 0x000fe200030006ff */
[----:B------:R-:W-:Y:S01]  /*6200*/  FFMA.FTZ R64, R64, R69, R71 ;  /* 0x0000004540407223 */ /* 0x000fe20000010047 */
[----:B------:R-:W-:Y:S02]  /*6210*/  HADD2.F32 R69, -RZ, R66.H1_H1 ;  /* 0x30000042ff457230 */ /* 0x000fe40000004100 */
[--C-:B------:R-:W-:Y:S02]  /*6220*/  HADD2.F32 R66, -RZ, R14.reuse.H1_H1 ;  /* 0x3000000eff427230 */ /* 0x100fe40000004100 */
[----:B------:R-:W-:-:S03]  /*6230*/  HADD2.F32 R14, -RZ, R14.H0_H0 ;  /* 0x2000000eff0e7230 */ /* 0x000fc60000004100 */
[-C--:B------:R-:W-:Y:S02]  /*6240*/  FMUL.FTZ R71, R66, R69.reuse ;  /* 0x0000004542477220 */ /* 0x080fe40000410000 */
[C---:B------:R-:W-:Y:S02]  /*6250*/  FMUL.FTZ R69, R14.reuse, R69 ;  /* 0x000000450e457220 */ /* 0x040fe40000410000 */
[-C--:B------:R-:W-:Y:S01]  /*6260*/  FFMA.FTZ R14, R14, R67.reuse, -R71 ;  /* 0x000000430e0e7223 */ /* 0x080fe20000010847 */
[----:B------:R-:W-:Y:S02]  /*6270*/  HADD2.F32 R71, -RZ, R147.H1_H1 ;  /* 0x30000093ff477230 */ /* 0x000fe40000004100 */
[----:B------:R-:W-:Y:S01]  /*6280*/  FFMA.FTZ R67, R66, R67, R69 ;  /* 0x0000004342437223 */ /* 0x000fe20000010045 */
[--C-:B------:R-:W-:Y:S02]  /*6290*/  HADD2.F32 R66, -RZ, R68.reuse.H1_H1 ;  /* 0x30000044ff427230 */ /* 0x100fe40000004100 */
[----:B------:R-:W-:-:S02]  /*62a0*/  HADD2.F32 R68, -RZ, R68.H0_H0 ;  /* 0x20000044ff447230 */ /* 0x000fc40000004100 */
[--C-:B------:R-:W-:Y:S02]  /*62b0*/  HADD2.F32 R69, -RZ, R146.reuse.H1_H1 ;  /* 0x30000092ff457230 */ /* 0x100fe40000004100 */
[-C--:B------:R-:W-:Y:S01]  /*62c0*/  FMUL.FTZ R77, R66, R71.reuse ;  /* 0x00000047424d7220 */ /* 0x080fe20000410000 */
[----:B------:R-:W-:Y:S02]  /*62d0*/  HADD2.F32 R147, -RZ, R147.H0_H0 ;  /* 0x20000093ff937230 */ /* 0x000fe40000004100 */
[C---:B------:R-:W-:Y:S01]  /*62e0*/  FMUL.FTZ R71, R68.reuse, R71 ;  /* 0x0000004744477220 */ /* 0x040fe20000410000 */
[----:B------:R-:W-:Y:S01]  /*62f0*/  F2FP.SATFINITE.E4M3.F32.PACK_AB_MERGE_C R14, R67, R14, RZ ;  /* 0x0000000e430e723e */ /* 0x000fe200048070ff */
[-C--:B------:R-:W-:Y:S02]  /*6300*/  FFMA.FTZ R68, R68, R69.reuse, -R77 ;  /* 0x0000004544447223 */ /* 0x080fe4000001084d */
[----:B------:R-:W-:Y:S01]  /*6310*/  FFMA.FTZ R71, R66, R69, R71 ;  /* 0x0000004542477223 */ /* 0x000fe20000010047 */
[----:B------:R-:W-:Y:S01]  /*6320*/  F2FP.F16.E4M3.UNPACK_B R66, R12 ;  /* 0x0000000cff42723e */ /* 0x000fe200020006ff */
[----:B------:R-:W-:Y:S01]  /*6330*/  HADD2.F32 R69, -RZ, R146.H0_H0 ;  /* 0x20000092ff457230 */ /* 0x000fe20000004100 */
[----:B------:R-:W-:-:S02]  /*6340*/  F2FP.SATFINITE.E4M3.F32.PACK_AB_MERGE_C R14, R64, R65, R14 ;  /* 0x00000041400e723e */ /* 0x000fc4000480700e */
[----:B------:R-:W-:Y:S01]  /*6350*/  F2FP.SATFINITE.E4M3.F32.PACK_AB_MERGE_C R68, R71, R68, RZ ;  /* 0x000000444744723e */ /* 0x000fe200048070ff */
[--C-:B------:R-:W-:Y:S02]  /*6360*/  HADD2.F32 R12, -RZ, R66.reuse.H1_H1 ;  /* 0x30000042ff0c7230 */ /* 0x100fe40000004100 */
[----:B------:R-:W-:-:S03]  /*6370*/  HADD2.F32 R66, -RZ, R66.H0_H0 ;  /* 0x20000042ff427230 */ /* 0x000fc60000004100 */
[-C--:B------:R-:W-:Y:S02]  /*6380*/  FMUL.FTZ R77, R12, R147.reuse ;  /* 0x000000930c4d7220 */ /* 0x080fe40000410000 */
[C---:B------:R-:W-:Y:S02]  /*6390*/  FMUL.FTZ R147, R66.reuse, R147 ;  /* 0x0000009342937220 */ /* 0x040fe40000410000 */
[-C--:B------:R-:W-:Y:S02]  /*63a0*/  FFMA.FTZ R66, R66, R69.reuse, -R77 ;  /* 0x0000004542427223 */ /* 0x080fe4000001084d */
[----:B------:R-:W-:-:S05]  /*63b0*/  FFMA.FTZ R147, R12, R69, R147 ;  /* 0x000000450c937223 */ /* 0x000fca0000010093 */
[----:B------:R-:W-:-:S07]  /*63c0*/  F2FP.SATFINITE.E4M3.F32.PACK_AB_MERGE_C R12, R147, R66, R68 ;  /* 0x00000042930c723e */ /* 0x000fce0004807044 */
.L_x_466:
[----:B------:R-:W-:Y:S05]  /*63d0*/  BSYNC B3 ;  /* 0x0000000000037941 */ /* 0x000fea0003800000 */
.L_x_465:
[----:B----4-:R-:W-:-:S05]  /*63e0*/  IADD3 R64, P3, R22, R11, RZ ;  /* 0x0000000b16407210 */ /* 0x010fca0007f7e0ff */
[----:B---3--:R-:W-:-:S05]  /*63f0*/  IMAD.X R65, R145, 0x1, R229, P3 ;  /* 0x0000000191417824 */ /* 0x008fca00018e06e5 */
[----:B------:R0:W-:Y:S03]  /*6400*/  ST.E.128 desc[UR50][R64.64], R12 ;  /* 0x0000000c40007985 */ /* 0x0001e6000c101d32 */
.L_x_464:
[----:B------:R-:W-:Y:S05]  /*6410*/  BSYNC B2 ;  /* 0x0000000000027941 */ /* 0x000fea0003800000 */
.L_x_463:
[----:B------:R-:W-:-:S13]  /*6420*/  ISETP.NE.AND P3, PT, R33, RZ, PT ;  /* 0x000000ff2100720c */ /* 0x000fda0003f65270 */
[----:B------:R-:W-:Y:S05]  /*6430*/  @!P3 BRA `(.L_x_446) ;  /* 0x0000000400d0b947 */ /* 0x000fea0003800000 */
[----:B------:R-:W5:Y:S01]  /*6440*/  LDL R66, [R1+0x20] ;  /* 0x0000200001427983 */ /* 0x000f620000100800 */
[----:B0---4-:R-:W-:Y:S01]  /*6450*/  IADD3 R64, P3, R220, R11, RZ ;  /* 0x0000000bdc407210 */ /* 0x011fe20007f7e0ff */
[----:B------:R-:W-:Y:S02]  /*6460*/  BSSY B2, `(.L_x_467) ;  /* 0x0000070000027945 */ /* 0x000fe40003800000 */
[----:B------:R0:W4:Y:S01]  /*6470*/  LDS.128 R12, [R89+0x29200] ;  /* 0x02920000590c7984 */ /* 0x0001220000000c00 */
[----:B---3--:R-:W-:Y:S02]  /*6480*/  IADD3.X R65, R145, R228, RZ, P3, !PT ;  /* 0x000000e491417210 */ /* 0x008fe40001ffe4ff */
[----:B-----5:R-:W-:-:S13]  /*6490*/  ISETP.GE.AND P3, PT, R66, R113, PT ;  /* 0x000000714200720c */ /* 0x020fda0003f66270 */
[----:B0---4-:R-:W-:Y:S05]  /*64a0*/  @P3 BRA `(.L_x_468) ;  /* 0x0000000400ac3947 */ /* 0x011fea0003800000 */
[----:B------:R-:W-:Y:S01]  /*64b0*/  IMAD.MOV.U32 R60, RZ, RZ, R13 ;  /* 0x000000ffff3c7224 */ /* 0x000fe200078e000d */
[----:B------:R-:W-:Y:S02]  /*64c0*/  F2FP.F16.E4M3.UNPACK_B R13, R143.H1 ;  /* 0x0000008fff0d723e */ /* 0x000fe400030006ff */
[----:B------:R-:W-:Y:S02]  /*64d0*/  F2FP.F16.E4M3.UNPACK_B R11, R142.H1 ;  /* 0x0000008eff0b723e */ /* 0x000fe400030006ff */
[----:B------:R-:W-:Y:S01]  /*64e0*/  F2FP.F16.E4M3.UNPACK_B R62, R60 ;  /* 0x0000003cff3e723e */ /* 0x000fe200020006ff */
[----:B------:R-:W-:Y:S02]  /*64f0*/  HADD2.F32 R68, -RZ, R13.H0_H0 ;  /* 0x2000000dff447230 */ /* 0x000fe40000004100 */
[----:B------:R-:W-:Y:S02]  /*6500*/  HADD2.F32 R66, -RZ, R11.H0_H0 ;  /* 0x2000000bff427230 */ /* 0x000fe40000004100 */
[----:B------:R-:W-:-:S02]  /*6510*/  HADD2.F32 R67, -RZ, R62.H1_H1 ;  /* 0x3000003eff437230 */ /* 0x000fc40000004100 */
[----:B------:R-:W-:Y:S02]  /*6520*/  HADD2.F32 R62, -RZ, R62.H0_H0 ;  /* 0x2000003eff3e7230 */ /* 0x000fe40000004100 */
[----:B------:R-:W-:Y:S02]  /*6530*/  HADD2.F32 R13, -RZ, R13.H1_H1 ;  /* 0x3000000dff0d7230 */ /* 0x000fe40000004100 */
[-C--:B------:R-:W-:Y:S01]  /*6540*/  FMUL.FTZ R69, R67, R68.reuse ;  /* 0x0000004443457220 */ /* 0x080fe20000410000 */
[----:B------:R-:W-:Y:S02]  /*6550*/  HADD2.F32 R11, -RZ, R11.H1_H1 ;  /* 0x3000000bff0b7230 */ /* 0x000fe40000004100 */
[C---:B------:R-:W-:Y:S01]  /*6560*/  FMUL.FTZ R68, R62.reuse, R68 ;  /* 0x000000443e447220 */ /* 0x040fe20000410000 */
[----:B------:R-:W-:-:S03]  /*6570*/  FFMA.FTZ R62, R62, R66, -R69 ;  /* 0x000000423e3e7223 */ /* 0x000fc60000010845 */
[----:B------:R-:W-:Y:S01]  /*6580*/  FFMA.FTZ R67, R67, R66, R68 ;  /* 0x0000004243437223 */ /* 0x000fe20000010044 */
[----:B------:R-:W-:Y:S01]  /*6590*/  F2FP.F16.E4M3.UNPACK_B R66, R60.H1 ;  /* 0x0000003cff42723e */ /* 0x000fe200030006ff */
[----:B------:R-:W-:-:S04]  /*65a0*/  IMAD.MOV.U32 R60, RZ, RZ, R12 ;  /* 0x000000ffff3c7224 */ /* 0x000fc800078e000c */
[--C-:B------:R-:W-:Y:S02]  /*65b0*/  HADD2.F32 R68, -RZ, R66.reuse.H1_H1 ;  /* 0x30000042ff447230 */ /* 0x100fe40000004100 */
[----:B------:R-:W-:-:S03]  /*65c0*/  HADD2.F32 R66, -RZ, R66.H0_H0 ;  /* 0x20000042ff427230 */ /* 0x000fc60000004100 */
[-C--:B------:R-:W-:Y:S02]  /*65d0*/  FMUL.FTZ R69, R68, R13.reuse ;  /* 0x0000000d44457220 */ /* 0x080fe40000410000 */
[C---:B------:R-:W-:Y:S02]  /*65e0*/  FMUL.FTZ R71, R66.reuse, R13 ;  /* 0x0000000d42477220 */ /* 0x040fe40000410000 */
[----:B------:R-:W-:Y:S01]  /*65f0*/  FFMA.FTZ R13, R66, R11, -R69 ;  /* 0x0000000b420d7223 */ /* 0x000fe20000010845 */
[----:B------:R-:W-:Y:S01]  /*6600*/  F2FP.F16.E4M3.UNPACK_B R69, R143 ;  /* 0x0000008fff45723e */ /* 0x000fe200020006ff */
[----:B------:R-:W-:Y:S01]  /*6610*/  FFMA.FTZ R68, R68, R11, R71 ;  /* 0x0000000b44447223 */ /* 0x000fe20000010047 */
[----:B------:R-:W-:Y:S02]  /*6620*/  F2FP.F16.E4M3.UNPACK_B R11, R60.H1 ;  /* 0x0000003cff0b723e */ /* 0x000fe400030006ff */
[----:B------:R-:W-:Y:S01]  /*6630*/  F2FP.F16.E4M3.UNPACK_B R66, R142 ;  /* 0x0000008eff42723e */ /* 0x000fe200020006ff */
[----:B------:R-:W-:Y:S01]  /*6640*/  HADD2.F32 R71, -RZ, R69.H1_H1 ;  /* 0x30000045ff477230 */ /* 0x000fe20000004100 */
[----:B------:R-:W-:Y:S01]  /*6650*/  F2FP.F16.E4M3.UNPACK_B R60, R60 ;  /* 0x0000003cff3c723e */ /* 0x000fe200020006ff */
[----:B------:R-:W-:-:S02]  /*6660*/  HADD2.F32 R12, -RZ, R11.H1_H1 ;  /* 0x3000000bff0c7230 */ /* 0x000fc40000004100 */
[----:B------:R-:W-:Y:S02]  /*6670*/  HADD2.F32 R11, -RZ, R11.H0_H0 ;  /* 0x2000000bff0b7230 */ /* 0x000fe40000004100 */
[--C-:B------:R-:W-:Y:S02]  /*6680*/  HADD2.F32 R70, -RZ, R66.reuse.H1_H1 ;  /* 0x30000042ff467230 */ /* 0x100fe40000004100 */
[CC--:B------:R-:W-:Y:S01]  /*6690*/  FMUL.FTZ R72, R12.reuse, R71.reuse ;  /* 0x000000470c487220 */ /* 0x0c0fe20000410000 */
[----:B------:R-:W-:Y:S02]  /*66a0*/  HADD2.F32 R69, -RZ, R69.H0_H0 ;  /* 0x20000045ff457230 */ /* 0x000fe40000004100 */
[C---:B------:R-:W-:Y:S01]  /*66b0*/  FMUL.FTZ R71, R11.reuse, R71 ;  /* 0x000000470b477220 */ /* 0x040fe20000410000 */
[----:B------:R-:W-:Y:S02]  /*66c0*/  HADD2.F32 R66, -RZ, R66.H0_H0 ;  /* 0x20000042ff427230 */ /* 0x000fe40000004100 */
[-C--:B------:R-:W-:Y:S01]  /*66d0*/  FFMA.FTZ R11, R11, R70.reuse, -R72 ;  /* 0x000000460b0b7223 */ /* 0x080fe20000010848 */
[----:B------:R-:W-:Y:S01]  /*66e0*/  FFMA.FTZ R12, R12, R70, R71 ;  /* 0x000000460c0c7223 */ /* 0x000fe20000010047 */
[----:B------:R-:W-:Y:S01]  /*66f0*/  F2FP.SATFINITE.E4M3.F32.PACK_AB_MERGE_C R70, R68, R13, RZ ;  /* 0x0000000d4446723e */ /* 0x000fe200048070ff */
[----:B------:R-:W-:-:S02]  /*6700*/  HADD2.F32 R13, -RZ, R60.H1_H1 ;  /* 0x3000003cff0d7230 */ /* 0x000fc40000004100 */
[----:B------:R-:W-:Y:S01]  /*6710*/  HADD2.F32 R60, -RZ, R60.H0_H0 ;  /* 0x2000003cff3c7230 */ /* 0x000fe20000004100 */
[----:B------:R-:W-:Y:S02]  /*6720*/  F2FP.SATFINITE.E4M3.F32.PACK_AB_MERGE_C R62, R67, R62, R70 ;  /* 0x0000003e433e723e */ /* 0x000fe40004807046 */
[-C--:B------:R-:W-:Y:S01]  /*6730*/  FMUL.FTZ R71, R13, R69.reuse ;  /* 0x000000450d477220 */ /* 0x080fe20000410000 */
[----:B------:R-:W-:Y:S01]  /*6740*/  LOP3.LUT R67, R63, 0xff0000ff, RZ, 0xc0, !PT ;  /* 0xff0000ff3f437812 */ /* 0x000fe200078ec0ff */
[C---:B------:R-:W-:Y:S01]  /*6750*/  FMUL.FTZ R68, R60.reuse, R69 ;  /* 0x000000453c447220 */ /* 0x040fe20000410000 */
[----:B------:R-:W-:Y:S01]  /*6760*/  SHF.R.U32.HI R69, RZ, 0x10, R63 ;  /* 0x00000010ff457819 */ /* 0x000fe2000001163f */
[-C--:B------:R-:W-:Y:S01]  /*6770*/  FFMA.FTZ R60, R60, R66.reuse, -R71 ;  /* 0x000000423c3c7223 */ /* 0x080fe20000010847 */
[----:B------:R-:W-:Y:S01]  /*6780*/  SHF.R.U32.HI R71, RZ, 0x8, R61 ;  /* 0x00000008ff477819 */ /* 0x000fe2000001163d */
[----:B------:R-:W-:Y:S01]  /*6790*/  FFMA.FTZ R13, R13, R66, R68 ;  /* 0x000000420d0d7223 */ /* 0x000fe20000010044 */
[----:B------:R-:W-:-:S02]  /*67a0*/  SHF.R.U32.HI R68, RZ, 0x8, R63 ;  /* 0x00000008ff447819 */ /* 0x000fc4000001163f */
[----:B------:R-:W-:Y:S02]  /*67b0*/  LOP3.LUT R66, R61, 0xff0000ff, RZ, 0xc0, !PT ;  /* 0xff0000ff3d427812 */ /* 0x000fe400078ec0ff */
[----:B------:R-:W-:Y:S01]  /*67c0*/  SHF.R.U32.HI R70, RZ, 0x10, R61 ;  /* 0x00000010ff467819 */ /* 0x000fe2000001163d */
[----:B------:R-:W-:Y:S01]  /*67d0*/  IMAD.SHL.U32 R68, R68, 0x100, RZ ;  /* 0x0000010044447824 */ /* 0x000fe200078e00ff */
[----:B------:R-:W-:Y:S01]  /*67e0*/  F2FP.SATFINITE.E4M3.F32.PACK_AB_MERGE_C R11, R12, R11, RZ ;  /* 0x0000000b0c0b723e */ /* 0x000fe200048070ff */
[----:B------:R-:W-:-:S03]  /*67f0*/  IMAD.SHL.U32 R61, R71, 0x100, RZ ;  /* 0x00000100473d7824 */ /* 0x000fc600078e00ff */
[----:B------:R-:W-:Y:S01]  /*6800*/  LOP3.LUT R63, R67, 0xff00, R68, 0xf8, !PT ;  /* 0x0000ff00433f7812 */ /* 0x000fe200078ef844 */
[----:B------:R-:W-:Y:S01]  /*6810*/  IMAD.U32 R68, R69, 0x10000, RZ ;  /* 0x0001000045447824 */ /* 0x000fe200078e00ff */
[----:B------:R-:W-:Y:S01]  /*6820*/  LOP3.LUT R61, R66, 0xff00, R61, 0xf8, !PT ;  /* 0x0000ff00423d7812 */ /* 0x000fe200078ef83d */
[----:B------:R-:W-:Y:S01]  /*6830*/  IMAD.MOV.U32 R67, RZ, RZ, R15 ;  /* 0x000000ffff437224 */ /* 0x000fe200078e000f */
[----:B------:R-:W-:Y:S02]  /*6840*/  SHF.L.U32 R66, R70, 0x10, RZ ;  /* 0x0000001046427819 */ /* 0x000fe400000006ff */
[----:B------:R-:W-:Y:S02]  /*6850*/  LOP3.LUT R63, R63, 0xff0000, R68, 0xf8, !PT ;  /* 0x00ff00003f3f7812 */ /* 0x000fe400078ef844 */
[----:B------:R-:W-:Y:S02]  /*6860*/  LOP3.LUT R61, R61, 0xff0000, R66, 0xf8, !PT ;  /* 0x00ff00003d3d7812 */ /* 0x000fe400078ef842 */
[----:B------:R-:W-:-:S02]  /*6870*/  F2FP.F16.E4M3.UNPACK_B R15, R67 ;  /* 0x00000043ff0f723e */ /* 0x000fc400020006ff */
[----:B------:R-:W-:Y:S02]  /*6880*/  F2FP.F16.E4M3.UNPACK_B R71, R63.H1 ;  /* 0x0000003fff47723e */ /* 0x000fe400030006ff */
[----:B------:R-:W-:Y:S01]  /*6890*/  F2FP.F16.E4M3.UNPACK_B R68, R61.H1 ;  /* 0x0000003dff44723e */ /* 0x000fe200030006ff */
[----:B------:R-:W-:Y:S01]  /*68a0*/  HADD2.F32 R69, -RZ, R15.H1_H1 ;  /* 0x3000000fff457230 */ /* 0x000fe20000004100 */
[----:B------:R-:W-:Y:S01]  /*68b0*/  F2FP.SATFINITE.E4M3.F32.PACK_AB_MERGE_C R12, R13, R60, R11 ;  /* 0x0000003c0d0c723e */ /* 0x000fe2000480700b */
[----:B------:R-:W-:Y:S02]  /*68c0*/  HADD2.F32 R66, -RZ, R71.H0_H0 ;  /* 0x20000047ff427230 */ /* 0x000fe40000004100 */
[----:B------:R-:W-:Y:S02]  /*68d0*/  HADD2.F32 R15, -RZ, R15.H0_H0 ;  /* 0x2000000fff0f7230 */ /* 0x000fe40000004100 */
[----:B------:R-:W-:Y:S02]  /*68e0*/  HADD2.F32 R70, -RZ, R68.H0_H0 ;  /* 0x20000044ff467230 */ /* 0x000fe40000004100 */
[----:B------:R-:W-:Y:S01]  /*68f0*/  FMUL.FTZ R72, R69, R66 ;  /* 0x0000004245487220 */ /* 0x000fe20000410000 */
[----:B------:R-:W-:-:S02]  /*6900*/  HADD2.F32 R71, -RZ, R71.H1_H1 ;  /* 0x30000047ff477230 */ /* 0x000fc40000004100 */
[C---:B------:R-:W-:Y:S01]  /*6910*/  FMUL.FTZ R74, R15.reuse, R66 ;  /* 0x000000420f4a7220 */ /* 0x040fe20000410000 */
[----:B------:R-:W-:Y:S02]  /*6920*/  HADD2.F32 R68, -RZ, R68.H1_H1 ;  /* 0x30000044ff447230 */ /* 0x000fe40000004100 */
[-C--:B------:R-:W-:Y:S01]  /*6930*/  FFMA.FTZ R66, R15, R70.reuse, -R72 ;  /* 0x000000460f427223 */ /* 0x080fe20000010848 */
[----:B------:R-:W-:Y:S01]  /*6940*/  F2FP.F16.E4M3.UNPACK_B R72, R63 ;  /* 0x0000003fff48723e */ /* 0x000fe200020006ff */
[----:B------:R-:W-:Y:S01]  /*6950*/  FFMA.FTZ R15, R69, R70, R74 ;  /* 0x00000046450f7223 */ /* 0x000fe2000001004a */
[----:B------:R-:W-:Y:S01]  /*6960*/  F2FP.F16.E4M3.UNPACK_B R69, R67.H1 ;  /* 0x00000043ff45723e */ /* 0x000fe200030006ff */
[----:B------:R-:W-:Y:S01]  /*6970*/  IMAD.MOV.U32 R67, RZ, RZ, R14 ;  /* 0x000000ffff437224 */ /* 0x000fe200078e000e */
[----:B------:R-:W-:Y:S01]  /*6980*/  F2FP.F16.E4M3.UNPACK_B R63, R61 ;  /* 0x0000003dff3f723e */ /* 0x000fe200020006ff */
[----:B------:R-:W-:Y:S02]  /*6990*/  HADD2.F32 R61, -RZ, R72.H1_H1 ;  /* 0x30000048ff3d7230 */ /* 0x000fe40000004100 */
[----:B------:R-:W-:-:S02]  /*69a0*/  HADD2.F32 R70, -RZ, R69.H1_H1 ;  /* 0x30000045ff467230 */ /* 0x000fc40000004100 */
[----:B------:R-:W-:Y:S02]  /*69b0*/  HADD2.F32 R69, -RZ, R69.H0_H0 ;  /* 0x20000045ff457230 */ /* 0x000fe40000004100 */
[----:B------:R-:W-:Y:S02]  /*69c0*/  HADD2.F32 R72, -RZ, R72.H0_H0 ;  /* 0x20000048ff487230 */ /* 0x000fe40000004100 */
[-C--:B------:R-:W-:Y:S01]  /*69d0*/  FMUL.FTZ R14, R70, R71.reuse ;  /* 0x00000047460e7220 */ /* 0x080fe20000410000 */
[----:B------:R-:W-:Y:S02]  /*69e0*/  IMAD.MOV.U32 R13, RZ, RZ, R62 ;  /* 0x000000ffff0d7224 */ /* 0x000fe400078e003e */
[C---:B------:R-:W-:Y:S01]  /*69f0*/  FMUL.FTZ R71, R69.reuse, R71 ;  /* 0x0000004745477220 */ /* 0x040fe20000410000 */
[----:B------:R-:W-:-:S03]  /*6a00*/  FFMA.FTZ R14, R69, R68, -R14 ;  /* 0x00000044450e7223 */ /* 0x000fc6000001080e */
[----:B------:R-:W-:Y:S01]  /*6a10*/  FFMA.FTZ R69, R70, R68, R71 ;  /* 0x0000004446457223 */ /* 0x000fe20000010047 */
[-C--:B------:R-:W-:Y:S01]  /*6a20*/  F2FP.F16.E4M3.UNPACK_B R68, R67.reuse.H1 ;  /* 0x00000043ff44723e */ /* 0x080fe200030006ff */
[--C-:B------:R-:W-:Y:S01]  /*6a30*/  HADD2.F32 R71, -RZ, R63.reuse.H1_H1 ;  /* 0x3000003fff477230 */ /* 0x100fe20000004100 */
[----:B------:R-:W-:Y:S01]  /*6a40*/  F2FP.F16.E4M3.UNPACK_B R67, R67 ;  /* 0x00000043ff43723e */ /* 0x000fe200020006ff */
[----:B------:R-:W-:Y:S01]  /*6a50*/  HADD2.F32 R63, -RZ, R63.H0_H0 ;  /* 0x2000003fff3f7230 */ /* 0x000fe20000004100 */
[----:B------:R-:W-:Y:S01]  /*6a60*/  F2FP.SATFINITE.E4M3.F32.PACK_AB_MERGE_C R69, R69, R14, RZ ;  /* 0x0000000e4545723e */ /* 0x000fe200048070ff */
[--C-:B------:R-:W-:Y:S02]  /*6a70*/  HADD2.F32 R70, -RZ, R68.reuse.H1_H1 ;  /* 0x30000044ff467230 */ /* 0x100fe40000004100 */
[----:B------:R-:W-:Y:S01]  /*6a80*/  HADD2.F32 R68, -RZ, R68.H0_H0 ;  /* 0x20000044ff447230 */ /* 0x000fe20000004100 */
[----:B------:R-:W-:Y:S02]  /*6a90*/  F2FP.SATFINITE.E4M3.F32.PACK_AB_MERGE_C R15, R15, R66, R69 ;  /* 0x000000420f0f723e */ /* 0x000fe40004807045 */
[----:B------:R-:W-:-:S02]  /*6aa0*/  FMUL.FTZ R73, R70, R61 ;  /* 0x0000003d46497220 */ /* 0x000fc40000410000 */
[C---:B------:R-:W-:Y:S02]  /*6ab0*/  FMUL.FTZ R75, R68.reuse, R61 ;  /* 0x0000003d444b7220 */ /* 0x040fe40000410000 */
[-C--:B------:R-:W-:Y:S02]  /*6ac0*/  FFMA.FTZ R61, R68, R71.reuse, -R73 ;  /* 0x00000047443d7223 */ /* 0x080fe40000010849 */
[----:B------:R-:W-:Y:S01]  /*6ad0*/  FFMA.FTZ R68, R70, R71, R75 ;  /* 0x0000004746447223 */ /* 0x000fe2000001004b */
[--C-:B------:R-:W-:Y:S02]  /*6ae0*/  HADD2.F32 R70, -RZ, R67.reuse.H1_H1 ;  /* 0x30000043ff467230 */ /* 0x100fe40000004100 */
[----:B------:R-:W-:Y:S02]  /*6af0*/  HADD2.F32 R67, -RZ, R67.H0_H0 ;  /* 0x20000043ff437230 */ /* 0x000fe40000004100 */
[----:B------:R-:W-:Y:S01]  /*6b00*/  F2FP.SATFINITE.E4M3.F32.PACK_AB_MERGE_C R61, R68, R61, RZ ;  /* 0x0000003d443d723e */ /* 0x000fe200048070ff */
[----:B------:R-:W-:-:S02]  /*6b10*/  FMUL.FTZ R74, R70, R72 ;  /* 0x00000048464a7220 */ /* 0x000fc40000410000 */
[C---:B------:R-:W-:Y:S02]  /*6b20*/  FMUL.FTZ R71, R67.reuse, R72 ;  /* 0x0000004843477220 */ /* 0x040fe40000410000 */
[-C--:B------:R-:W-:Y:S02]  /*6b30*/  FFMA.FTZ R74, R67, R63.reuse, -R74 ;  /* 0x0000003f434a7223 */ /* 0x080fe4000001084a */
[----:B------:R-:W-:-:S05]  /*6b40*/  FFMA.FTZ R71, R70, R63, R71 ;  /* 0x0000003f46477223 */ /* 0x000fca0000010047 */
[----:B------:R-:W-:-:S07]  /*6b50*/  F2FP.SATFINITE.E4M3.F32.PACK_AB_MERGE_C R14, R71, R74, R61 ;  /* 0x0000004a470e723e */ /* 0x000fce000480703d */
.L_x_468:
[----:B------:R-:W-:Y:S05]  /*6b60*/  BSYNC B2 ;  /* 0x0000000000027941 */ /* 0x000fea0003800000 */
.L_x_467:
[----:B------:R0:W-:Y:S02]  /*6b70*/  ST.E.128 desc[UR50][R64.64], R12 ;  /* 0x0000000c40007985 */ /* 0x0001e4000c101d32 */
.L_x_446:
[----:B------:R-:W-:Y:S05]  /*6b80*/  BSYNC B1 ;  /* 0x0000000000017941 */ /* 0x000fea0003800000 */
.L_x_445:
[----:B------:R-:W-:-:S03]  /*6b90*/  UMOV UR4, 0xffffffff ;  /* 0xffffffff00047882 */ /* 0x000fc60000000000 */
[----:B------:R-:W-:Y:S05]  /*6ba0*/  BRA.DIV UR4, `(.L_x_469) ;  /* 0x0000029604287947 */ /* 0x000fea000b800000 */
[----:B--2---:R-:W2:Y:S04]  /*6bb0*/  SHFL.IDX PT, R119, R119, 0x1, 0x1e1f ;  /* 0x003e1f0077777f89 */ /* 0x004ea800000e0000 */
[----:B------:R-:W0:Y:S02]  /*6bc0*/  SHFL.IDX PT, R120, R120, 0x1, 0x1e1f ;  /* 0x003e1f0078787f89 */ /* 0x000e2400000e0000 */
.L_x_788:
[----:B------:R-:W-:Y:S05]  /*6bd0*/  @P4 BRA `(.L_x_470) ;  /* 0x0000009800784947 */ /* 0x000fea0003800000 */
[----:B------:R-:W-:Y:S01]  /*6be0*/  ISETP.NE.AND P3, PT, R28, RZ, PT ;  /* 0x000000ff1c00720c */ /* 0x000fe20003f65270 */
[----:B------:R-:W-:-:S12]  /*6bf0*/  BSSY B1, `(.L_x_471) ;  /* 0x0000073000017945 */ /* 0x000fd80003800000 */
[----:B------:R-:W-:Y:S05]  /*6c00*/  @!P3 BRA `(.L_x_472) ;  /* 0x0000000400c4b947 */ /* 0x000fea0003800000 */
[----:B0-----:R0:W0:Y:S01]  /*6c10*/  LDS.128 R12, [R88+0x26200] ;  /* 0x02620000580c7984 */ /* 0x0010220000000c00 */
[----:B------:R-:W-:Y:S01]  /*6c20*/  IADD3 R60, P3, R16, R120, RZ ;  /* 0x00000078103c7210 */ /* 0x000fe20007f7e0ff */
[----:B------:R-:W-:Y:S03]  /*6c30*/  BSSY B2, `(.L_x_473) ;  /* 0x000006d000027945 */ /* 0x000fe60003800000 */
[----:B--2---:R-:W-:Y:S02]  /*6c40*/  IADD3.X R61, R119, R17, RZ, P3, !PT ;  /* 0x00000011773d7210 */ /* 0x004fe40001ffe4ff */
[----:B------:R-:W-:-:S13]  /*6c50*/  ISETP.GE.AND P3, PT, R224, R113, PT ;  /* 0x00000071e000720c */ /* 0x000fda0003f66270 */
[----:B------:R-:W-:Y:S05]  /*6c60*/  @P3 BRA `(.L_x_474) ;  /* 0x0000000400a43947 */ /* 0x000fea0003800000 */
[----:B0---4-:R-:W-:Y:S02]  /*6c70*/  F2FP.F16.E4M3.UNPACK_B R11, R13 ;  /* 0x0000000dff0b723e */ /* 0x011fe400020006ff */
[----:B------:R-:W-:Y:S02]  /*6c80*/  F2FP.F16.E4M3.UNPACK_B R64, R141.H1 ;  /* 0x0000008dff40723e */ /* 0x000fe400030006ff */
[----:B------:R-:W-:Y:S01]  /*6c90*/  F2FP.F16.E4M3.UNPACK_B R63, R140.H1 ;  /* 0x0000008cff3f723e */ /* 0x000fe200030006ff */
[--C-:B------:R-:W-:Y:S01]  /*6ca0*/  HADD2.F32 R56, -RZ, R11.reuse.H1_H1 ;  /* 0x3000000bff387230 */ /* 0x100fe20000004100 */
[----:B------:R-:W-:Y:S01]  /*6cb0*/  F2FP.F16.E4M3.UNPACK_B R13, R13.H1 ;  /* 0x0000000dff0d723e */ /* 0x000fe200030006ff */
[----:B------:R-:W-:Y:S02]  /*6cc0*/  HADD2.F32 R62, -RZ, R64.H0_H0 ;  /* 0x20000040ff3e7230 */ /* 0x000fe40000004100 */
[----:B------:R-:W-:Y:S02]  /*6cd0*/  HADD2.F32 R11, -RZ, R11.H0_H0 ;  /* 0x2000000bff0b7230 */ /* 0x000fe40000004100 */
[----:B------:R-:W-:-:S02]  /*6ce0*/  HADD2.F32 R58, -RZ, R63.H0_H0 ;  /* 0x2000003fff3a7230 */ /* 0x000fc40000004100 */
[CC--:B------:R-:W-:Y:S01]  /*6cf0*/  FMUL.FTZ R66, R56.reuse, R62.reuse ;  /* 0x0000003e38427220 */ /* 0x0c0fe20000410000 */
[----:B------:R-:W-:Y:S02]  /*6d00*/  HADD2.F32 R64, -RZ, R64.H1_H1 ;  /* 0x30000040ff407230 */ /* 0x000fe40000004100 */
[C---:B------:R-:W-:Y:S01]  /*6d10*/  FMUL.FTZ R65, R11.reuse, R62 ;  /* 0x0000003e0b417220 */ /* 0x040fe20000410000 */
[----:B------:R-:W-:Y:S02]  /*6d20*/  IMAD.MOV.U32 R62, RZ, RZ, R12 ;  /* 0x000000ffff3e7224 */ /* 0x000fe400078e000c */
[-C--:B------:R-:W-:Y:S01]  /*6d30*/  FFMA.FTZ R11, R11, R58.reuse, -R66 ;  /* 0x0000003a0b0b7223 */ /* 0x080fe20000010842 */
[----:B------:R-:W-:Y:S02]  /*6d40*/  HADD2.F32 R63, -RZ, R63.H1_H1 ;  /* 0x3000003fff3f7230 */ /* 0x000fe40000004100 */
[----:B------:R-:W-:Y:S01]  /*6d50*/  FFMA.FTZ R56, R56, R58, R65 ;  /* 0x0000003a38387223 */ /* 0x000fe20000010041 */
[--C-:B------:R-:W-:Y:S01]  /*6d60*/  HADD2.F32 R58, -RZ, R13.reuse.H1_H1 ;  /* 0x3000000dff3a7230 */ /* 0x100fe20000004100 */
[----:B------:R-:W-:Y:S01]  /*6d70*/  F2FP.F16.E4M3.UNPACK_B R66, R141 ;  /* 0x0000008dff42723e */ /* 0x000fe200020006ff */
[----:B------:R-:W-:-:S03]  /*6d80*/  HADD2.F32 R13, -RZ, R13.H0_H0 ;  /* 0x2000000dff0d7230 */ /* 0x000fc60000004100 */
[CC--:B------:R-:W-:Y:S01]  /*6d90*/  FMUL.FTZ R12, R58.reuse, R64.reuse ;  /* 0x000000403a0c7220 */ /* 0x0c0fe20000410000 */
[--C-:B------:R-:W-:Y:S02]  /*6da0*/  HADD2.F32 R67, -RZ, R66.reuse.H1_H1 ;  /* 0x30000042ff437230 */ /* 0x100fe40000004100 */
[C---:B------:R-:W-:Y:S01]  /*6db0*/  FMUL.FTZ R65, R13.reuse, R64 ;  /* 0x000000400d417220 */ /* 0x040fe20000410000 */
[----:B------:R-:W-:Y:S01]  /*6dc0*/  F2FP.F16.E4M3.UNPACK_B R64, R140 ;  /* 0x0000008cff40723e */ /* 0x000fe200020006ff */
[-C--:B------:R-:W-:Y:S01]  /*6dd0*/  FFMA.FTZ R12, R13, R63.reuse, -R12 ;  /* 0x0000003f0d0c7223 */ /* 0x080fe2000001080c */
[----:B------:R-:W-:Y:S02]  /*6de0*/  HADD2.F32 R66, -RZ, R66.H0_H0 ;  /* 0x20000042ff427230 */ /* 0x000fe40000004100 */
[----:B------:R-:W-:Y:S01]  /*6df0*/  FFMA.FTZ R13, R58, R63, R65 ;  /* 0x0000003f3a0d7223 */ /* 0x000fe20000010041 */
[-C--:B------:R-:W-:Y:S01]  /*6e00*/  F2FP.F16.E4M3.UNPACK_B R58, R62.reuse.H1 ;  /* 0x0000003eff3a723e */ /* 0x080fe200030006ff */
[--C-:B------:R-:W-:Y:S01]  /*6e10*/  HADD2.F32 R65, -RZ, R64.reuse.H1_H1 ;  /* 0x30000040ff417230 */ /* 0x100fe20000004100 */
[----:B------:R-:W-:Y:S01]  /*6e20*/  F2FP.F16.E4M3.UNPACK_B R62, R62 ;  /* 0x0000003eff3e723e */ /* 0x000fe200020006ff */
[----:B------:R-:W-:Y:S01]  /*6e30*/  HADD2.F32 R64, -RZ, R64.H0_H0 ;  /* 0x20000040ff407230 */ /* 0x000fe20000004100 */
[----:B------:R-:W-:Y:S01]  /*6e40*/  F2FP.SATFINITE.E4M3.F32.PACK_AB_MERGE_C R12, R13, R12, RZ ;  /* 0x0000000c0d0c723e */ /* 0x000fe200048070ff */
[----:B------:R-:W-:-:S02]  /*6e50*/  HADD2.F32 R63, -RZ, R58.H1_H1 ;  /* 0x3000003aff3f7230 */ /* 0x000fc40000004100 */
[----:B------:R-:W-:Y:S01]  /*6e60*/  HADD2.F32 R58, -RZ, R58.H0_H0 ;  /* 0x2000003aff3a7230 */ /* 0x000fe20000004100 */
[----:B------:R-:W-:Y:S02]  /*6e70*/  F2FP.SATFINITE.E4M3.F32.PACK_AB_MERGE_C R13, R56, R11, R12 ;  /* 0x0000000b380d723e */ /* 0x000fe4000480700c */
[CC--:B------:R-:W-:Y:S02]  /*6e80*/  FMUL.FTZ R69, R63.reuse, R67.reuse ;  /* 0x000000433f457220 */ /* 0x0c0fe40000410000 */
[C---:B------:R-:W-:Y:S02]  /*6e90*/  FMUL.FTZ R68, R58.reuse, R67 ;  /* 0x000000433a447220 */ /* 0x040fe40000410000 */
[-C--:B------:R-:W-:Y:S01]  /*6ea0*/  FFMA.FTZ R58, R58, R65.reuse, -R69 ;  /* 0x000000413a3a7223 */ /* 0x080fe20000010845 */
[--C-:B------:R-:W-:Y:S01]  /*6eb0*/  SHF.R.U32.HI R69, RZ, 0x8, R57.reuse ;  /* 0x00000008ff457819 */ /* 0x100fe20000011639 */
[----:B------:R-:W-:Y:S01]  /*6ec0*/  FFMA.FTZ R63, R63, R65, R68 ;  /* 0x000000413f3f7223 */ /* 0x000fe20000010044 */
[--C-:B------:R-:W-:Y:S01]  /*6ed0*/  HADD2.F32 R65, -RZ, R62.reuse.H1_H1 ;  /* 0x3000003eff417230 */ /* 0x100fe20000004100 */
[----:B------:R-:W-:Y:S01]  /*6ee0*/  SHF.R.U32.HI R68, RZ, 0x10, R57 ;  /* 0x00000010ff447819 */ /* 0x000fe20000011639 */
[----:B------:R-:W-:-:S02]  /*6ef0*/  HADD2.F32 R62, -RZ, R62.H0_H0 ;  /* 0x2000003eff3e7230 */ /* 0x000fc40000004100 */
[----:B------:R-:W-:Y:S01]  /*6f00*/  F2FP.SATFINITE.E4M3.F32.PACK_AB_MERGE_C R58, R63, R58, RZ ;  /* 0x0000003a3f3a723e */ /* 0x000fe200048070ff */
[CC--:B------:R-:W-:Y:S02]  /*6f10*/  FMUL.FTZ R67, R65.reuse, R66.reuse ;  /* 0x0000004241437220 */ /* 0x0c0fe40000410000 */
[C---:B------:R-:W-:Y:S02]  /*6f20*/  FMUL.FTZ R66, R62.reuse, R66 ;  /* 0x000000423e427220 */ /* 0x040fe40000410000 */
[-C--:B------:R-:W-:Y:S01]  /*6f30*/  FFMA.FTZ R62, R62, R64.reuse, -R67 ;  /* 0x000000403e3e7223 */ /* 0x080fe20000010843 */
[--C-:B------:R-:W-:Y:S01]  /*6f40*/  SHF.R.U32.HI R67, RZ, 0x8, R59.reuse ;  /* 0x00000008ff437819 */ /* 0x100fe2000001163b */
[----:B------:R-:W-:Y:S01]  /*6f50*/  FFMA.FTZ R65, R65, R64, R66 ;  /* 0x0000004041417223 */ /* 0x000fe20000010042 */
[----:B------:R-:W-:Y:S02]  /*6f60*/  LOP3.LUT R64, R59, 0xff0000ff, RZ, 0xc0, !PT ;  /* 0xff0000ff3b407812 */ /* 0x000fe400078ec0ff */
[----:B------:R-:W-:Y:S01]  /*6f70*/  SHF.R.U32.HI R66, RZ, 0x10, R59 ;  /* 0x00000010ff427819 */ /* 0x000fe2000001163b */
[----:B------:R-:W-:Y:S01]  /*6f80*/  IMAD.SHL.U32 R67, R67, 0x100, RZ ;  /* 0x0000010043437824 */ /* 0x000fe200078e00ff */
[----:B------:R-:W-:-:S02]  /*6f90*/  LOP3.LUT R59, R57, 0xff0000ff, RZ, 0xc0, !PT ;  /* 0xff0000ff393b7812 */ /* 0x000fc400078ec0ff */
[----:B------:R-:W-:Y:S01]  /*6fa0*/  F2FP.SATFINITE.E4M3.F32.PACK_AB_MERGE_C R12, R65, R62, R58 ;  /* 0x0000003e410c723e */ /* 0x000fe2000480703a */
[----:B------:R-:W-:Y:S01]  /*6fb0*/  IMAD.U32 R66, R66, 0x10000, RZ ;  /* 0x0001000042427824 */ /* 0x000fe200078e00ff */
[----:B------:R-:W-:Y:S01]  /*6fc0*/  LOP3.LUT R67, R64, 0xff00, R67, 0xf8, !PT ;  /* 0x0000ff0040437812 */ /* 0x000fe200078ef843 */
[----:B------:R-:W-:-:S05]  /*6fd0*/  IMAD.SHL.U32 R64, R69, 0x100, RZ ;  /* 0x0000010045407824 */ /* 0x000fca00078e00ff */
[----:B------:R-:W-:Y:S02]  /*6fe0*/  LOP3.LUT R57, R59, 0xff00, R64, 0xf8, !PT ;  /* 0x0000ff003b397812 */ /* 0x000fe400078ef840 */
[----:B------:R-:W-:Y:S01]  /*6ff0*/  LOP3.LUT R59, R67, 0xff0000, R66, 0xf8, !PT ;  /* 0x00ff0000433b7812 */ /* 0x000fe200078ef842 */
[----:B------:R-:W-:Y:S01]  /*7000*/  IMAD.MOV.U32 R66, RZ, RZ, R15 ;  /* 0x000000ffff427224 */ /* 0x000fe200078e000f */
[----:B------:R-:W-:Y:S02]  /*7010*/  SHF.L.U32 R64, R68, 0x10, RZ ;  /* 0x0000001044407819 */ /* 0x000fe400000006ff */
[----:B------:R-:W-:Y:S02]  /*7020*/  F2FP.F16.E4M3.UNPACK_B R68, R59.H1 ;  /* 0x0000003bff44723e */ /* 0x000fe400030006ff */
[----:B------:R-:W-:Y:S02]  /*7030*/  F2FP.F16.E4M3.UNPACK_B R15, R66 ;  /* 0x00000042ff0f723e */ /* 0x000fe400020006ff */
[----:B------:R-:W-:Y:S01]  /*7040*/  LOP3.LUT R57, R57, 0xff0000, R64, 0xf8, !PT ;  /* 0x00ff000039397812 */ /* 0x000fe200078ef840 */
[----:B------:R-:W-:-:S02]  /*7050*/  HADD2.F32 R70, -RZ, R68.H0_H0 ;  /* 0x20000044ff467230 */ /* 0x000fc40000004100 */
[--C-:B------:R-:W-:Y:S01]  /*7060*/  HADD2.F32 R64, -RZ, R15.reuse.H1_H1 ;  /* 0x3000000fff407230 */ /* 0x100fe20000004100 */
[----:B------:R-:W-:Y:S01]  /*7070*/  F2FP.F16.E4M3.UNPACK_B R69, R57.H1 ;  /* 0x00000039ff45723e */ /* 0x000fe200030006ff */
[----:B------:R-:W-:-:S03]  /*7080*/  HADD2.F32 R15, -RZ, R15.H0_H0 ;  /* 0x2000000fff0f7230 */ /* 0x000fc60000004100 */
[CC--:B------:R-:W-:Y:S01]  /*7090*/  FMUL.FTZ R72, R64.reuse, R70.reuse ;  /* 0x0000004640487220 */ /* 0x0c0fe20000410000 */
[--C-:B------:R-:W-:Y:S02]  /*70a0*/  HADD2.F32 R67, -RZ, R69.reuse.H0_H0 ;  /* 0x20000045ff437230 */ /* 0x100fe40000004100 */
[C---:B------:R-:W-:Y:S01]  /*70b0*/  FMUL.FTZ R71, R15.reuse, R70 ;  /* 0x000000460f477220 */ /* 0x040fe20000410000 */
[----:B------:R-:W-:Y:S02]  /*70c0*/  HADD2.F32 R69, -RZ, R69.H1_H1 ;  /* 0x30000045ff457230 */ /* 0x000fe40000004100 */
[-C--:B------:R-:W-:Y:S01]  /*70d0*/  FFMA.FTZ R15, R15, R67.reuse, -R72 ;  /* 0x000000430f0f7223 */ /* 0x080fe20000010848 */
[----:B------:R-:W-:Y:S01]  /*70e0*/  FFMA.FTZ R64, R64, R67, R71 ;  /* 0x0000004340407223 */ /* 0x000fe20000010047 */
[----:B------:R-:W-:Y:S01]  /*70f0*/  F2FP.F16.E4M3.UNPACK_B R67, R66.H1 ;  /* 0x00000042ff43723e */ /* 0x000fe200030006ff */
[----:B------:R-:W-:Y:S02]  /*7100*/  IMAD.MOV.U32 R66, RZ, RZ, R14 ;  /* 0x000000ffff427224 */ /* 0x000fe400078e000e */
[----:B------:R-:W-:-:S02]  /*7110*/  HADD2.F32 R14, -RZ, R68.H1_H1 ;  /* 0x30000044ff0e7230 */ /* 0x000fc40000004100 */
[--C-:B------:R-:W-:Y:S02]  /*7120*/  HADD2.F32 R68, -RZ, R67.reuse.H1_H1 ;  /* 0x30000043ff447230 */ /* 0x100fe40000004100 */
[----:B------:R-:W-:-:S03]  /*7130*/  HADD2.F32 R67, -RZ, R67.H0_H0 ;  /* 0x20000043ff437230 */ /* 0x000fc60000004100 */
[CC--:B------:R-:W-:Y:S02]  /*7140*/  FMUL.FTZ R70, R68.reuse, R14.reuse ;  /* 0x0000000e44467220 */ /* 0x0c0fe40000410000 */
[C---:B------:R-:W-:Y:S02]  /*7150*/  FMUL.FTZ R71, R67.reuse, R14 ;  /* 0x0000000e43477220 */ /* 0x040fe40000410000 */
[-C--:B------:R-:W-:Y:S02]  /*7160*/  FFMA.FTZ R14, R67, R69.reuse, -R70 ;  /* 0x00000045430e7223 */ /* 0x080fe40000010846 */
[----:B------:R-:W-:Y:S01]  /*7170*/  FFMA.FTZ R67, R68, R69, R71 ;  /* 0x0000004544437223 */ /* 0x000fe20000010047 */
[----:B------:R-:W-:Y:S02]  /*7180*/  F2FP.F16.E4M3.UNPACK_B R71, R59 ;  /* 0x0000003bff47723e */ /* 0x000fe400020006ff */
[-C--:B------:R-:W-:Y:S02]  /*7190*/  F2FP.F16.E4M3.UNPACK_B R59, R66.reuse.H1 ;  /* 0x00000042ff3b723e */ /* 0x080fe400030006ff */
[----:B------:R-:W-:Y:S01]  /*71a0*/  F2FP.F16.E4M3.UNPACK_B R69, R57 ;  /* 0x00000039ff45723e */ /* 0x000fe200020006ff */
[----:B------:R-:W-:Y:S01]  /*71b0*/  HADD2.F32 R57, -RZ, R71.H1_H1 ;  /* 0x30000047ff397230 */ /* 0x000fe20000004100 */
[----:B------:R-:W-:Y:S01]  /*71c0*/  F2FP.F16.E4M3.UNPACK_B R66, R66 ;  /* 0x00000042ff42723e */ /* 0x000fe200020006ff */
[--C-:B------:R-:W-:Y:S01]  /*71d0*/  HADD2.F32 R68, -RZ, R59.reuse.H1_H1 ;  /* 0x3000003bff447230 */ /* 0x100fe20000004100 */
[----:B------:R-:W-:Y:S01]  /*71e0*/  F2FP.SATFINITE.E4M3.F32.PACK_AB_MERGE_C R67, R67, R14, RZ ;  /* 0x0000000e4343723e */ /* 0x000fe200048070ff */
[----:B------:R-:W-:-:S02]  /*71f0*/  HADD2.F32 R59, -RZ, R59.H0_H0 ;  /* 0x2000003bff3b7230 */ /* 0x000fc40000004100 */
[----:B------:R-:W-:Y:S02]  /*7200*/  HADD2.F32 R70, -RZ, R69.H1_H1 ;  /* 0x30000045ff467230 */ /* 0x000fe40000004100 */
[CC--:B------:R-:W-:Y:S01]  /*7210*/  FMUL.FTZ R72, R68.reuse, R57.reuse ;  /* 0x0000003944487220 */ /* 0x0c0fe20000410000 */
[----:B------:R-:W-:Y:S02]  /*7220*/  HADD2.F32 R71, -RZ, R71.H0_H0 ;  /* 0x20000047ff477230 */ /* 0x000fe40000004100 */
[C---:B------:R-:W-:Y:S01]  /*7230*/  FMUL.FTZ R73, R59.reuse, R57 ;  /* 0x000000393b497220 */ /* 0x040fe20000410000 */
[----:B------:R-:W-:Y:S02]  /*7240*/  HADD2.F32 R69, -RZ, R69.H0_H0 ;  /* 0x20000045ff457230 */ /* 0x000fe40000004100 */
[-C--:B------:R-:W-:Y:S01]  /*7250*/  FFMA.FTZ R57, R59, R70.reuse, -R72 ;  /* 0x000000463b397223 */ /* 0x080fe20000010848 */
[--C-:B------:R-:W-:Y:S02]  /*7260*/  HADD2.F32 R59, -RZ, R66.reuse.H1_H1 ;  /* 0x30000042ff3b7230 */ /* 0x100fe40000004100 */
[----:B------:R-:W-:Y:S01]  /*7270*/  FFMA.FTZ R70, R68, R70, R73 ;  /* 0x0000004644467223 */ /* 0x000fe20000010049 */
[----:B------:R-:W-:Y:S01]  /*7280*/  HADD2.F32 R66, -RZ, R66.H0_H0 ;  /* 0x20000042ff427230 */ /* 0x000fe20000004100 */
[----:B------:R-:W-:Y:S01]  /*7290*/  F2FP.SATFINITE.E4M3.F32.PACK_AB_MERGE_C R15, R64, R15, R67 ;  /* 0x0000000f400f723e */ /* 0x000fe20004807043 */
[----:B------:R-:W-:-:S02]  /*72a0*/  FMUL.FTZ R73, R59, R71 ;  /* 0x000000473b497220 */ /* 0x000fc40000410000 */
[----:B------:R-:W-:Y:S01]  /*72b0*/  F2FP.SATFINITE.E4M3.F32.PACK_AB_MERGE_C R57, R70, R57, RZ ;  /* 0x000000394639723e */ /* 0x000fe200048070ff */
[C---:B------:R-:W-:Y:S01]  /*72c0*/  FMUL.FTZ R68, R66.reuse, R71 ;  /* 0x0000004742447220 */ /* 0x040fe20000410000 */
[----:B------:R-:W-:-:S03]  /*72d0*/  FFMA.FTZ R73, R66, R69, -R73 ;  /* 0x0000004542497223 */ /* 0x000fc60000010849 */
[----:B------:R-:W-:-:S05]  /*72e0*/  FFMA.FTZ R68, R59, R69, R68 ;  /* 0x000000453b447223 */ /* 0x000fca0000010044 */
[----:B------:R-:W-:-:S07]  /*72f0*/  F2FP.SATFINITE.E4M3.F32.PACK_AB_MERGE_C R14, R68, R73, R57 ;  /* 0x00000049440e723e */ /* 0x000fce0004807039 */
.L_x_474:
[----:B------:R-:W-:Y:S05]  /*7300*/  BSYNC B2 ;  /* 0x0000000000027941 */ /* 0x000fea0003800000 */
.L_x_473:
[----:B0-----:R0:W-:Y:S02]  /*7310*/  ST.E.128 desc[UR50][R60.64], R12 ;  /* 0x0000000c3c007985 */ /* 0x0011e4000c101d32 */
.L_x_472:
[----:B------:R-:W-:Y:S05]  /*7320*/  BSYNC B1 ;  /* 0x0000000000017941 */ /* 0x000fea0003800000 */
.L_x_471:
[----:B------:R-:W-:Y:S01]  /*7330*/  ISETP.NE.AND P3, PT, R29, RZ, PT ;  /* 0x000000ff1d00720c */ /* 0x000fe20003f65270 */
[----:B------:R-:W-:-:S12]  /*7340*/  BSSY B1, `(.L_x_475) ;  /* 0x0000074000017945 */ /* 0x000fd80003800000 */
[----:B------:R-:W-:Y:S05]  /*7350*/  @!P3 BRA `(.L_x_476) ;  /* 0x0000000400c8b947 */ /* 0x000fea0003800000 */
[----:B------:R-:W5:Y:S01]  /*7360*/  LDL R58, [R1+0x10] ;  /* 0x00001000013a7983 */ /* 0x000f620000100800 */
[----:B----4-:R-:W-:Y:S01]  /*7370*/  IMAD.SHL.U32 R11, R226, 0x10, RZ ;  /* 0x00000010e20b7824 */ /* 0x010fe200078e00ff */
[----:B------:R-:W-:Y:S02]  /*7380*/  BSSY B2, `(.L_x_477) ;  /* 0x000006e000027945 */ /* 0x000fe40003800000 */
[----:B0-----:R0:W4:Y:S02]  /*7390*/  LDS.128 R12, [R89+0x26200] ;  /* 0x02620000590c7984 */ /* 0x0011240000000c00 */
[----:B------:R-:W-:-:S04]  /*73a0*/  IADD3 R56, P3, R11, R120, RZ ;  /* 0x000000780b387210 */ /* 0x000fc80007f7e0ff */
[----:B--2---:R-:W-:Y:S02]  /*73b0*/  LEA.HI.X.SX32 R57, R11, R119, 0x1, P3 ;  /* 0x000000770b397211 */ /* 0x004fe400018f0eff */
[----:B-----5:R-:W-:-:S13]  /*73c0*/  ISETP.GE.AND P3, PT, R58, R113, PT ;  /* 0x000000713a00720c */ /* 0x020fda0003f66270 */
[----:B0---4-:R-:W-:Y:S05]  /*73d0*/  @P3 BRA `(.L_x_478) ;  /* 0x0000000400a03947 */ /* 0x011fea0003800000 */
[----:B------:R-:W-:Y:S01]  /*73e0*/  SHF.R.U32.HI R52, RZ, 0x8, R53 ;  /* 0x00000008ff347819 */ /* 0x000fe20000011635 */
[----:B------:R-:W-:Y:S01]  /*73f0*/  IMAD.MOV.U32 R11, RZ, RZ, R13 ;  /* 0x000000ffff0b7224 */ /* 0x000fe200078e000d */
[----:B------:R-:W-:Y:S02]  /*7400*/  SHF.R.U32.HI R54, RZ, 0x8, R55 ;  /* 0x00000008ff367819 */ /* 0x000fe40000011637 */
[----:B------:R-:W-:Y:S01]  /*7410*/  SHF.R.U32.HI R60, RZ, 0x10, R53 ;  /* 0x00000010ff3c7819 */ /* 0x000fe20000011635 */
[----:B------:R-:W-:Y:S01]  /*7420*/  IMAD.SHL.U32 R52, R52, 0x100, RZ ;  /* 0x0000010034347824 */ /* 0x000fe200078e00ff */
[----:B------:R-:W-:Y:S01]  /*7430*/  LOP3.LUT R59, R53, 0xff0000ff, RZ, 0xc0, !PT ;  /* 0xff0000ff353b7812 */ /* 0x000fe200078ec0ff */
[----:B------:R-:W-:Y:S01]  /*7440*/  IMAD.MOV.U32 R53, RZ, RZ, R12 ;  /* 0x000000ffff357224 */ /* 0x000fe200078e000c */
[----:B------:R-:W-:Y:S01]  /*7450*/  SHF.R.U32.HI R58, RZ, 0x10, R55 ;  /* 0x00000010ff3a7819 */ /* 0x000fe20000011637 */
[----:B------:R-:W-:Y:S01]  /*7460*/  IMAD.U32 R13, R60, 0x10000, RZ ;  /* 0x000100003c0d7824 */ /* 0x000fe200078e00ff */
[----:B------:R-:W-:-:S02]  /*7470*/  LOP3.LUT R55, R55, 0xff0000ff, RZ, 0xc0, !PT ;  /* 0xff0000ff37377812 */ /* 0x000fc400078ec0ff */
[----:B------:R-:W-:Y:S02]  /*7480*/  SHF.L.U32 R54, R54, 0x8, RZ ;  /* 0x0000000836367819 */ /* 0x000fe400000006ff */
[----:B------:R-:W-:Y:S02]  /*7490*/  LOP3.LUT R52, R59, 0xff00, R52, 0xf8, !PT ;  /* 0x0000ff003b347812 */ /* 0x000fe400078ef834 */
[----:B------:R-:W-:Y:S01]  /*74a0*/  LOP3.LUT R59, R55, 0xff00, R54, 0xf8, !PT ;  /* 0x0000ff00373b7812 */ /* 0x000fe200078ef836 */
[----:B------:R-:W-:Y:S01]  /*74b0*/  IMAD.U32 R54, R58, 0x10000, RZ ;  /* 0x000100003a367824 */ /* 0x000fe200078e00ff */
[----:B------:R-:W-:Y:S02]  /*74c0*/  F2FP.F16.E4M3.UNPACK_B R55, R139.H1 ;  /* 0x0000008bff37723e */ /* 0x000fe400030006ff */
[----:B------:R-:W-:Y:S02]  /*74d0*/  F2FP.F16.E4M3.UNPACK_B R12, R11 ;  /* 0x0000000bff0c723e */ /* 0x000fe400020006ff */
[----:B------:R-:W-:Y:S01]  /*74e0*/  LOP3.LUT R13, R52, 0xff0000, R13, 0xf8, !PT ;  /* 0x00ff0000340d7812 */ /* 0x000fe200078ef80d */
[--C-:B------:R-:W-:Y:S01]  /*74f0*/  HADD2.F32 R63, -RZ, R55.reuse.H0_H0 ;  /* 0x20000037ff3f7230 */ /* 0x100fe20000004100 */
[----:B------:R-:W-:Y:S01]  /*7500*/  LOP3.LUT R52, R59, 0xff0000, R54, 0xf8, !PT ;  /* 0x00ff00003b347812 */ /* 0x000fe200078ef836 */
[--C-:B------:R-:W-:Y:S01]  /*7510*/  HADD2.F32 R54, -RZ, R12.reuse.H1_H1 ;  /* 0x3000000cff367230 */ /* 0x100fe20000004100 */
[----:B------:R-:W-:Y:S01]  /*7520*/  F2FP.F16.E4M3.UNPACK_B R59, R137.H1 ;  /* 0x00000089ff3b723e */ /* 0x000fe200030006ff */
[----:B------:R-:W-:Y:S01]  /*7530*/  HADD2.F32 R12, -RZ, R12.H0_H0 ;  /* 0x2000000cff0c7230 */ /* 0x000fe20000004100 */
[----:B------:R-:W-:Y:S01]  /*7540*/  F2FP.F16.E4M3.UNPACK_B R11, R11.H1 ;  /* 0x0000000bff0b723e */ /* 0x000fe200030006ff */
[----:B------:R-:W-:-:S02]  /*7550*/  HADD2.F32 R60, -RZ, R55.H1_H1 ;  /* 0x30000037ff3c7230 */ /* 0x000fc40000004100 */
[-C--:B------:R-:W-:Y:S01]  /*7560*/  FMUL.FTZ R65, R54, R63.reuse ;  /* 0x0000003f36417220 */ /* 0x080fe20000410000 */
[----:B------:R-:W-:Y:S02]  /*7570*/  HADD2.F32 R61, -RZ, R59.H0_H0 ;  /* 0x2000003bff3d7230 */ /* 0x000fe40000004100 */
[C---:B------:R-:W-:Y:S01]  /*7580*/  FMUL.FTZ R63, R12.reuse, R63 ;  /* 0x0000003f0c3f7220 */ /* 0x040fe20000410000 */
[--C-:B------:R-:W-:Y:S01]  /*7590*/  HADD2.F32 R58, -RZ, R11.reuse.H1_H1 ;  /* 0x3000000bff3a7230 */ /* 0x100fe20000004100 */
[----:B------:R-:W-:Y:S01]  /*75a0*/  F2FP.F16.E4M3.UNPACK_B R139, R139 ;  /* 0x0000008bff8b723e */ /* 0x000fe200020006ff */
[----:B------:R-:W-:Y:S02]  /*75b0*/  HADD2.F32 R55, -RZ, R11.H0_H0 ;  /* 0x2000000bff377230 */ /* 0x000fe40000004100 */
[-C--:B------:R-:W-:Y:S01]  /*75c0*/  FFMA.FTZ R11, R12, R61.reuse, -R65 ;  /* 0x0000003d0c0b7223 */ /* 0x080fe20000010841 */
[----:B------:R-:W-:Y:S02]  /*75d0*/  HADD2.F32 R59, -RZ, R59.H1_H1 ;  /* 0x3000003bff3b7230 */ /* 0x000fe40000004100 */
[----:B------:R-:W-:Y:S01]  /*75e0*/  FFMA.FTZ R12, R54, R61, R63 ;  /* 0x0000003d360c7223 */ /* 0x000fe2000001003f */
[-C--:B------:R-:W-:Y:S01]  /*75f0*/  FMUL.FTZ R62, R58, R60.reuse ;  /* 0x0000003c3a3e7220 */ /* 0x080fe20000410000 */
[----:B------:R-:W-:Y:S01]  /*7600*/  FMUL.FTZ R65, R55, R60 ;  /* 0x0000003c37417220 */ /* 0x000fe20000410000 */
[----:B------:R-:W-:-:S02]  /*7610*/  F2FP.F16.E4M3.UNPACK_B R54, R53.H1 ;  /* 0x00000035ff36723e */ /* 0x000fc400030006ff */
[-C--:B------:R-:W-:Y:S01]  /*7620*/  FFMA.FTZ R63, R55, R59.reuse, -R62 ;  /* 0x0000003b373f7223 */ /* 0x080fe2000001083e */
[----:B------:R-:W-:Y:S01]  /*7630*/  FFMA.FTZ R66, R58, R59, R65 ;  /* 0x0000003b3a427223 */ /* 0x000fe20000010041 */
[----:B------:R-:W-:Y:S01]  /*7640*/  HADD2.F32 R62, -RZ, R139.H1_H1 ;  /* 0x3000008bff3e7230 */ /* 0x000fe20000004100 */
[----:B------:R-:W-:Y:S01]  /*7650*/  F2FP.F16.E4M3.UNPACK_B R137, R137 ;  /* 0x00000089ff89723e */ /* 0x000fe200020006ff */
[--C-:B------:R-:W-:Y:S01]  /*7660*/  HADD2.F32 R59, -RZ, R54.reuse.H1_H1 ;  /* 0x30000036ff3b7230 */ /* 0x100fe20000004100 */
[----:B------:R-:W-:Y:S01]  /*7670*/  F2FP.F16.E4M3.UNPACK_B R53, R53 ;  /* 0x00000035ff35723e */ /* 0x000fe200020006ff */
[----:B------:R-:W-:Y:S02]  /*7680*/  HADD2.F32 R55, -RZ, R54.H0_H0 ;  /* 0x20000036ff377230 */ /* 0x000fe40000004100 */
[----:B------:R-:W-:Y:S02]  /*7690*/  HADD2.F32 R60, -RZ, R137.H1_H1 ;  /* 0x30000089ff3c7230 */ /* 0x000fe40000004100 */
[----:B------:R-:W-:Y:S01]  /*76a0*/  FMUL.FTZ R64, R59, R62 ;  /* 0x0000003e3b407220 */ /* 0x000fe20000410000 */
[----:B------:R-:W-:-:S02]  /*76b0*/  HADD2.F32 R139, -RZ, R139.H0_H0 ;  /* 0x2000008bff8b7230 */ /* 0x000fc40000004100 */
[C---:B------:R-:W-:Y:S01]  /*76c0*/  FMUL.FTZ R62, R55.reuse, R62 ;  /* 0x0000003e373e7220 */ /* 0x040fe20000410000 */
[--C-:B------:R-:W-:Y:S02]  /*76d0*/  HADD2.F32 R58, -RZ, R53.reuse.H1_H1 ;  /* 0x30000035ff3a7230 */ /* 0x100fe40000004100 */
[-C--:B------:R-:W-:Y:S01]  /*76e0*/  FFMA.FTZ R64, R55, R60.reuse, -R64 ;  /* 0x0000003c37407223 */ /* 0x080fe20000010840 */
[----:B------:R-:W-:Y:S02]  /*76f0*/  HADD2.F32 R54, -RZ, R53.H0_H0 ;  /* 0x20000035ff367230 */ /* 0x000fe40000004100 */
[----:B------:R-:W-:Y:S01]  /*7700*/  FFMA.FTZ R61, R59, R60, R62 ;  /* 0x0000003c3b3d7223 */ /* 0x000fe2000001003e */
[----:B------:R-:W-:Y:S01]  /*7710*/  HADD2.F32 R137, -RZ, R137.H0_H0 ;  /* 0x20000089ff897230 */ /* 0x000fe20000004100 */
[----:B------:R-:W-:Y:S01]  /*7720*/  F2FP.F16.E4M3.UNPACK_B R59, R15.H1 ;  /* 0x0000000fff3b723e */ /* 0x000fe200030006ff */
[-C--:B------:R-:W-:Y:S01]  /*7730*/  FMUL.FTZ R53, R58, R139.reuse ;  /* 0x0000008b3a357220 */ /* 0x080fe20000410000 */
[----:B------:R-:W-:Y:S01]  /*7740*/  F2FP.F16.E4M3.UNPACK_B R62, R52.H1 ;  /* 0x00000034ff3e723e */ /* 0x000fe200030006ff */
[----:B------:R-:W-:Y:S01]  /*7750*/  FMUL.FTZ R139, R54, R139 ;  /* 0x0000008b368b7220 */ /* 0x000fe20000410000 */
[----:B------:R-:W-:Y:S01]  /*7760*/  F2FP.SATFINITE.E4M3.F32.PACK_AB_MERGE_C R55, R66, R63, RZ ;  /* 0x0000003f4237723e */ /* 0x000fe200048070ff */
[----:B------:R-:W-:Y:S01]  /*7770*/  FFMA.FTZ R53, R54, R137, -R53 ;  /* 0x0000008936357223 */ /* 0x000fe20000010835 */
[--C-:B------:R-:W-:Y:S01]  /*7780*/  HADD2.F32 R65, -RZ, R59.reuse.H0_H0 ;  /* 0x2000003bff417230 */ /* 0x100fe20000004100 */
[----:B------:R-:W-:Y:S01]  /*7790*/  F2FP.SATFINITE.E4M3.F32.PACK_AB_MERGE_C R54, R61, R64, RZ ;  /* 0x000000403d36723e */ /* 0x000fe200048070ff */
[----:B------:R-:W-:Y:S01]  /*77a0*/  HADD2.F32 R66, -RZ, R59.H1_H1 ;  /* 0x3000003bff427230 */ /* 0x000fe20000004100 */
[----:B------:R-:W-:Y:S01]  /*77b0*/  F2FP.F16.E4M3.UNPACK_B R59, R13.H1 ;  /* 0x0000000dff3b723e */ /* 0x000fe200030006ff */
[----:B------:R-:W-:Y:S01]  /*77c0*/  HADD2.F32 R67, -RZ, R62.H1_H1 ;  /* 0x3000003eff437230 */ /* 0x000fe20000004100 */
[----:B------:R-:W-:Y:S01]  /*77d0*/  F2FP.F16.E4M3.UNPACK_B R60, R14.H1 ;  /* 0x0000000eff3c723e */ /* 0x000fe200030006ff */
[----:B------:R-:W-:Y:S01]  /*77e0*/  FFMA.FTZ R58, R58, R137, R139 ;  /* 0x000000893a3a7223 */ /* 0x000fe2000001008b */
[----:B------:R-:W-:Y:S01]  /*77f0*/  F2FP.F16.E4M3.UNPACK_B R61, R52 ;  /* 0x00000034ff3d723e */ /* 0x000fe200020006ff */
[----:B------:R-:W-:Y:S01]  /*7800*/  HADD2.F32 R68, -RZ, R59.H1_H1 ;  /* 0x3000003bff447230 */ /* 0x000fe20000004100 */
[----:B------:R-:W-:Y:S01]  /*7810*/  F2FP.F16.E4M3.UNPACK_B R52, R13 ;  /* 0x0000000dff34723e */ /* 0x000fe200020006ff */
[----:B------:R-:W-:-:S02]  /*7820*/  HADD2.F32 R64, -RZ, R60.H1_H1 ;  /* 0x3000003cff407230 */ /* 0x000fc40000004100 */
[-C--:B------:R-:W-:Y:S01]  /*7830*/  FMUL.FTZ R70, R66, R67.reuse ;  /* 0x0000004342467220 */ /* 0x080fe20000410000 */
[----:B------:R-:W-:Y:S02]  /*7840*/  HADD2.F32 R69, -RZ, R61.H1_H1 ;  /* 0x3000003dff457230 */ /* 0x000fe40000004100 */
[C---:B------:R-:W-:Y:S01]  /*7850*/  FMUL.FTZ R71, R65.reuse, R67 ;  /* 0x0000004341477220 */ /* 0x040fe20000410000 */
[----:B------:R-:W-:Y:S02]  /*7860*/  HADD2.F32 R63, -RZ, R60.H0_H0 ;  /* 0x2000003cff3f7230 */ /* 0x000fe40000004100 */
[----:B------:R-:W-:Y:S01]  /*7870*/  FFMA.FTZ R13, R65, R68, -R70 ;  /* 0x00000044410d7223 */ /* 0x000fe20000010846 */
[----:B------:R-:W-:Y:S01]  /*7880*/  HADD2.F32 R67, -RZ, R52.H1_H1 ;  /* 0x30000034ff437230 */ /* 0x000fe20000004100 */
[----:B------:R-:W-:Y:S01]  /*7890*/  F2FP.F16.E4M3.UNPACK_B R14, R14 ;  /* 0x0000000eff0e723e */ /* 0x000fe200020006ff */
[----:B------:R-:W-:Y:S01]  /*78a0*/  FMUL.FTZ R70, R64, R69 ;  /* 0x0000004540467220 */ /* 0x000fe20000410000 */
[----:B------:R-:W-:Y:S01]  /*78b0*/  F2FP.F16.E4M3.UNPACK_B R65, R15 ;  /* 0x0000000fff41723e */ /* 0x000fe200020006ff */
[----:B------:R-:W-:Y:S01]  /*78c0*/  FFMA.FTZ R60, R66, R68, R71 ;  /* 0x00000044423c7223 */ /* 0x000fe20000010047 */
[----:B------:R-:W-:-:S02]  /*78d0*/  HADD2.F32 R66, -RZ, R62.H0_H0 ;  /* 0x2000003eff427230 */ /* 0x000fc40000004100 */
[C---:B------:R-:W-:Y:S01]  /*78e0*/  FMUL.FTZ R69, R63.reuse, R69 ;  /* 0x000000453f457220 */ /* 0x040fe20000410000 */
[----:B------:R-:W-:Y:S01]  /*78f0*/  FFMA.FTZ R15, R63, R67, -R70 ;  /* 0x000000433f0f7223 */ /* 0x000fe20000010846 */
[--C-:B------:R-:W-:Y:S01]  /*7900*/  HADD2.F32 R62, -RZ, R14.reuse.H0_H0 ;  /* 0x2000000eff3e7230 */ /* 0x100fe20000004100 */
[----:B------:R-:W-:Y:S01]  /*7910*/  F2FP.SATFINITE.E4M3.F32.PACK_AB_MERGE_C R60, R60, R13, RZ ;  /* 0x0000000d3c3c723e */ /* 0x000fe200048070ff */
[----:B------:R-:W-:Y:S02]  /*7920*/  HADD2.F32 R63, -RZ, R65.H0_H0 ;  /* 0x20000041ff3f7230 */ /* 0x000fe40000004100 */
[----:B------:R-:W-:Y:S01]  /*7930*/  FFMA.FTZ R68, R64, R67, R69 ;  /* 0x0000004340447223 */ /* 0x000fe20000010045 */
[----:B------:R-:W-:Y:S01]  /*7940*/  HADD2.F32 R14, -RZ, R14.H1_H1 ;  /* 0x3000000eff0e7230 */ /* 0x000fe20000004100 */
[----:B------:R-:W-:Y:S01]  /*7950*/  F2FP.SATFINITE.E4M3.F32.PACK_AB_MERGE_C R13, R12, R11, R55 ;  /* 0x0000000b0c0d723e */ /* 0x000fe20004807037 */
[----:B------:R-:W-:Y:S01]  /*7960*/  HADD2.F32 R61, -RZ, R61.H0_H0 ;  /* 0x2000003dff3d7230 */ /* 0x000fe20000004100 */
[----:B------:R-:W-:Y:S01]  /*7970*/  F2FP.SATFINITE.E4M3.F32.PACK_AB_MERGE_C R12, R58, R53, R54 ;  /* 0x000000353a0c723e */ /* 0x000fe20004807036 */
[----:B------:R-:W-:Y:S01]  /*7980*/  HADD2.F32 R65, -RZ, R65.H1_H1 ;  /* 0x30000041ff417230 */ /* 0x000fe20000004100 */
[----:B------:R-:W-:Y:S01]  /*7990*/  F2FP.SATFINITE.E4M3.F32.PACK_AB_MERGE_C R15, R68, R15, RZ ;  /* 0x0000000f440f723e */ /* 0x000fe200048070ff */
[----:B------:R-:W-:-:S02]  /*79a0*/  HADD2.F32 R64, -RZ, R59.H0_H0 ;  /* 0x2000003bff407230 */ /* 0x000fc40000004100 */
[-C--:B------:R-:W-:Y:S01]  /*79b0*/  FMUL.FTZ R67, R14, R61.reuse ;  /* 0x0000003d0e437220 */ /* 0x080fe20000410000 */
[----:B------:R-:W-:Y:S02]  /*79c0*/  HADD2.F32 R59, -RZ, R52.H0_H0 ;  /* 0x20000034ff3b7230 */ /* 0x000fe40000004100 */
[-C--:B------:R-:W-:Y:S01]  /*79d0*/  FMUL.FTZ R52, R65, R66.reuse ;  /* 0x0000004241347220 */ /* 0x080fe20000410000 */
[C---:B------:R-:W-:Y:S01]  /*79e0*/  FMUL.FTZ R61, R62.reuse, R61 ;  /* 0x0000003d3e3d7220 */ /* 0x040fe20000410000 */
[C---:B------:R-:W-:Y:S01]  /*79f0*/  FMUL.FTZ R66, R63.reuse, R66 ;  /* 0x000000423f427220 */ /* 0x040fe20000410000 */
[-C--:B------:R-:W-:Y:S02]  /*7a00*/  FFMA.FTZ R67, R62, R59.reuse, -R67 ;  /* 0x0000003b3e437223 */ /* 0x080fe40000010843 */
[----:B------:R-:W-:Y:S01]  /*7a10*/  FFMA.FTZ R14, R14, R59, R61 ;  /* 0x0000003b0e0e7223 */ /* 0x000fe2000001003d */
[-C--:B------:R-:W-:Y:S01]  /*7a20*/  FFMA.FTZ R52, R63, R64.reuse, -R52 ;  /* 0x000000403f347223 */ /* 0x080fe20000010834 */
[----:B------:R-:W-:-:S03]  /*7a30*/  FFMA.FTZ R65, R65, R64, R66 ;  /* 0x0000004041417223 */ /* 0x000fc60000010042 */
[----:B------:R-:W-:Y:S02]  /*7a40*/  F2FP.SATFINITE.E4M3.F32.PACK_AB_MERGE_C R14, R14, R67, R15 ;  /* 0x000000430e0e723e */ /* 0x000fe4000480700f */
[----:B------:R-:W-:-:S07]  /*7a50*/  F2FP.SATFINITE.E4M3.F32.PACK_AB_MERGE_C R15, R65, R52, R60 ;  /* 0x00000034410f723e */ /* 0x000fce000480703c */
.L_x_478:
[----:B------:R-:W-:Y:S05]  /*7a60*/  BSYNC B2 ;  /* 0x0000000000027941 */ /* 0x000fea0003800000 */
.L_x_477:
[----:B------:R0:W-:Y:S02]  /*7a70*/  ST.E.128 desc[UR50][R56.64], R12 ;  /* 0x0000000c38007985 */ /* 0x0001e4000c101d32 */
.L_x_476:
[----:B------:R-:W-:Y:S05]  /*7a80*/  BSYNC B1 ;  /* 0x0000000000017941 */ /* 0x000fea0003800000 */
.L_x_475:
[----:B------:R-:W-:Y:S01]  /*7a90*/  ISETP.NE.AND P3, PT, R30, RZ, PT ;  /* 0x000000ff1e00720c */ /* 0x000fe20003f65270 */
[----:B------:R-:W-:-:S12]  /*7aa0*/  BSSY B1, `(.L_x_479) ;  /* 0x0000074000017945 */ /* 0x000fd80003800000 */
[----:B------:R-:W-:Y:S05]  /*7ab0*/  @!P3 BRA `(.L_x_480) ;  /* 0x0000000400c8b947 */ /* 0x000fea0003800000 */
[----:B------:R-:W5:Y:S01]  /*7ac0*/  LDL R54, [R1+0x18] ;  /* 0x0000180001367983 */ /* 0x000f620000100800 */
[----:B----4-:R-:W-:Y:S01]  /*7ad0*/  SHF.L.U32 R11, R227, 0x4, RZ ;  /* 0x00000004e30b7819 */ /* 0x010fe200000006ff */
[----:B------:R-:W-:Y:S02]  /*7ae0*/  BSSY B2, `(.L_x_481) ;  /* 0x000006e000027945 */ /* 0x000fe40003800000 */
[----:B0-----:R0:W4:Y:S01]  /*7af0*/  LDS.128 R12, [R88+0x28a00] ;  /* 0x028a0000580c7984 */ /* 0x0011220000000c00 */
[----:B------:R-:W-:-:S04]  /*7b00*/  IADD3 R52, P3, R11, R120, RZ ;  /* 0x000000780b347210 */ /* 0x000fc80007f7e0ff */
[----:B--2---:R-:W-:Y:S02]  /*7b10*/  LEA.HI.X.SX32 R53, R11, R119, 0x1, P3 ;  /* 0x000000770b357211 */ /* 0x004fe400018f0eff */
[----:B-----5:R-:W-:-:S13]  /*7b20*/  ISETP.GE.AND P3, PT, R54, R113, PT ;  /* 0x000000713600720c */ /* 0x020fda0003f66270 */
[----:B0---4-:R-:W-:Y:S05]  /*7b30*/  @P3 BRA `(.L_x_482) ;  /* 0x0000000400a03947 */ /* 0x011fea0003800000 */
[----:B------:R-:W-:Y:S02]  /*7b40*/  SHF.R.U32.HI R11, RZ, 0x8, R49 ;  /* 0x00000008ff0b7819 */ /* 0x000fe40000011631 */
[--C-:B------:R-:W-:Y:S02]  /*7b50*/  SHF.R.U32.HI R55, RZ, 0x8, R51.reuse ;  /* 0x00000008ff377819 */ /* 0x100fe40000011633 */
[----:B------:R-:W-:Y:S02]  /*7b60*/  LOP3.LUT R50, R51, 0xff0000ff, RZ, 0xc0, !PT ;  /* 0xff0000ff33327812 */ /* 0x000fe400078ec0ff */
[----:B------:R-:W-:Y:S01]  /*7b70*/  SHF.R.U32.HI R54, RZ, 0x10, R51 ;  /* 0x00000010ff367819 */ /* 0x000fe20000011633 */
[----:B------:R-:W-:Y:S01]  /*7b80*/  IMAD.SHL.U32 R51, R11, 0x100, RZ ;  /* 0x000001000b337824 */ /* 0x000fe200078e00ff */
[----:B------:R-:W-:Y:S01]  /*7b90*/  LOP3.LUT R48, R49, 0xff0000ff, RZ, 0xc0, !PT ;  /* 0xff0000ff31307812 */ /* 0x000fe200078ec0ff */
[----:B------:R-:W-:Y:S01]  /*7ba0*/  IMAD.SHL.U32 R55, R55, 0x100, RZ ;  /* 0x0000010037377824 */ /* 0x000fe200078e00ff */
[----:B------:R-:W-:Y:S01]  /*7bb0*/  SHF.R.U32.HI R56, RZ, 0x10, R49 ;  /* 0x00000010ff387819 */ /* 0x000fe20000011631 */
[----:B------:R-:W-:Y:S01]  /*7bc0*/  IMAD.MOV.U32 R11, RZ, RZ, R13 ;  /* 0x000000ffff0b7224 */ /* 0x000fe200078e000d */
[----:B------:R-:W-:Y:S01]  /*7bd0*/  LOP3.LUT R13, R48, 0xff00, R51, 0xf8, !PT ;  /* 0x0000ff00300d7812 */ /* 0x000fe200078ef833 */
[----:B------:R-:W-:Y:S01]  /*7be0*/  IMAD.MOV.U32 R49, RZ, RZ, R12 ;  /* 0x000000ffff317224 */ /* 0x000fe200078e000c */
[----:B------:R-:W-:Y:S01]  /*7bf0*/  LOP3.LUT R50, R50, 0xff00, R55, 0xf8, !PT ;  /* 0x0000ff0032327812 */ /* 0x000fe200078ef837 */
[----:B------:R-:W-:Y:S01]  /*7c00*/  IMAD.U32 R55, R54, 0x10000, RZ ;  /* 0x0001000036377824 */ /* 0x000fe200078e00ff */
[----:B------:R-:W-:-:S02]  /*7c10*/  SHF.L.U32 R48, R56, 0x10, RZ ;  /* 0x0000001038307819 */ /* 0x000fc400000006ff */
        /* <DEDUP_REMOVED lines=21> */
[----:B------:R-:W-:Y:S01]  /*7d70*/  F2FP.F16.E4M3.UNPACK_B R50, R49.H1 ;  /* 0x00000031ff32723e */ /* 0x000fe200030006ff */
[----:B------:R-:W-:-:S02]  /*7d80*/  HADD2.F32 R56, -RZ, R136.H1_H1 ;  /* 0x30000088ff387230 */ /* 0x000fc40000004100 */
[-C--:B------:R-:W-:Y:S01]  /*7d90*/  FFMA.FTZ R58, R51, R55.reuse, -R58 ;  /* 0x00000037333a7223 */ /* 0x080fe2000001083a */
[----:B------:R-:W-:Y:S01]  /*7da0*/  FFMA.FTZ R61, R54, R55, R61 ;  /* 0x00000037363d7223 */ /* 0x000fe2000001003d */
[----:B------:R-:W-:Y:S01]  /*7db0*/  F2FP.F16.E4M3.UNPACK_B R49, R49 ;  /* 0x00000031ff31723e */ /* 0x000fe200020006ff */
[--C-:B------:R-:W-:Y:S01]  /*7dc0*/  HADD2.F32 R55, -RZ, R50.reuse.H1_H1 ;  /* 0x30000032ff377230 */ /* 0x100fe20000004100 */
[----:B------:R-:W-:Y:S01]  /*7dd0*/  F2FP.F16.E4M3.UNPACK_B R135, R135 ;  /* 0x00000087ff87723e */ /* 0x000fe200020006ff */
[----:B------:R-:W-:Y:S01]  /*7de0*/  HADD2.F32 R54, -RZ, R50.H0_H0 ;  /* 0x20000032ff367230 */ /* 0x000fe20000004100 */
[----:B------:R-:W-:Y:S01]  /*7df0*/  F2FP.F16.E4M3.UNPACK_B R62, R48.H1 ;  /* 0x00000030ff3e723e */ /* 0x000fe200030006ff */
[--C-:B------:R-:W-:Y:S02]  /*7e00*/  HADD2.F32 R50, -RZ, R49.reuse.H0_H0 ;  /* 0x20000031ff327230 */ /* 0x100fe40000004100 */
[----:B------:R-:W-:Y:S01]  /*7e10*/  FMUL.FTZ R59, R55, R56 ;  /* 0x00000038373b7220 */ /* 0x000fe20000410000 */
[----:B------:R-:W-:-:S02]  /*7e20*/  HADD2.F32 R51, -RZ, R49.H1_H1 ;  /* 0x30000031ff337230 */ /* 0x000fc40000004100 */
[----:B------:R-:W-:Y:S01]  /*7e30*/  FMUL.FTZ R56, R54, R56 ;  /* 0x0000003836387220 */ /* 0x000fe20000410000 */
[----:B------:R-:W-:Y:S02]  /*7e40*/  HADD2.F32 R136, -RZ, R136.H0_H0 ;  /* 0x20000088ff887230 */ /* 0x000fe40000004100 */
[--C-:B------:R-:W-:Y:S02]  /*7e50*/  HADD2.F32 R49, -RZ, R135.reuse.H1_H1 ;  /* 0x30000087ff317230 */ /* 0x100fe40000004100 */
[----:B------:R-:W-:Y:S02]  /*7e60*/  HADD2.F32 R135, -RZ, R135.H0_H0 ;  /* 0x20000087ff877230 */ /* 0x000fe40000004100 */
[-C--:B------:R-:W-:Y:S01]  /*7e70*/  FMUL.FTZ R57, R51, R136.reuse ;  /* 0x0000008833397220 */ /* 0x080fe20000410000 */
[----:B------:R-:W-:Y:S01]  /*7e80*/  FMUL.FTZ R136, R50, R136 ;  /* 0x0000008832887220 */ /* 0x000fe20000410000 */
[-C--:B------:R-:W-:Y:S01]  /*7e90*/  FFMA.FTZ R55, R55, R49.reuse, R56 ;  /* 0x0000003137377223 */ /* 0x080fe20000010038 */
[----:B------:R-:W-:Y:S01]  /*7ea0*/  FFMA.FTZ R54, R54, R49, -R59 ;  /* 0x0000003136367223 */ /* 0x000fe2000001083b */
[----:B------:R-:W-:Y:S01]  /*7eb0*/  F2FP.F16.E4M3.UNPACK_B R56, R15.H1 ;  /* 0x0000000fff38723e */ /* 0x000fe200030006ff */
[-C--:B------:R-:W-:Y:S01]  /*7ec0*/  FFMA.FTZ R49, R50, R135.reuse, -R57 ;  /* 0x0000008732317223 */ /* 0x080fe20000010839 */
[----:B------:R-:W-:Y:S01]  /*7ed0*/  FFMA.FTZ R50, R51, R135, R136 ;  /* 0x0000008733327223 */ /* 0x000fe20000010088 */
[----:B------:R-:W-:Y:S01]  /*7ee0*/  F2FP.SATFINITE.E4M3.F32.PACK_AB_MERGE_C R51, R61, R58, RZ ;  /* 0x0000003a3d33723e */ /* 0x000fe200048070ff */
[----:B------:R-:W-:Y:S01]  /*7ef0*/  HADD2.F32 R64, -RZ, R62.H1_H1 ;  /* 0x3000003eff407230 */ /* 0x000fe20000004100 */
[----:B------:R-:W-:Y:S01]  /*7f00*/  F2FP.SATFINITE.E4M3.F32.PACK_AB_MERGE_C R54, R55, R54, RZ ;  /* 0x000000363736723e */ /* 0x000fe200048070ff */
[--C-:B------:R-:W-:Y:S01]  /*7f10*/  HADD2.F32 R57, -RZ, R56.reuse.H0_H0 ;  /* 0x20000038ff397230 */ /* 0x100fe20000004100 */
[-C--:B------:R-:W-:Y:S01]  /*7f20*/  F2FP.F16.E4M3.UNPACK_B R59, R13.reuse.H1 ;  /* 0x0000000dff3b723e */ /* 0x080fe200030006ff */
[----:B------:R-:W-:Y:S01]  /*7f30*/  HADD2.F32 R56, -RZ, R56.H1_H1 ;  /* 0x30000038ff387230 */ /* 0x000fe20000004100 */
[----:B------:R-:W-:Y:S01]  /*7f40*/  F2FP.F16.E4M3.UNPACK_B R55, R14.H1 ;  /* 0x0000000eff37723e */ /* 0x000fe200030006ff */
[----:B------:R-:W-:Y:S01]  /*7f50*/  HADD2.F32 R62, -RZ, R62.H0_H0 ;  /* 0x2000003eff3e7230 */ /* 0x000fe20000004100 */
        /* <DEDUP_REMOVED lines=9> */
[----:B------:R-:W-:Y:S02]  /*7ff0*/  HADD2.F32 R57, -RZ, R58.H1_H1 ;  /* 0x3000003aff397230 */ /* 0x000fe40000004100 */
[----:B------:R-:W-:Y:S01]  /*8000*/  FMUL.FTZ R64, R48, R63 ;  /* 0x0000003f30407220 */ /* 0x000fe20000410000 */
[----:B------:R-:W-:Y:S01]  /*8010*/  F2FP.F16.E4M3.UNPACK_B R15, R15 ;  /* 0x0000000fff0f723e */ /* 0x000fe200020006ff */
[C---:B------:R-:W-:Y:S01]  /*8020*/  FMUL.FTZ R63, R55.reuse, R63 ;  /* 0x0000003f373f7220 */ /* 0x040fe20000410000 */
[----:B------:R-:W-:Y:S01]  /*8030*/  F2FP.F16.E4M3.UNPACK_B R14, R14 ;  /* 0x0000000eff0e723e */ /* 0x000fe200020006ff */
[----:B------:R-:W-:Y:S01]  /*8040*/  FFMA.FTZ R64, R55, R57, -R64 ;  /* 0x0000003937407223 */ /* 0x000fe20000010840 */
[----:B------:R-:W-:-:S02]  /*8050*/  HADD2.F32 R61, -RZ, R61.H0_H0 ;  /* 0x2000003dff3d7230 */ /* 0x000fc40000004100 */
[----:B------:R-:W-:Y:S01]  /*8060*/  FFMA.FTZ R63, R48, R57, R63 ;  /* 0x00000039303f7223 */ /* 0x000fe2000001003f */
[--C-:B------:R-:W-:Y:S02]  /*8070*/  HADD2.F32 R48, -RZ, R15.reuse.H0_H0 ;  /* 0x2000000fff307230 */ /* 0x100fe40000004100 */
[----:B------:R-:W-:Y:S01]  /*8080*/  FFMA.FTZ R60, R56, R60, R65 ;  /* 0x0000003c383c7223 */ /* 0x000fe20000010041 */
[----:B------:R-:W-:Y:S02]  /*8090*/  HADD2.F32 R55, -RZ, R15.H1_H1 ;  /* 0x3000000fff377230 */ /* 0x000fe40000004100 */
[--C-:B------:R-:W-:Y:S01]  /*80a0*/  HADD2.F32 R15, -RZ, R14.reuse.H0_H0 ;  /* 0x2000000eff0f7230 */ /* 0x100fe20000004100 */
[----:B------:R-:W-:Y:S01]  /*80b0*/  F2FP.SATFINITE.E4M3.F32.PACK_AB_MERGE_C R63, R63, R64, RZ ;  /* 0x000000403f3f723e */ /* 0x000fe200048070ff */
[----:B------:R-:W-:Y:S02]  /*80c0*/  HADD2.F32 R14, -RZ, R14.H1_H1 ;  /* 0x3000000eff0e7230 */ /* 0x000fe40000004100 */
[----:B------:R-:W-:Y:S01]  /*80d0*/  FMUL.FTZ R57, R55, R62 ;  /* 0x0000003e37397220 */ /* 0x000fe20000410000 */
[----:B------:R-:W-:-:S02]  /*80e0*/  HADD2.F32 R59, -RZ, R59.H0_H0 ;  /* 0x2000003bff3b7230 */ /* 0x000fc40000004100 */
[----:B------:R-:W-:Y:S01]  /*80f0*/  FMUL.FTZ R62, R48, R62 ;  /* 0x0000003e303e7220 */ /* 0x000fe20000410000 */
[----:B------:R-:W-:Y:S02]  /*8100*/  HADD2.F32 R58, -RZ, R58.H0_H0 ;  /* 0x2000003aff3a7230 */ /* 0x000fe40000004100 */
[-C--:B------:R-:W-:Y:S01]  /*8110*/  FMUL.FTZ R56, R14, R61.reuse ;  /* 0x0000003d0e387220 */ /* 0x080fe20000410000 */
[----:B------:R-:W-:Y:S01]  /*8120*/  FMUL.FTZ R61, R15, R61 ;  /* 0x0000003d0f3d7220 */ /* 0x000fe20000410000 */
[-C--:B------:R-:W-:Y:S01]  /*8130*/  FFMA.FTZ R57, R48, R59.reuse, -R57 ;  /* 0x0000003b30397223 */ /* 0x080fe20000010839 */
[----:B------:R-:W-:Y:S01]  /*8140*/  FFMA.FTZ R62, R55, R59, R62 ;  /* 0x0000003b373e7223 */ /* 0x000fe2000001003e */
[-C--:B------:R-:W-:Y:S01]  /*8150*/  FFMA.FTZ R56, R15, R58.reuse, -R56 ;  /* 0x0000003a0f387223 */ /* 0x080fe20000010838 */
[----:B------:R-:W-:Y:S01]  /*8160*/  FFMA.FTZ R61, R14, R58, R61 ;  /* 0x0000003a0e3d7223 */ /* 0x000fe2000001003d */
[----:B------:R-:W-:Y:S02]  /*8170*/  F2FP.SATFINITE.E4M3.F32.PACK_AB_MERGE_C R60, R60, R13, RZ ;  /* 0x0000000d3c3c723e */ /* 0x000fe400048070ff */
[----:B------:R-:W-:-:S02]  /*8180*/  F2FP.SATFINITE.E4M3.F32.PACK_AB_MERGE_C R13, R12, R11, R51 ;  /* 0x0000000b0c0d723e */ /* 0x000fc40004807033 */
[----:B------:R-:W-:Y:S02]  /*8190*/  F2FP.SATFINITE.E4M3.F32.PACK_AB_MERGE_C R12, R50, R49, R54 ;  /* 0x00000031320c723e */ /* 0x000fe40004807036 */
[----:B------:R-:W-:Y:S02]  /*81a0*/  F2FP.SATFINITE.E4M3.F32.PACK_AB_MERGE_C R14, R61, R56, R63 ;  /* 0x000000383d0e723e */ /* 0x000fe4000480703f */
[----:B------:R-:W-:-:S07]  /*81b0*/  F2FP.SATFINITE.E4M3.F32.PACK_AB_MERGE_C R15, R62, R57, R60 ;  /* 0x000000393e0f723e */ /* 0x000fce000480703c */
.L_x_482:
[----:B------:R-:W-:Y:S05]  /*81c0*/  BSYNC B2 ;  /* 0x0000000000027941 */ /* 0x000fea0003800000 */
.L_x_481:
[----:B------:R0:W-:Y:S02]  /*81d0*/  ST.E.128 desc[UR50][R52.64], R12 ;  /* 0x0000000c34007985 */ /* 0x0001e4000c101d32 */
.L_x_480:
[----:B------:R-:W-:Y:S05]  /*81e0*/  BSYNC B1 ;  /* 0x0000000000017941 */ /* 0x000fea0003800000 */
.L_x_479:
[----:B------:R-:W-:Y:S01]  /*81f0*/  ISETP.NE.AND P3, PT, R31, RZ, PT ;  /* 0x000000ff1f00720c */ /* 0x000fe20003f65270 */
[----:B------:R-:W-:-:S12]  /*8200*/  BSSY B1, `(.L_x_483) ;  /* 0x0000074000017945 */ /* 0x000fd80003800000 */
[----:B------:R-:W-:Y:S05]  /*8210*/  @!P3 BRA `(.L_x_484) ;  /* 0x0000000400c8b947 */ /* 0x000fea0003800000 */
[----:B0-----:R-:W2:Y:S04]  /*8220*/  LDL R12, [R1] ;  /* 0x00000000010c7983 */ /* 0x001ea80000100800 */
[----:B----4-:R-:W4:Y:S01]  /*8230*/  LDL R11, [R1+0x1c] ;  /* 0x00001c00010b7983 */ /* 0x010f220000100800 */
[----:B------:R-:W-:Y:S01]  /*8240*/  IADD3 R48, P3, R23, R120, RZ ;  /* 0x0000007817307210 */ /* 0x000fe20007f7e0ff */
[----:B------:R-:W-:Y:S04]  /*8250*/  BSSY B2, `(.L_x_485) ;  /* 0x000006d000027945 */ /* 0x000fe80003800000 */
[----:B--2---:R-:W-:-:S02]  /*8260*/  IMAD.X R49, R119, 0x1, R12, P3 ;  /* 0x0000000177317824 */ /* 0x004fc400018e060c */
[----:B------:R0:W2:Y:S01]  /*8270*/  LDS.128 R12, [R89+0x28a00] ;  /* 0x028a0000590c7984 */ /* 0x0000a20000000c00 */
[----:B----4-:R-:W-:-:S13]  /*8280*/  ISETP.GE.AND P3, PT, R11, R113, PT ;  /* 0x000000710b00720c */ /* 0x010fda0003f66270 */
[----:B0-----:R-:W-:Y:S05]  /*8290*/  @P3 BRA `(.L_x_486) ;  /* 0x0000000400a03947 */ /* 0x001fea0003800000 */
[----:B------:R-:W-:Y:S02]  /*82a0*/  SHF.R.U32.HI R44, RZ, 0x8, R45 ;  /* 0x00000008ff2c7819 */ /* 0x000fe4000001162d */
[----:B------:R-:W-:Y:S02]  /*82b0*/  SHF.R.U32.HI R46, RZ, 0x8, R47 ;  /* 0x00000008ff2e7819 */ /* 0x000fe4000001162f */
[----:B------:R-:W-:Y:S01]  /*82c0*/  SHF.R.U32.HI R52, RZ, 0x10, R45 ;  /* 0x00000010ff347819 */ /* 0x000fe2000001162d */
[----:B------:R-:W-:Y:S01]  /*82d0*/  IMAD.SHL.U32 R44, R44, 0x100, RZ ;  /* 0x000001002c2c7824 */ /* 0x000fe200078e00ff */
[----:B------:R-:W-:Y:S01]  /*82e0*/  SHF.R.U32.HI R50, RZ, 0x10, R47 ;  /* 0x00000010ff327819 */ /* 0x000fe2000001162f */
[----:B------:R-:W-:Y:S01]  /*82f0*/  IMAD.SHL.U32 R46, R46, 0x100, RZ ;  /* 0x000001002e2e7824 */ /* 0x000fe200078e00ff */
[----:B------:R-:W-:Y:S01]  /*8300*/  LOP3.LUT R51, R45, 0xff0000ff, RZ, 0xc0, !PT ;  /* 0xff0000ff2d337812 */ /* 0x000fe200078ec0ff */
[----:B--2---:R-:W-:Y:S01]  /*8310*/  IMAD.MOV.U32 R45, RZ, RZ, R12 ;  /* 0x000000ffff2d7224 */ /* 0x004fe200078e000c */
[----:B------:R-:W-:Y:S01]  /*8320*/  LOP3.LUT R47, R47, 0xff0000ff, RZ, 0xc0, !PT ;  /* 0xff0000ff2f2f7812 */ /* 0x000fe200078ec0ff */
[----:B------:R-:W-:Y:S01]  /*8330*/  IMAD.U32 R12, R52, 0x10000, RZ ;  /* 0x00010000340c7824 */ /* 0x000fe200078e00ff */
[----:B------:R-:W-:Y:S01]  /*8340*/  MOV R11, R13 ;  /* 0x0000000d000b7202 */ /* 0x000fe20000000f00 */
[----:B------:R-:W-:Y:S01]  /*8350*/  IMAD.U32 R13, R50, 0x10000, RZ ;  /* 0x00010000320d7824 */ /* 0x000fe200078e00ff */
[----:B------:R-:W-:-:S02]  /*8360*/  LOP3.LUT R51, R51, 0xff00, R44, 0xf8, !PT ;  /* 0x0000ff0033337812 */ /* 0x000fc400078ef82c */
[----:B------:R-:W-:Y:S02]  /*8370*/  LOP3.LUT R46, R47, 0xff00, R46, 0xf8, !PT ;  /* 0x0000ff002f2e7812 */ /* 0x000fe400078ef82e */
        /* <DEDUP_REMOVED lines=48> */
[----:B------:R-:W-:Y:S01]  /*8680*/  F2FP.F16.E4M3.UNPACK_B R55, R12.H1 ;  /* 0x0000000cff37723e */ /* 0x000fe200030006ff */
[----:B------:R-:W-:Y:S01]  /*8690*/  HADD2.F32 R52, -RZ, R52.H1_H1 ;  /* 0x30000034ff347230 */ /* 0x000fe20000004100 */
[----:B------:R-:W-:Y:S01]  /*86a0*/  F2FP.F16.E4M3.UNPACK_B R51, R14.H1 ;  /* 0x0000000eff33723e */ /* 0x000fe200030006ff */
[----:B------:R-:W-:Y:S01]  /*86b0*/  HADD2.F32 R58, -RZ, R58.H0_H0 ;  /* 0x2000003aff3a7230 */ /* 0x000fe20000004100 */
[----:B------:R-:W-:Y:S01]  /*86c0*/  F2FP.F16.E4M3.UNPACK_B R57, R13 ;  /* 0x0000000dff39723e */ /* 0x000fe200020006ff */
[----:B------:R-:W-:Y:S01]  /*86d0*/  HADD2.F32 R56, -RZ, R55.H1_H1 ;  /* 0x30000037ff387230 */ /* 0x000fe20000004100 */
[----:B------:R-:W-:Y:S01]  /*86e0*/  F2FP.F16.E4M3.UNPACK_B R54, R12 ;  /* 0x0000000cff36723e */ /* 0x000fe200020006ff */
[----:B------:R-:W-:-:S02]  /*86f0*/  HADD2.F32 R13, -RZ, R51.H1_H1 ;  /* 0x30000033ff0d7230 */ /* 0x000fc40000004100 */
[CC--:B------:R-:W-:Y:S01]  /*8700*/  FMUL.FTZ R12, R52.reuse, R59.reuse ;  /* 0x0000003b340c7220 */ /* 0x0c0fe20000410000 */
[----:B------:R-:W-:Y:S02]  /*8710*/  HADD2.F32 R60, -RZ, R57.H1_H1 ;  /* 0x30000039ff3c7230 */ /* 0x000fe40000004100 */
[C---:B------:R-:W-:Y:S01]  /*8720*/  FMUL.FTZ R59, R53.reuse, R59 ;  /* 0x0000003b353b7220 */ /* 0x040fe20000410000 */
[----:B------:R-:W-:Y:S02]  /*8730*/  HADD2.F32 R51, -RZ, R51.H0_H0 ;  /* 0x20000033ff337230 */ /* 0x000fe40000004100 */
[----:B------:R-:W-:Y:S01]  /*8740*/  FFMA.FTZ R61, R53, R56, -R12 ;  /* 0x00000038353d7223 */ /* 0x000fe2000001080c */
[----:B------:R-:W-:Y:S02]  /*8750*/  HADD2.F32 R12, -RZ, R54.H1_H1 ;  /* 0x30000036ff0c7230 */ /* 0x000fe40000004100 */
[-C--:B------:R-:W-:Y:S01]  /*8760*/  FMUL.FTZ R62, R13, R60.reuse ;  /* 0x0000003c0d3e7220 */ /* 0x080fe20000410000 */
[----:B------:R-:W-:Y:S01]  /*8770*/  F2FP.F16.E4M3.UNPACK_B R15, R15 ;  /* 0x0000000fff0f723e */ /* 0x000fe200020006ff */
[C---:B------:R-:W-:Y:S01]  /*8780*/  FMUL.FTZ R60, R51.reuse, R60 ;  /* 0x0000003c333c7220 */ /* 0x040fe20000410000 */
[----:B------:R-:W-:Y:S01]  /*8790*/  F2FP.F16.E4M3.UNPACK_B R14, R14 ;  /* 0x0000000eff0e723e */ /* 0x000fe200020006ff */
[----:B------:R-:W-:Y:S01]  /*87a0*/  FFMA.FTZ R56, R52, R56, R59 ;  /* 0x0000003834387223 */ /* 0x000fe2000001003b */
[-C--:B------:R-:W-:Y:S01]  /*87b0*/  FFMA.FTZ R62, R51, R12.reuse, -R62 ;  /* 0x0000000c333e7223 */ /* 0x080fe2000001083e */
[----:B------:R-:W-:Y:S01]  /*87c0*/  FFMA.FTZ R59, R13, R12, R60 ;  /* 0x0000000c0d3b7223 */ /* 0x000fe2000001003c */
[----:B------:R-:W-:-:S02]  /*87d0*/  HADD2.F32 R13, -RZ, R15.H0_H0 ;  /* 0x2000000fff0d7230 */ /* 0x000fc40000004100 */
[--C-:B------:R-:W-:Y:S01]  /*87e0*/  HADD2.F32 R12, -RZ, R14.reuse.H0_H0 ;  /* 0x2000000eff0c7230 */ /* 0x100fe20000004100 */
[----:B------:R-:W-:Y:S01]  /*87f0*/  F2FP.SATFINITE.E4M3.F32.PACK_AB_MERGE_C R56, R56, R61, RZ ;  /* 0x0000003d3838723e */ /* 0x000fe200048070ff */
[----:B------:R-:W-:Y:S01]  /*8800*/  HADD2.F32 R15, -RZ, R15.H1_H1 ;  /* 0x3000000fff0f7230 */ /* 0x000fe20000004100 */
[----:B------:R-:W-:Y:S01]  /*8810*/  F2FP.SATFINITE.E4M3.F32.PACK_AB_MERGE_C R59, R59, R62, RZ ;  /* 0x0000003e3b3b723e */ /* 0x000fe200048070ff */
[----:B------:R-:W-:Y:S02]  /*8820*/  HADD2.F32 R14, -RZ, R14.H1_H1 ;  /* 0x3000000eff0e7230 */ /* 0x000fe40000004100 */
[----:B------:R-:W-:Y:S02]  /*8830*/  HADD2.F32 R57, -RZ, R57.H0_H0 ;  /* 0x20000039ff397230 */ /* 0x000fe40000004100 */
[----:B------:R-:W-:Y:S02]  /*8840*/  HADD2.F32 R51, -RZ, R54.H0_H0 ;  /* 0x20000036ff337230 */ /* 0x000fe40000004100 */
[----:B------:R-:W-:Y:S01]  /*8850*/  FMUL.FTZ R54, R15, R58 ;  /* 0x0000003a0f367220 */ /* 0x000fe20000410000 */
[----:B------:R-:W-:-:S02]  /*8860*/  HADD2.F32 R52, -RZ, R55.H0_H0 ;  /* 0x20000037ff347230 */ /* 0x000fc40000004100 */
[-C--:B------:R-:W-:Y:S01]  /*8870*/  FMUL.FTZ R53, R14, R57.reuse ;  /* 0x000000390e357220 */ /* 0x080fe20000410000 */
[C---:B------:R-:W-:Y:S01]  /*8880*/  FMUL.FTZ R58, R13.reuse, R58 ;  /* 0x0000003a0d3a7220 */ /* 0x040fe20000410000 */
[C---:B------:R-:W-:Y:S01]  /*8890*/  FMUL.FTZ R57, R12.reuse, R57 ;  /* 0x000000390c397220 */ /* 0x040fe20000410000 */
[-C--:B------:R-:W-:Y:S02]  /*88a0*/  FFMA.FTZ R54, R13, R52.reuse, -R54 ;  /* 0x000000340d367223 */ /* 0x080fe40000010836 */
[----:B------:R-:W-:Y:S01]  /*88b0*/  FFMA.FTZ R15, R15, R52, R58 ;  /* 0x000000340f0f7223 */ /* 0x000fe2000001003a */
[-C--:B------:R-:W-:Y:S01]  /*88c0*/  FFMA.FTZ R53, R12, R51.reuse, -R53 ;  /* 0x000000330c357223 */ /* 0x080fe20000010835 */
[----:B------:R-:W-:Y:S01]  /*88d0*/  FFMA.FTZ R14, R14, R51, R57 ;  /* 0x000000330e0e7223 */ /* 0x000fe20000010039 */
[----:B------:R-:W-:Y:S02]  /*88e0*/  F2FP.SATFINITE.E4M3.F32.PACK_AB_MERGE_C R13, R44, R11, R47 ;  /* 0x0000000b2c0d723e */ /* 0x000fe4000480702f */
[----:B------:R-:W-:-:S02]  /*88f0*/  F2FP.SATFINITE.E4M3.F32.PACK_AB_MERGE_C R12, R46, R45, R50 ;  /* 0x0000002d2e0c723e */ /* 0x000fc40004807032 */
[----:B------:R-:W-:Y:S02]  /*8900*/  F2FP.SATFINITE.E4M3.F32.PACK_AB_MERGE_C R14, R14, R53, R59 ;  /* 0x000000350e0e723e */ /* 0x000fe4000480703b */
[----:B------:R-:W-:-:S07]  /*8910*/  F2FP.SATFINITE.E4M3.F32.PACK_AB_MERGE_C R15, R15, R54, R56 ;  /* 0x000000360f0f723e */ /* 0x000fce0004807038 */
.L_x_486:
[----:B------:R-:W-:Y:S05]  /*8920*/  BSYNC B2 ;  /* 0x0000000000027941 */ /* 0x000fea0003800000 */
.L_x_485:
[----:B--2---:R0:W-:Y:S02]  /*8930*/  ST.E.128 desc[UR50][R48.64], R12 ;  /* 0x0000000c30007985 */ /* 0x0041e4000c101d32 */
.L_x_484:
[----:B------:R-:W-:Y:S05]  /*8940*/  BSYNC B1 ;  /* 0x0000000000017941 */ /* 0x000fea0003800000 */
.L_x_483:
[----:B------:R-:W-:Y:S01]  /*8950*/  ISETP.NE.AND P3, PT, R32, RZ, PT ;  /* 0x000000ff2000720c */ /* 0x000fe20003f65270 */
[----:B------:R-:W-:-:S12]  /*8960*/  BSSY B1, `(.L_x_487) ;  /* 0x0000073000017945 */ /* 0x000fd80003800000 */
[----:B------:R-:W-:Y:S05]  /*8970*/  @!P3 BRA `(.L_x_488) ;  /* 0x0000000400c4b947 */ /* 0x000fea0003800000 */
[----:B----4-:R-:W4:Y:S01]  /*8980*/  LDL R11, [R1+0x14] ;  /* 0x00001400010b7983 */ /* 0x010f220000100800 */
[----:B0-----:R-:W-:Y:S01]  /*8990*/  IADD3 R44, P3, R22, R120, RZ ;  /* 0x00000078162c7210 */ /* 0x001fe20007f7e0ff */
[----:B------:R-:W-:Y:S02]  /*89a0*/  BSSY B2, `(.L_x_489) ;  /* 0x000006d000027945 */ /* 0x000fe40003800000 */
[----:B------:R0:W0:Y:S02]  /*89b0*/  LDS.128 R12, [R88+0x2b200] ;  /* 0x02b20000580c7984 */ /* 0x0000240000000c00 */
[----:B--2---:R-:W-:Y:S01]  /*89c0*/  IMAD.X R45, R119, 0x1, R229, P3 ;  /* 0x00000001772d7824 */ /* 0x004fe200018e06e5 */
[----:B----4-:R-:W-:-:S13]  /*89d0*/  ISETP.GE.AND P3, PT, R11, R113, PT ;  /* 0x000000710b00720c */ /* 0x010fda0003f66270 */
[----:B0-----:R-:W-:Y:S05]  /*89e0*/  @P3 BRA `(.L_x_490) ;  /* 0x0000000400a03947 */ /* 0x001fea0003800000 */
[----:B------:R-:W-:Y:S02]  /*89f0*/  SHF.R.U32.HI R11, RZ, 0x8, R41 ;  /* 0x00000008ff0b7819 */ /* 0x000fe40000011629 */
[--C-:B------:R-:W-:Y:S02]  /*8a00*/  SHF.R.U32.HI R47, RZ, 0x8, R43.reuse ;  /* 0x00000008ff2f7819 */ /* 0x100fe4000001162b */
[----:B------:R-:W-:Y:S02]  /*8a10*/  LOP3.LUT R42, R43, 0xff0000ff, RZ, 0xc0, !PT ;  /* 0xff0000ff2b2a7812 */ /* 0x000fe400078ec0ff */
[----:B------:R-:W-:Y:S01]  /*8a20*/  SHF.R.U32.HI R46, RZ, 0x10, R43 ;  /* 0x00000010ff2e7819 */ /* 0x000fe2000001162b */
[----:B------:R-:W-:Y:S01]  /*8a30*/  IMAD.SHL.U32 R47, R47, 0x100, RZ ;  /* 0x000001002f2f7824 */ /* 0x000fe200078e00ff */
[----:B------:R-:W-:Y:S02]  /*8a40*/  LOP3.LUT R40, R41, 0xff0000ff, RZ, 0xc0, !PT ;  /* 0xff0000ff29287812 */ /* 0x000fe400078ec0ff */
[----:B------:R-:W-:Y:S01]  /*8a50*/  SHF.R.U32.HI R48, RZ, 0x10, R41 ;  /* 0x00000010ff307819 */ /* 0x000fe20000011629 */
[----:B------:R-:W-:Y:S01]  /*8a60*/  IMAD.MOV.U32 R41, RZ, RZ, R12 ;  /* 0x000000ffff297224 */ /* 0x000fe200078e000c */
[----:B------:R-:W-:Y:S01]  /*8a70*/  SHF.L.U32 R43, R11, 0x8, RZ ;  /* 0x000000080b2b7819 */ /* 0x000fe200000006ff */
[----:B------:R-:W-:Y:S01]  /*8a80*/  IMAD.MOV.U32 R11, RZ, RZ, R13 ;  /* 0x000000ffff0b7224 */ /* 0x000fe200078e000d */
[----:B------:R-:W-:-:S02]  /*8a90*/  LOP3.LUT R42, R42, 0xff00, R47, 0xf8, !PT ;  /* 0x0000ff002a2a7812 */ /* 0x000fc400078ef82f */
[----:B------:R-:W-:Y:S01]  /*8aa0*/  LOP3.LUT R13, R40, 0xff00, R43, 0xf8, !PT ;  /* 0x0000ff00280d7812 */ /* 0x000fe200078ef82b */
[----:B------:R-:W-:Y:S01]  /*8ab0*/  IMAD.U32 R40, R48, 0x10000, RZ ;  /* 0x0001000030287824 */ /* 0x000fe200078e00ff */
[----:B------:R-:W-:Y:S02]  /*8ac0*/  SHF.L.U32 R47, R46, 0x10, RZ ;  /* 0x000000102e2f7819 */ /* 0x000fe400000006ff */
[----:B------:R-:W-:Y:S02]  /*8ad0*/  F2FP.F16.E4M3.UNPACK_B R43, R87.H1 ;  /* 0x00000057ff2b723e */ /* 0x000fe400030006ff */
[-C--:B------:R-:W-:Y:S02]  /*8ae0*/  F2FP.F16.E4M3.UNPACK_B R12, R11.reuse ;  /* 0x0000000bff0c723e */ /* 0x080fe400020006ff */
        /* <DEDUP_REMOVED lines=17> */
[CC--:B------:R-:W-:Y:S01]  /*8c00*/  FMUL.FTZ R50, R46.reuse, R48.reuse ;  /* 0x000000302e327220 */ /* 0x0c0fe20000410000 */
[C---:B------:R-:W-:Y:S01]  /*8c10*/  FMUL.FTZ R53, R43.reuse, R48 ;  /* 0x000000302b357220 */ /* 0x040fe20000410000 */
[-C--:B------:R-:W-:Y:S01]  /*8c20*/  F2FP.F16.E4M3.UNPACK_B R42, R41.reuse.H1 ;  /* 0x00000029ff2a723e */ /* 0x080fe200030006ff */
[----:B------:R-:W-:Y:S01]  /*8c30*/  HADD2.F32 R48, -RZ, R87.H1_H1 ;  /* 0x30000057ff307230 */ /* 0x000fe20000004100 */
[----:B------:R-:W-:Y:S01]  /*8c40*/  F2FP.F16.E4M3.UNPACK_B R41, R41 ;  /* 0x00000029ff29723e */ /* 0x000fe200020006ff */
[-C--:B------:R-:W-:Y:S01]  /*8c50*/  FFMA.FTZ R52, R43, R47.reuse, -R50 ;  /* 0x0000002f2b347223 */ /* 0x080fe20000010832 */
[----:B------:R-:W-:Y:S01]  /*8c60*/  FFMA.FTZ R53, R46, R47, R53 ;  /* 0x0000002f2e357223 */ /* 0x000fe20000010035 */
[----:B------:R-:W-:Y:S01]  /*8c70*/  F2FP.F16.E4M3.UNPACK_B R86, R86 ;  /* 0x00000056ff56723e */ /* 0x000fe200020006ff */
[----:B------:R-:W-:-:S02]  /*8c80*/  HADD2.F32 R46, -RZ, R42.H0_H0 ;  /* 0x2000002aff2e7230 */ /* 0x000fc40000004100 */
[----:B------:R-:W-:Y:S02]  /*8c90*/  HADD2.F32 R47, -RZ, R42.H1_H1 ;  /* 0x3000002aff2f7230 */ /* 0x000fe40000004100 */
[----:B------:R-:W-:Y:S02]  /*8ca0*/  HADD2.F32 R87, -RZ, R87.H0_H0 ;  /* 0x20000057ff577230 */ /* 0x000fe40000004100 */
[-C--:B------:R-:W-:Y:S01]  /*8cb0*/  FMUL.FTZ R50, R46, R48.reuse ;  /* 0x000000302e327220 */ /* 0x080fe20000410000 */
[--C-:B------:R-:W-:Y:S02]  /*8cc0*/  HADD2.F32 R43, -RZ, R41.reuse.H1_H1 ;  /* 0x30000029ff2b7230 */ /* 0x100fe40000004100 */
[----:B------:R-:W-:Y:S01]  /*8cd0*/  FMUL.FTZ R51, R47, R48 ;  /* 0x000000302f337220 */ /* 0x000fe20000410000 */
[----:B------:R-:W-:Y:S02]  /*8ce0*/  HADD2.F32 R42, -RZ, R41.H0_H0 ;  /* 0x20000029ff2a7230 */ /* 0x000fe40000004100 */
[----:B------:R-:W-:-:S02]  /*8cf0*/  HADD2.F32 R41, -RZ, R86.H1_H1 ;  /* 0x30000056ff297230 */ /* 0x000fc40000004100 */
[-C--:B------:R-:W-:Y:S01]  /*8d00*/  FMUL.FTZ R49, R43, R87.reuse ;  /* 0x000000572b317220 */ /* 0x080fe20000410000 */
[----:B------:R-:W-:Y:S02]  /*8d10*/  HADD2.F32 R86, -RZ, R86.H0_H0 ;  /* 0x20000056ff567230 */ /* 0x000fe40000004100 */
[----:B------:R-:W-:Y:S01]  /*8d20*/  FMUL.FTZ R48, R42, R87 ;  /* 0x000000572a307220 */ /* 0x000fe20000410000 */
[-C--:B------:R-:W-:Y:S01]  /*8d30*/  FFMA.FTZ R51, R46, R41.reuse, -R51 ;  /* 0x000000292e337223 */ /* 0x080fe20000010833 */
[----:B------:R-:W-:Y:S01]  /*8d40*/  FFMA.FTZ R50, R47, R41, R50 ;  /* 0x000000292f327223 */ /* 0x000fe20000010032 */
[-C--:B------:R-:W-:Y:S01]  /*8d50*/  FFMA.FTZ R41, R42, R86.reuse, -R49 ;  /* 0x000000562a297223 */ /* 0x080fe20000010831 */
[----:B------:R-:W-:Y:S01]  /*8d60*/  FFMA.FTZ R42, R43, R86, R48 ;  /* 0x000000562b2a7223 */ /* 0x000fe20000010030 */
[----:B------:R-:W-:Y:S02]  /*8d70*/  F2FP.F16.E4M3.UNPACK_B R47, R15.H1 ;  /* 0x0000000fff2f723e */ /* 0x000fe400030006ff */
[----:B------:R-:W-:-:S02]  /*8d80*/  F2FP.SATFINITE.E4M3.F32.PACK_AB_MERGE_C R43, R53, R52, RZ ;  /* 0x00000034352b723e */ /* 0x000fc400048070ff */
[----:B------:R-:W-:Y:S01]  /*8d90*/  F2FP.F16.E4M3.UNPACK_B R53, R40.H1 ;  /* 0x00000028ff35723e */ /* 0x000fe200030006ff */
[--C-:B------:R-:W-:Y:S01]  /*8da0*/  HADD2.F32 R48, -RZ, R47.reuse.H0_H0 ;  /* 0x2000002fff307230 */ /* 0x100fe20000004100 */
[----:B------:R-:W-:Y:S01]  /*8db0*/  F2FP.SATFINITE.E4M3.F32.PACK_AB_MERGE_C R58, R50, R51, RZ ;  /* 0x00000033323a723e */ /* 0x000fe200048070ff */
[----:B------:R-:W-:Y:S01]  /*8dc0*/  HADD2.F32 R47, -RZ, R47.H1_H1 ;  /* 0x3000002fff2f7230 */ /* 0x000fe20000004100 */
[-C--:B------:R-:W-:Y:S01]  /*8dd0*/  F2FP.F16.E4M3.UNPACK_B R50, R13.reuse.H1 ;  /* 0x0000000dff32723e */ /* 0x080fe200030006ff */
[--C-:B------:R-:W-:Y:S01]  /*8de0*/  HADD2.F32 R54, -RZ, R53.reuse.H1_H1 ;  /* 0x30000035ff367230 */ /* 0x100fe20000004100 */
[----:B------:R-:W-:Y:S01]  /*8df0*/  F2FP.F16.E4M3.UNPACK_B R46, R14.H1 ;  /* 0x0000000eff2e723e */ /* 0x000fe200030006ff */
[----:B------:R-:W-:Y:S01]  /*8e00*/  HADD2.F32 R53, -RZ, R53.H0_H0 ;  /* 0x20000035ff357230 */ /* 0x000fe20000004100 */
[----:B------:R-:W-:Y:S01]  /*8e10*/  F2FP.F16.E4M3.UNPACK_B R52, R40 ;  /* 0x00000028ff34723e */ /* 0x000fe200020006ff */
[----:B------:R-:W-:Y:S01]  /*8e20*/  HADD2.F32 R51, -RZ, R50.H1_H1 ;  /* 0x30000032ff337230 */ /* 0x000fe20000004100 */
[----:B------:R-:W-:Y:S01]  /*8e30*/  F2FP.F16.E4M3.UNPACK_B R49, R13 ;  /* 0x0000000dff31723e */ /* 0x000fe200020006ff */
[----:B------:R-:W-:-:S02]  /*8e40*/  HADD2.F32 R40, -RZ, R46.H1_H1 ;  /* 0x3000002eff287230 */ /* 0x000fc40000004100 */
[----:B------:R-:W-:Y:S01]  /*8e50*/  FMUL.FTZ R13, R47, R54 ;  /* 0x000000362f0d7220 */ /* 0x000fe20000410000 */
[----:B------:R-:W-:Y:S01]  /*8e60*/  HADD2.F32 R55, -RZ, R52.H1_H1 ;  /* 0x30000034ff377230 */ /* 0x000fe20000004100 */
[----:B------:R-:W-:Y:S01]  /*8e70*/  F2FP.F16.E4M3.UNPACK_B R15, R15 ;  /* 0x0000000fff0f723e */ /* 0x000fe200020006ff */
[----:B------:R-:W-:Y:S02]  /*8e80*/  HADD2.F32 R46, -RZ, R46.H0_H0 ;  /* 0x2000002eff2e7230 */ /* 0x000fe40000004100 */
[----:B------:R-:W-:Y:S01]  /*8e90*/  FFMA.FTZ R56, R48, R51, -R13 ;  /* 0x0000003330387223 */ /* 0x000fe2000001080d */
[----:B------:R-:W-:Y:S02]  /*8ea0*/  HADD2.F32 R13, -RZ, R49.H1_H1 ;  /* 0x30000031ff0d7230 */ /* 0x000fe40000004100 */
[-C--:B------:R-:W-:Y:S01]  /*8eb0*/  FMUL.FTZ R57, R40, R55.reuse ;  /* 0x0000003728397220 */ /* 0x080fe20000410000 */
[----:B------:R-:W-:Y:S01]  /*8ec0*/  F2FP.F16.E4M3.UNPACK_B R14, R14 ;  /* 0x0000000eff0e723e */ /* 0x000fe200020006ff */
[----:B------:R-:W-:Y:S01]  /*8ed0*/  FMUL.FTZ R55, R46, R55 ;  /* 0x000000372e377220 */ /* 0x000fe20000410000 */
[----:B------:R-:W-:Y:S01]  /*8ee0*/  FMUL.FTZ R54, R48, R54 ;  /* 0x0000003630367220 */ /* 0x000fe20000410000 */
[----:B------:R-:W-:Y:S01]  /*8ef0*/  FFMA.FTZ R57, R46, R13, -R57 ;  /* 0x0000000d2e397223 */ /* 0x000fe20000010839 */
[----:B------:R-:W-:-:S02]  /*8f00*/  HADD2.F32 R52, -RZ, R52.H0_H0 ;  /* 0x20000034ff347230 */ /* 0x000fc40000004100 */
[----:B------:R-:W-:Y:S01]  /*8f10*/  FFMA.FTZ R48, R40, R13, R55 ;  /* 0x0000000d28307223 */ /* 0x000fe20000010037 */
[--C-:B------:R-:W-:Y:S02]  /*8f20*/  HADD2.F32 R40, -RZ, R15.reuse.H0_H0 ;  /* 0x2000000fff287230 */ /* 0x100fe40000004100 */
[----:B------:R-:W-:Y:S01]  /*8f30*/  FFMA.FTZ R59, R47, R51, R54 ;  /* 0x000000332f3b7223 */ /* 0x000fe20000010036 */
[--C-:B------:R-:W-:Y:S02]  /*8f40*/  HADD2.F32 R13, -RZ, R14.reuse.H0_H0 ;  /* 0x2000000eff0d7230 */ /* 0x100fe40000004100 */
[----:B------:R-:W-:Y:S02]  /*8f50*/  HADD2.F32 R15, -RZ, R15.H1_H1 ;  /* 0x3000000fff0f7230 */ /* 0x000fe40000004100 */
[----:B------:R-:W-:Y:S01]  /*8f60*/  FMUL.FTZ R54, R40, R53 ;  /* 0x0000003528367220 */ /* 0x000fe20000410000 */
[----:B------:R-:W-:Y:S02]  /*8f70*/  HADD2.F32 R14, -RZ, R14.H1_H1 ;  /* 0x3000000eff0e7230 */ /* 0x000fe40000004100 */
[----:B------:R-:W-:Y:S01]  /*8f80*/  FMUL.FTZ R47, R13, R52 ;  /* 0x000000340d2f7220 */ /* 0x000fe20000410000 */
[----:B------:R-:W-:-:S02]  /*8f90*/  HADD2.F32 R50, -RZ, R50.H0_H0 ;  /* 0x20000032ff327230 */ /* 0x000fc40000004100 */
[C---:B------:R-:W-:Y:S01]  /*8fa0*/  FMUL.FTZ R51, R15.reuse, R53 ;  /* 0x000000350f337220 */ /* 0x040fe20000410000 */
[----:B------:R-:W-:Y:S02]  /*8fb0*/  HADD2.F32 R49, -RZ, R49.H0_H0 ;  /* 0x20000031ff317230 */ /* 0x000fe40000004100 */
[----:B------:R-:W-:Y:S01]  /*8fc0*/  FMUL.FTZ R46, R14, R52 ;  /* 0x000000340e2e7220 */ /* 0x000fe20000410000 */
[----:B------:R-:W-:Y:S01]  /*8fd0*/  F2FP.SATFINITE.E4M3.F32.PACK_AB_MERGE_C R48, R48, R57, RZ ;  /* 0x000000393030723e */ /* 0x000fe200048070ff */
        /* <DEDUP_REMOVED lines=9> */
.L_x_490:
[----:B------:R-:W-:Y:S05]  /*9070*/  BSYNC B2 ;  /* 0x0000000000027941 */ /* 0x000fea0003800000 */
.L_x_489:
[----:B------:R0:W-:Y:S02]  /*9080*/  ST.E.128 desc[UR50][R44.64], R12 ;  /* 0x0000000c2c007985 */ /* 0x0001e4000c101d32 */
.L_x_488:
[----:B------:R-:W-:Y:S05]  /*9090*/  BSYNC B1 ;  /* 0x0000000000017941 */ /* 0x000fea0003800000 */
.L_x_487:
[----:B------:R-:W-:-:S13]  /*90a0*/  ISETP.NE.AND P3, PT, R33, RZ, PT ;  /* 0x000000ff2100720c */ /* 0x000fda0003f65270 */
        /* <DEDUP_REMOVED lines=10> */
[----:B------:R-:W-:Y:S01]  /*9150*/  LOP3.LUT R38, R37, 0xff0000ff, RZ, 0xc0, !PT ;  /* 0xff0000ff25267812 */ /* 0x000fe200078ec0ff */
[----:B------:R-:W-:Y:S01]  /*9160*/  IMAD.SHL.U32 R11, R11, 0x100, RZ ;  /* 0x000001000b0b7824 */ /* 0x000fe200078e00ff */
[----:B------:R-:W-:Y:S02]  /*9170*/  SHF.R.U32.HI R44, RZ, 0x10, R39 ;  /* 0x00000010ff2c7819 */ /* 0x000fe40000011627 */
[----:B------:R-:W-:Y:S01]  /*9180*/  LOP3.LUT R42, R39, 0xff0000ff, RZ, 0xc0, !PT ;  /* 0xff0000ff272a7812 */ /* 0x000fe200078ec0ff */
[----:B------:R-:W-:Y:S01]  /*9190*/  IMAD.SHL.U32 R39, R36, 0x100, RZ ;  /* 0x0000010024277824 */ /* 0x000fe200078e00ff */
[----:B------:R-:W-:Y:S01]  /*91a0*/  SHF.R.U32.HI R45, RZ, 0x10, R37 ;  /* 0x00000010ff2d7819 */ /* 0x000fe20000011625 */
[----:B------:R-:W-:Y:S01]  /*91b0*/  IMAD.MOV.U32 R36, RZ, RZ, R12 ;  /* 0x000000ffff247224 */ /* 0x000fe200078e000c */
[----:B------:R-:W-:Y:S01]  /*91c0*/  LOP3.LUT R37, R38, 0xff00, R11, 0xf8, !PT ;  /* 0x0000ff0026257812 */ /* 0x000fe200078ef80b */
[----:B------:R-:W-:Y:S01]  /*91d0*/  IMAD.U32 R38, R44, 0x10000, RZ ;  /* 0x000100002c267824 */ /* 0x000fe200078e00ff */
[----:B------:R-:W-:-:S02]  /*91e0*/  LOP3.LUT R43, R42, 0xff00, R39, 0xf8, !PT ;  /* 0x0000ff002a2b7812 */ /* 0x000fc400078ef827 */
[----:B------:R-:W-:Y:S02]  /*91f0*/  SHF.L.U32 R12, R45, 0x10, RZ ;  /* 0x000000102d0c7819 */ /* 0x000fe400000006ff */
[----:B------:R-:W-:Y:S02]  /*9200*/  F2FP.F16.E4M3.UNPACK_B R39, R85.H1 ;  /* 0x00000055ff27723e */ /* 0x000fe400030006ff */
[-C--:B------:R-:W-:Y:S02]  /*9210*/  F2FP.F16.E4M3.UNPACK_B R11, R13.reuse ;  /* 0x0000000dff0b723e */ /* 0x080fe400020006ff */
[----:B------:R-:W-:Y:S01]  /*9220*/  LOP3.LUT R45, R43, 0xff0000, R38, 0xf8, !PT ;  /* 0x00ff00002b2d7812 */ /* 0x000fe200078ef826 */
[----:B------:R-:W-:Y:S01]  /*9230*/  HADD2.F32 R43, -RZ, R39.H0_H0 ;  /* 0x20000027ff2b7230 */ /* 0x000fe20000004100 */
[----:B------:R-:W-:Y:S01]  /*9240*/  LOP3.LUT R42, R37, 0xff0000, R12, 0xf8, !PT ;  /* 0x00ff0000252a7812 */ /* 0x000fe200078ef80c */
[----:B------:R-:W-:Y:S01]  /*9250*/  HADD2.F32 R12, -RZ, R11.H1_H1 ;  /* 0x3000000bff0c7230 */ /* 0x000fe20000004100 */
[----:B------:R-:W-:Y:S01]  /*9260*/  F2FP.F16.E4M3.UNPACK_B R38, R84.H1 ;  /* 0x00000054ff26723e */ /* 0x000fe200030006ff */
[----:B------:R-:W-:Y:S01]  /*9270*/  HADD2.F32 R44, -RZ, R39.H1_H1 ;  /* 0x30000027ff2c7230 */ /* 0x000fe20000004100 */
[----:B------:R-:W-:Y:S01]  /*9280*/  F2FP.F16.E4M3.UNPACK_B R13, R13.H1 ;  /* 0x0000000dff0d723e */ /* 0x000fe200030006ff */
[----:B------:R-:W-:-:S02]  /*9290*/  HADD2.F32 R11, -RZ, R11.H0_H0 ;  /* 0x2000000bff0b7230 */ /* 0x000fc40000004100 */
[C---:B------:R-:W-:Y:S01]  /*92a0*/  FMUL.FTZ R46, R12.reuse, R43 ;  /* 0x0000002b0c2e7220 */ /* 0x040fe20000410000 */
[--C-:B------:R-:W-:Y:S01]  /*92b0*/  HADD2.F32 R39, -RZ, R38.reuse.H0_H0 ;  /* 0x20000026ff277230 */ /* 0x100fe20000004100 */
[----:B------:R-:W-:Y:S01]  /*92c0*/  F2FP.F16.E4M3.UNPACK_B R85, R85 ;  /* 0x00000055ff55723e */ /* 0x000fe200020006ff */
[--C-:B------:R-:W-:Y:S02]  /*92d0*/  HADD2.F32 R37, -RZ, R13.reuse.H1_H1 ;  /* 0x3000000dff257230 */ /* 0x100fe40000004100 */
[C---:B------:R-:W-:Y:S01]  /*92e0*/  FMUL.FTZ R43, R11.reuse, R43 ;  /* 0x0000002b0b2b7220 */ /* 0x040fe20000410000 */
[----:B------:R-:W-:Y:S02]  /*92f0*/  HADD2.F32 R13, -RZ, R13.H0_H0 ;  /* 0x2000000dff0d7230 */ /* 0x000fe40000004100 */
[-C--:B------:R-:W-:Y:S01]  /*9300*/  FFMA.FTZ R11, R11, R39.reuse, -R46 ;  /* 0x000000270b0b7223 */ /* 0x080fe2000001082e */
[----:B------:R-:W-:Y:S02]  /*9310*/  HADD2.F32 R38, -RZ, R38.H1_H1 ;  /* 0x30000026ff267230 */ /* 0x000fe40000004100 */
[-C--:B------:R-:W-:Y:S01]  /*9320*/  FMUL.FTZ R46, R37, R44.reuse ;  /* 0x0000002c252e7220 */ /* 0x080fe20000410000 */
[----:B------:R-:W-:Y:S01]  /*9330*/  FFMA.FTZ R12, R12, R39, R43 ;  /* 0x000000270c0c7223 */ /* 0x000fe2000001002b */
[----:B------:R-:W-:Y:S01]  /*9340*/  FMUL.FTZ R44, R13, R44 ;  /* 0x0000002c0d2c7220 */ /* 0x000fe20000410000 */
[----:B------:R-:W-:-:S02]  /*9350*/  HADD2.F32 R43, -RZ, R85.H1_H1 ;  /* 0x30000055ff2b7230 */ /* 0x000fc40000004100 */
[----:B------:R-:W-:Y:S01]  /*9360*/  FFMA.FTZ R47, R13, R38, -R46 ;  /* 0x000000260d2f7223 */ /* 0x000fe2000001082e */
[----:B------:R-:W-:Y:S01]  /*9370*/  F2FP.F16.E4M3.UNPACK_B R13, R36.H1 ;  /* 0x00000024ff0d723e */ /* 0x000fe200030006ff */
[----:B------:R-:W-:Y:S01]  /*9380*/  FFMA.FTZ R50, R37, R38, R44 ;  /* 0x0000002625327223 */ /* 0x000fe2000001002c */
[----:B------:R-:W-:Y:S01]  /*9390*/  F2FP.F16.E4M3.UNPACK_B R36, R36 ;  /* 0x00000024ff24723e */ /* 0x000fe200020006ff */
[----:B------:R-:W-:Y:S01]  /*93a0*/  HADD2.F32 R85, -RZ, R85.H0_H0 ;  /* 0x20000055ff557230 */ /* 0x000fe20000004100 */
[----:B------:R-:W-:Y:S01]  /*93b0*/  F2FP.F16.E4M3.UNPACK_B R84, R84 ;  /* 0x00000054ff54723e */ /* 0x000fe200020006ff */
[--C-:B------:R-:W-:Y:S01]  /*93c0*/  HADD2.F32 R37, -RZ, R13.reuse.H0_H0 ;  /* 0x2000000dff257230 */ /* 0x100fe20000004100 */
[----:B------:R-:W-:Y:S01]  /*93d0*/  F2FP.SATFINITE.E4M3.F32.PACK_AB_MERGE_C R53, R50, R47, RZ ;  /* 0x0000002f3235723e */ /* 0x000fe200048070ff */
[----:B------:R-:W-:Y:S02]  /*93e0*/  HADD2.F32 R38, -RZ, R13.H1_H1 ;  /* 0x3000000dff267230 */ /* 0x000fe40000004100 */
[----:B------:R-:W-:-:S02]  /*93f0*/  HADD2.F32 R13, -RZ, R36.H0_H0 ;  /* 0x20000024ff0d7230 */ /* 0x000fc40000004100 */
[----:B------:R-:W-:Y:S02]  /*9400*/  HADD2.F32 R36, -RZ, R36.H1_H1 ;  /* 0x30000024ff247230 */ /* 0x000fe40000004100 */
[-C--:B------:R-:W-:Y:S01]  /*9410*/  FMUL.FTZ R46, R38, R43.reuse ;  /* 0x0000002b262e7220 */ /* 0x080fe20000410000 */
[--C-:B------:R-:W-:Y:S02]  /*9420*/  HADD2.F32 R39, -RZ, R84.reuse.H1_H1 ;  /* 0x30000054ff277230 */ /* 0x100fe40000004100 */
        /* <DEDUP_REMOVED lines=8> */
[----:B------:R-:W-:-:S02]  /*94b0*/  F2FP.F16.E4M3.UNPACK_B R36, R15.H1 ;  /* 0x0000000fff24723e */ /* 0x000fc400030006ff */
[-C--:B------:R-:W-:Y:S02]  /*94c0*/  F2FP.F16.E4M3.UNPACK_B R44, R45.reuse.H1 ;  /* 0x0000002dff2c723e */ /* 0x080fe400030006ff */
[----:B------:R-:W-:Y:S01]  /*94d0*/  F2FP.F16.E4M3.UNPACK_B R39, R42.H1 ;  /* 0x0000002aff27723e */ /* 0x000fe200030006ff */
[----:B------:R-:W-:Y:S01]  /*94e0*/  HADD2.F32 R38, -RZ, R36.H1_H1 ;  /* 0x30000024ff267230 */ /* 0x000fe20000004100 */
[----:B------:R-:W-:Y:S01]  /*94f0*/  F2FP.F16.E4M3.UNPACK_B R13, R14.H1 ;  /* 0x0000000eff0d723e */ /* 0x000fe200030006ff */
[----:B------:R-:W-:Y:S01]  /*9500*/  HADD2.F32 R47, -RZ, R44.H1_H1 ;  /* 0x3000002cff2f7230 */ /* 0x000fe20000004100 */
[----:B------:R-:W-:Y:S01]  /*9510*/  F2FP.F16.E4M3.UNPACK_B R45, R45 ;  /* 0x0000002dff2d723e */ /* 0x000fe200020006ff */
[----:B------:R-:W-:Y:S01]  /*9520*/  HADD2.F32 R37, -RZ, R36.H0_H0 ;  /* 0x20000024ff257230 */ /* 0x000fe20000004100 */
[----:B------:R-:W-:Y:S01]  /*9530*/  F2FP.SATFINITE.E4M3.F32.PACK_AB_MERGE_C R52, R43, R46, RZ ;  /* 0x0000002e2b34723e */ /* 0x000fe200048070ff */
        /* <DEDUP_REMOVED lines=18> */
[--C-:B------:R-:W-:Y:S02]  /*9660*/  HADD2.F32 R13, -RZ, R14.reuse.H0_H0 ;  /* 0x2000000eff0d7230 */ /* 0x100fe40000004100 */
[----:B------:R-:W-:Y:S01]  /*9670*/  HADD2.F32 R15, -RZ, R15.H1_H1 ;  /* 0x3000000fff0f7230 */ /* 0x000fe20000004100 */
[----:B------:R-:W-:Y:S01]  /*9680*/  F2FP.SATFINITE.E4M3.F32.PACK_AB_MERGE_C R47, R47, R50, RZ ;  /* 0x000000322f2f723e */ /* 0x000fe200048070ff */
[----:B------:R-:W-:Y:S01]  /*9690*/  HADD2.F32 R14, -RZ, R14.H1_H1 ;  /* 0x3000000eff0e7230 */ /* 0x000fe20000004100 */
[----:B------:R-:W-:Y:S01]  /*96a0*/  F2FP.SATFINITE.E4M3.F32.PACK_AB_MERGE_C R46, R46, R49, RZ ;  /* 0x000000312e2e723e */ /* 0x000fe200048070ff */
[----:B------:R-:W-:-:S02]  /*96b0*/  HADD2.F32 R45, -RZ, R45.H0_H0 ;  /* 0x2000002dff2d7230 */ /* 0x000fc40000004100 */
[-C--:B------:R-:W-:Y:S01]  /*96c0*/  FMUL.FTZ R37, R15, R44.reuse ;  /* 0x0000002c0f257220 */ /* 0x080fe20000410000 */
[----:B------:R-:W-:Y:S02]  /*96d0*/  HADD2.F32 R39, -RZ, R39.H0_H0 ;  /* 0x20000027ff277230 */ /* 0x000fe40000004100 */
        /* <DEDUP_REMOVED lines=8> */
[----:B------:R-:W-:-:S02]  /*9760*/  F2FP.SATFINITE.E4M3.F32.PACK_AB_MERGE_C R13, R12, R11, R53 ;  /* 0x0000000b0c0d723e */ /* 0x000fc40004807035 */
[----:B------:R-:W-:Y:S02]  /*9770*/  F2FP.SATFINITE.E4M3.F32.PACK_AB_MERGE_C R12, R85, R48, R52 ;  /* 0x00000030550c723e */ /* 0x000fe40004807034 */
[----:B------:R-:W-:Y:S02]  /*9780*/  F2FP.SATFINITE.E4M3.F32.PACK_AB_MERGE_C R14, R45, R38, R47 ;  /* 0x000000262d0e723e */ /* 0x000fe4000480702f */
[----:B------:R-:W-:-:S07]  /*9790*/  F2FP.SATFINITE.E4M3.F32.PACK_AB_MERGE_C R15, R44, R37, R46 ;  /* 0x000000252c0f723e */ /* 0x000fce000480702e */
.L_x_492:
[----:B------:R-:W-:Y:S05]  /*97a0*/  BSYNC B1 ;  /* 0x0000000000017941 */ /* 0x000fea0003800000 */
.L_x_491:
[----:B------:R0:W-:Y:S01]  /*97b0*/  ST.E.128 desc[UR50][R40.64], R12 ;  /* 0x0000000c28007985 */ /* 0x0001e2000c101d32 */
[----:B------:R-:W-:Y:S05]  /*97c0*/  BRA `(.L_x_470) ;  /* 0x0000006c007c7947 */ /* 0x000fea0003800000 */
.L_x_436:
[----:B------:R-:W0:Y:S01]  /*97d0*/  S2R R66, SR_TID.X ;  /* 0x0000000000427919 */ /* 0x000e220000002100 */
[----:B------:R-:W-:Y:S01]  /*97e0*/  BSSY B1, `(.L_x_493) ;  /* 0x0000034000017945 */ /* 0x000fe20003800000 */
        /* <DEDUP_REMOVED lines=17> */
[----:B0-----:R-:W-:-:S02]  /*9900*/  VIADD R73, R66, 0xffffff80 ;  /* 0xffffff8042497836 */ /* 0x001fc40000000000 */
[----:B------:R-:W-:Y:S01]  /*9910*/  VIADD R72, R66, 0xffffff80 ;  /* 0xffffff8042487836 */ /* 0x000fe20000000000 */
[----:B------:R-:W-:-:S04]  /*9920*/  CS2R R66, SRZ ;  /* 0x0000000000427805 */ /* 0x000fc8000001ff00 */
[----:B------:R-:W-:-:S04]  /*9930*/  LEA.HI R72, R72, R73, RZ, 0x1 ;  /* 0x0000004948487211 */ /* 0x000fc800078f08ff */
[----:B------:R-:W-:-:S04]  /*9940*/  SHF.R.S32.HI R72, RZ, 0x1, R72 ;  /* 0x00000001ff487819 */ /* 0x000fc80000011448 */
[----:B------:R-:W-:-:S13]  /*9950*/  ISETP.GE.AND P3, PT, R72, R92, PT ;  /* 0x0000005c4800720c */ /* 0x000fda0003f66270 */
[----:B------:R-:W-:Y:S05]  /*9960*/  @P3 BRA `(.L_x_494) ;  /* 0x00000000006c3947 */ /* 0x000fea0003800000 */
[----:B------:R-:W-:Y:S01]  /*9970*/  ULDC.64 UR4, c[0x0][0x3e8] ;  /* 0x0000fa0000047ab9 */ /* 0x000fe20000000a00 */
[----:B------:R-:W-:Y:S02]  /*9980*/  CS2R R48, SRZ ;  /* 0x0000000000307805 */ /* 0x000fe4000001ff00 */
[----:B------:R-:W-:Y:S02]  /*9990*/  IADD3 R72, P2, P4, R104, UR4, R14 ;  /* 0x0000000468487c10 */ /* 0x000fe4000fc5e00e */
[----:B------:R-:W-:Y:S02]  /*99a0*/  CS2R R50, SRZ ;  /* 0x0000000000327805 */ /* 0x000fe4000001ff00 */
[----:B------:R-:W-:Y:S02]  /*99b0*/  CS2R R36, SRZ ;  /* 0x0000000000247805 */ /* 0x000fe4000001ff00 */
[----:B------:R-:W-:Y:S02]  /*99c0*/  CS2R R38, SRZ ;  /* 0x0000000000267805 */ /* 0x000fe4000001ff00 */
[----:B------:R-:W-:Y:S01]  /*99d0*/  IADD3.X R73, R9, UR5, R11, P2, P4 ;  /* 0x0000000509497c10 */ /* 0x000fe200097e840b */
[----:B------:R-:W-:-:S02]  /*99e0*/  ULDC.64 UR4, c[0x0][0x400] ;  /* 0x0001000000047ab9 */ /* 0x000fc40000000a00 */
[----:B------:R-:W-:-:S04]  /*99f0*/  IADD3 R74, P2, P4, R96, UR4, R12 ;  /* 0x00000004604a7c10 */ /* 0x000fc8000fc5e00c */
[----:B------:R-:W-:Y:S02]  /*9a00*/  IADD3.X R75, R20, UR5, R86, P2, P4 ;  /* 0x00000005144b7c10 */ /* 0x000fe400097e8456 */
[----:B------:R-:W-:Y:S02]  /*9a10*/  ISETP.GE.AND P2, PT, R16, R113, PT ;  /* 0x000000711000720c */ /* 0x000fe40003f46270 */
[----:B------:R-:W-:Y:S02]  /*9a20*/  CS2R R52, SRZ ;  /* 0x0000000000347805 */ /* 0x000fe4000001ff00 */
[----:B------:R-:W-:Y:S02]  /*9a30*/  CS2R R54, SRZ ;  /* 0x0000000000367805 */ /* 0x000fe4000001ff00 */
[----:B------:R-:W-:Y:S02]  /*9a40*/  CS2R R40, SRZ ;  /* 0x0000000000287805 */ /* 0x000fe4000001ff00 */
[----:B------:R-:W-:-:S05]  /*9a50*/  CS2R R42, SRZ ;  /* 0x00000000002a7805 */ /* 0x000fca000001ff00 */
[----:B------:R0:W5:Y:S04]  /*9a60*/  @!P2 LDG.E.128 R48, desc[UR50][R72.64] ;  /* 0x000000324830a981 */ /* 0x000168000c1e1d00 */
[----:B------:R0:W5:Y:S01]  /*9a70*/  @!P2 LDG.E.128 R36, desc[UR50][R74.64] ;  /* 0x000000324a24a981 */ /* 0x000162000c1e1d00 */
[----:B------:R-:W-:Y:S02]  /*9a80*/  ISETP.GE.AND P2, PT, R221, R113, PT ;  /* 0x00000071dd00720c */ /* 0x000fe40003f46270 */
[----:B------:R-:W-:Y:S02]  /*9a90*/  CS2R R56, SRZ ;  /* 0x0000000000387805 */ /* 0x000fe4000001ff00 */
[----:B------:R-:W-:Y:S02]  /*9aa0*/  CS2R R58, SRZ ;  /* 0x00000000003a7805 */ /* 0x000fe4000001ff00 */
[----:B------:R-:W-:-:S02]  /*9ab0*/  CS2R R44, SRZ ;  /* 0x00000000002c7805 */ /* 0x000fc4000001ff00 */
[----:B------:R-:W-:-:S05]  /*9ac0*/  CS2R R46, SRZ ;  /* 0x00000000002e7805 */ /* 0x000fca000001ff00 */
[----:B------:R0:W5:Y:S04]  /*9ad0*/  @!P2 LDG.E.128 R52, desc[UR50][R72.64+0x20] ;  /* 0x000020324834a981 */ /* 0x000168000c1e1d00 */
[----:B------:R0:W5:Y:S01]  /*9ae0*/  @!P2 LDG.E.128 R40, desc[UR50][R74.64+0x20] ;  /* 0x000020324a28a981 */ /* 0x000162000c1e1d00 */
[----:B------:R-:W-:-:S13]  /*9af0*/  ISETP.GE.AND P2, PT, R222, R113, PT ;  /* 0x00000071de00720c */ /* 0x000fda0003f46270 */
[----:B------:R0:W5:Y:S04]  /*9b00*/  @!P2 LDG.E.128 R56, desc[UR50][R72.64+0x40] ;  /* 0x000040324838a981 */ /* 0x000168000c1e1d00 */
[----:B------:R0:W5:Y:S02]  /*9b10*/  @!P2 LDG.E.128 R44, desc[UR50][R74.64+0x40] ;  /* 0x000040324a2ca981 */ /* 0x000164000c1e1d00 */
.L_x_494:
[----:B------:R-:W-:Y:S05]  /*9b20*/  BSYNC B1 ;  /* 0x0000000000017941 */ /* 0x000fea0003800000 */
.L_x_493:
[----:B------:R-:W1:Y:S01]  /*9b30*/  S2R R78, SR_TID.X ;  /* 0x00000000004e7919 */ /* 0x000e620000002100 */
[----:B------:R-:W-:Y:S01]  /*9b40*/  BSSY B1, `(.L_x_495) ;  /* 0x000002d000017945 */ /* 0x000fe20003800000 */
[----:B0-----:R-:W-:Y:S02]  /*9b50*/  CS2R R72, SRZ ;  /* 0x0000000000487805 */ /* 0x001fe4000001ff00 */
[----:B------:R-:W-:Y:S02]  /*9b60*/  CS2R R74, SRZ ;  /* 0x00000000004a7805 */ /* 0x000fe4000001ff00 */
[----:B------:R-:W-:Y:S02]  /*9b70*/  CS2R R76, SRZ ;  /* 0x00000000004c7805 */ /* 0x000fe4000001ff00 */
[----:B------:R-:W-:Y:S02]  /*9b80*/  CS2R R80, SRZ ;  /* 0x0000000000507805 */ /* 0x000fe4000001ff00 */
[----:B------:R-:W-:Y:S01]  /*9b90*/  CS2R R82, SRZ ;  /* 0x0000000000527805 */ /* 0x000fe2000001ff00 */
[C---:B-1----:R-:W-:Y:S01]  /*9ba0*/  VIADD R85, R78.reuse, 0xffffff80 ;  /* 0xffffff804e557836 */ /* 0x042fe20000000000 */
[----:B------:R-:W-:-:S02]  /*9bb0*/  IADD3 R84, R78, -0x80, RZ ;  /* 0xffffff804e547810 */ /* 0x000fc40007ffe0ff */
[----:B------:R-:W-:Y:S02]  /*9bc0*/  CS2R R78, SRZ ;  /* 0x00000000004e7805 */ /* 0x000fe4000001ff00 */
[----:B------:R-:W-:-:S04]  /*9bd0*/  LEA.HI R84, R84, R85, RZ, 0x1 ;  /* 0x0000005554547211 */ /* 0x000fc800078f08ff */
[----:B------:R-:W-:-:S05]  /*9be0*/  SHF.R.S32.HI R84, RZ, 0x1, R84 ;  /* 0x00000001ff547819 */ /* 0x000fca0000011454 */
[----:B------:R-:W-:-:S05]  /*9bf0*/  VIADD R84, R84, 0x80 ;  /* 0x0000008054547836 */ /* 0x000fca0000000000 */
[----:B------:R-:W-:-:S13]  /*9c00*/  ISETP.GE.AND P4, PT, R84, R92, PT ;  /* 0x0000005c5400720c */ /* 0x000fda0003f86270 */
[----:B------:R-:W-:Y:S05]  /*9c10*/  @P4 BRA `(.L_x_496) ;  /* 0x00000000007c4947 */ /* 0x000fea0003800000 */
[----:B------:R-:W-:Y:S01]  /*9c20*/  IADD3 R14, P2, P5, R104, R14, R5 ;  /* 0x0000000e680e7210 */ /* 0x000fe20007d5e005 */
[----:B------:R-:W-:Y:S01]  /*9c30*/  ULDC.64 UR4, c[0x0][0x3e8] ;  /* 0x0000fa0000047ab9 */ /* 0x000fe20000000a00 */
[----:B------:R-:W-:Y:S02]  /*9c40*/  CS2R R72, SRZ ;  /* 0x0000000000487805 */ /* 0x000fe4000001ff00 */
[----:B------:R-:W-:Y:S02]  /*9c50*/  CS2R R74, SRZ ;  /* 0x00000000004a7805 */ /* 0x000fe4000001ff00 */
[----:B------:R-:W-:Y:S02]  /*9c60*/  IADD3.X R11, R9, R11, R4, P2, P5 ;  /* 0x0000000b090b7210 */ /* 0x000fe400017ea404 */
[----:B------:R-:W-:Y:S02]  /*9c70*/  CS2R R60, SRZ ;  /* 0x00000000003c7805 */ /* 0x000fe4000001ff00 */
[----:B------:R-:W-:-:S02]  /*9c80*/  IADD3 R12, P2, P5, R96, R12, R7 ;  /* 0x0000000c600c7210 */ /* 0x000fc40007d5e007 */
[----:B------:R-:W-:Y:S02]  /*9c90*/  CS2R R62, SRZ ;  /* 0x00000000003e7805 */ /* 0x000fe4000001ff00 */
        /* <DEDUP_REMOVED lines=23> */
.L_x_496:
[----:B------:R-:W-:Y:S05]  /*9e10*/  BSYNC B1 ;  /* 0x0000000000017941 */ /* 0x000fea0003800000 */
.L_x_495:
        /* <DEDUP_REMOVED lines=28> */
.L_x_497:
[----:B------:R-:W2:Y:S01]  /*9fe0*/  LDL R11, [R1+0xc] ;  /* 0x00000c00010b7983 */ /* 0x000ea20000100800 */
[----:B------:R-:W-:Y:S01]  /*9ff0*/  IMAD R93, R19, 0x8, R18 ;  /* 0x00000008135d7824 */ /* 0x000fe200078e0212 */
[----:B------:R-:W-:Y:S01]  /*a000*/  BSSY B1, `(.L_x_498) ;  /* 0x0000004000017945 */ /* 0x000fe20003800000 */
[----:B--2---:R-:W-:-:S04]  /*a010*/  SHF.L.U32 R94, R11, 0x1f, RZ ;  /* 0x0000001f0b5e7819 */ /* 0x004fc800000006ff */
[----:B------:R-:W1:Y:S02]  /*a020*/  SYNCS.PHASECHK.TRANS64.TRYWAIT P5, [R93+URZ+0x33490], R94 ;  /* 0x0334905e5d0075a7 */ /* 0x000e6400080a017f */
[----:B-1----:R-:W-:Y:S05]  /*a030*/  @!P5 BRA `(.L_x_499) ;  /* 0x000002600050d947 */ /* 0x002fea0003800000 */
.L_x_789:
[----:B------:R-:W-:Y:S05]  /*a040*/  BSYNC B1 ;  /* 0x0000000000017941 */ /* 0x000fea0003800000 */
.L_x_498:
[----:B------:R-:W2:Y:S01]  /*a050*/  LDC R133, c[0x0][0x2f4] ;  /* 0x0000bd00ff857b82 */ /* 0x000ea20000000800 */
[----:B------:R-:W-:Y:S01]  /*a060*/  UMOV UR4, 0xffffffff ;  /* 0xffffffff00047882 */ /* 0x000fe20000000000 */
[----:B--2---:R-:W-:Y:S02]  /*a070*/  IMAD.IADD R139, R133, 0x1, -R114 ;  /* 0x00000001858b7824 */ /* 0x004fe400078e0a72 */
[----:B------:R-:W-:Y:S05]  /*a080*/  BRA.DIV UR4, `(.L_x_500) ;  /* 0x0000026204507947 */ /* 0x000fea000b800000 */
[----:B------:R2:W3:Y:S04]  /*a090*/  SHFL.IDX PT, R149, R119, RZ, 0x1e1f ;  /* 0x001e1fff77957589 */ /* 0x0004e800000e0000 */
[----:B------:R2:W4:Y:S02]  /*a0a0*/  SHFL.IDX PT, R11, R120, RZ, 0x1e1f ;  /* 0x001e1fff780b7589 */ /* 0x00052400000e0000 */
.L_x_793:
[----:B------:R-:W-:Y:S04]  /*a0b0*/  BSSY B1, `(.L_x_501) ;  /* 0x00002f2000017945 */ /* 0x000fe80003800000 */
[----:B------:R-:W-:Y:S05]  /*a0c0*/  @P3 BRA `(.L_x_502) ;  /* 0x0000002c00c03947 */ /* 0x000fea0003800000 */
[----:B------:R-:W-:Y:S01]  /*a0d0*/  ISETP.NE.AND P3, PT, R28, RZ, PT ;  /* 0x000000ff1c00720c */ /* 0x000fe20003f65270 */
[----:B------:R-:W-:-:S12]  /*a0e0*/  BSSY B2, `(.L_x_503) ;  /* 0x00000f9000027945 */ /* 0x000fd80003800000 */
[----:B------:R-:W-:Y:S05]  /*a0f0*/  @!P3 BRA `(.L_x_504) ;  /* 0x0000000c00dcb947 */ /* 0x000fea0003800000 */
[----:B------:R-:W5:Y:S04]  /*a100*/  LDL R84, [R1+0x28] ;  /* 0x0000280001547983 */ /* 0x000f680000100800 */
[----:B0-----:R-:W2:Y:S04]  /*a110*/  LDL R14, [R1+0x2c] ;  /* 0x00002c00010e7983 */ /* 0x001ea80000100800 */
[----:B------:R-:W3:Y:S01]  /*a120*/  LDL R15, [R1+0x30] ;  /* 0x00003000010f7983 */ /* 0x000ee20000100800 */
[----:B------:R-:W-:-:S04]  /*a130*/  SEL R12, R114, R139, !P0 ;  /* 0x0000008b720c7207 */ /* 0x000fc80004000000 */
[----:B------:R-:W-:-:S04]  /*a140*/  SHF.R.S32.HI R13, RZ, 0x1f, R12 ;  /* 0x0000001fff0d7819 */ /* 0x000fc8000001140c */
[----:B------:R-:W-:-:S04]  /*a150*/  LEA.HI R13, R13, R12, RZ, 0x5 ;  /* 0x0000000c0d0d7211 */ /* 0x000fc800078f28ff */
[----:B------:R-:W-:-:S04]  /*a160*/  LEA.HI.SX32 R162, R13, R112, 0x1b ;  /* 0x000000700da27211 */ /* 0x000fc800078fdaff */
[----:B------:R-:W-:-:S04]  /*a170*/  SHF.R.S32.HI R13, RZ, 0x1f, R162 ;  /* 0x0000001fff0d7819 */ /* 0x000fc800000114a2 */
[----:B------:R-:W-:Y:S01]  /*a180*/  LEA.HI R13, R13, R162, RZ, 0x2 ;  /* 0x000000a20d0d7211 */ /* 0x000fe200078f10ff */
[----:B------:R-:W-:-:S03]  /*a190*/  IMAD.SHL.U32 R162, R162, 0x10, RZ ;  /* 0x00000010a2a27824 */ /* 0x000fc600078e00ff */
[----:B------:R-:W-:Y:S02]  /*a1a0*/  SHF.R.S32.HI R13, RZ, 0x2, R13 ;  /* 0x00000002ff0d7819 */ /* 0x000fe4000001140d */
[----:B------:R-:W-:Y:S01]  /*a1b0*/  ISETP.GE.AND P3, PT, R16, R113, PT ;  /* 0x000000711000720c */ /* 0x000fe20003f66270 */
[----:B------:R-:W-:Y:S01]  /*a1c0*/  BSSY B3, `(.L_x_505) ;  /* 0x00000e3000037945 */ /* 0x000fe20003800000 */
[----:B-----5:R-:W-:-:S04]  /*a1d0*/  LOP3.LUT R12, R84, 0x30, R162, 0xf8, !PT ;  /* 0x00000030540c7812 */ /* 0x020fc800078ef8a2 */
[----:B--2---:R-:W-:Y:S01]  /*a1e0*/  LOP3.LUT R12, R12, R14, RZ, 0x3c, !PT ;  /* 0x0000000e0c0c7212 */ /* 0x004fe200078e3cff */
[----:B---3--:R-:W-:-:S04]  /*a1f0*/  IMAD R13, R13, 0x2800, R15 ;  /* 0x000028000d0d7824 */ /* 0x008fc800078e020f */
[----:B------:R-:W-:-:S04]  /*a200*/  IMAD.IADD R12, R13, 0x1, R12 ;  /* 0x000000010d0c7824 */ /* 0x000fc800078e020c */
[C---:B------:R-:W-:Y:S02]  /*a210*/  IMAD R84, R19.reuse, 0x7800, R12 ;  /* 0x0000780013547824 */ /* 0x040fe400078e020c */
[----:B------:R-:W-:Y:S02]  /*a220*/  IMAD R12, R19, 0x7800, R128 ;  /* 0x00007800130c7824 */ /* 0x000fe400078e0280 */
[----:B------:R-:W-:-:S03]  /*a230*/  IMAD.IADD R84, R18, 0x1, R84 ;  /* 0x0000000112547824 */ /* 0x000fc600078e0254 */
[----:B------:R-:W-:-:S03]  /*a240*/  IADD3 R12, R18, R12, RZ ;  /* 0x0000000c120c7210 */ /* 0x000fc60007ffe0ff */
[----:B------:R-:W0:Y:S04]  /*a250*/  LDS.128 R84, [R84+0x24200] ;  /* 0x0242000054547984 */ /* 0x000e280000000c00 */
[----:B------:R-:W2:Y:S01]  /*a260*/  LDS.128 R12, [R12+0x24200] ;  /* 0x024200000c0c7984 */ /* 0x000ea20000000c00 */
[----:B------:R-:W-:Y:S05]  /*a270*/  @P3 BRA `(.L_x_506) ;  /* 0x0000000c005c3947 */ /* 0x000fea0003800000 */
[----:B------:R-:W-:Y:S02]  /*a280*/  SHF.R.U32.HI R38, RZ, 0x8, R49 ;  /* 0x00000008ff267819 */ /* 0x000fe40000011631 */
[--C-:B------:R-:W-:Y:S02]  /*a290*/  SHF.R.U32.HI R36, RZ, 0x10, R51.reuse ;  /* 0x00000010ff247819 */ /* 0x100fe40000011633 */
[----:B------:R-:W-:Y:S01]  /*a2a0*/  SHF.R.U32.HI R163, RZ, 0x8, R51 ;  /* 0x00000008ffa37819 */ /* 0x000fe20000011633 */
[----:B------:R-:W-:Y:S01]  /*a2b0*/  IMAD.SHL.U32 R167, R38, 0x100, RZ ;  /* 0x0000010026a77824 */ /* 0x000fe200078e00ff */
[----:B------:R-:W-:Y:S01]  /*a2c0*/  LOP3.LUT R165, R51, 0xff0000ff, RZ, 0xc0, !PT ;  /* 0xff0000ff33a57812 */ /* 0x000fe200078ec0ff */
[----:B------:R-:W-:Y:S01]  /*a2d0*/  IMAD.U32 R36, R36, 0x10000, RZ ;  /* 0x0001000024247824 */ /* 0x000fe200078e00ff */
[----:B------:R-:W-:Y:S01]  /*a2e0*/  SHF.R.U32.HI R51, RZ, 0x8, R37 ;  /* 0x00000008ff337819 */ /* 0x000fe20000011625 */
[----:B------:R-:W-:Y:S01]  /*a2f0*/  IMAD.SHL.U32 R163, R163, 0x100, RZ ;  /* 0x00000100a3a37824 */ /* 0x000fe200078e00ff */
[----:B------:R-:W-:-:S02]  /*a300*/  SHF.R.U32.HI R48, RZ, 0x10, R49 ;  /* 0x00000010ff307819 */ /* 0x000fc40000011631 */
[----:B------:R-:W-:Y:S02]  /*a310*/  LOP3.LUT R50, R49, 0xff0000ff, RZ, 0xc0, !PT ;  /* 0xff0000ff31327812 */ /* 0x000fe400078ec0ff */
[----:B------:R-:W-:Y:S02]  /*a320*/  SHF.R.U32.HI R164, RZ, 0x10, R37 ;  /* 0x00000010ffa47819 */ /* 0x000fe40000011625 */
[----:B------:R-:W-:Y:S02]  /*a330*/  LOP3.LUT R166, R37, 0xff0000ff, RZ, 0xc0, !PT ;  /* 0xff0000ff25a67812 */ /* 0x000fe400078ec0ff */
[--C-:B------:R-:W-:Y:S01]  /*a340*/  SHF.R.U32.HI R37, RZ, 0x10, R39.reuse ;  /* 0x00000010ff257819 */ /* 0x100fe20000011627 */
[----:B------:R-:W-:Y:S01]  /*a350*/  IMAD.U32 R164, R164, 0x10000, RZ ;  /* 0x00010000a4a47824 */ /* 0x000fe200078e00ff */
[----:B------:R-:W-:Y:S02]  /*a360*/  SHF.R.U32.HI R38, RZ, 0x8, R39 ;  /* 0x00000008ff267819 */ /* 0x000fe40000011627 */
[----:B------:R-:W-:Y:S01]  /*a370*/  LOP3.LUT R49, R39, 0xff0000ff, RZ, 0xc0, !PT ;  /* 0xff0000ff27317812 */ /* 0x000fe200078ec0ff */
[----:B------:R-:W-:Y:S01]  /*a380*/  IMAD.SHL.U32 R39, R51, 0x100, RZ ;  /* 0x0000010033277824 */ /* 0x000fe200078e00ff */
[----:B------:R-:W-:Y:S01]  /*a390*/  LOP3.LUT R50, R50, 0xff00, R167, 0xf8, !PT ;  /* 0x0000ff0032327812 */ /* 0x000fe200078ef8a7 */
[----:B------:R-:W-:Y:S01]  /*a3a0*/  IMAD.SHL.U32 R38, R38, 0x100, RZ ;  /* 0x0000010026267824 */ /* 0x000fe200078e00ff */
[----:B------:R-:W-:Y:S01]  /*a3b0*/  SHF.L.U32 R48, R48, 0x10, RZ ;  /* 0x0000001030307819 */ /* 0x000fe200000006ff */
[----:B------:R-:W-:Y:S01]  /*a3c0*/  IMAD.U32 R37, R37, 0x10000, RZ ;  /* 0x0001000025257824 */ /* 0x000fe200078e00ff */
[----:B------:R-:W-:-:S02]  /*a3d0*/  LOP3.LUT R39, R166, 0xff00, R39, 0xf8, !PT ;  /* 0x0000ff00a6277812 */ /* 0x000fc400078ef827 */
[----:B------:R-:W-:Y:S02]  /*a3e0*/  LOP3.LUT R51, R165, 0xff00, R163, 0xf8, !PT ;  /* 0x0000ff00a5337812 */ /* 0x000fe400078ef8a3 */
[----:B------:R-:W-:Y:S02]  /*a3f0*/  LOP3.LUT R165, R50, 0xff0000, R48, 0xf8, !PT ;  /* 0x00ff000032a57812 */ /* 0x000fe400078ef830 */
[----:B------:R-:W-:Y:S02]  /*a400*/  LOP3.LUT R50, R39, 0xff0000, R164, 0xf8, !PT ;  /* 0x00ff000027327812 */ /* 0x000fe400078ef8a4 */
[----:B0-----:R-:W-:Y:S02]  /*a410*/  F2FP.F16.E4M3.UNPACK_B R163, R85 ;  /* 0x00000055ffa3723e */ /* 0x001fe400020006ff */
[----:B------:R-:W-:Y:S02]  /*a420*/  F2FP.F16.E4M3.UNPACK_B R166, R50 ;  /* 0x00000032ffa6723e */ /* 0x000fe400020006ff */
[----:B--2---:R-:W-:Y:S01]  /*a430*/  F2FP.F16.E4M3.UNPACK_B R39, R13 ;  /* 0x0000000dff27723e */ /* 0x004fe200020006ff */
[----:B------:R-:W-:Y:S01]  /*a440*/  HADD2.F32 R48, -RZ, R163.H0_H0 ;  /* 0x200000a3ff307230 */ /* 0x000fe20000004100 */
[----:B------:R-:W-:Y:S01]  /*a450*/  F2FP.F16.E4M3.UNPACK_B R167, R165 ;  /* 0x000000a5ffa7723e */ /* 0x000fe200020006ff */
[----:B------:R-:W-:Y:S01]  /*a460*/  HADD2.F32 R169, -RZ, R166.H0_H0 ;  /* 0x200000a6ffa97230 */ /* 0x000fe20000004100 */
[----:B------:R-:W-:Y:S01]  /*a470*/  F2FP.F16.E4M3.UNPACK_B R85, R85.H1 ;  /* 0x00000055ff55723e */ /* 0x000fe200030006ff */
[----:B------:R-:W-:Y:S01]  /*a480*/  HADD2.F32 R164, -RZ, R39.H0_H0 ;  /* 0x20000027ffa47230 */ /* 0x000fe20000004100 */
[----:B------:R-:W-:Y:S01]  /*a490*/  F2FP.F16.E4M3.UNPACK_B R165, R165.H1 ;  /* 0x000000a5ffa5723e */ /* 0x000fe200030006ff */
[----:B------:R-:W-:-:S02]  /*a4a0*/  HADD2.F32 R168, -RZ, R167.H0_H0 ;  /* 0x200000a7ffa87230 */ /* 0x000fc40000004100 */
[-C--:B------:R-:W-:Y:S01]  /*a4b0*/  FMUL.FTZ R170, R48, R169.reuse ;  /* 0x000000a930aa7220 */ /* 0x080fe20000410000 */
[----:B------:R-:W-:Y:S02]  /*a4c0*/  HADD2.F32 R166, -RZ, R166.H1_H1 ;  /* 0x300000a6ffa67230 */ /* 0x000fe40000004100 */
[C---:B------:R-:W-:Y:S01]  /*a4d0*/  FMUL.FTZ R169, R164.reuse, R169 ;  /* 0x000000a9a4a97220 */ /* 0x040fe20000410000 */
[----:B------:R-:W-:Y:S02]  /*a4e0*/  HADD2.F32 R39, -RZ, R39.H1_H1 ;  /* 0x30000027ff277230 */ /* 0x000fe40000004100 */
[-C--:B------:R-:W-:Y:S01]  /*a4f0*/  FFMA.FTZ R164, R164, R168.reuse, -R170 ;  /* 0x000000a8a4a47223 */ /* 0x080fe200000108aa */
[----:B------:R-:W-:Y:S02]  /*a500*/  HADD2.F32 R167, -RZ, R167.H1_H1 ;  /* 0x300000a7ffa77230 */ /* 0x000fe40000004100 */
[----:B------:R-:W-:Y:S01]  /*a510*/  FFMA.FTZ R48, R48, R168, R169 ;  /* 0x000000a830307223 */ /* 0x000fe200000100a9 */
[----:B------:R-:W-:Y:S01]  /*a520*/  HADD2.F32 R168, -RZ, R163.H1_H1 ;  /* 0x300000a3ffa87230 */ /* 0x000fe20000004100 */
[----:B------:R-:W-:-:S02]  /*a530*/  LOP3.LUT R49, R49, 0xff00, R38, 0xf8, !PT ;  /* 0x0000ff0031317812 */ /* 0x000fc400078ef826 */
[----:B------:R-:W-:Y:S02]  /*a540*/  LOP3.LUT R51, R51, 0xff0000, R36, 0xf8, !PT ;  /* 0x00ff000033337812 */ /* 0x000fe400078ef824 */
[CC--:B------:R-:W-:Y:S01]  /*a550*/  FMUL.FTZ R163, R168.reuse, R166.reuse ;  /* 0x000000a6a8a37220 */ /* 0x0c0fe20000410000 */
[----:B------:R-:W-:Y:S01]  /*a560*/  FMUL.FTZ R166, R39, R166 ;  /* 0x000000a627a67220 */ /* 0x000fe20000410000 */
[----:B------:R-:W-:Y:S02]  /*a570*/  LOP3.LUT R36, R49, 0xff0000, R37, 0xf8, !PT ;  /* 0x00ff000031247812 */ /* 0x000fe400078ef825 */
[-C--:B------:R-:W-:Y:S01]  /*a580*/  FFMA.FTZ R163, R39, R167.reuse, -R163 ;  /* 0x000000a727a37223 */ /* 0x080fe200000108a3 */
[----:B------:R-:W-:Y:S01]  /*a590*/  FFMA.FTZ R39, R168, R167, R166 ;  /* 0x000000a7a8277223 */ /* 0x000fe200000100a6 */
[----:B------:R-:W-:Y:S01]  /*a5a0*/  F2FP.F16.E4M3.UNPACK_B R166, R50.H1 ;  /* 0x00000032ffa6723e */ /* 0x000fe200030006ff */
[----:B------:R-:W-:Y:S01]  /*a5b0*/  HADD2.F32 R168, -RZ, R165.H0_H0 ;  /* 0x200000a5ffa87230 */ /* 0x000fe20000004100 */
[----:B------:R-:W-:Y:S01]  /*a5c0*/  F2FP.F16.E4M3.UNPACK_B R167, R13.H1 ;  /* 0x0000000dffa7723e */ /* 0x000fe200030006ff */
[----:B------:R-:W-:Y:S01]  /*a5d0*/  HADD2.F32 R13, -RZ, R85.H0_H0 ;  /* 0x20000055ff0d7230 */ /* 0x000fe20000004100 */
[----:B------:R-:W-:Y:S01]  /*a5e0*/  MOV R37, R87 ;  /* 0x0000005700257202 */ /* 0x000fe20000000f00 */
[----:B------:R-:W-:-:S02]  /*a5f0*/  HADD2.F32 R169, -RZ, R166.H0_H0 ;  /* 0x200000a6ffa97230 */ /* 0x000fc40000004100 */
[----:B------:R-:W-:Y:S01]  /*a600*/  HADD2.F32 R50, -RZ, R167.H0_H0 ;  /* 0x200000a7ff327230 */ /* 0x000fe20000004100 */
[----:B------:R-:W-:Y:S01]  /*a610*/  F2FP.F16.E4M3.UNPACK_B R38, R37 ;  /* 0x00000025ff26723e */ /* 0x000fe200020006ff */
[----:B------:R-:W-:Y:S02]  /*a620*/  HADD2.F32 R85, -RZ, R85.H1_H1 ;  /* 0x30000055ff557230 */ /* 0x000fe40000004100 */
[CC--:B------:R-:W-:Y:S01]  /*a630*/  FMUL.FTZ R170, R13.reuse, R169.reuse ;  /* 0x000000a90daa7220 */ /* 0x0c0fe20000410000 */
[----:B------:R-:W-:Y:S02]  /*a640*/  HADD2.F32 R166, -RZ, R166.H1_H1 ;  /* 0x300000a6ffa67230 */ /* 0x000fe40000004100 */
[C---:B------:R-:W-:Y:S01]  /*a650*/  FMUL.FTZ R169, R50.reuse, R169 ;  /* 0x000000a932a97220 */ /* 0x040fe20000410000 */
[----:B------:R-:W-:Y:S02]  /*a660*/  IMAD.MOV.U32 R87, RZ, RZ, R15 ;  /* 0x000000ffff577224 */ /* 0x000fe400078e000f */
[-C--:B------:R-:W-:Y:S01]  /*a670*/  FFMA.FTZ R50, R50, R168.reuse, -R170 ;  /* 0x000000a832327223 */ /* 0x080fe200000108aa */
[----:B------:R-:W-:Y:S01]  /*a680*/  F2FP.F16.E4M3.UNPACK_B R37, R37.H1 ;  /* 0x00000025ff25723e */ /* 0x000fe200030006ff */
[----:B------:R-:W-:Y:S01]  /*a690*/  FFMA.FTZ R13, R13, R168, R169 ;  /* 0x000000a80d0d7223 */ /* 0x000fe200000100a9 */
[----:B------:R-:W-:Y:S01]  /*a6a0*/  HADD2.F32 R168, -RZ, R167.H1_H1 ;  /* 0x300000a7ffa87230 */ /* 0x000fe20000004100 */
[----:B------:R-:W-:Y:S01]  /*a6b0*/  F2FP.F16.E4M3.UNPACK_B R15, R87 ;  /* 0x00000057ff0f723e */ /* 0x000fe200020006ff */
[----:B------:R-:W-:-:S02]  /*a6c0*/  HADD2.F32 R167, -RZ, R165.H1_H1 ;  /* 0x300000a5ffa77230 */ /* 0x000fc40000004100 */
[CC--:B------:R-:W-:Y:S01]  /*a6d0*/  FMUL.FTZ R165, R85.reuse, R166.reuse ;  /* 0x000000a655a57220 */ /* 0x0c0fe20000410000 */
[C---:B------:R-:W-:Y:S01]  /*a6e0*/  FMUL.FTZ R166, R168.reuse, R166 ;  /* 0x000000a6a8a67220 */ /* 0x040fe20000410000 */
[--C-:B------:R-:W-:Y:S02]  /*a6f0*/  HADD2.F32 R170, -RZ, R15.reuse.H0_H0 ;  /* 0x2000000fffaa7230 */ /* 0x100fe40000004100 */
[-C--:B------:R-:W-:Y:S01]  /*a700*/  FFMA.FTZ R165, R168, R167.reuse, -R165 ;  /* 0x000000a7a8a57223 */ /* 0x080fe200000108a5 */
[----:B------:R-:W-:Y:S02]  /*a710*/  HADD2.F32 R168, -RZ, R38.H0_H0 ;  /* 0x20000026ffa87230 */ /* 0x000fe40000004100 */
[----:B------:R-:W-:Y:S01]  /*a720*/  FFMA.FTZ R85, R85, R167, R166 ;  /* 0x000000a755557223 */ /* 0x000fe200000100a6 */
[----:B------:R-:W-:Y:S01]  /*a730*/  F2FP.F16.E4M3.UNPACK_B R166, R36 ;  /* 0x00000024ffa6723e */ /* 0x000fe200020006ff */
[----:B------:R-:W-:Y:S01]  /*a740*/  HADD2.F32 R15, -RZ, R15.H1_H1 ;  /* 0x3000000fff0f7230 */ /* 0x000fe20000004100 */
[----:B------:R-:W-:-:S02]  /*a750*/  F2FP.F16.E4M3.UNPACK_B R167, R51 ;  /* 0x00000033ffa7723e */ /* 0x000fc400020006ff */
[----:B------:R-:W-:Y:S01]  /*a760*/  F2FP.F16.E4M3.UNPACK_B R36, R36.H1 ;  /* 0x00000024ff24723e */ /* 0x000fe200030006ff */
[--C-:B------:R-:W-:Y:S01]  /*a770*/  HADD2.F32 R49, -RZ, R166.reuse.H0_H0 ;  /* 0x200000a6ff317230 */ /* 0x100fe20000004100 */
[----:B------:R-:W-:Y:S01]  /*a780*/  F2FP.F16.E4M3.UNPACK_B R51, R51.H1 ;  /* 0x00000033ff33723e */ /* 0x000fe200030006ff */
[--C-:B------:R-:W-:Y:S01]  /*a790*/  HADD2.F32 R169, -RZ, R167.reuse.H0_H0 ;  /* 0x200000a7ffa97230 */ /* 0x100fe20000004100 */
[----:B------:R-:W-:Y:S01]  /*a7a0*/  F2FP.SATFINITE.E4M3.F32.PACK_AB_MERGE_C R50, R165, R50, RZ ;  /* 0x00000032a532723e */ /* 0x000fe200048070ff */
[----:B------:R-:W-:Y:S02]  /*a7b0*/  HADD2.F32 R166, -RZ, R166.H1_H1 ;  /* 0x300000a6ffa67230 */ /* 0x000fe40000004100 */
[-C--:B------:R-:W-:Y:S01]  /*a7c0*/  FMUL.FTZ R171, R168, R49.reuse ;  /* 0x00000031a8ab7220 */ /* 0x080fe20000410000 */
[C---:B------:R-:W-:Y:S01]  /*a7d0*/  FMUL.FTZ R49, R170.reuse, R49 ;  /* 0x00000031aa317220 */ /* 0x040fe20000410000 */
[----:B------:R-:W-:Y:S01]  /*a7e0*/  HADD2.F32 R167, -RZ, R167.H1_H1 ;  /* 0x300000a7ffa77230 */ /* 0x000fe20000004100 */
[----:B------:R-:W-:Y:S01]  /*a7f0*/  F2FP.SATFINITE.E4M3.F32.PACK_AB_MERGE_C R163, R163, R164, R50 ;  /* 0x000000a4a3a3723e */ /* 0x000fe20004807032 */
[-C--:B------:R-:W-:Y:S01]  /*a800*/  FFMA.FTZ R171, R170, R169.reuse, -R171 ;  /* 0x000000a9aaab7223 */ /* 0x080fe200000108ab */
[----:B------:R-:W-:Y:S01]  /*a810*/  FFMA.FTZ R168, R168, R169, R49 ;  /* 0x000000a9a8a87223 */ /* 0x000fe20000010031 */
[----:B------:R-:W-:Y:S01]  /*a820*/  HADD2.F32 R49, -RZ, R38.H1_H1 ;  /* 0x30000026ff317230 */ /* 0x000fe20000004100 */
[----:B------:R-:W-:Y:S01]  /*a830*/  F2FP.F16.E4M3.UNPACK_B R50, R84.H1 ;  /* 0x00000054ff32723e */ /* 0x000fe200030006ff */
[--C-:B------:R-:W-:Y:S01]  /*a840*/  HADD2.F32 R169, -RZ, R36.reuse.H0_H0 ;  /* 0x20000024ffa97230 */ /* 0x100fe20000004100 */
[----:B------:R-:W-:Y:S01]  /*a850*/  F2FP.SATFINITE.E4M3.F32.PACK_AB_MERGE_C R13, R85, R13, RZ ;  /* 0x0000000d550d723e */ /* 0x000fe200048070ff */
[----:B------:R-:W-:-:S02]  /*a860*/  HADD2.F32 R36, -RZ, R36.H1_H1 ;  /* 0x30000024ff247230 */ /* 0x000fc40000004100 */
[----:B------:R-:W-:Y:S01]  /*a870*/  FMUL.FTZ R38, R49, R166 ;  /* 0x000000a631267220 */ /* 0x000fe20000410000 */
[----:B------:R-:W-:Y:S02]  /*a880*/  F2FP.F16.E4M3.UNPACK_B R85, R158.H1 ;  /* 0x0000009eff55723e */ /* 0x000fe400030006ff */
[----:B------:R-:W-:Y:S01]  /*a890*/  F2FP.F16.E4M3.UNPACK_B R84, R84 ;  /* 0x00000054ff54723e */ /* 0x000fe200020006ff */
[CC--:B------:R-:W-:Y:S01]  /*a8a0*/  FFMA.FTZ R38, R15.reuse, R167.reuse, -R38 ;  /* 0x000000a70f267223 */ /* 0x0c0fe20000010826 */
[----:B------:R-:W-:Y:S01]  /*a8b0*/  FMUL.FTZ R15, R15, R166 ;  /* 0x000000a60f0f7220 */ /* 0x000fe20000410000 */
[--C-:B------:R-:W-:Y:S01]  /*a8c0*/  HADD2.F32 R166, -RZ, R51.reuse.H0_H0 ;  /* 0x20000033ffa67230 */ /* 0x100fe20000004100 */
[----:B------:R-:W-:Y:S01]  /*a8d0*/  F2FP.F16.E4M3.UNPACK_B R158, R158 ;  /* 0x0000009eff9e723e */ /* 0x000fe200020006ff */
[----:B------:R-:W-:Y:S02]  /*a8e0*/  HADD2.F32 R51, -RZ, R51.H1_H1 ;  /* 0x30000033ff337230 */ /* 0x000fe40000004100 */
[----:B------:R-:W-:Y:S01]  /*a8f0*/  FFMA.FTZ R15, R49, R167, R15 ;  /* 0x000000a7310f7223 */ /* 0x000fe2000001000f */
[----:B------:R-:W-:Y:S01]  /*a900*/  F2FP.F16.E4M3.UNPACK_B R49, R87.H1 ;  /* 0x00000057ff31723e */ /* 0x000fe200030006ff */
[--C-:B------:R-:W-:Y:S01]  /*a910*/  HADD2.F32 R87, -RZ, R37.reuse.H0_H0 ;  /* 0x20000025ff577230 */ /* 0x100fe20000004100 */
[----:B------:R-:W-:Y:S01]  /*a920*/  F2FP.SATFINITE.E4M3.F32.PACK_AB_MERGE_C R39, R39, R48, R13 ;  /* 0x000000302727723e */ /* 0x000fe2000480700d */
[----:B------:R-:W-:-:S02]  /*a930*/  HADD2.F32 R37, -RZ, R37.H1_H1 ;  /* 0x30000025ff257230 */ /* 0x000fc40000004100 */
[--C-:B------:R-:W-:Y:S02]  /*a940*/  HADD2.F32 R167, -RZ, R49.reuse.H0_H0 ;  /* 0x20000031ffa77230 */ /* 0x100fe40000004100 */
[-C--:B------:R-:W-:Y:S01]  /*a950*/  FMUL.FTZ R170, R87, R169.reuse ;  /* 0x000000a957aa7220 */ /* 0x080fe20000410000 */
[----:B------:R-:W-:Y:S02]  /*a960*/  HADD2.F32 R49, -RZ, R49.H1_H1 ;  /* 0x30000031ff317230 */ /* 0x000fe40000004100 */
[--C-:B------:R-:W-:Y:S02]  /*a970*/  HADD2.F32 R165, -RZ, R85.reuse.H0_H0 ;  /* 0x20000055ffa57230 */ /* 0x100fe40000004100 */
[C---:B------:R-:W-:Y:S01]  /*a980*/  FFMA.FTZ R170, R167.reuse, R166, -R170 ;  /* 0x000000a6a7aa7223 */ /* 0x040fe200000108aa */
[----:B------:R-:W-:Y:S01]  /*a990*/  FMUL.FTZ R167, R167, R169 ;  /* 0x000000a9a7a77220 */ /* 0x000fe20000410000 */
[----:B------:R-:W-:Y:S02]  /*a9a0*/  HADD2.F32 R85, -RZ, R85.H1_H1 ;  /* 0x30000055ff557230 */ /* 0x000fe40000004100 */
[----:B------:R-:W-:-:S02]  /*a9b0*/  IMAD.MOV.U32 R13, RZ, RZ, R163 ;  /* 0x000000ffff0d7224 */ /* 0x000fc400078e00a3 */
[----:B------:R-:W-:Y:S01]  /*a9c0*/  FFMA.FTZ R167, R87, R166, R167 ;  /* 0x000000a657a77223 */ /* 0x000fe200000100a7 */
[-C--:B------:R-:W-:Y:S01]  /*a9d0*/  FMUL.FTZ R87, R37, R36.reuse ;  /* 0x0000002425577220 */ /* 0x080fe20000410000 */
[----:B------:R-:W-:-:S03]  /*a9e0*/  FMUL.FTZ R36, R49, R36 ;  /* 0x0000002431247220 */ /* 0x000fc60000410000 */
[-C--:B------:R-:W-:Y:S01]  /*a9f0*/  FFMA.FTZ R87, R49, R51.reuse, -R87 ;  /* 0x0000003331577223 */ /* 0x080fe20000010857 */
[----:B------:R-:W-:Y:S01]  /*aa00*/  FFMA.FTZ R37, R37, R51, R36 ;  /* 0x0000003325257223 */ /* 0x000fe20000010024 */
[-C--:B------:R-:W-:Y:S01]  /*aa10*/  F2FP.F16.E4M3.UNPACK_B R36, R159.reuse.H1 ;  /* 0x0000009fff24723e */ /* 0x080fe200030006ff */
[--C-:B------:R-:W-:Y:S01]  /*aa20*/  HADD2.F32 R51, -RZ, R50.reuse.H0_H0 ;  /* 0x20000032ff337230 */ /* 0x100fe20000004100 */
[-C--:B------:R-:W-:Y:S01]  /*aa30*/  F2FP.F16.E4M3.UNPACK_B R49, R12.reuse.H1 ;  /* 0x0000000cff31723e */ /* 0x080fe200030006ff */
[----:B------:R-:W-:Y:S01]  /*aa40*/  HADD2.F32 R50, -RZ, R50.H1_H1 ;  /* 0x30000032ff327230 */ /* 0x000fe20000004100 */
[----:B------:R-:W-:Y:S01]  /*aa50*/  F2FP.F16.E4M3.UNPACK_B R159, R159 ;  /* 0x0000009fff9f723e */ /* 0x000fe200020006ff */
[--C-:B------:R-:W-:Y:S01]  /*aa60*/  HADD2.F32 R169, -RZ, R36.reuse.H0_H0 ;  /* 0x20000024ffa97230 */ /* 0x100fe20000004100 */
[----:B------:R-:W-:Y:S01]  /*aa70*/  F2FP.F16.E4M3.UNPACK_B R12, R12 ;  /* 0x0000000cff0c723e */ /* 0x000fe200020006ff */
[----:B------:R-:W-:Y:S01]  /*aa80*/  HADD2.F32 R164, -RZ, R49.H0_H0 ;  /* 0x20000031ffa47230 */ /* 0x000fe20000004100 */
[----:B------:R-:W-:Y:S01]  /*aa90*/  F2FP.SATFINITE.E4M3.F32.PACK_AB_MERGE_C R87, R87, R170, RZ ;  /* 0x000000aa5757723e */ /* 0x000fe200048070ff */
[----:B------:R-:W-:-:S02]  /*aaa0*/  HADD2.F32 R36, -RZ, R36.H1_H1 ;  /* 0x30000024ff247230 */ /* 0x000fc40000004100 */
[-C--:B------:R-:W-:Y:S01]  /*aab0*/  FMUL.FTZ R166, R51, R169.reuse ;  /* 0x000000a933a67220 */ /* 0x080fe20000410000 */
[----:B------:R-:W-:Y:S02]  /*aac0*/  HADD2.F32 R49, -RZ, R49.H1_H1 ;  /* 0x30000031ff317230 */ /* 0x000fe40000004100 */
[C---:B------:R-:W-:Y:S01]  /*aad0*/  FMUL.FTZ R169, R164.reuse, R169 ;  /* 0x000000a9a4a97220 */ /* 0x040fe20000410000 */
[----:B------:R-:W-:Y:S01]  /*aae0*/  F2FP.SATFINITE.E4M3.F32.PACK_AB_MERGE_C R37, R37, R167, RZ ;  /* 0x000000a72525723e */ /* 0x000fe200048070ff */
[----:B------:R-:W-:Y:S01]  /*aaf0*/  FFMA.FTZ R166, R164, R165, -R166 ;  /* 0x000000a5a4a67223 */ /* 0x000fe200000108a6 */
[----:B------:R-:W-:Y:S01]  /*ab00*/  F2FP.SATFINITE.E4M3.F32.PACK_AB_MERGE_C R38, R38, R171, R87 ;  /* 0x000000ab2626723e */ /* 0x000fe20004807057 */
[----:B------:R-:W-:Y:S01]  /*ab10*/  FFMA.FTZ R169, R51, R165, R169 ;  /* 0x000000a533a97223 */ /* 0x000fe200000100a9 */
[CC--:B------:R-:W-:Y:S01]  /*ab20*/  FMUL.FTZ R51, R50.reuse, R36.reuse ;  /* 0x0000002432337220 */ /* 0x0c0fe20000410000 */
[----:B------:R-:W-:Y:S01]  /*ab30*/  FMUL.FTZ R36, R49, R36 ;  /* 0x0000002431247220 */ /* 0x000fe20000410000 */
[----:B------:R-:W-:Y:S01]  /*ab40*/  HADD2.F32 R165, -RZ, R159.H0_H0 ;  /* 0x2000009fffa57230 */ /* 0x000fe20000004100 */
[----:B------:R-:W-:Y:S01]  /*ab50*/  F2FP.SATFINITE.E4M3.F32.PACK_AB_MERGE_C R37, R15, R168, R37 ;  /* 0x000000a80f25723e */ /* 0x000fe20004807025 */
[-C--:B------:R-:W-:Y:S01]  /*ab60*/  FFMA.FTZ R49, R49, R85.reuse, -R51 ;  /* 0x0000005531317223 */ /* 0x080fe20000010833 */
[----:B------:R-:W-:Y:S01]  /*ab70*/  FFMA.FTZ R36, R50, R85, R36 ;  /* 0x0000005532247223 */ /* 0x000fe20000010024 */
[----:B------:R-:W-:Y:S01]  /*ab80*/  HADD2.F32 R50, -RZ, R84.H0_H0 ;  /* 0x20000054ff327230 */ /* 0x000fe20000004100 */
[----:B------:R-:W-:Y:S01]  /*ab90*/  MOV R87, R37 ;  /* 0x0000002500577202 */ /* 0x000fe20000000f00 */
[----:B------:R-:W-:Y:S01]  /*aba0*/  HADD2.F32 R85, -RZ, R12.H0_H0 ;  /* 0x2000000cff557230 */ /* 0x000fe20000004100 */
[----:B------:R-:W-:Y:S01]  /*abb0*/  F2FP.SATFINITE.E4M3.F32.PACK_AB_MERGE_C R49, R49, R166, RZ ;  /* 0x000000a63131723e */ /* 0x000fe200048070ff */
[----:B------:R-:W-:-:S02]  /*abc0*/  HADD2.F32 R51, -RZ, R158.H0_H0 ;  /* 0x2000009eff337230 */ /* 0x000fc40000004100 */
[CC--:B------:R-:W-:Y:S01]  /*abd0*/  FMUL.FTZ R164, R50.reuse, R165.reuse ;  /* 0x000000a532a47220 */ /* 0x0c0fe20000410000 */
[----:B------:R-:W-:Y:S02]  /*abe0*/  HADD2.F32 R159, -RZ, R159.H1_H1 ;  /* 0x3000009fff9f7230 */ /* 0x000fe40000004100 */
[C---:B------:R-:W-:Y:S01]  /*abf0*/  FMUL.FTZ R165, R85.reuse, R165 ;  /* 0x000000a555a57220 */ /* 0x040fe20000410000 */
[----:B------:R-:W-:Y:S02]  /*ac00*/  HADD2.F32 R84, -RZ, R84.H1_H1 ;  /* 0x30000054ff547230 */ /* 0x000fe40000004100 */
[-C--:B------:R-:W-:Y:S01]  /*ac10*/  FFMA.FTZ R164, R85, R51.reuse, -R164 ;  /* 0x0000003355a47223 */ /* 0x080fe200000108a4 */
[----:B------:R-:W-:Y:S02]  /*ac20*/  HADD2.F32 R12, -RZ, R12.H1_H1 ;  /* 0x3000000cff0c7230 */ /* 0x000fe40000004100 */
[----:B------:R-:W-:Y:S01]  /*ac30*/  FFMA.FTZ R165, R50, R51, R165 ;  /* 0x0000003332a57223 */ /* 0x000fe200000100a5 */
[----:B------:R-:W-:-:S02]  /*ac40*/  HADD2.F32 R158, -RZ, R158.H1_H1 ;  /* 0x3000009eff9e7230 */ /* 0x000fc40000004100 */
[-C--:B------:R-:W-:Y:S01]  /*ac50*/  FMUL.FTZ R50, R84, R159.reuse ;  /* 0x0000009f54327220 */ /* 0x080fe20000410000 */
[----:B------:R-:W-:Y:S01]  /*ac60*/  F2FP.F16.E4M3.UNPACK_B R51, R86.H1 ;  /* 0x00000056ff33723e */ /* 0x000fe200030006ff */
[C---:B------:R-:W-:Y:S01]  /*ac70*/  FMUL.FTZ R159, R12.reuse, R159 ;  /* 0x0000009f0c9f7220 */ /* 0x040fe20000410000 */
[-C--:B------:R-:W-:Y:S01]  /*ac80*/  F2FP.F16.E4M3.UNPACK_B R85, R161.reuse.H1 ;  /* 0x000000a1ff55723e */ /* 0x080fe200030006ff */
[----:B------:R-:W-:Y:S01]  /*ac90*/  FFMA.FTZ R50, R12, R158, -R50 ;  /* 0x0000009e0c327223 */ /* 0x000fe20000010832 */
[----:B------:R-:W-:Y:S01]  /*aca0*/  F2FP.F16.E4M3.UNPACK_B R86, R86 ;  /* 0x00000056ff56723e */ /* 0x000fe200020006ff */
[----:B------:R-:W-:Y:S01]  /*acb0*/  FFMA.FTZ R12, R84, R158, R159 ;  /* 0x0000009e540c7223 */ /* 0x000fe2000001009f */
[----:B------:R-:W-:Y:S01]  /*acc0*/  HADD2.F32 R84, -RZ, R51.H0_H0 ;  /* 0x20000033ff547230 */ /* 0x000fe20000004100 */
[----:B------:R-:W-:Y:S01]  /*acd0*/  F2FP.F16.E4M3.UNPACK_B R161, R161 ;  /* 0x000000a1ffa1723e */ /* 0x000fe200020006ff */
[----:B------:R-:W-:Y:S01]  /*ace0*/  HADD2.F32 R159, -RZ, R85.H0_H0 ;  /* 0x20000055ff9f7230 */ /* 0x000fe20000004100 */
[----:B------:R-:W-:Y:S01]  /*acf0*/  F2FP.SATFINITE.E4M3.F32.PACK_AB_MERGE_C R164, R50, R164, R49 ;  /* 0x000000a432a4723e */ /* 0x000fe20004807031 */
[----:B------:R-:W-:Y:S01]  /*ad00*/  IMAD.MOV.U32 R49, RZ, RZ, R14 ;  /* 0x000000ffff317224 */ /* 0x000fe200078e000e */
[-C--:B------:R-:W-:Y:S01]  /*ad10*/  F2FP.F16.E4M3.UNPACK_B R14, R160.reuse.H1 ;  /* 0x000000a0ff0e723e */ /* 0x080fe200030006ff */
[----:B------:R-:W-:Y:S01]  /*ad20*/  HADD2.F32 R51, -RZ, R51.H1_H1 ;  /* 0x30000033ff337230 */ /* 0x000fe20000004100 */
[----:B------:R-:W-:Y:S01]  /*ad30*/  F2FP.F16.E4M3.UNPACK_B R160, R160 ;  /* 0x000000a0ffa0723e */ /* 0x000fe200020006ff */
[----:B------:R-:W-:Y:S01]  /*ad40*/  HADD2.F32 R85, -RZ, R85.H1_H1 ;  /* 0x30000055ff557230 */ /* 0x000fe20000004100 */
[-C--:B------:R-:W-:Y:S01]  /*ad50*/  F2FP.F16.E4M3.UNPACK_B R50, R49.reuse.H1 ;  /* 0x00000031ff32723e */ /* 0x080fe200030006ff */
[--C-:B------:R-:W-:Y:S01]  /*ad60*/  HADD2.F32 R170, -RZ, R14.reuse.H0_H0 ;  /* 0x2000000effaa7230 */ /* 0x100fe20000004100 */
[----:B------:R-:W-:Y:S01]  /*ad70*/  F2FP.F16.E4M3.UNPACK_B R49, R49 ;  /* 0x00000031ff31723e */ /* 0x000fe200020006ff */
[----:B------:R-:W-:Y:S01]  /*ad80*/  HADD2.F32 R14, -RZ, R14.H1_H1 ;  /* 0x3000000eff0e7230 */ /* 0x000fe20000004100 */
[----:B------:R-:W-:Y:S01]  /*ad90*/  F2FP.SATFINITE.E4M3.F32.PACK_AB_MERGE_C R36, R36, R169, RZ ;  /* 0x000000a92424723e */ /* 0x000fe200048070ff */
[----:B------:R-:W-:-:S02]  /*ada0*/  HADD2.F32 R158, -RZ, R50.H0_H0 ;  /* 0x20000032ff9e7230 */ /* 0x000fc40000004100 */
[-C--:B------:R-:W-:Y:S01]  /*adb0*/  FMUL.FTZ R166, R84, R170.reuse ;  /* 0x000000aa54a67220 */ /* 0x080fe20000410000 */
[----:B------:R-:W-:Y:S01]  /*adc0*/  HADD2.F32 R50, -RZ, R50.H1_H1 ;  /* 0x30000032ff327230 */ /* 0x000fe20000004100 */
[----:B------:R-:W-:Y:S01]  /*add0*/  F2FP.SATFINITE.E4M3.F32.PACK_AB_MERGE_C R36, R12, R165, R36 ;  /* 0x000000a50c24723e */ /* 0x000fe20004807024 */
[----:B------:R-:W-:Y:S02]  /*ade0*/  IMAD.MOV.U32 R12, RZ, RZ, R164 ;  /* 0x000000ffff0c7224 */ /* 0x000fe400078e00a4 */
[C---:B------:R-:W-:Y:S01]  /*adf0*/  FMUL.FTZ R170, R158.reuse, R170 ;  /* 0x000000aa9eaa7220 */ /* 0x040fe20000410000 */
[-C--:B------:R-:W-:Y:S01]  /*ae00*/  FFMA.FTZ R166, R158, R159.reuse, -R166 ;  /* 0x0000009f9ea67223 */ /* 0x080fe200000108a6 */
[----:B------:R-:W-:Y:S02]  /*ae10*/  IMAD.MOV.U32 R15, RZ, RZ, R38 ;  /* 0x000000ffff0f7224 */ /* 0x000fe400078e0026 */
[----:B------:R-:W-:Y:S01]  /*ae20*/  FFMA.FTZ R170, R84, R159, R170 ;  /* 0x0000009f54aa7223 */ /* 0x000fe200000100aa */
[-C--:B------:R-:W-:Y:S01]  /*ae30*/  FMUL.FTZ R84, R51, R14.reuse ;  /* 0x0000000e33547220 */ /* 0x080fe20000410000 */
[----:B------:R-:W-:Y:S01]  /*ae40*/  FMUL.FTZ R14, R50, R14 ;  /* 0x0000000e320e7220 */ /* 0x000fe20000410000 */
[----:B------:R-:W-:-:S02]  /*ae50*/  HADD2.F32 R159, -RZ, R160.H0_H0 ;  /* 0x200000a0ff9f7230 */ /* 0x000fc40000004100 */
[-C--:B------:R-:W-:Y:S01]  /*ae60*/  FFMA.FTZ R50, R50, R85.reuse, -R84 ;  /* 0x0000005532327223 */ /* 0x080fe20000010854 */
[----:B------:R-:W-:Y:S01]  /*ae70*/  FFMA.FTZ R14, R51, R85, R14 ;  /* 0x00000055330e7223 */ /* 0x000fe2000001000e */
[----:B------:R-:W-:Y:S02]  /*ae80*/  HADD2.F32 R51, -RZ, R86.H0_H0 ;  /* 0x20000056ff337230 */ /* 0x000fe40000004100 */
[----:B------:R-:W-:Y:S01]  /*ae90*/  HADD2.F32 R85, -RZ, R49.H0_H0 ;  /* 0x20000031ff557230 */ /* 0x000fe20000004100 */
[----:B------:R-:W-:Y:S01]  /*aea0*/  F2FP.SATFINITE.E4M3.F32.PACK_AB_MERGE_C R50, R50, R166, RZ ;  /* 0x000000a63232723e */ /* 0x000fe200048070ff */
[----:B------:R-:W-:Y:S02]  /*aeb0*/  HADD2.F32 R84, -RZ, R161.H0_H0 ;  /* 0x200000a1ff547230 */ /* 0x000fe40000004100 */
[-C--:B------:R-:W-:Y:S01]  /*aec0*/  FMUL.FTZ R158, R51, R159.reuse ;  /* 0x0000009f339e7220 */ /* 0x080fe20000410000 */
[----:B------:R-:W-:Y:S02]  /*aed0*/  HADD2.F32 R160, -RZ, R160.H1_H1 ;  /* 0x300000a0ffa07230 */ /* 0x000fe40000004100 */
[----:B------:R-:W-:Y:S01]  /*aee0*/  FMUL.FTZ R159, R85, R159 ;  /* 0x0000009f559f7220 */ /* 0x000fe20000410000 */
[----:B------:R-:W-:-:S02]  /*aef0*/  HADD2.F32 R86, -RZ, R86.H1_H1 ;  /* 0x30000056ff567230 */ /* 0x000fc40000004100 */
[-C--:B------:R-:W-:Y:S01]  /*af00*/  FFMA.FTZ R158, R85, R84.reuse, -R158 ;  /* 0x00000054559e7223 */ /* 0x080fe2000001089e */
[----:B------:R-:W-:Y:S02]  /*af10*/  HADD2.F32 R49, -RZ, R49.H1_H1 ;  /* 0x30000031ff317230 */ /* 0x000fe40000004100 */
[----:B------:R-:W-:Y:S01]  /*af20*/  FFMA.FTZ R159, R51, R84, R159 ;  /* 0x00000054339f7223 */ /* 0x000fe2000001009f */
[----:B------:R-:W-:Y:S02]  /*af30*/  HADD2.F32 R161, -RZ, R161.H1_H1 ;  /* 0x300000a1ffa17230 */ /* 0x000fe40000004100 */
[----:B------:R-:W-:Y:S01]  /*af40*/  FMUL.FTZ R51, R86, R160 ;  /* 0x000000a056337220 */ /* 0x000fe20000410000 */
[----:B------:R-:W-:Y:S01]  /*af50*/  F2FP.SATFINITE.E4M3.F32.PACK_AB_MERGE_C R14, R14, R170, RZ ;  /* 0x000000aa0e0e723e */ /* 0x000fe200048070ff */
[C---:B------:R-:W-:Y:S01]  /*af60*/  FMUL.FTZ R160, R49.reuse, R160 ;  /* 0x000000a031a07220 */ /* 0x040fe20000410000 */
[----:B------:R-:W-:Y:S01]  /*af70*/  MOV R84, R36 ;  /* 0x0000002400547202 */ /* 0x000fe20000000f00 */
[----:B------:R-:W-:Y:S01]  /*af80*/  FFMA.FTZ R51, R49, R161, -R51 ;  /* 0x000000a131337223 */ /* 0x000fe20000010833 */
[----:B------:R-:W-:-:S02]  /*af90*/  IMAD.MOV.U32 R85, RZ, RZ, R39 ;  /* 0x000000ffff557224 */ /* 0x000fc400078e0027 */
[----:B------:R-:W-:Y:S02]  /*afa0*/  FFMA.FTZ R160, R86, R161, R160 ;  /* 0x000000a156a07223 */ /* 0x000fe400000100a0 */
[----:B------:R-:W-:-:S03]  /*afb0*/  F2FP.SATFINITE.E4M3.F32.PACK_AB_MERGE_C R50, R51, R158, R50 ;  /* 0x0000009e3332723e */ /* 0x000fc60004807032 */
[----:B------:R-:W-:Y:S02]  /*afc0*/  F2FP.SATFINITE.E4M3.F32.PACK_AB_MERGE_C R159, R160, R159, R14 ;  /* 0x0000009fa09f723e */ /* 0x000fe4000480700e */
[----:B------:R-:W-:-:S03]  /*afd0*/  IMAD.MOV.U32 R14, RZ, RZ, R50 ;  /* 0x000000ffff0e7224 */ /* 0x000fc600078e0032 */
[----:B------:R-:W-:-:S07]  /*afe0*/  IMAD.MOV.U32 R86, RZ, RZ, R159 ;  /* 0x000000ffff567224 */ /* 0x000fce00078e009f */
.L_x_506:
[----:B------:R-:W-:Y:S05]  /*aff0*/  BSYNC B3 ;  /* 0x0000000000037941 */ /* 0x000fea0003800000 */
.L_x_505:
[----:B----4-:R-:W-:-:S05]  /*b000*/  IADD3 R36, P3, R21, R11, RZ ;  /* 0x0000000b15247210 */ /* 0x010fca0007f7e0ff */
[----:B------:R-:W-:Y:S01]  /*b010*/  IMAD.X R37, R149, 0x1, R108, P3 ;  /* 0x0000000195257824 */ /* 0x000fe200018e066c */
[----:B------:R-:W-:-:S04]  /*b020*/  ISETP.GE.AND P3, PT, R162, R133, PT ;  /* 0x00000085a200720c */ /* 0x000fc80003f66270 */
[----:B--2---:R2:W-:Y:S09]  /*b030*/  ST.E.128 desc[UR50][R36.64], R12 ;  /* 0x0000000c24007985 */ /* 0x0045f2000c101d32 */
[----:B------:R-:W-:-:S04]  /*b040*/  @!P3 IADD3 R38, P5, R11, R162, RZ ;  /* 0x000000a20b26b210 */ /* 0x000fc80007fbe0ff */
[----:B------:R-:W-:-:S05]  /*b050*/  @!P3 LEA.HI.X.SX32 R39, R162, R149, 0x1, P5 ;  /* 0x00000095a227b211 */ /* 0x000fca00028f0eff */
[----:B0-----:R2:W-:Y:S04]  /*b060*/  @!P3 ST.E.128 desc[UR50][R38.64], R84 ;  /* 0x000000542600b985 */ /* 0x0015e8000c101d32 */
.L_x_504:
[----:B------:R-:W-:Y:S05]  /*b070*/  BSYNC B2 ;  /* 0x0000000000027941 */ /* 0x000fea0003800000 */
.L_x_503:
[----:B------:R-:W-:Y:S01]  /*b080*/  ISETP.NE.AND P3, PT, R29, RZ, PT ;  /* 0x000000ff1d00720c */ /* 0x000fe20003f65270 */
[----:B------:R-:W-:-:S12]  /*b090*/  BSSY B2, `(.L_x_507) ;  /* 0x00000f7000027945 */ /* 0x000fd80003800000 */
[----:B------:R-:W-:Y:S05]  /*b0a0*/  @!P3 BRA `(.L_x_508) ;  /* 0x0000000c00d4b947 */ /* 0x000fea0003800000 */
[----:B--2---:R-:W2:Y:S04]  /*b0b0*/  LDL R36, [R1+0x28] ;  /* 0x0000280001247983 */ /* 0x004ea80000100800 */
[----:B0-----:R-:W5:Y:S04]  /*b0c0*/  LDL R14, [R1+0x2c] ;  /* 0x00002c00010e7983 */ /* 0x001f680000100800 */
        /* <DEDUP_REMOVED lines=11> */
[----:B--2---:R-:W-:-:S04]  /*b180*/  LOP3.LUT R12, R36, 0x30, R48, 0xf8, !PT ;  /* 0x00000030240c7812 */ /* 0x004fc800078ef830 */
[----:B-----5:R-:W-:Y:S01]  /*b190*/  LOP3.LUT R12, R12, R14, RZ, 0x3c, !PT ;  /* 0x0000000e0c0c7212 */ /* 0x020fe200078e3cff */
[----:B---3--:R-:W-:-:S04]  /*b1a0*/  IMAD R13, R13, 0x2800, R15 ;  /* 0x000028000d0d7824 */ /* 0x008fc800078e020f */
[----:B------:R-:W-:-:S04]  /*b1b0*/  IMAD.IADD R12, R13, 0x1, R12 ;  /* 0x000000010d0c7824 */ /* 0x000fc800078e020c */
[C---:B------:R-:W-:Y:S02]  /*b1c0*/  IMAD R36, R19.reuse, 0x7800, R12 ;  /* 0x0000780013247824 */ /* 0x040fe400078e020c */
[----:B------:R-:W-:-:S03]  /*b1d0*/  IMAD R12, R19, 0x7800, R127 ;  /* 0x00007800130c7824 */ /* 0x000fc600078e027f */
[C---:B------:R-:W-:Y:S01]  /*b1e0*/  IADD3 R36, R18.reuse, R36, RZ ;  /* 0x0000002412247210 */ /* 0x040fe20007ffe0ff */
[----:B------:R-:W-:-:S05]  /*b1f0*/  IMAD.IADD R12, R18, 0x1, R12 ;  /* 0x00000001120c7824 */ /* 0x000fca00078e020c */
[----:B------:R-:W0:Y:S04]  /*b200*/  LDS.128 R36, [R36+0x24200] ;  /* 0x0242000024247984 */ /* 0x000e280000000c00 */
[----:B------:R-:W2:Y:S01]  /*b210*/  LDS.128 R12, [R12+0x24200] ;  /* 0x024200000c0c7984 */ /* 0x000ea20000000c00 */
[----:B------:R-:W-:Y:S05]  /*b220*/  @P3 BRA `(.L_x_510) ;  /* 0x0000000c00543947 */ /* 0x000fea0003800000 */
[----:B------:R-:W-:Y:S02]  /*b230*/  SHF.R.U32.HI R50, RZ, 0x8, R53 ;  /* 0x00000008ff327819 */ /* 0x000fe40000011635 */
[----:B------:R-:W-:Y:S02]  /*b240*/  SHF.R.U32.HI R54, RZ, 0x8, R41 ;  /* 0x00000008ff367819 */ /* 0x000fe40000011629 */
[----:B------:R-:W-:Y:S02]  /*b250*/  SHF.R.U32.HI R51, RZ, 0x8, R55 ;  /* 0x00000008ff337819 */ /* 0x000fe40000011637 */
[----:B------:R-:W-:Y:S01]  /*b260*/  SHF.R.U32.HI R49, RZ, 0x10, R53 ;  /* 0x00000010ff317819 */ /* 0x000fe20000011635 */
[----:B------:R-:W-:Y:S01]  /*b270*/  IMAD.SHL.U32 R54, R54, 0x100, RZ ;  /* 0x0000010036367824 */ /* 0x000fe200078e00ff */
[----:B------:R-:W-:Y:S01]  /*b280*/  LOP3.LUT R84, R55, 0xff0000ff, RZ, 0xc0, !PT ;  /* 0xff0000ff37547812 */ /* 0x000fe200078ec0ff */
[----:B------:R-:W-:Y:S01]  /*b290*/  IMAD.SHL.U32 R51, R51, 0x100, RZ ;  /* 0x0000010033337824 */ /* 0x000fe200078e00ff */
[----:B------:R-:W-:Y:S01]  /*b2a0*/  SHF.R.U32.HI R40, RZ, 0x10, R55 ;  /* 0x00000010ff287819 */ /* 0x000fe20000011637 */
[----:B------:R-:W-:Y:S01]  /*b2b0*/  IMAD.SHL.U32 R55, R50, 0x100, RZ ;  /* 0x0000010032377824 */ /* 0x000fe200078e00ff */
[----:B------:R-:W-:Y:S01]  /*b2c0*/  LOP3.LUT R42, R53, 0xff0000ff, RZ, 0xc0, !PT ;  /* 0xff0000ff352a7812 */ /* 0x000fe200078ec0ff */
[----:B------:R-:W-:Y:S01]  /*b2d0*/  IMAD.U32 R49, R49, 0x10000, RZ ;  /* 0x0001000031317824 */ /* 0x000fe200078e00ff */
[----:B------:R-:W-:Y:S01]  /*b2e0*/  LOP3.LUT R53, R41, 0xff0000ff, RZ, 0xc0, !PT ;  /* 0xff0000ff29357812 */ /* 0x000fe200078ec0ff */
[----:B------:R-:W-:Y:S01]  /*b2f0*/  IMAD.U32 R40, R40, 0x10000, RZ ;  /* 0x0001000028287824 */ /* 0x000fe200078e00ff */
[----:B------:R-:W-:-:S02]  /*b300*/  SHF.R.U32.HI R41, RZ, 0x10, R41 ;  /* 0x00000010ff297819 */ /* 0x000fc40000011629 */
[----:B------:R-:W-:Y:S02]  /*b310*/  LOP3.LUT R42, R42, 0xff00, R55, 0xf8, !PT ;  /* 0x0000ff002a2a7812 */ /* 0x000fe400078ef837 */
[----:B------:R-:W-:Y:S02]  /*b320*/  LOP3.LUT R53, R53, 0xff00, R54, 0xf8, !PT ;  /* 0x0000ff0035357812 */ /* 0x000fe400078ef836 */
[----:B------:R-:W-:Y:S02]  /*b330*/  SHF.L.U32 R41, R41, 0x10, RZ ;  /* 0x0000001029297819 */ /* 0x000fe400000006ff */
[----:B------:R-:W-:Y:S02]  /*b340*/  LOP3.LUT R84, R84, 0xff00, R51, 0xf8, !PT ;  /* 0x0000ff0054547812 */ /* 0x000fe400078ef833 */
[----:B------:R-:W-:Y:S02]  /*b350*/  LOP3.LUT R51, R42, 0xff0000, R49, 0xf8, !PT ;  /* 0x00ff00002a337812 */ /* 0x000fe400078ef831 */
[----:B------:R-:W-:-:S02]  /*b360*/  LOP3.LUT R49, R53, 0xff0000, R41, 0xf8, !PT ;  /* 0x00ff000035317812 */ /* 0x000fc400078ef829 */
        /* <DEDUP_REMOVED lines=18> */
[----:B------:R-:W-:-:S02]  /*b490*/  SHF.R.U32.HI R50, RZ, 0x8, R43 ;  /* 0x00000008ff327819 */ /* 0x000fc4000001162b */
[----:B------:R-:W-:Y:S02]  /*b4a0*/  LOP3.LUT R52, R43, 0xff0000ff, RZ, 0xc0, !PT ;  /* 0xff0000ff2b347812 */ /* 0x000fe400078ec0ff */
[CC--:B------:R-:W-:Y:S01]  /*b4b0*/  FMUL.FTZ R53, R86.reuse, R55.reuse ;  /* 0x0000003756357220 */ /* 0x0c0fe20000410000 */
[C---:B------:R-:W-:Y:S01]  /*b4c0*/  FMUL.FTZ R55, R41.reuse, R55 ;  /* 0x0000003729377220 */ /* 0x040fe20000410000 */
[----:B------:R-:W-:Y:S02]  /*b4d0*/  SHF.R.U32.HI R43, RZ, 0x10, R43 ;  /* 0x00000010ff2b7819 */ /* 0x000fe4000001162b */
[-C--:B------:R-:W-:Y:S01]  /*b4e0*/  FFMA.FTZ R53, R41, R85.reuse, -R53 ;  /* 0x0000005529357223 */ /* 0x080fe20000010835 */
[----:B------:R-:W-:Y:S01]  /*b4f0*/  FFMA.FTZ R41, R86, R85, R55 ;  /* 0x0000005556297223 */ /* 0x000fe20000010037 */
[----:B------:R-:W-:Y:S01]  /*b500*/  F2FP.F16.E4M3.UNPACK_B R55, R49.H1 ;  /* 0x00000031ff37723e */ /* 0x000fe200030006ff */
[----:B------:R-:W-:Y:S01]  /*b510*/  HADD2.F32 R86, -RZ, R51.H0_H0 ;  /* 0x20000033ff567230 */ /* 0x000fe20000004100 */
[----:B------:R-:W-:Y:S01]  /*b520*/  F2FP.F16.E4M3.UNPACK_B R85, R13.H1 ;  /* 0x0000000dff55723e */ /* 0x000fe200030006ff */
[----:B------:R-:W-:-:S02]  /*b530*/  HADD2.F32 R13, -RZ, R37.H0_H0 ;  /* 0x20000025ff0d7230 */ /* 0x000fc40000004100 */
[----:B------:R-:W-:Y:S02]  /*b540*/  HADD2.F32 R87, -RZ, R55.H0_H0 ;  /* 0x20000037ff577230 */ /* 0x000fe40000004100 */
[----:B------:R-:W-:Y:S02]  /*b550*/  HADD2.F32 R49, -RZ, R85.H0_H0 ;  /* 0x20000055ff317230 */ /* 0x000fe40000004100 */
[----:B------:R-:W-:Y:S02]  /*b560*/  HADD2.F32 R37, -RZ, R37.H1_H1 ;  /* 0x30000025ff257230 */ /* 0x000fe40000004100 */
[-C--:B------:R-:W-:Y:S01]  /*b570*/  FMUL.FTZ R158, R13, R87.reuse ;  /* 0x000000570d9e7220 */ /* 0x080fe20000410000 */
[----:B------:R-:W-:Y:S02]  /*b580*/  HADD2.F32 R55, -RZ, R55.H1_H1 ;  /* 0x30000037ff377230 */ /* 0x000fe40000004100 */
[----:B------:R-:W-:Y:S01]  /*b590*/  FMUL.FTZ R87, R49, R87 ;  /* 0x0000005731577220 */ /* 0x000fe20000410000 */
[----:B------:R-:W-:-:S02]  /*b5a0*/  HADD2.F32 R85, -RZ, R85.H1_H1 ;  /* 0x30000055ff557230 */ /* 0x000fc40000004100 */
[-C--:B------:R-:W-:Y:S01]  /*b5b0*/  FFMA.FTZ R49, R49, R86.reuse, -R158 ;  /* 0x0000005631317223 */ /* 0x080fe2000001089e */
[----:B------:R-:W-:Y:S02]  /*b5c0*/  HADD2.F32 R51, -RZ, R51.H1_H1 ;  /* 0x30000033ff337230 */ /* 0x000fe40000004100 */
[----:B------:R-:W-:Y:S01]  /*b5d0*/  FFMA.FTZ R13, R13, R86, R87 ;  /* 0x000000560d0d7223 */ /* 0x000fe20000010057 */
[-C--:B------:R-:W-:Y:S01]  /*b5e0*/  FMUL.FTZ R86, R37, R55.reuse ;  /* 0x0000003725567220 */ /* 0x080fe20000410000 */
[----:B------:R-:W-:Y:S01]  /*b5f0*/  FMUL.FTZ R87, R85, R55 ;  /* 0x0000003755577220 */ /* 0x000fe20000410000 */
[----:B------:R-:W-:Y:S02]  /*b600*/  IMAD.U32 R43, R43, 0x10000, RZ ;  /* 0x000100002b2b7824 */ /* 0x000fe400078e00ff */
[-C--:B------:R-:W-:Y:S01]  /*b610*/  FFMA.FTZ R55, R85, R51.reuse, -R86 ;  /* 0x0000003355377223 */ /* 0x080fe20000010856 */
[----:B------:R-:W-:Y:S01]  /*b620*/  FFMA.FTZ R51, R37, R51, R87 ;  /* 0x0000003325337223 */ /* 0x000fe20000010057 */
[----:B------:R-:W-:Y:S01]  /*b630*/  IMAD.SHL.U32 R37, R50, 0x100, RZ ;  /* 0x0000010032257824 */ /* 0x000fe200078e00ff */
[----:B------:R-:W-:-:S02]  /*b640*/  LOP3.LUT R50, R84, 0xff0000, R40, 0xf8, !PT ;  /* 0x00ff000054327812 */ /* 0x000fc400078ef828 */
[----:B------:R-:W-:Y:S02]  /*b650*/  F2FP.F16.E4M3.UNPACK_B R40, R39 ;  /* 0x00000027ff28723e */ /* 0x000fe400020006ff */
[----:B------:R-:W-:Y:S01]  /*b660*/  LOP3.LUT R37, R52, 0xff00, R37, 0xf8, !PT ;  /* 0x0000ff0034257812 */ /* 0x000fe200078ef825 */
[----:B------:R-:W-:Y:S01]  /*b670*/  IMAD.MOV.U32 R52, RZ, RZ, R15 ;  /* 0x000000ffff347224 */ /* 0x000fe200078e000f */
[----:B------:R-:W-:Y:S01]  /*b680*/  F2FP.F16.E4M3.UNPACK_B R85, R50 ;  /* 0x00000032ff55723e */ /* 0x000fe200020006ff */
[----:B------:R-:W-:Y:S01]  /*b690*/  HADD2.F32 R86, -RZ, R40.H0_H0 ;  /* 0x20000028ff567230 */ /* 0x000fe20000004100 */
[----:B------:R-:W-:Y:S02]  /*b6a0*/  LOP3.LUT R37, R37, 0xff0000, R43, 0xf8, !PT ;  /* 0x00ff000025257812 */ /* 0x000fe400078ef82b */
[----:B------:R-:W-:Y:S01]  /*b6b0*/  F2FP.F16.E4M3.UNPACK_B R15, R52 ;  /* 0x00000034ff0f723e */ /* 0x000fe200020006ff */
[--C-:B------:R-:W-:Y:S01]  /*b6c0*/  HADD2.F32 R87, -RZ, R85.reuse.H0_H0 ;  /* 0x20000055ff577230 */ /* 0x100fe20000004100 */
[----:B------:R-:W-:Y:S01]  /*b6d0*/  F2FP.F16.E4M3.UNPACK_B R84, R37 ;  /* 0x00000025ff54723e */ /* 0x000fe200020006ff */
[----:B------:R-:W-:Y:S01]  /*b6e0*/  HADD2.F32 R85, -RZ, R85.H1_H1 ;  /* 0x30000055ff557230 */ /* 0x000fe20000004100 */
[----:B------:R-:W-:Y:S01]  /*b6f0*/  F2FP.F16.E4M3.UNPACK_B R39, R39.H1 ;  /* 0x00000027ff27723e */ /* 0x000fe200030006ff */
[--C-:B------:R-:W-:Y:S01]  /*b700*/  HADD2.F32 R158, -RZ, R15.reuse.H0_H0 ;  /* 0x2000000fff9e7230 */ /* 0x100fe20000004100 */
[----:B------:R-:W-:Y:S01]  /*b710*/  F2FP.F16.E4M3.UNPACK_B R37, R37.H1 ;  /* 0x00000025ff25723e */ /* 0x000fe200030006ff */
[--C-:B------:R-:W-:Y:S01]  /*b720*/  HADD2.F32 R43, -RZ, R84.reuse.H0_H0 ;  /* 0x20000054ff2b7230 */ /* 0x100fe20000004100 */
[----:B------:R-:W-:Y:S01]  /*b730*/  F2FP.F16.E4M3.UNPACK_B R50, R50.H1 ;  /* 0x00000032ff32723e */ /* 0x000fe200030006ff */
[----:B------:R-:W-:Y:S01]  /*b740*/  HADD2.F32 R84, -RZ, R84.H1_H1 ;  /* 0x30000054ff547230 */ /* 0x000fe20000004100 */
[----:B------:R-:W-:Y:S01]  /*b750*/  F2FP.SATFINITE.E4M3.F32.PACK_AB_MERGE_C R49, R55, R49, RZ ;  /* 0x000000313731723e */ /* 0x000fe200048070ff */
[----:B------:R-:W-:-:S02]  /*b760*/  HADD2.F32 R15, -RZ, R15.H1_H1 ;  /* 0x3000000fff0f7230 */ /* 0x000fc40000004100 */
[-C--:B------:R-:W-:Y:S01]  /*b770*/  FMUL.FTZ R159, R86, R43.reuse ;  /* 0x0000002b569f7220 */ /* 0x080fe20000410000 */
[C---:B------:R-:W-:Y:S01]  /*b780*/  FMUL.FTZ R43, R158.reuse, R43 ;  /* 0x0000002b9e2b7220 */ /* 0x040fe20000410000 */
[----:B------:R-:W-:Y:S02]  /*b790*/  F2FP.SATFINITE.E4M3.F32.PACK_AB_MERGE_C R53, R53, R54, R49 ;  /* 0x000000363535723e */ /* 0x000fe40004807031 */
        /* <DEDUP_REMOVED lines=33> */
[----:B------:R-:W-:Y:S01]  /*b9b0*/  F2FP.F16.E4M3.UNPACK_B R37, R154.H1 ;  /* 0x0000009aff25723e */ /* 0x000fe200030006ff */
[--C-:B------:R-:W-:Y:S01]  /*b9c0*/  HADD2.F32 R50, -RZ, R49.reuse.H0_H0 ;  /* 0x20000031ff327230 */ /* 0x100fe20000004100 */
[----:B------:R-:W-:Y:S01]  /*b9d0*/  F2FP.F16.E4M3.UNPACK_B R43, R12.H1 ;  /* 0x0000000cff2b723e */ /* 0x000fe200030006ff */
[----:B------:R-:W-:Y:S01]  /*b9e0*/  HADD2.F32 R49, -RZ, R49.H1_H1 ;  /* 0x30000031ff317230 */ /* 0x000fe20000004100 */
[----:B------:R-:W-:Y:S01]  /*b9f0*/  F2FP.F16.E4M3.UNPACK_B R154, R154 ;  /* 0x0000009aff9a723e */ /* 0x000fe200020006ff */
[----:B------:R-:W-:Y:S01]  /*ba00*/  HADD2.F32 R87, -RZ, R37.H0_H0 ;  /* 0x20000025ff577230 */ /* 0x000fe20000004100 */
        /* <DEDUP_REMOVED lines=11> */
[-C--:B------:R-:W-:Y:S01]  /*bac0*/  FMUL.FTZ R50, R49, R37.reuse ;  /* 0x0000002531327220 */ /* 0x080fe20000410000 */
[----:B------:R-:W-:Y:S01]  /*bad0*/  FMUL.FTZ R37, R43, R37 ;  /* 0x000000252b257220 */ /* 0x000fe20000410000 */
[----:B------:R-:W-:Y:S01]  /*bae0*/  HADD2.F32 R55, -RZ, R154.H0_H0 ;  /* 0x2000009aff377230 */ /* 0x000fe20000004100 */
[----:B------:R-:W-:Y:S01]  /*baf0*/  F2FP.SATFINITE.E4M3.F32.PACK_AB_MERGE_C R39, R15, R86, R39 ;  /* 0x000000560f27723e */ /* 0x000fe20004807027 */
[-C--:B------:R-:W-:Y:S01]  /*bb00*/  FFMA.FTZ R43, R43, R51.reuse, -R50 ;  /* 0x000000332b2b7223 */ /* 0x080fe20000010832 */
[----:B------:R-:W-:Y:S01]  /*bb10*/  FFMA.FTZ R37, R49, R51, R37 ;  /* 0x0000003331257223 */ /* 0x000fe20000010025 */
[----:B------:R-:W-:-:S02]  /*bb20*/  HADD2.F32 R49, -RZ, R36.H0_H0 ;  /* 0x20000024ff317230 */ /* 0x000fc40000004100 */
[----:B------:R-:W-:Y:S01]  /*bb30*/  HADD2.F32 R51, -RZ, R12.H0_H0 ;  /* 0x2000000cff337230 */ /* 0x000fe20000004100 */
[----:B------:R-:W-:Y:S01]  /*bb40*/  F2FP.SATFINITE.E4M3.F32.PACK_AB_MERGE_C R43, R43, R84, RZ ;  /* 0x000000542b2b723e */ /* 0x000fe200048070ff */
[----:B------:R-:W-:Y:S02]  /*bb50*/  HADD2.F32 R50, -RZ, R156.H0_H0 ;  /* 0x2000009cff327230 */ /* 0x000fe40000004100 */
[-C--:B------:R-:W-:Y:S01]  /*bb60*/  FMUL.FTZ R54, R49, R55.reuse ;  /* 0x0000003731367220 */ /* 0x080fe20000410000 */
[----:B------:R-:W-:Y:S02]  /*bb70*/  HADD2.F32 R154, -RZ, R154.H1_H1 ;  /* 0x3000009aff9a7230 */ /* 0x000fe40000004100 */
[C---:B------:R-:W-:Y:S01]  /*bb80*/  FMUL.FTZ R55, R51.reuse, R55 ;  /* 0x0000003733377220 */ /* 0x040fe20000410000 */
[----:B------:R-:W-:Y:S02]  /*bb90*/  HADD2.F32 R36, -RZ, R36.H1_H1 ;  /* 0x30000024ff247230 */ /* 0x000fe40000004100 */
[----:B------:R-:W-:Y:S01]  /*bba0*/  FFMA.FTZ R54, R51, R50, -R54 ;  /* 0x0000003233367223 */ /* 0x000fe20000010836 */
[----:B------:R-:W-:-:S02]  /*bbb0*/  HADD2.F32 R12, -RZ, R12.H1_H1 ;  /* 0x3000000cff0c7230 */ /* 0x000fc40000004100 */
[----:B------:R-:W-:Y:S01]  /*bbc0*/  FFMA.FTZ R55, R49, R50, R55 ;  /* 0x0000003231377223 */ /* 0x000fe20000010037 */
[----:B------:R-:W-:Y:S02]  /*bbd0*/  HADD2.F32 R156, -RZ, R156.H1_H1 ;  /* 0x3000009cff9c7230 */ /* 0x000fe40000004100 */
[-C--:B------:R-:W-:Y:S01]  /*bbe0*/  FMUL.FTZ R49, R36, R154.reuse ;  /* 0x0000009a24317220 */ /* 0x080fe20000410000 */
[-C--:B------:R-:W-:Y:S01]  /*bbf0*/  F2FP.F16.E4M3.UNPACK_B R51, R157.reuse.H1 ;  /* 0x0000009dff33723e */ /* 0x080fe200030006ff */
[C---:B------:R-:W-:Y:S01]  /*bc00*/  FMUL.FTZ R154, R12.reuse, R154 ;  /* 0x0000009a0c9a7220 */ /* 0x040fe20000410000 */
[----:B------:R-:W-:Y:S01]  /*bc10*/  F2FP.F16.E4M3.UNPACK_B R157, R157 ;  /* 0x0000009dff9d723e */ /* 0x000fe200020006ff */
[-C--:B------:R-:W-:Y:S01]  /*bc20*/  FFMA.FTZ R49, R12, R156.reuse, -R49 ;  /* 0x0000009c0c317223 */ /* 0x080fe20000010831 */
[----:B------:R-:W-:Y:S01]  /*bc30*/  F2FP.SATFINITE.E4M3.F32.PACK_AB_MERGE_C R37, R37, R87, RZ ;  /* 0x000000572525723e */ /* 0x000fe200048070ff */
[----:B------:R-:W-:Y:S01]  /*bc40*/  FFMA.FTZ R12, R36, R156, R154 ;  /* 0x0000009c240c7223 */ /* 0x000fe2000001009a */
[----:B------:R-:W-:Y:S01]  /*bc50*/  MOV R36, R14 ;  /* 0x0000000e00247202 */ /* 0x000fe20000000f00 */
[--C-:B------:R-:W-:Y:S01]  /*bc60*/  HADD2.F32 R154, -RZ, R51.reuse.H0_H0 ;  /* 0x20000033ff9a7230 */ /* 0x100fe20000004100 */
[----:B------:R-:W-:Y:S01]  /*bc70*/  F2FP.SATFINITE.E4M3.F32.PACK_AB_MERGE_C R54, R49, R54, R43 ;  /* 0x000000363136723e */ /* 0x000fe2000480702b */
[----:B------:R-:W-:Y:S01]  /*bc80*/  HADD2.F32 R51, -RZ, R51.H1_H1 ;  /* 0x30000033ff337230 */ /* 0x000fe20000004100 */
[----:B------:R-:W-:Y:S01]  /*bc90*/  F2FP.F16.E4M3.UNPACK_B R14, R155.H1 ;  /* 0x0000009bff0e723e */ /* 0x000fe200030006ff */
[----:B------:R-:W-:Y:S01]  /*bca0*/  IMAD.MOV.U32 R15, RZ, RZ, R40 ;  /* 0x000000ffff0f7224 */ /* 0x000fe200078e0028 */
[----:B------:R-:W-:-:S02]  /*bcb0*/  F2FP.F16.E4M3.UNPACK_B R49, R38.H1 ;  /* 0x00000026ff31723e */ /* 0x000fc400030006ff */
[----:B------:R-:W-:Y:S01]  /*bcc0*/  F2FP.F16.E4M3.UNPACK_B R43, R36.H1 ;  /* 0x00000024ff2b723e */ /* 0x000fe200030006ff */
[--C-:B------:R-:W-:Y:S01]  /*bcd0*/  HADD2.F32 R158, -RZ, R14.reuse.H0_H0 ;  /* 0x2000000eff9e7230 */ /* 0x100fe20000004100 */
[----:B------:R-:W-:Y:S01]  /*bce0*/  F2FP.F16.E4M3.UNPACK_B R155, R155 ;  /* 0x0000009bff9b723e */ /* 0x000fe200020006ff */
[----:B------:R-:W-:Y:S01]  /*bcf0*/  HADD2.F32 R50, -RZ, R49.H0_H0 ;  /* 0x20000031ff327230 */ /* 0x000fe20000004100 */
[----:B------:R-:W-:Y:S01]  /*bd00*/  F2FP.F16.E4M3.UNPACK_B R38, R38 ;  /* 0x00000026ff26723e */ /* 0x000fe200020006ff */
[----:B------:R-:W-:Y:S01]  /*bd10*/  HADD2.F32 R84, -RZ, R43.H0_H0 ;  /* 0x2000002bff547230 */ /* 0x000fe20000004100 */
[----:B------:R-:W-:Y:S01]  /*bd20*/  F2FP.F16.E4M3.UNPACK_B R36, R36 ;  /* 0x00000024ff24723e */ /* 0x000fe200020006ff */
[----:B------:R-:W-:Y:S02]  /*bd30*/  HADD2.F32 R14, -RZ, R14.H1_H1 ;  /* 0x3000000eff0e7230 */ /* 0x000fe40000004100 */
[----:B------:R-:W-:Y:S01]  /*bd40*/  FMUL.FTZ R156, R50, R158 ;  /* 0x0000009e329c7220 */ /* 0x000fe20000410000 */
[----:B------:R-:W-:-:S02]  /*bd50*/  HADD2.F32 R49, -RZ, R49.H1_H1 ;  /* 0x30000031ff317230 */ /* 0x000fc40000004100 */
[C---:B------:R-:W-:Y:S01]  /*bd60*/  FMUL.FTZ R158, R84.reuse, R158 ;  /* 0x0000009e549e7220 */ /* 0x040fe20000410000 */
[----:B------:R-:W-:Y:S02]  /*bd70*/  HADD2.F32 R43, -RZ, R43.H1_H1 ;  /* 0x3000002bff2b7230 */ /* 0x000fe40000004100 */
[-C--:B------:R-:W-:Y:S01]  /*bd80*/  FFMA.FTZ R156, R84, R154.reuse, -R156 ;  /* 0x0000009a549c7223 */ /* 0x080fe2000001089c */
[----:B------:R-:W-:Y:S01]  /*bd90*/  F2FP.SATFINITE.E4M3.F32.PACK_AB_MERGE_C R37, R12, R55, R37 ;  /* 0x000000370c25723e */ /* 0x000fe20004807025 */
[----:B------:R-:W-:Y:S01]  /*bda0*/  FFMA.FTZ R158, R50, R154, R158 ;  /* 0x0000009a329e7223 */ /* 0x000fe2000001009e */
[-C--:B------:R-:W-:Y:S01]  /*bdb0*/  FMUL.FTZ R50, R49, R14.reuse ;  /* 0x0000000e31327220 */ /* 0x080fe20000410000 */
[C---:B------:R-:W-:Y:S01]  /*bdc0*/  FMUL.FTZ R14, R43.reuse, R14 ;  /* 0x0000000e2b0e7220 */ /* 0x040fe20000410000 */
[----:B------:R-:W-:Y:S02]  /*bdd0*/  HADD2.F32 R154, -RZ, R155.H0_H0 ;  /* 0x2000009bff9a7230 */ /* 0x000fe40000004100 */
        /* <DEDUP_REMOVED lines=15> */
[----:B------:R-:W-:Y:S01]  /*bed0*/  F2FP.SATFINITE.E4M3.F32.PACK_AB_MERGE_C R14, R14, R158, RZ ;  /* 0x0000009e0e0e723e */ /* 0x000fe200048070ff */
[C---:B------:R-:W-:Y:S01]  /*bee0*/  FMUL.FTZ R155, R36.reuse, R155 ;  /* 0x0000009b249b7220 */ /* 0x040fe20000410000 */
[----:B------:R-:W-:Y:S02]  /*bef0*/  IMAD.MOV.U32 R12, RZ, RZ, R54 ;  /* 0x000000ffff0c7224 */ /* 0x000fe400078e0036 */
[-C--:B------:R-:W-:Y:S01]  /*bf00*/  FFMA.FTZ R49, R36, R157.reuse, -R49 ;  /* 0x0000009d24317223 */ /* 0x080fe20000010831 */
[----:B------:R-:W-:Y:S02]  /*bf10*/  IMAD.MOV.U32 R36, RZ, RZ, R37 ;  /* 0x000000ffff247224 */ /* 0x000fe400078e0025 */
[----:B------:R-:W-:Y:S01]  /*bf20*/  FFMA.FTZ R155, R38, R157, R155 ;  /* 0x0000009d269b7223 */ /* 0x000fe2000001009b */
[----:B------:R-:W-:Y:S01]  /*bf30*/  IMAD.MOV.U32 R37, RZ, RZ, R41 ;  /* 0x000000ffff257224 */ /* 0x000fe200078e0029 */
[----:B------:R-:W-:-:S03]  /*bf40*/  F2FP.SATFINITE.E4M3.F32.PACK_AB_MERGE_C R43, R49, R84, R43 ;  /* 0x00000054312b723e */ /* 0x000fc6000480702b */
[----:B------:R-:W-:Y:S02]  /*bf50*/  F2FP.SATFINITE.E4M3.F32.PACK_AB_MERGE_C R154, R155, R154, R14 ;  /* 0x0000009a9b9a723e */ /* 0x000fe4000480700e */
[----:B------:R-:W-:-:S03]  /*bf60*/  MOV R14, R43 ;  /* 0x0000002b000e7202 */ /* 0x000fc60000000f00 */
[----:B------:R-:W-:-:S07]  /*bf70*/  IMAD.MOV.U32 R38, RZ, RZ, R154 ;  /* 0x000000ffff267224 */ /* 0x000fce00078e009a */
.L_x_510:
[----:B------:R-:W-:Y:S05]  /*bf80*/  BSYNC B3 ;  /* 0x0000000000037941 */ /* 0x000fea0003800000 */
.L_x_509:
[----:B----4-:R-:W-:-:S05]  /*bf90*/  IADD3 R40, P3, R25, R11, RZ ;  /* 0x0000000b19287210 */ /* 0x010fca0007f7e0ff */
[----:B------:R-:W-:Y:S01]  /*bfa0*/  IMAD.X R41, R149, 0x1, R95, P3 ;  /* 0x0000000195297824 */ /* 0x000fe200018e065f */
[----:B------:R-:W-:-:S04]  /*bfb0*/  ISETP.GE.AND P3, PT, R48, R133, PT ;  /* 0x000000853000720c */ /* 0x000fc80003f66270 */
[----:B--2---:R2:W-:Y:S09]  /*bfc0*/  ST.E.128 desc[UR50][R40.64], R12 ;  /* 0x0000000c28007985 */ /* 0x0045f2000c101d32 */
[----:B------:R-:W-:-:S04]  /*bfd0*/  @!P3 IADD3 R42, P5, R11, R48, RZ ;  /* 0x000000300b2ab210 */ /* 0x000fc80007fbe0ff */
[----:B------:R-:W-:-:S05]  /*bfe0*/  @!P3 LEA.HI.X.SX32 R43, R48, R149, 0x1, P5 ;  /* 0x00000095302bb211 */ /* 0x000fca00028f0eff */
[----:B0-----:R2:W-:Y:S04]  /*bff0*/  @!P3 ST.E.128 desc[UR50][R42.64], R36 ;  /* 0x000000242a00b985 */ /* 0x0015e8000c101d32 */
.L_x_508:
[----:B------:R-:W-:Y:S05]  /*c000*/  BSYNC B2 ;  /* 0x0000000000027941 */ /* 0x000fea0003800000 */
.L_x_507:
[----:B------:R-:W-:-:S13]  /*c010*/  ISETP.NE.AND P3, PT, R30, RZ, PT ;  /* 0x000000ff1e00720c */ /* 0x000fda0003f65270 */
[----:B------:R-:W-:Y:S05]  /*c020*/  @!P3 BRA `(.L_x_502) ;  /* 0x0000000c00e8b947 */ /* 0x000fea0003800000 */
[----:B0-2---:R-:W2:Y:S04]  /*c030*/  LDL R12, [R1+0x8] ;  /* 0x00000800010c7983 */ /* 0x005ea80000100800 */
[----:B------:R-:W5:Y:S04]  /*c040*/  LDL R15, [R1+0x28] ;  /* 0x00002800010f7983 */ /* 0x000f680000100800 */
[----:B------:R-:W3:Y:S04]  /*c050*/  LDL R14, [R1+0x30] ;  /* 0x00003000010e7983 */ /* 0x000ee80000100800 */
[----:B------:R-:W4:Y:S01]  /*c060*/  LDL R13, [R1+0x2c] ;  /* 0x00002c00010d7983 */ /* 0x000f220000100800 */
[----:B------:R-:W-:Y:S01]  /*c070*/  ISETP.GE.AND P3, PT, R222, R113, PT ;  /* 0x00000071de00720c */ /* 0x000fe20003f66270 */
[----:B------:R-:W-:Y:S01]  /*c080*/  BSSY B2, `(.L_x_511) ;  /* 0x00000ed000027945 */ /* 0x000fe20003800000 */
[----:B--2---:R-:W-:-:S04]  /*c090*/  LOP3.LUT P5, RZ, R12, 0x1, RZ, 0xc0, !PT ;  /* 0x000000010cff7812 */ /* 0x004fc800078ac0ff */
[----:B------:R-:W-:Y:S01]  /*c0a0*/  SEL R12, R114, R139, !P5 ;  /* 0x0000008b720c7207 */ /* 0x000fe20006800000 */
[----:B-----5:R-:W-:Y:S01]  /*c0b0*/  IMAD.MOV.U32 R36, RZ, RZ, R15 ;  /* 0x000000ffff247224 */ /* 0x020fe200078e000f */
[----:B---3--:R-:W-:Y:S01]  /*c0c0*/  MOV R15, R14 ;  /* 0x0000000e000f7202 */ /* 0x008fe20000000f00 */
[----:B----4-:R-:W-:Y:S01]  /*c0d0*/  IMAD.MOV.U32 R14, RZ, RZ, R13 ;  /* 0x000000ffff0e7224 */ /* 0x010fe200078e000d */
[----:B------:R-:W-:-:S04]  /*c0e0*/  SHF.R.S32.HI R13, RZ, 0x1f, R12 ;  /* 0x0000001fff0d7819 */ /* 0x000fc8000001140c */
[----:B------:R-:W-:-:S04]  /*c0f0*/  LEA.HI R13, R13, R12, RZ, 0x5 ;  /* 0x0000000c0d0d7211 */ /* 0x000fc800078f28ff */
[----:B------:R-:W-:-:S04]  /*c100*/  LEA.HI.SX32 R13, R13, R110, 0x1b ;  /* 0x0000006e0d0d7211 */ /* 0x000fc800078fdaff */
[----:B------:R-:W-:Y:S01]  /*c110*/  SHF.R.S32.HI R12, RZ, 0x1f, R13 ;  /* 0x0000001fff0c7819 */ /* 0x000fe2000001140d */
[----:B------:R-:W-:-:S03]  /*c120*/  IMAD.SHL.U32 R41, R13, 0x10, RZ ;  /* 0x000000100d297824 */ /* 0x000fc600078e00ff */
[----:B------:R-:W-:-:S04]  /*c130*/  LEA.HI R12, R12, R13, RZ, 0x2 ;  /* 0x0000000d0c0c7211 */ /* 0x000fc800078f10ff */
[----:B------:R-:W-:Y:S02]  /*c140*/  SHF.R.S32.HI R13, RZ, 0x2, R12 ;  /* 0x00000002ff0d7819 */ /* 0x000fe4000001140c */
[----:B------:R-:W-:-:S03]  /*c150*/  LOP3.LUT R12, R36, 0x30, R41, 0xf8, !PT ;  /* 0x00000030240c7812 */ /* 0x000fc600078ef829 */
[----:B------:R-:W-:Y:S01]  /*c160*/  IMAD R13, R13, 0x2800, R15 ;  /* 0x000028000d0d7824 */ /* 0x000fe200078e020f */
[----:B------:R-:W-:-:S05]  /*c170*/  LOP3.LUT R12, R12, R14, RZ, 0x3c, !PT ;  /* 0x0000000e0c0c7212 */ /* 0x000fca00078e3cff */
[----:B------:R-:W-:Y:S02]  /*c180*/  IMAD.IADD R12, R13, 0x1, R12 ;  /* 0x000000010d0c7824 */ /* 0x000fe400078e020c */
        /* <DEDUP_REMOVED lines=8> */
[----:B------:R-:W-:Y:S02]  /*c210*/  SHF.R.U32.HI R44, RZ, 0x8, R57 ;  /* 0x00000008ff2c7819 */ /* 0x000fe40000011639 */
[----:B------:R-:W-:Y:S01]  /*c220*/  SHF.R.U32.HI R50, RZ, 0x10, R45 ;  /* 0x00000010ff327819 */ /* 0x000fe2000001162d */
[----:B------:R-:W-:Y:S01]  /*c230*/  IMAD.SHL.U32 R51, R51, 0x100, RZ ;  /* 0x0000010033337824 */ /* 0x000fe200078e00ff */
[----:B------:R-:W-:Y:S01]  /*c240*/  LOP3.LUT R45, R45, 0xff0000ff, RZ, 0xc0, !PT ;  /* 0xff0000ff2d2d7812 */ /* 0x000fe200078ec0ff */
[----:B------:R-:W-:Y:S01]  /*c250*/  IMAD.SHL.U32 R53, R44, 0x100, RZ ;  /* 0x000001002c357824 */ /* 0x000fe200078e00ff */
[----:B------:R-:W-:Y:S02]  /*c260*/  SHF.R.U32.HI R49, RZ, 0x8, R59 ;  /* 0x00000008ff317819 */ /* 0x000fe4000001163b */
[----:B------:R-:W-:-:S02]  /*c270*/  SHF.R.U32.HI R42, RZ, 0x10, R57 ;  /* 0x00000010ff2a7819 */ /* 0x000fc40000011639 */
[----:B------:R-:W-:Y:S01]  /*c280*/  LOP3.LUT R43, R57, 0xff0000ff, RZ, 0xc0, !PT ;  /* 0xff0000ff392b7812 */ /* 0x000fe200078ec0ff */
[----:B------:R-:W-:Y:S01]  /*c290*/  IMAD.SHL.U32 R49, R49, 0x100, RZ ;  /* 0x0000010031317824 */ /* 0x000fe200078e00ff */
[----:B------:R-:W-:Y:S01]  /*c2a0*/  LOP3.LUT R45, R45, 0xff00, R51, 0xf8, !PT ;  /* 0x0000ff002d2d7812 */ /* 0x000fe200078ef833 */
[----:B------:R-:W-:Y:S01]  /*c2b0*/  IMAD.U32 R42, R42, 0x10000, RZ ;  /* 0x000100002a2a7824 */ /* 0x000fe200078e00ff */
[----:B------:R-:W-:Y:S02]  /*c2c0*/  SHF.L.U32 R50, R50, 0x10, RZ ;  /* 0x0000001032327819 */ /* 0x000fe400000006ff */
[----:B------:R-:W-:Y:S02]  /*c2d0*/  LOP3.LUT R52, R59, 0xff0000ff, RZ, 0xc0, !PT ;  /* 0xff0000ff3b347812 */ /* 0x000fe400078ec0ff */
[----:B------:R-:W-:Y:S02]  /*c2e0*/  LOP3.LUT R43, R43, 0xff00, R53, 0xf8, !PT ;  /* 0x0000ff002b2b7812 */ /* 0x000fe400078ef835 */
[----:B------:R-:W-:-:S02]  /*c2f0*/  LOP3.LUT R45, R45, 0xff0000, R50, 0xf8, !PT ;  /* 0x00ff00002d2d7812 */ /* 0x000fc400078ef832 */
[--C-:B------:R-:W-:Y:S02]  /*c300*/  SHF.R.U32.HI R44, RZ, 0x10, R47.reuse ;  /* 0x00000010ff2c7819 */ /* 0x100fe4000001162f */
[----:B------:R-:W-:Y:S02]  /*c310*/  SHF.R.U32.HI R46, RZ, 0x8, R47 ;  /* 0x00000008ff2e7819 */ /* 0x000fe4000001162f */
[----:B------:R-:W-:Y:S01]  /*c320*/  LOP3.LUT R48, R47, 0xff0000ff, RZ, 0xc0, !PT ;  /* 0xff0000ff2f307812 */ /* 0x000fe200078ec0ff */
[----:B------:R-:W-:Y:S01]  /*c330*/  IMAD.U32 R44, R44, 0x10000, RZ ;  /* 0x000100002c2c7824 */ /* 0x000fe200078e00ff */
[----:B------:R-:W-:Y:S02]  /*c340*/  LOP3.LUT R52, R52, 0xff00, R49, 0xf8, !PT ;  /* 0x0000ff0034347812 */ /* 0x000fe400078ef831 */
[----:B------:R-:W-:Y:S02]  /*c350*/  LOP3.LUT R47, R43, 0xff0000, R42, 0xf8, !PT ;  /* 0x00ff00002b2f7812 */ /* 0x000fe400078ef82a */
[----:B--2---:R-:W-:-:S02]  /*c360*/  F2FP.F16.E4M3.UNPACK_B R49, R37 ;  /* 0x00000025ff31723e */ /* 0x004fc400020006ff */
[----:B------:R-:W-:Y:S02]  /*c370*/  F2FP.F16.E4M3.UNPACK_B R51, R45 ;  /* 0x0000002dff33723e */ /* 0x000fe400020006ff */
[----:B0-----:R-:W-:Y:S01]  /*c380*/  F2FP.F16.E4M3.UNPACK_B R42, R13 ;  /* 0x0000000dff2a723e */ /* 0x001fe200020006ff */
[----:B------:R-:W-:Y:S01]  /*c390*/  HADD2.F32 R43, -RZ, R49.H0_H0 ;  /* 0x20000031ff2b7230 */ /* 0x000fe20000004100 */
[----:B------:R-:W-:Y:S01]  /*c3a0*/  F2FP.F16.E4M3.UNPACK_B R53, R47 ;  /* 0x0000002fff35723e */ /* 0x000fe200020006ff */
[----:B------:R-:W-:Y:S01]  /*c3b0*/  HADD2.F32 R55, -RZ, R51.H0_H0 ;  /* 0x20000033ff377230 */ /* 0x000fe20000004100 */
[----:B------:R-:W-:Y:S01]  /*c3c0*/  F2FP.F16.E4M3.UNPACK_B R37, R37.H1 ;  /* 0x00000025ff25723e */ /* 0x000fe200030006ff */
[----:B------:R-:W-:Y:S01]  /*c3d0*/  HADD2.F32 R50, -RZ, R42.H0_H0 ;  /* 0x2000002aff327230 */ /* 0x000fe20000004100 */
[----:B------:R-:W-:Y:S01]  /*c3e0*/  F2FP.F16.E4M3.UNPACK_B R47, R47.H1 ;  /* 0x0000002fff2f723e */ /* 0x000fe200030006ff */
[----:B------:R-:W-:Y:S02]  /*c3f0*/  HADD2.F32 R54, -RZ, R53.H0_H0 ;  /* 0x20000035ff367230 */ /* 0x000fe40000004100 */
[----:B------:R-:W-:Y:S01]  /*c400*/  FMUL.FTZ R56, R43, R55 ;  /* 0x000000372b387220 */ /* 0x000fe20000410000 */
[----:B------:R-:W-:-:S02]  /*c410*/  HADD2.F32 R51, -RZ, R51.H1_H1 ;  /* 0x30000033ff337230 */ /* 0x000fc40000004100 */
[C---:B------:R-:W-:Y:S01]  /*c420*/  FMUL.FTZ R55, R50.reuse, R55 ;  /* 0x0000003732377220 */ /* 0x040fe20000410000 */
[----:B------:R-:W-:Y:S02]  /*c430*/  HADD2.F32 R42, -RZ, R42.H1_H1 ;  /* 0x3000002aff2a7230 */ /* 0x000fe40000004100 */
[-C--:B------:R-:W-:Y:S01]  /*c440*/  FFMA.FTZ R50, R50, R54.reuse, -R56 ;  /* 0x0000003632327223 */ /* 0x080fe20000010838 */
[----:B------:R-:W-:Y:S02]  /*c450*/  HADD2.F32 R53, -RZ, R53.H1_H1 ;  /* 0x30000035ff357230 */ /* 0x000fe40000004100 */
[----:B------:R-:W-:Y:S01]  /*c460*/  FFMA.FTZ R43, R43, R54, R55 ;  /* 0x000000362b2b7223 */ /* 0x000fe20000010037 */
[----:B------:R-:W-:Y:S01]  /*c470*/  HADD2.F32 R54, -RZ, R49.H1_H1 ;  /* 0x30000031ff367230 */ /* 0x000fe20000004100 */
[----:B------:R-:W-:-:S04]  /*c480*/  SHF.R.U32.HI R40, RZ, 0x10, R59 ;  /* 0x00000010ff287819 */ /* 0x000fc8000001163b */
[-C--:B------:R-:W-:Y:S01]  /*c490*/  FMUL.FTZ R49, R54, R51.reuse ;  /* 0x0000003336317220 */ /* 0x080fe20000410000 */
[----:B------:R-:W-:Y:S01]  /*c4a0*/  FMUL.FTZ R51, R42, R51 ;  /* 0x000000332a337220 */ /* 0x000fe20000410000 */
[----:B------:R-:W-:Y:S02]  /*c4b0*/  IMAD.U32 R40, R40, 0x10000, RZ ;  /* 0x0001000028287824 */ /* 0x000fe400078e00ff */
[-C--:B------:R-:W-:Y:S01]  /*c4c0*/  FFMA.FTZ R49, R42, R53.reuse, -R49 ;  /* 0x000000352a317223 */ /* 0x080fe20000010831 */
[----:B------:R-:W-:Y:S01]  /*c4d0*/  FFMA.FTZ R42, R54, R53, R51 ;  /* 0x00000035362a7223 */ /* 0x000fe20000010033 */
[----:B------:R-:W-:Y:S01]  /*c4e0*/  F2FP.F16.E4M3.UNPACK_B R51, R45.H1 ;  /* 0x0000002dff33723e */ /* 0x000fe200030006ff */
[----:B------:R-:W-:Y:S01]  /*c4f0*/  HADD2.F32 R54, -RZ, R47.H0_H0 ;  /* 0x2000002fff367230 */ /* 0x000fe20000004100 */
[----:B------:R-:W-:Y:S01]  /*c500*/  F2FP.F16.E4M3.UNPACK_B R53, R13.H1 ;  /* 0x0000000dff35723e */ /* 0x000fe200030006ff */
[----:B------:R-:W-:Y:S02]  /*c510*/  HADD2.F32 R13, -RZ, R37.H0_H0 ;  /* 0x20000025ff0d7230 */ /* 0x000fe40000004100 */
[----:B------:R-:W-:-:S02]  /*c520*/  HADD2.F32 R55, -RZ, R51.H0_H0 ;  /* 0x20000033ff377230 */ /* 0x000fc40000004100 */
[----:B------:R-:W-:Y:S02]  /*c530*/  HADD2.F32 R45, -RZ, R53.H0_H0 ;  /* 0x20000035ff2d7230 */ /* 0x000fe40000004100 */
[----:B------:R-:W-:Y:S02]  /*c540*/  HADD2.F32 R37, -RZ, R37.H1_H1 ;  /* 0x30000025ff257230 */ /* 0x000fe40000004100 */
[-C--:B------:R-:W-:Y:S01]  /*c550*/  FMUL.FTZ R56, R13, R55.reuse ;  /* 0x000000370d387220 */ /* 0x080fe20000410000 */
[----:B------:R-:W-:Y:S02]  /*c560*/  HADD2.F32 R51, -RZ, R51.H1_H1 ;  /* 0x30000033ff337230 */ /* 0x000fe40000004100 */
[C---:B------:R-:W-:Y:S01]  /*c570*/  FMUL.FTZ R55, R45.reuse, R55 ;  /* 0x000000372d377220 */ /* 0x040fe20000410000 */
[----:B------:R-:W-:Y:S02]  /*c580*/  HADD2.F32 R53, -RZ, R53.H1_H1 ;  /* 0x30000035ff357230 */ /* 0x000fe40000004100 */
[----:B------:R-:W-:Y:S01]  /*c590*/  FFMA.FTZ R45, R45, R54, -R56 ;  /* 0x000000362d2d7223 */ /* 0x000fe20000010838 */
[----:B------:R-:W-:-:S02]  /*c5a0*/  HADD2.F32 R47, -RZ, R47.H1_H1 ;  /* 0x3000002fff2f7230 */ /* 0x000fc40000004100 */
[----:B------:R-:W-:Y:S01]  /*c5b0*/  FFMA.FTZ R13, R13, R54, R55 ;  /* 0x000000360d0d7223 */ /* 0x000fe20000010037 */
[-C--:B------:R-:W-:Y:S01]  /*c5c0*/  FMUL.FTZ R54, R37, R51.reuse ;  /* 0x0000003325367220 */ /* 0x080fe20000410000 */
[----:B------:R-:W-:-:S03]  /*c5d0*/  FMUL.FTZ R55, R53, R51 ;  /* 0x0000003335377220 */ /* 0x000fc60000410000 */
[-C--:B------:R-:W-:Y:S01]  /*c5e0*/  FFMA.FTZ R51, R53, R47.reuse, -R54 ;  /* 0x0000002f35337223 */ /* 0x080fe20000010836 */
[----:B------:R-:W-:Y:S01]  /*c5f0*/  FFMA.FTZ R47, R37, R47, R55 ;  /* 0x0000002f252f7223 */ /* 0x000fe20000010037 */
[----:B------:R-:W-:Y:S01]  /*c600*/  IMAD.SHL.U32 R37, R46, 0x100, RZ ;  /* 0x000001002e257824 */ /* 0x000fe200078e00ff */
[----:B------:R-:W-:Y:S02]  /*c610*/  LOP3.LUT R46, R52, 0xff0000, R40, 0xf8, !PT ;  /* 0x00ff0000342e7812 */ /* 0x000fe400078ef828 */
[----:B------:R-:W-:Y:S02]  /*c620*/  F2FP.F16.E4M3.UNPACK_B R40, R39 ;  /* 0x00000027ff28723e */ /* 0x000fe400020006ff */
[----:B------:R-:W-:Y:S01]  /*c630*/  LOP3.LUT R37, R48, 0xff00, R37, 0xf8, !PT ;  /* 0x0000ff0030257812 */ /* 0x000fe200078ef825 */
[----:B------:R-:W-:Y:S01]  /*c640*/  IMAD.MOV.U32 R48, RZ, RZ, R15 ;  /* 0x000000ffff307224 */ /* 0x000fe200078e000f */
[----:B------:R-:W-:Y:S01]  /*c650*/  F2FP.F16.E4M3.UNPACK_B R53, R46 ;  /* 0x0000002eff35723e */ /* 0x000fe200020006ff */
[----:B------:R-:W-:Y:S01]  /*c660*/  HADD2.F32 R54, -RZ, R40.H0_H0 ;  /* 0x20000028ff367230 */ /* 0x000fe20000004100 */
[----:B------:R-:W-:-:S02]  /*c670*/  LOP3.LUT R37, R37, 0xff0000, R44, 0xf8, !PT ;  /* 0x00ff000025257812 */ /* 0x000fc400078ef82c */
        /* <DEDUP_REMOVED lines=22> */
[C---:B------:R-:W-:Y:S01]  /*c7e0*/  FMUL.FTZ R40, R44.reuse, R52 ;  /* 0x000000342c287220 */ /* 0x040fe20000410000 */
        /* <DEDUP_REMOVED lines=39> */
[-C--:B------:R-:W-:Y:S02]  /*ca60*/  FFMA.FTZ R52, R50, R51.reuse, -R52 ;  /* 0x0000003332347223 */ /* 0x080fe40000010834 */
[----:B------:R-:W-:Y:S01]  /*ca70*/  FFMA.FTZ R55, R46, R51, R55 ;  /* 0x000000332e377223 */ /* 0x000fe20000010037 */
[-C--:B------:R-:W-:Y:S01]  /*ca80*/  FMUL.FTZ R46, R45, R37.reuse ;  /* 0x000000252d2e7220 */ /* 0x080fe20000410000 */
[C---:B------:R-:W-:Y:S01]  /*ca90*/  FMUL.FTZ R37, R44.reuse, R37 ;  /* 0x000000252c257220 */ /* 0x040fe20000410000 */
        /* <DEDUP_REMOVED lines=27> */
[----:B------:R-:W-:-:S02]  /*cc50*/  F2FP.F16.E4M3.UNPACK_B R14, R151.H1 ;  /* 0x00000097ff0e723e */ /* 0x000fc400030006ff */
[----:B------:R-:W-:Y:S02]  /*cc60*/  F2FP.F16.E4M3.UNPACK_B R45, R38.H1 ;  /* 0x00000026ff2d723e */ /* 0x000fe400030006ff */
[----:B------:R-:W-:Y:S01]  /*cc70*/  F2FP.F16.E4M3.UNPACK_B R44, R36.H1 ;  /* 0x00000024ff2c723e */ /* 0x000fe200030006ff */
[----:B------:R-:W-:Y:S01]  /*cc80*/  HADD2.F32 R59, -RZ, R14.H0_H0 ;  /* 0x2000000eff3b7230 */ /* 0x000fe20000004100 */
[----:B------:R-:W-:Y:S01]  /*cc90*/  F2FP.F16.E4M3.UNPACK_B R151, R151 ;  /* 0x00000097ff97723e */ /* 0x000fe200020006ff */
[--C-:B------:R-:W-:Y:S01]  /*cca0*/  HADD2.F32 R46, -RZ, R45.reuse.H0_H0 ;  /* 0x2000002dff2e7230 */ /* 0x100fe20000004100 */
        /* <DEDUP_REMOVED lines=11> */
[CC--:B------:R-:W-:Y:S01]  /*cd60*/  FMUL.FTZ R46, R45.reuse, R14.reuse ;  /* 0x0000000e2d2e7220 */ /* 0x0c0fe20000410000 */
        /* <DEDUP_REMOVED lines=16> */
[----:B------:R-:W-:Y:S01]  /*ce70*/  FMUL.FTZ R45, R38, R151 ;  /* 0x00000097262d7220 */ /* 0x000fe20000410000 */
        /* <DEDUP_REMOVED lines=9> */
[----:B------:R-:W-:Y:S02]  /*cf10*/  F2FP.SATFINITE.E4M3.F32.PACK_AB_MERGE_C R45, R40, R57, R48 ;  /* 0x00000039282d723e */ /* 0x000fe40004807030 */
[----:B------:R-:W-:Y:S01]  /*cf20*/  MOV R14, R44 ;  /* 0x0000002c000e7202 */ /* 0x000fe20000000f00 */
[----:B------:R-:W-:Y:S02]  /*cf30*/  IMAD.MOV.U32 R38, RZ, RZ, R56 ;  /* 0x000000ffff267224 */ /* 0x000fe400078e0038 */
[----:B------:R-:W-:-:S07]  /*cf40*/  IMAD.MOV.U32 R15, RZ, RZ, R45 ;  /* 0x000000ffff0f7224 */ /* 0x000fce00078e002d */
.L_x_512:
[----:B------:R-:W-:Y:S05]  /*cf50*/  BSYNC B2 ;  /* 0x0000000000027941 */ /* 0x000fea0003800000 */
.L_x_511:
[----:B------:R-:W-:-:S13]  /*cf60*/  ISETP.GE.AND P3, PT, R41, R133, PT ;  /* 0x000000852900720c */ /* 0x000fda0003f66270 */
[----:B------:R-:W-:-:S04]  /*cf70*/  @!P3 IADD3 R40, P5, R11, R41, RZ ;  /* 0x000000290b28b210 */ /* 0x000fc80007fbe0ff */
[----:B------:R-:W-:Y:S02]  /*cf80*/  @!P3 LEA.HI.X.SX32 R41, R41, R149, 0x1, P5 ;  /* 0x000000952929b211 */ /* 0x000fe400028f0eff */
[----:B------:R-:W-:-:S05]  /*cf90*/  IADD3 R42, P5, R26, R11, RZ ;  /* 0x0000000b1a2a7210 */ /* 0x000fca0007fbe0ff */
[----:B------:R-:W-:-:S05]  /*cfa0*/  IMAD.X R43, R149, 0x1, R27, P5 ;  /* 0x00000001952b7824 */ /* 0x000fca00028e061b */
[----:B0-----:R0:W-:Y:S04]  /*cfb0*/  ST.E.128 desc[UR50][R42.64], R12 ;  /* 0x0000000c2a007985 */ /* 0x0011e8000c101d32 */
[----:B--2---:R0:W-:Y:S02]  /*cfc0*/  @!P3 ST.E.128 desc[UR50][R40.64], R36 ;  /* 0x000000242800b985 */ /* 0x0041e4000c101d32 */
.L_x_502:
[----:B------:R-:W-:Y:S05]  /*cfd0*/  BSYNC B1 ;  /* 0x0000000000017941 */ /* 0x000fea0003800000 */
.L_x_501:
[----:B------:R-:W-:-:S03]  /*cfe0*/  UMOV UR4, 0xffffffff ;  /* 0xffffffff00047882 */ /* 0x000fc60000000000 */
[----:B------:R-:W-:Y:S05]  /*cff0*/  BRA.DIV UR4, `(.L_x_513) ;  /* 0x0000023204c07947 */ /* 0x000fea000b800000 */
[----:B--2---:R-:W2:Y:S04]  /*d000*/  SHFL.IDX PT, R119, R119, 0x1, 0x1e1f ;  /* 0x003e1f0077777f89 */ /* 0x004ea800000e0000 */
[----:B------:R-:W0:Y:S02]  /*d010*/  SHFL.IDX PT, R120, R120, 0x1, 0x1e1f ;  /* 0x003e1f0078787f89 */ /* 0x000e2400000e0000 */
.L_x_797:
[----:B------:R-:W-:Y:S05]  /*d020*/  @P4 BRA `(.L_x_470) ;  /* 0x0000003400644947 */ /* 0x000fea0003800000 */
[----:B------:R-:W-:Y:S01]  /*d030*/  ISETP.NE.AND P3, PT, R28, RZ, PT ;  /* 0x000000ff1c00720c */ /* 0x000fe20003f65270 */
[----:B------:R-:W-:-:S12]  /*d040*/  BSSY B1, `(.L_x_514) ;  /* 0x00000f0000017945 */ /* 0x000fd80003800000 */
[----:B------:R-:W-:Y:S05]  /*d050*/  @!P3 BRA `(.L_x_515) ;  /* 0x0000000c00b8b947 */ /* 0x000fea0003800000 */
[----:B0-----:R-:W5:Y:S04]  /*d060*/  LDL R15, [R1+0x38] ;  /* 0x00003800010f7983 */ /* 0x001f680000100800 */
[----:B------:R-:W3:Y:S01]  /*d070*/  LDL R14, [R1+0x3c] ;  /* 0x00003c00010e7983 */ /* 0x000ee20000100800 */
[----:B----4-:R-:W-:Y:S01]  /*d080*/  SEL R11, R114, R139, !P0 ;  /* 0x0000008b720b7207 */ /* 0x010fe20004000000 */
[----:B------:R-:W-:Y:S01]  /*d090*/  BSSY B2, `(.L_x_516) ;  /* 0x00000e5000027945 */ /* 0x000fe20003800000 */
[----:B------:R-:W-:Y:S02]  /*d0a0*/  IADD3 R40, P3, R21, R120, RZ ;  /* 0x0000007815287210 */ /* 0x000fe40007f7e0ff */
[----:B------:R-:W-:-:S03]  /*d0b0*/  SHF.R.S32.HI R12, RZ, 0x1f, R11 ;  /* 0x0000001fff0c7819 */ /* 0x000fc6000001140b */
[----:B--2---:R-:W-:Y:S01]  /*d0c0*/  IMAD.X R41, R119, 0x1, R108, P3 ;  /* 0x0000000177297824 */ /* 0x004fe200018e066c */
[----:B------:R-:W-:Y:S02]  /*d0d0*/  LEA.HI R11, R12, R11, RZ, 0x5 ;  /* 0x0000000b0c0b7211 */ /* 0x000fe400078f28ff */
[----:B------:R-:W-:Y:S02]  /*d0e0*/  ISETP.GE.AND P3, PT, R16, R113, PT ;  /* 0x000000711000720c */ /* 0x000fe40003f66270 */
[----:B------:R-:W-:-:S04]  /*d0f0*/  LEA.HI.SX32 R11, R11, R112, 0x1b ;  /* 0x000000700b0b7211 */ /* 0x000fc800078fdaff */
[----:B------:R-:W-:-:S04]  /*d100*/  SHF.R.S32.HI R12, RZ, 0x1f, R11 ;  /* 0x0000001fff0c7819 */ /* 0x000fc8000001140b */
[----:B------:R-:W-:Y:S02]  /*d110*/  LEA.HI R12, R12, R11, RZ, 0x2 ;  /* 0x0000000b0c0c7211 */ /* 0x000fe400078f10ff */
[----:B------:R-:W-:Y:S02]  /*d120*/  SHF.L.U32 R11, R11, 0x4, RZ ;  /* 0x000000040b0b7819 */ /* 0x000fe400000006ff */
[----:B------:R-:W-:Y:S02]  /*d130*/  SHF.R.S32.HI R13, RZ, 0x2, R12 ;  /* 0x00000002ff0d7819 */ /* 0x000fe4000001140c */
[----:B-----5:R-:W-:-:S04]  /*d140*/  LOP3.LUT R12, R15, 0x30, R11, 0xf8, !PT ;  /* 0x000000300f0c7812 */ /* 0x020fc800078ef80b */
[----:B------:R-:W-:Y:S01]  /*d150*/  LOP3.LUT R12, R12, R3, RZ, 0x3c, !PT ;  /* 0x000000030c0c7212 */ /* 0x000fe200078e3cff */
[----:B---3--:R-:W-:-:S04]  /*d160*/  IMAD R13, R13, 0x2800, R14 ;  /* 0x000028000d0d7824 */ /* 0x008fc800078e020e */
[----:B------:R-:W-:Y:S02]  /*d170*/  IMAD.IADD R12, R13, 0x1, R12 ;  /* 0x000000010d0c7824 */ /* 0x000fe400078e020c */
[C---:B------:R-:W-:Y:S02]  /*d180*/  IMAD R13, R19.reuse, 0x7800, R126 ;  /* 0x00007800130d7824 */ /* 0x040fe400078e027e */
[----:B------:R-:W-:Y:S02]  /*d190*/  IMAD R15, R19, 0x7800, R12 ;  /* 0x00007800130f7824 */ /* 0x000fe400078e020c */
[C---:B------:R-:W-:Y:S02]  /*d1a0*/  IMAD.IADD R13, R18.reuse, 0x1, R13 ;  /* 0x00000001120d7824 */ /* 0x040fe400078e020d */
[----:B------:R-:W-:-:S04]  /*d1b0*/  IMAD.IADD R36, R18, 0x1, R15 ;  /* 0x0000000112247824 */ /* 0x000fc800078e020f */
[----:B------:R-:W0:Y:S04]  /*d1c0*/  LDS.128 R12, [R13+0x24200] ;  /* 0x024200000d0c7984 */ /* 0x000e280000000c00 */
[----:B------:R-:W2:Y:S01]  /*d1d0*/  LDS.128 R36, [R36+0x24200] ;  /* 0x0242000024247984 */ /* 0x000ea20000000c00 */
[----:B------:R-:W-:Y:S05]  /*d1e0*/  @P3 BRA `(.L_x_517) ;  /* 0x0000000c003c3947 */ /* 0x000fea0003800000 */
[----:B------:R-:W-:Y:S02]  /*d1f0*/  SHF.R.U32.HI R43, RZ, 0x8, R73 ;  /* 0x00000008ff2b7819 */ /* 0x000fe40000011649 */
[--C-:B------:R-:W-:Y:S02]  /*d200*/  SHF.R.U32.HI R45, RZ, 0x8, R61.reuse ;  /* 0x00000008ff2d7819 */ /* 0x100fe4000001163d */
[----:B------:R-:W-:Y:S01]  /*d210*/  LOP3.LUT R42, R73, 0xff0000ff, RZ, 0xc0, !PT ;  /* 0xff0000ff492a7812 */ /* 0x000fe200078ec0ff */
[----:B------:R-:W-:Y:S01]  /*d220*/  IMAD.SHL.U32 R43, R43, 0x100, RZ ;  /* 0x000001002b2b7824 */ /* 0x000fe200078e00ff */
[----:B------:R-:W-:Y:S02]  /*d230*/  SHF.R.U32.HI R46, RZ, 0x10, R61 ;  /* 0x00000010ff2e7819 */ /* 0x000fe4000001163d */
[----:B------:R-:W-:Y:S02]  /*d240*/  SHF.R.U32.HI R47, RZ, 0x10, R73 ;  /* 0x00000010ff2f7819 */ /* 0x000fe40000011649 */
[----:B------:R-:W-:-:S02]  /*d250*/  LOP3.LUT R44, R61, 0xff0000ff, RZ, 0xc0, !PT ;  /* 0xff0000ff3d2c7812 */ /* 0x000fc400078ec0ff */
[----:B------:R-:W-:Y:S02]  /*d260*/  SHF.L.U32 R45, R45, 0x8, RZ ;  /* 0x000000082d2d7819 */ /* 0x000fe400000006ff */
[----:B------:R-:W-:Y:S01]  /*d270*/  LOP3.LUT R42, R42, 0xff00, R43, 0xf8, !PT ;  /* 0x0000ff002a2a7812 */ /* 0x000fe200078ef82b */
[----:B------:R-:W-:Y:S01]  /*d280*/  IMAD.U32 R43, R46, 0x10000, RZ ;  /* 0x000100002e2b7824 */ /* 0x000fe200078e00ff */
[----:B------:R-:W-:Y:S01]  /*d290*/  LOP3.LUT R44, R44, 0xff00, R45, 0xf8, !PT ;  /* 0x0000ff002c2c7812 */ /* 0x000fe200078ef82d */
[----:B------:R-:W-:Y:S02]  /*d2a0*/  IMAD.U32 R45, R47, 0x10000, RZ ;  /* 0x000100002f2d7824 */ /* 0x000fe400078e00ff */
[----:B--2---:R-:W-:Y:S01]  /*d2b0*/  IMAD.MOV.U32 R47, RZ, RZ, R37 ;  /* 0x000000ffff2f7224 */ /* 0x004fe200078e0025 */
[----:B------:R-:W-:Y:S02]  /*d2c0*/  LOP3.LUT R46, R44, 0xff0000, R43, 0xf8, !PT ;  /* 0x00ff00002c2e7812 */ /* 0x000fe400078ef82b */
[----:B0-----:R-:W-:-:S02]  /*d2d0*/  F2FP.F16.E4M3.UNPACK_B R43, R13 ;  /* 0x0000000dff2b723e */ /* 0x001fc400020006ff */
[-C--:B------:R-:W-:Y:S02]  /*d2e0*/  F2FP.F16.E4M3.UNPACK_B R49, R47.reuse ;  /* 0x0000002fff31723e */ /* 0x080fe400020006ff */
[-C--:B------:R-:W-:Y:S01]  /*d2f0*/  F2FP.F16.E4M3.UNPACK_B R48, R46.reuse ;  /* 0x0000002eff30723e */ /* 0x080fe200020006ff */
[----:B------:R-:W-:Y:S01]  /*d300*/  HADD2.F32 R44, -RZ, R43.H0_H0 ;  /* 0x2000002bff2c7230 */ /* 0x000fe20000004100 */
[----:B------:R-:W-:Y:S01]  /*d310*/  LOP3.LUT R45, R42, 0xff0000, R45, 0xf8, !PT ;  /* 0x00ff00002a2d7812 */ /* 0x000fe200078ef82d */
[--C-:B------:R-:W-:Y:S01]  /*d320*/  HADD2.F32 R42, -RZ, R49.reuse.H0_H0 ;  /* 0x20000031ff2a7230 */ /* 0x100fe20000004100 */
[----:B------:R-:W-:Y:S01]  /*d330*/  F2FP.F16.E4M3.UNPACK_B R47, R47.H1 ;  /* 0x0000002fff2f723e */ /* 0x000fe200030006ff */
[----:B------:R-:W-:Y:S01]  /*d340*/  HADD2.F32 R49, -RZ, R49.H1_H1 ;  /* 0x30000031ff317230 */ /* 0x000fe20000004100 */
[-C--:B------:R-:W-:Y:S01]  /*d350*/  F2FP.F16.E4M3.UNPACK_B R37, R45.reuse ;  /* 0x0000002dff25723e */ /* 0x080fe200020006ff */
[--C-:B------:R-:W-:Y:S01]  /*d360*/  HADD2.F32 R50, -RZ, R48.reuse.H1_H1 ;  /* 0x30000030ff327230 */ /* 0x100fe20000004100 */
[----:B------:R-:W-:Y:S01]  /*d370*/  F2FP.F16.E4M3.UNPACK_B R46, R46.H1 ;  /* 0x0000002eff2e723e */ /* 0x000fe200030006ff */
[----:B------:R-:W-:Y:S01]  /*d380*/  HADD2.F32 R43, -RZ, R43.H1_H1 ;  /* 0x3000002bff2b7230 */ /* 0x000fe20000004100 */
[----:B------:R-:W-:Y:S01]  /*d390*/  F2FP.F16.E4M3.UNPACK_B R45, R45.H1 ;  /* 0x0000002dff2d723e */ /* 0x000fe200030006ff */
[----:B------:R-:W-:-:S02]  /*d3a0*/  HADD2.F32 R53, -RZ, R48.H0_H0 ;  /* 0x20000030ff357230 */ /* 0x000fc40000004100 */
[-C--:B------:R-:W-:Y:S01]  /*d3b0*/  FMUL.FTZ R52, R49, R50.reuse ;  /* 0x0000003231347220 */ /* 0x080fe20000410000 */
[--C-:B------:R-:W-:Y:S02]  /*d3c0*/  HADD2.F32 R48, -RZ, R37.reuse.H1_H1 ;  /* 0x30000025ff307230 */ /* 0x100fe40000004100 */
[C---:B------:R-:W-:Y:S01]  /*d3d0*/  FMUL.FTZ R50, R43.reuse, R50 ;  /* 0x000000322b327220 */ /* 0x040fe20000410000 */
[----:B------:R-:W-:Y:S02]  /*d3e0*/  HADD2.F32 R51, -RZ, R37.H0_H0 ;  /* 0x20000025ff337230 */ /* 0x000fe40000004100 */
[-C--:B------:R-:W-:Y:S01]  /*d3f0*/  FMUL.FTZ R55, R42, R53.reuse ;  /* 0x000000352a377220 */ /* 0x080fe20000410000 */
[----:B------:R-:W-:Y:S01]  /*d400*/  FMUL.FTZ R53, R44, R53 ;  /* 0x000000352c357220 */ /* 0x000fe20000410000 */
[-C--:B------:R-:W-:Y:S01]  /*d410*/  FFMA.FTZ R43, R43, R48.reuse, -R52 ;  /* 0x000000302b2b7223 */ /* 0x080fe20000010834 */
[----:B------:R-:W-:Y:S01]  /*d420*/  FFMA.FTZ R37, R49, R48, R50 ;  /* 0x0000003031257223 */ /* 0x000fe20000010032 */
[----:B------:R-:W-:Y:S01]  /*d430*/  F2FP.F16.E4M3.UNPACK_B R48, R13.H1 ;  /* 0x0000000dff30723e */ /* 0x000fe200030006ff */
[----:B------:R-:W-:-:S02]  /*d440*/  HADD2.F32 R13, -RZ, R47.H0_H0 ;  /* 0x2000002fff0d7230 */ /* 0x000fc40000004100 */
[-C--:B------:R-:W-:Y:S01]  /*d450*/  FFMA.FTZ R42, R42, R51.reuse, R53 ;  /* 0x000000332a2a7223 */ /* 0x080fe20000010035 */
[----:B------:R-:W-:Y:S02]  /*d460*/  HADD2.F32 R50, -RZ, R46.H0_H0 ;  /* 0x2000002eff327230 */ /* 0x000fe40000004100 */
[----:B------:R-:W-:Y:S01]  /*d470*/  FFMA.FTZ R44, R44, R51, -R55 ;  /* 0x000000332c2c7223 */ /* 0x000fe20000010837 */
[----:B------:R-:W-:Y:S02]  /*d480*/  HADD2.F32 R52, -RZ, R48.H0_H0 ;  /* 0x20000030ff347230 */ /* 0x000fe40000004100 */
[----:B------:R-:W-:Y:S02]  /*d490*/  HADD2.F32 R47, -RZ, R47.H1_H1 ;  /* 0x3000002fff2f7230 */ /* 0x000fe40000004100 */
[-C--:B------:R-:W-:Y:S01]  /*d4a0*/  FMUL.FTZ R51, R13, R50.reuse ;  /* 0x000000320d337220 */ /* 0x080fe20000410000 */
[----:B------:R-:W-:Y:S02]  /*d4b0*/  HADD2.F32 R46, -RZ, R46.H1_H1 ;  /* 0x3000002eff2e7230 */ /* 0x000fe40000004100 */
[----:B------:R-:W-:Y:S01]  /*d4c0*/  FMUL.FTZ R50, R52, R50 ;  /* 0x0000003234327220 */ /* 0x000fe20000410000 */
[----:B------:R-:W-:-:S02]  /*d4d0*/  HADD2.F32 R48, -RZ, R48.H1_H1 ;  /* 0x30000030ff307230 */ /* 0x000fc40000004100 */
[--C-:B------:R-:W-:Y:S02]  /*d4e0*/  HADD2.F32 R49, -RZ, R45.reuse.H0_H0 ;  /* 0x2000002dff317230 */ /* 0x100fe40000004100 */
[-C--:B------:R-:W-:Y:S01]  /*d4f0*/  FMUL.FTZ R53, R47, R46.reuse ;  /* 0x0000002e2f357220 */ /* 0x080fe20000410000 */
[----:B------:R-:W-:Y:S02]  /*d500*/  HADD2.F32 R45, -RZ, R45.H1_H1 ;  /* 0x3000002dff2d7230 */ /* 0x000fe40000004100 */
[----:B------:R-:W-:Y:S01]  /*d510*/  FMUL.FTZ R46, R48, R46 ;  /* 0x0000002e302e7220 */ /* 0x000fe20000410000 */
[-C--:B------:R-:W-:Y:S01]  /*d520*/  FFMA.FTZ R52, R52, R49.reuse, -R51 ;  /* 0x0000003134347223 */ /* 0x080fe20000010833 */
[----:B------:R-:W-:Y:S01]  /*d530*/  FFMA.FTZ R13, R13, R49, R50 ;  /* 0x000000310d0d7223 */ /* 0x000fe20000010032 */
[-C--:B------:R-:W-:Y:S01]  /*d540*/  FFMA.FTZ R53, R48, R45.reuse, -R53 ;  /* 0x0000002d30357223 */ /* 0x080fe20000010835 */
[----:B------:R-:W-:Y:S01]  /*d550*/  FFMA.FTZ R45, R47, R45, R46 ;  /* 0x0000002d2f2d7223 */ /* 0x000fe2000001002e */
[----:B------:R-:W-:-:S02]  /*d560*/  SHF.R.U32.HI R47, RZ, 0x8, R75 ;  /* 0x00000008ff2f7819 */ /* 0x000fc4000001164b */
[--C-:B------:R-:W-:Y:S02]  /*d570*/  SHF.R.U32.HI R49, RZ, 0x8, R63.reuse ;  /* 0x00000008ff317819 */ /* 0x100fe4000001163f */
[----:B------:R-:W-:Y:S01]  /*d580*/  LOP3.LUT R46, R75, 0xff0000ff, RZ, 0xc0, !PT ;  /* 0xff0000ff4b2e7812 */ /* 0x000fe200078ec0ff */
[----:B------:R-:W-:Y:S01]  /*d590*/  IMAD.SHL.U32 R47, R47, 0x100, RZ ;  /* 0x000001002f2f7824 */ /* 0x000fe200078e00ff */
[----:B------:R-:W-:Y:S02]  /*d5a0*/  SHF.R.U32.HI R50, RZ, 0x10, R63 ;  /* 0x00000010ff327819 */ /* 0x000fe4000001163f */
[----:B------:R-:W-:Y:S02]  /*d5b0*/  LOP3.LUT R48, R63, 0xff0000ff, RZ, 0xc0, !PT ;  /* 0xff0000ff3f307812 */ /* 0x000fe400078ec0ff */
[----:B------:R-:W-:Y:S02]  /*d5c0*/  SHF.L.U32 R49, R49, 0x8, RZ ;  /* 0x0000000831317819 */ /* 0x000fe400000006ff */
[----:B------:R-:W-:-:S02]  /*d5d0*/  SHF.R.U32.HI R51, RZ, 0x10, R75 ;  /* 0x00000010ff337819 */ /* 0x000fc4000001164b */
[----:B------:R-:W-:Y:S01]  /*d5e0*/  LOP3.LUT R46, R46, 0xff00, R47, 0xf8, !PT ;  /* 0x0000ff002e2e7812 */ /* 0x000fe200078ef82f */
[----:B------:R-:W-:Y:S01]  /*d5f0*/  IMAD.U32 R47, R50, 0x10000, RZ ;  /* 0x00010000322f7824 */ /* 0x000fe200078e00ff */
[----:B------:R-:W-:Y:S01]  /*d600*/  LOP3.LUT R48, R48, 0xff00, R49, 0xf8, !PT ;  /* 0x0000ff0030307812 */ /* 0x000fe200078ef831 */
[----:B------:R-:W-:Y:S01]  /*d610*/  IMAD.U32 R51, R51, 0x10000, RZ ;  /* 0x0001000033337824 */ /* 0x000fe200078e00ff */
[----:B------:R-:W-:Y:S02]  /*d620*/  F2FP.SATFINITE.E4M3.F32.PACK_AB_MERGE_C R52, R53, R52, RZ ;  /* 0x000000343534723e */ /* 0x000fe400048070ff */
[----:B------:R-:W-:Y:S02]  /*d630*/  LOP3.LUT R50, R48, 0xff0000, R47, 0xf8, !PT ;  /* 0x00ff000030327812 */ /* 0x000fe400078ef82f */
[----:B------:R-:W-:Y:S02]  /*d640*/  LOP3.LUT R51, R46, 0xff0000, R51, 0xf8, !PT ;  /* 0x00ff00002e337812 */ /* 0x000fe400078ef833 */
[----:B------:R-:W-:-:S02]  /*d650*/  F2FP.F16.E4M3.UNPACK_B R46, R39 ;  /* 0x00000027ff2e723e */ /* 0x000fc400020006ff */
[-C--:B------:R-:W-:Y:S02]  /*d660*/  F2FP.F16.E4M3.UNPACK_B R54, R50.reuse ;  /* 0x00000032ff36723e */ /* 0x080fe400020006ff */
[----:B------:R-:W-:Y:S01]  /*d670*/  F2FP.F16.E4M3.UNPACK_B R48, R15 ;  /* 0x0000000fff30723e */ /* 0x000fe200020006ff */
[----:B------:R-:W-:Y:S01]  /*d680*/  HADD2.F32 R47, -RZ, R46.H0_H0 ;  /* 0x2000002eff2f7230 */ /* 0x000fe20000004100 */
[-C--:B------:R-:W-:Y:S01]  /*d690*/  F2FP.F16.E4M3.UNPACK_B R55, R51.reuse ;  /* 0x00000033ff37723e */ /* 0x080fe200020006ff */
        /* <DEDUP_REMOVED lines=13> */
[----:B------:R-:W-:Y:S01]  /*d770*/  F2FP.F16.E4M3.UNPACK_B R54, R39.H1 ;  /* 0x00000027ff36723e */ /* 0x000fe200030006ff */
[----:B------:R-:W-:Y:S01]  /*d780*/  HADD2.F32 R56, -RZ, R51.H0_H0 ;  /* 0x20000033ff387230 */ /* 0x000fe20000004100 */
[----:B------:R-:W-:-:S02]  /*d790*/  F2FP.F16.E4M3.UNPACK_B R53, R145.H1 ;  /* 0x00000091ff35723e */ /* 0x000fc400030006ff */
[-C--:B------:R-:W-:Y:S01]  /*d7a0*/  FMUL.FTZ R59, R46, R57.reuse ;  /* 0x000000392e3b7220 */ /* 0x080fe20000410000 */
[C---:B------:R-:W-:Y:S01]  /*d7b0*/  FMUL.FTZ R57, R48.reuse, R57 ;  /* 0x0000003930397220 */ /* 0x040fe20000410000 */
[----:B------:R-:W-:Y:S01]  /*d7c0*/  F2FP.F16.E4M3.UNPACK_B R145, R145 ;  /* 0x00000091ff91723e */ /* 0x000fe200020006ff */
[----:B------:R-:W-:Y:S02]  /*d7d0*/  HADD2.F32 R61, -RZ, R53.H0_H0 ;  /* 0x20000035ff3d7230 */ /* 0x000fe40000004100 */
[-C--:B------:R-:W-:Y:S01]  /*d7e0*/  FFMA.FTZ R48, R48, R55.reuse, -R59 ;  /* 0x0000003730307223 */ /* 0x080fe2000001083b */
[----:B------:R-:W-:Y:S01]  /*d7f0*/  FFMA.FTZ R46, R46, R55, R57 ;  /* 0x000000372e2e7223 */ /* 0x000fe20000010039 */
[----:B------:R-:W-:Y:S01]  /*d800*/  F2FP.F16.E4M3.UNPACK_B R55, R15.H1 ;  /* 0x0000000fff37723e */ /* 0x000fe200030006ff */
[----:B------:R-:W-:Y:S01]  /*d810*/  HADD2.F32 R15, -RZ, R54.H0_H0 ;  /* 0x20000036ff0f7230 */ /* 0x000fe20000004100 */
[----:B------:R-:W-:Y:S01]  /*d820*/  F2FP.SATFINITE.E4M3.F32.PACK_AB_MERGE_C R45, R45, R13, RZ ;  /* 0x0000000d2d2d723e */ /* 0x000fe200048070ff */
[----:B------:R-:W-:Y:S01]  /*d830*/  HADD2.F32 R57, -RZ, R50.H0_H0 ;  /* 0x20000032ff397230 */ /* 0x000fe20000004100 */
[----:B------:R-:W-:Y:S01]  /*d840*/  F2FP.SATFINITE.E4M3.F32.PACK_AB_MERGE_C R13, R43, R44, R52 ;  /* 0x0000002c2b0d723e */ /* 0x000fe20004807034 */
[----:B------:R-:W-:Y:S01]  /*d850*/  HADD2.F32 R39, -RZ, R55.H0_H0 ;  /* 0x20000037ff277230 */ /* 0x000fe20000004100 */
[----:B------:R-:W-:Y:S01]  /*d860*/  F2FP.SATFINITE.E4M3.F32.PACK_AB_MERGE_C R37, R37, R42, R45 ;  /* 0x0000002a2525723e */ /* 0x000fe2000480702d */
[----:B------:R-:W-:-:S02]  /*d870*/  HADD2.F32 R54, -RZ, R54.H1_H1 ;  /* 0x30000036ff367230 */ /* 0x000fc40000004100 */
[-C--:B------:R-:W-:Y:S01]  /*d880*/  FMUL.FTZ R58, R15, R57.reuse ;  /* 0x000000390f3a7220 */ /* 0x080fe20000410000 */
[----:B------:R-:W-:Y:S02]  /*d890*/  HADD2.F32 R53, -RZ, R53.H1_H1 ;  /* 0x30000035ff357230 */ /* 0x000fe40000004100 */
[C---:B------:R-:W-:Y:S01]  /*d8a0*/  FMUL.FTZ R57, R39.reuse, R57 ;  /* 0x0000003927397220 */ /* 0x040fe20000410000 */
[----:B------:R-:W-:-:S03]  /*d8b0*/  FFMA.FTZ R39, R39, R56, -R58 ;  /* 0x0000003827277223 */ /* 0x000fc6000001083a */
[----:B------:R-:W-:Y:S01]  /*d8c0*/  FFMA.FTZ R15, R15, R56, R57 ;  /* 0x000000380f0f7223 */ /* 0x000fe20000010039 */
[----:B------:R-:W-:Y:S02]  /*d8d0*/  HADD2.F32 R57, -RZ, R50.H1_H1 ;  /* 0x30000032ff397230 */ /* 0x000fe40000004100 */
[----:B------:R-:W-:Y:S02]  /*d8e0*/  HADD2.F32 R50, -RZ, R55.H1_H1 ;  /* 0x30000037ff327230 */ /* 0x000fe40000004100 */
[----:B------:R-:W-:Y:S02]  /*d8f0*/  HADD2.F32 R55, -RZ, R51.H1_H1 ;  /* 0x30000033ff377230 */ /* 0x000fe40000004100 */
[-C--:B------:R-:W-:Y:S01]  /*d900*/  FMUL.FTZ R51, R54, R57.reuse ;  /* 0x0000003936337220 */ /* 0x080fe20000410000 */
[----:B------:R-:W-:-:S03]  /*d910*/  FMUL.FTZ R57, R50, R57 ;  /* 0x0000003932397220 */ /* 0x000fc60000410000 */
[-C--:B------:R-:W-:Y:S01]  /*d920*/  FFMA.FTZ R51, R50, R55.reuse, -R51 ;  /* 0x0000003732337223 */ /* 0x080fe20000010833 */
[----:B------:R-:W-:Y:S01]  /*d930*/  FFMA.FTZ R50, R54, R55, R57 ;  /* 0x0000003736327223 */ /* 0x000fe20000010039 */
[----:B------:R-:W-:Y:S02]  /*d940*/  F2FP.F16.E4M3.UNPACK_B R55, R36.H1 ;  /* 0x00000024ff37723e */ /* 0x000fe400030006ff */
[----:B------:R-:W-:Y:S02]  /*d950*/  F2FP.F16.E4M3.UNPACK_B R54, R12.H1 ;  /* 0x0000000cff36723e */ /* 0x000fe400030006ff */
[----:B------:R-:W-:Y:S01]  /*d960*/  F2FP.F16.E4M3.UNPACK_B R57, R147.H1 ;  /* 0x00000093ff39723e */ /* 0x000fe200030006ff */
        /* <DEDUP_REMOVED lines=12> */
[-C--:B------:R-:W-:Y:S01]  /*da30*/  FMUL.FTZ R56, R55, R53.reuse ;  /* 0x0000003537387220 */ /* 0x080fe20000410000 */
[----:B------:R-:W-:Y:S01]  /*da40*/  FMUL.FTZ R53, R54, R53 ;  /* 0x0000003536357220 */ /* 0x000fe20000410000 */
[----:B------:R-:W-:Y:S01]  /*da50*/  F2FP.F16.E4M3.UNPACK_B R147, R147 ;  /* 0x00000093ff93723e */ /* 0x000fe200020006ff */
[----:B------:R-:W-:-:S02]  /*da60*/  HADD2.F32 R59, -RZ, R145.H0_H0 ;  /* 0x20000091ff3b7230 */ /* 0x000fc40000004100 */
[-C--:B------:R-:W-:Y:S01]  /*da70*/  FFMA.FTZ R54, R54, R57.reuse, -R56 ;  /* 0x0000003936367223 */ /* 0x080fe20000010838 */
[----:B------:R-:W-:Y:S01]  /*da80*/  FFMA.FTZ R53, R55, R57, R53 ;  /* 0x0000003937357223 */ /* 0x000fe20000010035 */
[----:B------:R-:W-:Y:S01]  /*da90*/  HADD2.F32 R55, -RZ, R36.H0_H0 ;  /* 0x20000024ff377230 */ /* 0x000fe20000004100 */
[----:B------:R-:W-:Y:S01]  /*daa0*/  F2FP.SATFINITE.E4M3.F32.PACK_AB_MERGE_C R39, R51, R39, RZ ;  /* 0x000000273327723e */ /* 0x000fe200048070ff */
        /* <DEDUP_REMOVED lines=11> */
[-C--:B------:R-:W-:Y:S01]  /*db60*/  FMUL.FTZ R55, R36, R145.reuse ;  /* 0x0000009124377220 */ /* 0x080fe20000410000 */
[-C--:B------:R-:W-:Y:S01]  /*db70*/  F2FP.F16.E4M3.UNPACK_B R57, R148.reuse.H1 ;  /* 0x00000094ff39723e */ /* 0x080fe200030006ff */
[C---:B------:R-:W-:Y:S01]  /*db80*/  FMUL.FTZ R145, R12.reuse, R145 ;  /* 0x000000910c917220 */ /* 0x040fe20000410000 */
[----:B------:R-:W-:Y:S01]  /*db90*/  F2FP.F16.E4M3.UNPACK_B R148, R148 ;  /* 0x00000094ff94723e */ /* 0x000fe200020006ff */
[----:B------:R-:W-:Y:S01]  /*dba0*/  FFMA.FTZ R55, R12, R147, -R55 ;  /* 0x000000930c377223 */ /* 0x000fe20000010837 */
[----:B------:R-:W-:Y:S01]  /*dbb0*/  F2FP.SATFINITE.E4M3.F32.PACK_AB_MERGE_C R50, R50, R15, RZ ;  /* 0x0000000f3232723e */ /* 0x000fe200048070ff */
[----:B------:R-:W-:Y:S01]  /*dbc0*/  FFMA.FTZ R12, R36, R147, R145 ;  /* 0x00000093240c7223 */ /* 0x000fe20000010091 */
[----:B------:R-:W-:Y:S01]  /*dbd0*/  IMAD.MOV.U32 R36, RZ, RZ, R14 ;  /* 0x000000ffff247224 */ /* 0x000fe200078e000e */
[----:B------:R-:W-:Y:S01]  /*dbe0*/  F2FP.F16.E4M3.UNPACK_B R14, R146.H1 ;  /* 0x00000092ff0e723e */ /* 0x000fe200030006ff */
[----:B------:R-:W-:Y:S01]  /*dbf0*/  HADD2.F32 R62, -RZ, R57.H0_H0 ;  /* 0x20000039ff3e7230 */ /* 0x000fe20000004100 */
[----:B------:R-:W-:-:S02]  /*dc00*/  F2FP.SATFINITE.E4M3.F32.PACK_AB_MERGE_C R58, R55, R58, R54 ;  /* 0x0000003a373a723e */ /* 0x000fc40004807036 */
[----:B------:R-:W-:Y:S01]  /*dc10*/  F2FP.F16.E4M3.UNPACK_B R55, R38.H1 ;  /* 0x00000026ff37723e */ /* 0x000fe200030006ff */
[--C-:B------:R-:W-:Y:S01]  /*dc20*/  HADD2.F32 R72, -RZ, R14.reuse.H0_H0 ;  /* 0x2000000eff487230 */ /* 0x100fe20000004100 */
[----:B------:R-:W-:Y:S01]  /*dc30*/  F2FP.F16.E4M3.UNPACK_B R54, R36.H1 ;  /* 0x00000024ff36723e */ /* 0x000fe200030006ff */
[----:B------:R-:W-:Y:S01]  /*dc40*/  HADD2.F32 R14, -RZ, R14.H1_H1 ;  /* 0x3000000eff0e7230 */ /* 0x000fe20000004100 */
[----:B------:R-:W-:Y:S01]  /*dc50*/  F2FP.F16.E4M3.UNPACK_B R146, R146 ;  /* 0x00000092ff92723e */ /* 0x000fe200020006ff */
[--C-:B------:R-:W-:Y:S01]  /*dc60*/  HADD2.F32 R56, -RZ, R55.reuse.H0_H0 ;  /* 0x20000037ff387230 */ /* 0x100fe20000004100 */
[----:B------:R-:W-:Y:S01]  /*dc70*/  F2FP.F16.E4M3.UNPACK_B R38, R38 ;  /* 0x00000026ff26723e */ /* 0x000fe200020006ff */
[--C-:B------:R-:W-:Y:S01]  /*dc80*/  HADD2.F32 R60, -RZ, R54.reuse.H0_H0 ;  /* 0x20000036ff3c7230 */ /* 0x100fe20000004100 */
[----:B------:R-:W-:Y:S01]  /*dc90*/  F2FP.F16.E4M3.UNPACK_B R36, R36 ;  /* 0x00000024ff24723e */ /* 0x000fe200020006ff */
[----:B------:R-:W-:Y:S02]  /*dca0*/  HADD2.F32 R55, -RZ, R55.H1_H1 ;  /* 0x30000037ff377230 */ /* 0x000fe40000004100 */
[----:B------:R-:W-:Y:S01]  /*dcb0*/  FMUL.FTZ R63, R56, R72 ;  /* 0x00000048383f7220 */ /* 0x000fe20000410000 */
[----:B------:R-:W-:-:S02]  /*dcc0*/  HADD2.F32 R73, -RZ, R54.H1_H1 ;  /* 0x30000036ff497230 */ /* 0x000fc40000004100 */
[----:B------:R-:W-:Y:S01]  /*dcd0*/  FMUL.FTZ R72, R60, R72 ;  /* 0x000000483c487220 */ /* 0x000fe20000410000 */
[----:B------:R-:W-:Y:S01]  /*dce0*/  F2FP.SATFINITE.E4M3.F32.PACK_AB_MERGE_C R15, R48, R49, R39 ;  /* 0x00000031300f723e */ /* 0x000fe20004807027 */
[----:B------:R-:W-:Y:S01]  /*dcf0*/  FMUL.FTZ R54, R55, R14 ;  /* 0x0000000e37367220 */ /* 0x000fe20000410000 */
[-C--:B------:R-:W-:Y:S01]  /*dd00*/  FFMA.FTZ R63, R60, R62.reuse, -R63 ;  /* 0x0000003e3c3f7223 */ /* 0x080fe2000001083f */
[----:B------:R-:W-:Y:S01]  /*dd10*/  FFMA.FTZ R72, R56, R62, R72 ;  /* 0x0000003e38487223 */ /* 0x000fe20000010048 */
[----:B------:R-:W-:Y:S02]  /*dd20*/  HADD2.F32 R56, -RZ, R57.H1_H1 ;  /* 0x30000039ff387230 */ /* 0x000fe40000004100 */
[----:B------:R-:W-:Y:S01]  /*dd30*/  FMUL.FTZ R14, R73, R14 ;  /* 0x0000000e490e7220 */ /* 0x000fe20000410000 */
[----:B------:R-:W-:Y:S01]  /*dd40*/  HADD2.F32 R62, -RZ, R146.H0_H0 ;  /* 0x20000092ff3e7230 */ /* 0x000fe20000004100 */
[----:B------:R-:W-:Y:S01]  /*dd50*/  F2FP.SATFINITE.E4M3.F32.PACK_AB_MERGE_C R39, R46, R47, R50 ;  /* 0x0000002f2e27723e */ /* 0x000fe20004807032 */
[----:B------:R-:W-:-:S02]  /*dd60*/  HADD2.F32 R57, -RZ, R36.H0_H0 ;  /* 0x20000024ff397230 */ /* 0x000fc40000004100 */
[-C--:B------:R-:W-:Y:S01]  /*dd70*/  FFMA.FTZ R14, R55, R56.reuse, R14 ;  /* 0x00000038370e7223 */ /* 0x080fe2000001000e */
[----:B------:R-:W-:Y:S02]  /*dd80*/  HADD2.F32 R55, -RZ, R38.H0_H0 ;  /* 0x20000026ff377230 */ /* 0x000fe40000004100 */
[----:B------:R-:W-:Y:S01]  /*dd90*/  FFMA.FTZ R54, R73, R56, -R54 ;  /* 0x0000003849367223 */ /* 0x000fe20000010836 */
[----:B------:R-:W-:Y:S02]  /*dda0*/  HADD2.F32 R56, -RZ, R148.H0_H0 ;  /* 0x20000094ff387230 */ /* 0x000fe40000004100 */
[----:B------:R-:W-:Y:S02]  /*ddb0*/  HADD2.F32 R146, -RZ, R146.H1_H1 ;  /* 0x30000092ff927230 */ /* 0x000fe40000004100 */
[-C--:B------:R-:W-:Y:S01]  /*ddc0*/  FMUL.FTZ R60, R55, R62.reuse ;  /* 0x0000003e373c7220 */ /* 0x080fe20000410000 */
[C---:B------:R-:W-:Y:S01]  /*ddd0*/  FMUL.FTZ R62, R57.reuse, R62 ;  /* 0x0000003e393e7220 */ /* 0x040fe20000410000 */
[----:B------:R-:W-:Y:S01]  /*dde0*/  HADD2.F32 R148, -RZ, R148.H1_H1 ;  /* 0x30000094ff947230 */ /* 0x000fe20000004100 */
[----:B------:R-:W-:Y:S01]  /*ddf0*/  F2FP.SATFINITE.E4M3.F32.PACK_AB_MERGE_C R54, R54, R63, RZ ;  /* 0x0000003f3636723e */ /* 0x000fe200048070ff */
[-C--:B------:R-:W-:Y:S01]  /*de00*/  FFMA.FTZ R60, R57, R56.reuse, -R60 ;  /* 0x00000038393c7223 */ /* 0x080fe2000001083c */
[----:B------:R-:W-:Y:S01]  /*de10*/  FFMA.FTZ R62, R55, R56, R62 ;  /* 0x00000038373e7223 */ /* 0x000fe2000001003e */
[----:B------:R-:W-:Y:S01]  /*de20*/  HADD2.F32 R55, -RZ, R38.H1_H1 ;  /* 0x30000026ff377230 */ /* 0x000fe20000004100 */
[----:B------:R-:W-:Y:S01]  /*de30*/  F2FP.SATFINITE.E4M3.F32.PACK_AB_MERGE_C R72, R14, R72, RZ ;  /* 0x000000480e48723e */ /* 0x000fe200048070ff */
[----:B------:R-:W-:-:S03]  /*de40*/  HADD2.F32 R57, -RZ, R36.H1_H1 ;  /* 0x30000024ff397230 */ /* 0x000fc60000004100 */
[-C--:B------:R-:W-:Y:S02]  /*de50*/  FMUL.FTZ R36, R55, R146.reuse ;  /* 0x0000009237247220 */ /* 0x080fe40000410000 */
[C---:B------:R-:W-:Y:S02]  /*de60*/  FMUL.FTZ R146, R57.reuse, R146 ;  /* 0x0000009239927220 */ /* 0x040fe40000410000 */
[-C--:B------:R-:W-:Y:S01]  /*de70*/  FFMA.FTZ R57, R57, R148.reuse, -R36 ;  /* 0x0000009439397223 */ /* 0x080fe20000010824 */
[----:B------:R-:W-:Y:S01]  /*de80*/  F2FP.SATFINITE.E4M3.F32.PACK_AB_MERGE_C R36, R53, R61, RZ ;  /* 0x0000003d3524723e */ /* 0x000fe200048070ff */
[----:B------:R-:W-:-:S03]  /*de90*/  FFMA.FTZ R55, R55, R148, R146 ;  /* 0x0000009437377223 */ /* 0x000fc60000010092 */
[----:B------:R-:W-:Y:S01]  /*dea0*/  F2FP.SATFINITE.E4M3.F32.PACK_AB_MERGE_C R36, R12, R59, R36 ;  /* 0x0000003b0c24723e */ /* 0x000fe20004807024 */
[----:B------:R-:W-:Y:S01]  /*deb0*/  IMAD.MOV.U32 R12, RZ, RZ, R58 ;  /* 0x000000ffff0c7224 */ /* 0x000fe200078e003a */
[----:B------:R-:W-:Y:S02]  /*dec0*/  F2FP.SATFINITE.E4M3.F32.PACK_AB_MERGE_C R14, R57, R60, R54 ;  /* 0x0000003c390e723e */ /* 0x000fe40004807036 */
[----:B------:R-:W-:-:S07]  /*ded0*/  F2FP.SATFINITE.E4M3.F32.PACK_AB_MERGE_C R38, R55, R62, R72 ;  /* 0x0000003e3726723e */ /* 0x000fce0004807048 */
.L_x_517:
[----:B------:R-:W-:Y:S05]  /*dee0*/  BSYNC B2 ;  /* 0x0000000000027941 */ /* 0x000fea0003800000 */
.L_x_516:
[----:B------:R-:W-:Y:S01]  /*def0*/  ISETP.GE.AND P3, PT, R11, R133, PT ;  /* 0x000000850b00720c */ /* 0x000fe20003f66270 */
[----:B0-----:R0:W-:-:S12]  /*df00*/  ST.E.128 desc[UR50][R40.64], R12 ;  /* 0x0000000c28007985 */ /* 0x0011d8000c101d32 */
[----:B------:R-:W-:-:S04]  /*df10*/  @!P3 IADD3 R42, P4, R11, R120, RZ ;  /* 0x000000780b2ab210 */ /* 0x000fc80007f9e0ff */
[----:B------:R-:W-:-:S05]  /*df20*/  @!P3 LEA.HI.X.SX32 R43, R11, R119, 0x1, P4 ;  /* 0x000000770b2bb211 */ /* 0x000fca00020f0eff */
[----:B--2---:R0:W-:Y:S04]  /*df30*/  @!P3 ST.E.128 desc[UR50][R42.64], R36 ;  /* 0x000000242a00b985 */ /* 0x0041e8000c101d32 */
.L_x_515:
[----:B------:R-:W-:Y:S05]  /*df40*/  BSYNC B1 ;  /* 0x0000000000017941 */ /* 0x000fea0003800000 */
.L_x_514:
        /* <DEDUP_REMOVED lines=8> */
[----:B------:R-:W-:Y:S02]  /*dfd0*/  SHF.R.S32.HI R12, RZ, 0x1f, R11 ;  /* 0x0000001fff0c7819 */ /* 0x000fe4000001140b */
[----:B--2---:R-:W-:-:S02]  /*dfe0*/  IADD3.X R41, R119, R95, RZ, P3, !PT ;  /* 0x0000005f77297210 */ /* 0x004fc40001ffe4ff */
[----:B------:R-:W-:Y:S02]  /*dff0*/  LEA.HI R12, R12, R11, RZ, 0x5 ;  /* 0x0000000b0c0c7211 */ /* 0x000fe400078f28ff */
[----:B------:R-:W-:Y:S02]  /*e000*/  ISETP.GE.AND P3, PT, R221, R113, PT ;  /* 0x00000071dd00720c */ /* 0x000fe40003f66270 */
[----:B------:R-:W-:-:S04]  /*e010*/  LEA.HI.SX32 R12, R12, R111, 0x1b ;  /* 0x0000006f0c0c7211 */ /* 0x000fc800078fdaff */
[----:B------:R-:W-:Y:S01]  /*e020*/  SHF.R.S32.HI R11, RZ, 0x1f, R12 ;  /* 0x0000001fff0b7819 */ /* 0x000fe2000001140c */
[----:B------:R-:W-:-:S03]  /*e030*/  IMAD.SHL.U32 R44, R12, 0x10, RZ ;  /* 0x000000100c2c7824 */ /* 0x000fc600078e00ff */
[----:B------:R-:W-:-:S04]  /*e040*/  LEA.HI R11, R11, R12, RZ, 0x2 ;  /* 0x0000000c0b0b7211 */ /* 0x000fc800078f10ff */
        /* <DEDUP_REMOVED lines=8> */
[----:B------:R-:W-:-:S03]  /*e0d0*/  IMAD.IADD R36, R18, 0x1, R13 ;  /* 0x0000000112247824 */ /* 0x000fc600078e020d */
[----:B------:R0:W2:Y:S04]  /*e0e0*/  LDS.128 R12, [R11+0x24200] ;  /* 0x024200000b0c7984 */ /* 0x0000a80000000c00 */
[----:B------:R-:W3:Y:S01]  /*e0f0*/  LDS.128 R36, [R36+0x24200] ;  /* 0x0242000024247984 */ /* 0x000ee20000000c00 */
[----:B------:R-:W-:Y:S05]  /*e100*/  @P3 BRA `(.L_x_521) ;  /* 0x0000000c004c3947 */ /* 0x000fea0003800000 */
[----:B------:R-:W-:Y:S01]  /*e110*/  SHF.R.U32.HI R42, RZ, 0x8, R77 ;  /* 0x00000008ff2a7819 */ /* 0x000fe2000001164d */
[----:B---3--:R-:W-:Y:S01]  /*e120*/  IMAD.MOV.U32 R47, RZ, RZ, R36 ;  /* 0x000000ffff2f7224 */ /* 0x008fe200078e0024 */
[----:B--2---:R-:W-:Y:S01]  /*e130*/  MOV R46, R12 ;  /* 0x0000000c002e7202 */ /* 0x004fe20000000f00 */
[----:B------:R-:W-:Y:S01]  /*e140*/  IMAD.MOV.U32 R43, RZ, RZ, R38 ;  /* 0x000000ffff2b7224 */ /* 0x000fe200078e0026 */
[----:B------:R-:W-:Y:S01]  /*e150*/  LOP3.LUT R51, R77, 0xff0000ff, RZ, 0xc0, !PT ;  /* 0xff0000ff4d337812 */ /* 0x000fe200078ec0ff */
[----:B------:R-:W-:Y:S01]  /*e160*/  IMAD.SHL.U32 R12, R42, 0x100, RZ ;  /* 0x000001002a0c7824 */ /* 0x000fe200078e00ff */
[----:B------:R-:W-:Y:S01]  /*e170*/  SHF.R.U32.HI R54, RZ, 0x8, R79 ;  /* 0x00000008ff367819 */ /* 0x000fe2000001164f */
[----:B------:R-:W-:Y:S01]  /*e180*/  IMAD.MOV.U32 R42, RZ, RZ, R14 ;  /* 0x000000ffff2a7224 */ /* 0x000fe200078e000e */
[----:B------:R-:W-:Y:S02]  /*e190*/  SHF.R.U32.HI R49, RZ, 0x10, R77 ;  /* 0x00000010ff317819 */ /* 0x000fe4000001164d */
[----:B------:R-:W-:-:S02]  /*e1a0*/  SHF.R.U32.HI R52, RZ, 0x8, R65 ;  /* 0x00000008ff347819 */ /* 0x000fc40000011641 */
[----:B------:R-:W-:Y:S01]  /*e1b0*/  LOP3.LUT R51, R51, 0xff00, R12, 0xf8, !PT ;  /* 0x0000ff0033337812 */ /* 0x000fe200078ef80c */
[----:B------:R-:W-:Y:S01]  /*e1c0*/  IMAD.U32 R14, R49, 0x10000, RZ ;  /* 0x00010000310e7824 */ /* 0x000fe200078e00ff */
[----:B------:R-:W-:Y:S01]  /*e1d0*/  LOP3.LUT R53, R79, 0xff0000ff, RZ, 0xc0, !PT ;  /* 0xff0000ff4f357812 */ /* 0x000fe200078ec0ff */
[----:B------:R-:W-:Y:S01]  /*e1e0*/  IMAD.SHL.U32 R36, R52, 0x100, RZ ;  /* 0x0000010034247824 */ /* 0x000fe200078e00ff */
[----:B------:R-:W-:Y:S02]  /*e1f0*/  SHF.R.U32.HI R50, RZ, 0x8, R67 ;  /* 0x00000008ff327819 */ /* 0x000fe40000011643 */
[----:B------:R-:W-:Y:S02]  /*e200*/  SHF.L.U32 R12, R54, 0x8, RZ ;  /* 0x00000008360c7819 */ /* 0x000fe400000006ff */
[----:B------:R-:W-:Y:S01]  /*e210*/  LOP3.LUT R55, R65, 0xff0000ff, RZ, 0xc0, !PT ;  /* 0xff0000ff41377812 */ /* 0x000fe200078ec0ff */
[----:B------:R-:W-:Y:S01]  /*e220*/  IMAD.SHL.U32 R38, R50, 0x100, RZ ;  /* 0x0000010032267824 */ /* 0x000fe200078e00ff */
[----:B------:R-:W-:-:S02]  /*e230*/  LOP3.LUT R12, R53, 0xff00, R12, 0xf8, !PT ;  /* 0x0000ff00350c7812 */ /* 0x000fc400078ef80c */
[----:B------:R-:W-:Y:S02]  /*e240*/  F2FP.F16.E4M3.UNPACK_B R53, R140.H1 ;  /* 0x0000008cff35723e */ /* 0x000fe400030006ff */
[----:B------:R-:W-:Y:S02]  /*e250*/  F2FP.F16.E4M3.UNPACK_B R52, R47.H1 ;  /* 0x0000002fff34723e */ /* 0x000fe400030006ff */
[----:B------:R-:W-:Y:S02]  /*e260*/  LOP3.LUT R59, R67, 0xff0000ff, RZ, 0xc0, !PT ;  /* 0xff0000ff433b7812 */ /* 0x000fe400078ec0ff */
[----:B------:R-:W-:Y:S01]  /*e270*/  F2FP.F16.E4M3.UNPACK_B R49, R46.H1 ;  /* 0x0000002eff31723e */ /* 0x000fe200030006ff */
[----:B------:R-:W-:Y:S01]  /*e280*/  HADD2.F32 R50, -RZ, R52.H0_H0 ;  /* 0x20000034ff327230 */ /* 0x000fe20000004100 */
[----:B------:R-:W-:Y:S02]  /*e290*/  LOP3.LUT R14, R51, 0xff0000, R14, 0xf8, !PT ;  /* 0x00ff0000330e7812 */ /* 0x000fe400078ef80e */
[----:B------:R-:W-:-:S02]  /*e2a0*/  SHF.R.U32.HI R45, RZ, 0x10, R65 ;  /* 0x00000010ff2d7819 */ /* 0x000fc40000011641 */
[----:B------:R-:W-:Y:S01]  /*e2b0*/  LOP3.LUT R57, R55, 0xff00, R36, 0xf8, !PT ;  /* 0x0000ff0037397812 */ /* 0x000fe200078ef824 */
[----:B------:R-:W-:Y:S01]  /*e2c0*/  HADD2.F32 R55, -RZ, R53.H0_H0 ;  /* 0x20000035ff377230 */ /* 0x000fe20000004100 */
[----:B------:R-:W-:Y:S02]  /*e2d0*/  F2FP.F16.E4M3.UNPACK_B R51, R142.H1 ;  /* 0x0000008eff33723e */ /* 0x000fe400030006ff */
[----:B------:R-:W-:Y:S01]  /*e2e0*/  LOP3.LUT R59, R59, 0xff00, R38, 0xf8, !PT ;  /* 0x0000ff003b3b7812 */ /* 0x000fe200078ef826 */
[----:B------:R-:W-:Y:S01]  /*e2f0*/  HADD2.F32 R38, -RZ, R49.H0_H0 ;  /* 0x20000031ff267230 */ /* 0x000fe20000004100 */
[----:B0-----:R-:W-:Y:S01]  /*e300*/  SHF.R.U32.HI R11, RZ, 0x10, R79 ;  /* 0x00000010ff0b7819 */ /* 0x001fe2000001164f */
[-C--:B------:R-:W-:Y:S01]  /*e310*/  FMUL.FTZ R61, R50, R55.reuse ;  /* 0x00000037323d7220 */ /* 0x080fe20000410000 */
[----:B------:R-:W-:Y:S01]  /*e320*/  SHF.L.U32 R36, R45, 0x10, RZ ;  /* 0x000000102d247819 */ /* 0x000fe200000006ff */
[--C-:B------:R-:W-:Y:S02]  /*e330*/  HADD2.F32 R45, -RZ, R51.reuse.H0_H0 ;  /* 0x20000033ff2d7230 */ /* 0x100fe40000004100 */
[----:B------:R-:W-:Y:S01]  /*e340*/  FMUL.FTZ R55, R38, R55 ;  /* 0x0000003726377220 */ /* 0x000fe20000410000 */
[----:B------:R-:W-:Y:S01]  /*e350*/  IMAD.U32 R11, R11, 0x10000, RZ ;  /* 0x000100000b0b7824 */ /* 0x000fe200078e00ff */
[----:B------:R-:W-:Y:S01]  /*e360*/  SHF.R.U32.HI R48, RZ, 0x10, R67 ;  /* 0x00000010ff307819 */ /* 0x000fe20000011643 */
[----:B------:R-:W-:-:S02]  /*e370*/  HADD2.F32 R54, -RZ, R51.H1_H1 ;  /* 0x30000033ff367230 */ /* 0x000fc40000004100 */
[-C--:B------:R-:W-:Y:S01]  /*e380*/  FFMA.FTZ R38, R38, R45.reuse, -R61 ;  /* 0x0000002d26267223 */ /* 0x080fe2000001083d */
[----:B------:R-:W-:Y:S01]  /*e390*/  FFMA.FTZ R45, R50, R45, R55 ;  /* 0x0000002d322d7223 */ /* 0x000fe20000010037 */
[----:B------:R-:W-:Y:S01]  /*e3a0*/  F2FP.F16.E4M3.UNPACK_B R140, R140 ;  /* 0x0000008cff8c723e */ /* 0x000fe200020006ff */
[----:B------:R-:W-:Y:S01]  /*e3b0*/  HADD2.F32 R55, -RZ, R53.H1_H1 ;  /* 0x30000035ff377230 */ /* 0x000fe20000004100 */
[----:B------:R-:W-:Y:S01]  /*e3c0*/  F2FP.F16.E4M3.UNPACK_B R51, R47 ;  /* 0x0000002fff33723e */ /* 0x000fe200020006ff */
[----:B------:R-:W-:Y:S01]  /*e3d0*/  HADD2.F32 R49, -RZ, R49.H1_H1 ;  /* 0x30000031ff317230 */ /* 0x000fe20000004100 */
[----:B------:R-:W-:Y:S01]  /*e3e0*/  F2FP.F16.E4M3.UNPACK_B R50, R46 ;  /* 0x0000002eff32723e */ /* 0x000fe200020006ff */
[----:B------:R-:W-:Y:S01]  /*e3f0*/  HADD2.F32 R47, -RZ, R140.H0_H0 ;  /* 0x2000008cff2f7230 */ /* 0x000fe20000004100 */
[----:B------:R-:W-:Y:S01]  /*e400*/  LOP3.LUT R11, R12, 0xff0000, R11, 0xf8, !PT ;  /* 0x00ff00000c0b7812 */ /* 0x000fe200078ef80b */
[----:B------:R-:W-:Y:S01]  /*e410*/  IMAD.U32 R12, R48, 0x10000, RZ ;  /* 0x00010000300c7824 */ /* 0x000fe200078e00ff */
[----:B------:R-:W-:Y:S01]  /*e420*/  F2FP.F16.E4M3.UNPACK_B R142, R142 ;  /* 0x0000008eff8e723e */ /* 0x000fe200020006ff */
[----:B------:R-:W-:Y:S01]  /*e430*/  HADD2.F32 R48, -RZ, R52.H1_H1 ;  /* 0x30000034ff307230 */ /* 0x000fe20000004100 */
[----:B------:R-:W-:Y:S01]  /*e440*/  LOP3.LUT R36, R57, 0xff0000, R36, 0xf8, !PT ;  /* 0x00ff000039247812 */ /* 0x000fe200078ef824 */
[----:B------:R-:W-:Y:S01]  /*e450*/  HADD2.F32 R52, -RZ, R51.H0_H0 ;  /* 0x20000033ff347230 */ /* 0x000fe20000004100 */
[----:B------:R-:W-:Y:S01]  /*e460*/  LOP3.LUT R12, R59, 0xff0000, R12, 0xf8, !PT ;  /* 0x00ff00003b0c7812 */ /* 0x000fe200078ef80c */
[----:B------:R-:W-:-:S02]  /*e470*/  HADD2.F32 R46, -RZ, R50.H0_H0 ;  /* 0x20000032ff2e7230 */ /* 0x000fc40000004100 */
[-C--:B------:R-:W-:Y:S01]  /*e480*/  FMUL.FTZ R56, R48, R55.reuse ;  /* 0x0000003730387220 */ /* 0x080fe20000410000 */
[----:B------:R-:W-:Y:S02]  /*e490*/  HADD2.F32 R53, -RZ, R142.H0_H0 ;  /* 0x2000008eff357230 */ /* 0x000fe40000004100 */
[C---:B------:R-:W-:Y:S01]  /*e4a0*/  FMUL.FTZ R59, R49.reuse, R55 ;  /* 0x00000037313b7220 */ /* 0x040fe20000410000 */
[-C--:B------:R-:W-:Y:S01]  /*e4b0*/  FMUL.FTZ R55, R52, R47.reuse ;  /* 0x0000002f34377220 */ /* 0x080fe20000410000 */
[----:B------:R-:W-:Y:S01]  /*e4c0*/  FMUL.FTZ R57, R46, R47 ;  /* 0x0000002f2e397220 */ /* 0x000fe20000410000 */
[-C--:B------:R-:W-:Y:S01]  /*e4d0*/  FFMA.FTZ R47, R49, R54.reuse, -R56 ;  /* 0x00000036312f7223 */ /* 0x080fe20000010838 */
[----:B------:R-:W-:Y:S01]  /*e4e0*/  FFMA.FTZ R48, R48, R54, R59 ;  /* 0x0000003630307223 */ /* 0x000fe2000001003b */
[-C--:B------:R-:W-:Y:S01]  /*e4f0*/  FFMA.FTZ R46, R46, R53.reuse, -R55 ;  /* 0x000000352e2e7223 */ /* 0x080fe20000010837 */
[----:B------:R-:W-:Y:S01]  /*e500*/  FFMA.FTZ R49, R52, R53, R57 ;  /* 0x0000003534317223 */ /* 0x000fe20000010039 */
[----:B------:R-:W-:Y:S01]  /*e510*/  HADD2.F32 R140, -RZ, R140.H1_H1 ;  /* 0x3000008cff8c7230 */ /* 0x000fe20000004100 */
[----:B------:R-:W-:Y:S01]  /*e520*/  F2FP.F16.E4M3.UNPACK_B R57, R141.H1 ;  /* 0x0000008dff39723e */ /* 0x000fe200030006ff */
[----:B------:R-:W-:Y:S01]  /*e530*/  HADD2.F32 R53, -RZ, R51.H1_H1 ;  /* 0x30000033ff357230 */ /* 0x000fe20000004100 */
[----:B------:R-:W-:Y:S01]  /*e540*/  F2FP.F16.E4M3.UNPACK_B R55, R43.H1 ;  /* 0x0000002bff37723e */ /* 0x000fe200030006ff */
[----:B------:R-:W-:Y:S01]  /*e550*/  HADD2.F32 R50, -RZ, R50.H1_H1 ;  /* 0x30000032ff327230 */ /* 0x000fe20000004100 */
[----:B------:R-:W-:Y:S01]  /*e560*/  F2FP.F16.E4M3.UNPACK_B R54, R42.H1 ;  /* 0x0000002aff36723e */ /* 0x000fe200030006ff */
[----:B------:R-:W-:-:S02]  /*e570*/  HADD2.F32 R142, -RZ, R142.H1_H1 ;  /* 0x3000008eff8e7230 */ /* 0x000fc40000004100 */
[CC--:B------:R-:W-:Y:S01]  /*e580*/  FMUL.FTZ R51, R53.reuse, R140.reuse ;  /* 0x0000008c35337220 */ /* 0x0c0fe20000410000 */
[----:B------:R-:W-:Y:S01]  /*e590*/  HADD2.F32 R59, -RZ, R57.H0_H0 ;  /* 0x20000039ff3b7230 */ /* 0x000fe20000004100 */
[----:B------:R-:W-:Y:S01]  /*e5a0*/  F2FP.F16.E4M3.UNPACK_B R58, R143.H1 ;  /* 0x0000008fff3a723e */ /* 0x000fe200030006ff */
[----:B------:R-:W-:Y:S02]  /*e5b0*/  HADD2.F32 R56, -RZ, R55.H0_H0 ;  /* 0x20000037ff387230 */ /* 0x000fe40000004100 */
[C---:B------:R-:W-:Y:S01]  /*e5c0*/  FMUL.FTZ R140, R50.reuse, R140 ;  /* 0x0000008c328c7220 */ /* 0x040fe20000410000 */
[--C-:B------:R-:W-:Y:S02]  /*e5d0*/  HADD2.F32 R52, -RZ, R54.reuse.H0_H0 ;  /* 0x20000036ff347230 */ /* 0x100fe40000004100 */
[-C--:B------:R-:W-:Y:S01]  /*e5e0*/  FFMA.FTZ R51, R50, R142.reuse, -R51 ;  /* 0x0000008e32337223 */ /* 0x080fe20000010833 */
[----:B------:R-:W-:Y:S02]  /*e5f0*/  HADD2.F32 R54, -RZ, R54.H1_H1 ;  /* 0x30000036ff367230 */ /* 0x000fe40000004100 */
[----:B------:R-:W-:Y:S01]  /*e600*/  FFMA.FTZ R50, R53, R142, R140 ;  /* 0x0000008e35327223 */ /* 0x000fe2000001008c */
[-C--:B------:R-:W-:Y:S01]  /*e610*/  FMUL.FTZ R61, R56, R59.reuse ;  /* 0x0000003b383d7220 */ /* 0x080fe20000410000 */
[----:B------:R-:W-:Y:S01]  /*e620*/  FMUL.FTZ R63, R52, R59 ;  /* 0x0000003b343f7220 */ /* 0x000fe20000410000 */
[----:B------:R-:W-:Y:S01]  /*e630*/  HADD2.F32 R53, -RZ, R58.H0_H0 ;  /* 0x2000003aff357230 */ /* 0x000fe20000004100 */
[----:B------:R-:W-:Y:S01]  /*e640*/  F2FP.F16.E4M3.UNPACK_B R141, R141 ;  /* 0x0000008dff8d723e */ /* 0x000fe200020006ff */
[----:B------:R-:W-:Y:S01]  /*e650*/  HADD2.F32 R59, -RZ, R57.H1_H1 ;  /* 0x30000039ff3b7230 */ /* 0x000fe20000004100 */
[----:B------:R-:W-:Y:S01]  /*e660*/  F2FP.F16.E4M3.UNPACK_B R143, R143 ;  /* 0x0000008fff8f723e */ /* 0x000fe200020006ff */
[----:B------:R-:W-:-:S02]  /*e670*/  HADD2.F32 R57, -RZ, R55.H1_H1 ;  /* 0x30000037ff397230 */ /* 0x000fc40000004100 */
[----:B------:R-:W-:Y:S01]  /*e680*/  FFMA.FTZ R52, R52, R53, -R61 ;  /* 0x0000003534347223 */ /* 0x000fe2000001083d */
[----:B------:R-:W-:Y:S01]  /*e690*/  HADD2.F32 R58, -RZ, R58.H1_H1 ;  /* 0x3000003aff3a7230 */ /* 0x000fe20000004100 */
[----:B------:R-:W-:Y:S01]  /*e6a0*/  F2FP.F16.E4M3.UNPACK_B R55, R43 ;  /* 0x0000002bff37723e */ /* 0x000fe200020006ff */
[----:B------:R-:W-:Y:S01]  /*e6b0*/  FFMA.FTZ R53, R56, R53, R63 ;  /* 0x0000003538357223 */ /* 0x000fe2000001003f */
[-C--:B------:R-:W-:Y:S01]  /*e6c0*/  FMUL.FTZ R61, R57, R59.reuse ;  /* 0x0000003b393d7220 */ /* 0x080fe20000410000 */
[----:B------:R-:W-:Y:S01]  /*e6d0*/  F2FP.F16.E4M3.UNPACK_B R42, R42 ;  /* 0x0000002aff2a723e */ /* 0x000fe200020006ff */
[C---:B------:R-:W-:Y:S01]  /*e6e0*/  FMUL.FTZ R60, R54.reuse, R59 ;  /* 0x0000003b363c7220 */ /* 0x040fe20000410000 */
[----:B------:R-:W-:Y:S02]  /*e6f0*/  HADD2.F32 R56, -RZ, R55.H0_H0 ;  /* 0x20000037ff387230 */ /* 0x000fe40000004100 */
[----:B------:R-:W-:Y:S01]  /*e700*/  FFMA.FTZ R43, R54, R58, -R61 ;  /* 0x0000003a362b7223 */ /* 0x000fe2000001083d */
[----:B------:R-:W-:-:S02]  /*e710*/  HADD2.F32 R61, -RZ, R141.H0_H0 ;  /* 0x2000008dff3d7230 */ /* 0x000fc40000004100 */
[----:B------:R-:W-:Y:S01]  /*e720*/  FFMA.FTZ R62, R57, R58, R60 ;  /* 0x0000003a393e7223 */ /* 0x000fe2000001003c */
[--C-:B------:R-:W-:Y:S01]  /*e730*/  HADD2.F32 R54, -RZ, R42.reuse.H0_H0 ;  /* 0x2000002aff367230 */ /* 0x100fe20000004100 */
[----:B------:R-:W-:Y:S01]  /*e740*/  F2FP.SATFINITE.E4M3.F32.PACK_AB_MERGE_C R38, R47, R38, RZ ;  /* 0x000000262f26723e */ /* 0x000fe200048070ff */
[----:B------:R-:W-:Y:S02]  /*e750*/  HADD2.F32 R59, -RZ, R143.H0_H0 ;  /* 0x2000008fff3b7230 */ /* 0x000fe40000004100 */
[-C--:B------:R-:W-:Y:S01]  /*e760*/  FMUL.FTZ R63, R56, R61.reuse ;  /* 0x0000003d383f7220 */ /* 0x080fe20000410000 */
[----:B------:R-:W-:Y:S02]  /*e770*/  HADD2.F32 R58, -RZ, R141.H1_H1 ;  /* 0x3000008dff3a7230 */ /* 0x000fe40000004100 */
[----:B------:R-:W-:Y:S01]  /*e780*/  FMUL.FTZ R61, R54, R61 ;  /* 0x0000003d363d7220 */ /* 0x000fe20000410000 */
[----:B------:R-:W-:Y:S01]  /*e790*/  HADD2.F32 R57, -RZ, R55.H1_H1 ;  /* 0x30000037ff397230 */ /* 0x000fe20000004100 */
[----:B------:R-:W-:Y:S01]  /*e7a0*/  F2FP.SATFINITE.E4M3.F32.PACK_AB_MERGE_C R47, R48, R45, RZ ;  /* 0x0000002d302f723e */ /* 0x000fe200048070ff */
[----:B------:R-:W-:-:S02]  /*e7b0*/  HADD2.F32 R55, -RZ, R42.H1_H1 ;  /* 0x3000002aff377230 */ /* 0x000fc40000004100 */
[-C--:B------:R-:W-:Y:S01]  /*e7c0*/  FFMA.FTZ R42, R54, R59.reuse, -R63 ;  /* 0x0000003b362a7223 */ /* 0x080fe2000001083f */
[----:B------:R-:W-:Y:S02]  /*e7d0*/  HADD2.F32 R54, -RZ, R143.H1_H1 ;  /* 0x3000008fff367230 */ /* 0x000fe40000004100 */
[-C--:B------:R-:W-:Y:S01]  /*e7e0*/  FMUL.FTZ R60, R57, R58.reuse ;  /* 0x0000003a393c7220 */ /* 0x080fe20000410000 */
[----:B------:R-:W-:Y:S01]  /*e7f0*/  FFMA.FTZ R61, R56, R59, R61 ;  /* 0x0000003b383d7223 */ /* 0x000fe2000001003d */
[----:B------:R-:W-:Y:S01]  /*e800*/  FMUL.FTZ R58, R55, R58 ;  /* 0x0000003a373a7220 */ /* 0x000fe20000410000 */
[----:B------:R-:W-:Y:S01]  /*e810*/  F2FP.SATFINITE.E4M3.F32.PACK_AB_MERGE_C R56, R43, R52, RZ ;  /* 0x000000342b38723e */ /* 0x000fe200048070ff */
[-C--:B------:R-:W-:Y:S01]  /*e820*/  FFMA.FTZ R55, R55, R54.reuse, -R60 ;  /* 0x0000003637377223 */ /* 0x080fe2000001083c */
[----:B------:R-:W-:Y:S01]  /*e830*/  F2FP.SATFINITE.E4M3.F32.PACK_AB_MERGE_C R43, R50, R49, R47 ;  /* 0x00000031322b723e */ /* 0x000fe2000480702f */
[----:B------:R-:W-:Y:S01]  /*e840*/  FFMA.FTZ R58, R57, R54, R58 ;  /* 0x00000036393a7223 */ /* 0x000fe2000001003a */
[----:B------:R-:W-:-:S02]  /*e850*/  F2FP.F16.E4M3.UNPACK_B R48, R37 ;  /* 0x00000025ff30723e */ /* 0x000fc400020006ff */
[----:B------:R-:W-:Y:S02]  /*e860*/  F2FP.F16.E4M3.UNPACK_B R54, R36 ;  /* 0x00000024ff36723e */ /* 0x000fe400020006ff */
[----:B------:R-:W-:Y:S01]  /*e870*/  F2FP.F16.E4M3.UNPACK_B R47, R13 ;  /* 0x0000000dff2f723e */ /* 0x000fe200020006ff */
[----:B------:R-:W-:Y:S01]  /*e880*/  HADD2.F32 R50, -RZ, R48.H0_H0 ;  /* 0x20000030ff327230 */ /* 0x000fe20000004100 */
[----:B------:R-:W-:Y:S01]  /*e890*/  F2FP.SATFINITE.E4M3.F32.PACK_AB_MERGE_C R45, R51, R46, R38 ;  /* 0x0000002e332d723e */ /* 0x000fe20004807026 */
[----:B------:R-:W-:Y:S01]  /*e8a0*/  HADD2.F32 R49, -RZ, R54.H0_H0 ;  /* 0x20000036ff317230 */ /* 0x000fe20000004100 */
[----:B------:R-:W-:Y:S01]  /*e8b0*/  F2FP.SATFINITE.E4M3.F32.PACK_AB_MERGE_C R53, R62, R53, RZ ;  /* 0x000000353e35723e */ /* 0x000fe200048070ff */
[----:B------:R-:W-:Y:S01]  /*e8c0*/  HADD2.F32 R46, -RZ, R47.H0_H0 ;  /* 0x2000002fff2e7230 */ /* 0x000fe20000004100 */
[----:B------:R-:W-:Y:S01]  /*e8d0*/  F2FP.F16.E4M3.UNPACK_B R52, R14 ;  /* 0x0000000eff34723e */ /* 0x000fe200020006ff */
[----:B------:R-:W-:Y:S01]  /*e8e0*/  HADD2.F32 R51, -RZ, R48.H1_H1 ;  /* 0x30000030ff337230 */ /* 0x000fe20000004100 */
[----:B------:R-:W-:Y:S01]  /*e8f0*/  F2FP.SATFINITE.E4M3.F32.PACK_AB_MERGE_C R42, R55, R42, R56 ;  /* 0x0000002a372a723e */ /* 0x000fe20004807038 */
[----:B------:R-:W-:Y:S01]  /*e900*/  FMUL.FTZ R55, R50, R49 ;  /* 0x0000003132377220 */ /* 0x000fe20000410000 */
[----:B------:R-:W-:Y:S01]  /*e910*/  F2FP.SATFINITE.E4M3.F32.PACK_AB_MERGE_C R38, R58, R61, R53 ;  /* 0x0000003d3a26723e */ /* 0x000fe20004807035 */
[----:B------:R-:W-:-:S02]  /*e920*/  HADD2.F32 R53, -RZ, R52.H0_H0 ;  /* 0x20000034ff357230 */ /* 0x000fc40000004100 */
[C---:B------:R-:W-:Y:S01]  /*e930*/  FMUL.FTZ R57, R46.reuse, R49 ;  /* 0x000000312e397220 */ /* 0x040fe20000410000 */
[----:B------:R-:W-:Y:S01]  /*e940*/  HADD2.F32 R54, -RZ, R54.H1_H1 ;  /* 0x30000036ff367230 */ /* 0x000fe20000004100 */
[----:B------:R-:W-:Y:S01]  /*e950*/  F2FP.F16.E4M3.UNPACK_B R48, R13.H1 ;  /* 0x0000000dff30723e */ /* 0x000fe200030006ff */
[----:B------:R-:W-:Y:S02]  /*e960*/  HADD2.F32 R49, -RZ, R47.H1_H1 ;  /* 0x3000002fff317230 */ /* 0x000fe40000004100 */
[-C--:B------:R-:W-:Y:S01]  /*e970*/  FFMA.FTZ R46, R46, R53.reuse, -R55 ;  /* 0x000000352e2e7223 */ /* 0x080fe20000010837 */
[----:B------:R-:W-:Y:S01]  /*e980*/  FFMA.FTZ R47, R50, R53, R57 ;  /* 0x00000035322f7223 */ /* 0x000fe20000010039 */
[----:B------:R-:W-:Y:S02]  /*e990*/  HADD2.F32 R52, -RZ, R52.H1_H1 ;  /* 0x30000034ff347230 */ /* 0x000fe40000004100 */
[-C--:B------:R-:W-:Y:S01]  /*e9a0*/  FMUL.FTZ R56, R51, R54.reuse ;  /* 0x0000003633387220 */ /* 0x080fe20000410000 */
[C---:B------:R-:W-:Y:S01]  /*e9b0*/  FMUL.FTZ R54, R49.reuse, R54 ;  /* 0x0000003631367220 */ /* 0x040fe20000410000 */
[----:B------:R-:W-:Y:S01]  /*e9c0*/  F2FP.F16.E4M3.UNPACK_B R50, R37.H1 ;  /* 0x00000025ff32723e */ /* 0x000fe200030006ff */
[----:B------:R-:W-:Y:S01]  /*e9d0*/  HADD2.F32 R37, -RZ, R48.H0_H0 ;  /* 0x20000030ff257230 */ /* 0x000fe20000004100 */
[----:B------:R-:W-:Y:S01]  /*e9e0*/  F2FP.F16.E4M3.UNPACK_B R53, R36.H1 ;  /* 0x00000024ff35723e */ /* 0x000fe200030006ff */
[-C--:B------:R-:W-:Y:S01]  /*e9f0*/  FFMA.FTZ R13, R49, R52.reuse, -R56 ;  /* 0x00000034310d7223 */ /* 0x080fe20000010838 */
[----:B------:R-:W-:Y:S01]  /*ea00*/  FFMA.FTZ R36, R51, R52, R54 ;  /* 0x0000003433247223 */ /* 0x000fe20000010036 */
[----:B------:R-:W-:Y:S01]  /*ea10*/  F2FP.F16.E4M3.UNPACK_B R14, R14.H1 ;  /* 0x0000000eff0e723e */ /* 0x000fe200030006ff */
[--C-:B------:R-:W-:Y:S01]  /*ea20*/  HADD2.F32 R49, -RZ, R50.reuse.H0_H0 ;  /* 0x20000032ff317230 */ /* 0x100fe20000004100 */
[-C--:B------:R-:W-:Y:S01]  /*ea30*/  F2FP.F16.E4M3.UNPACK_B R59, R12.reuse ;  /* 0x0000000cff3b723e */ /* 0x080fe200020006ff */
[----:B------:R-:W-:Y:S01]  /*ea40*/  HADD2.F32 R52, -RZ, R53.H0_H0 ;  /* 0x20000035ff347230 */ /* 0x000fe20000004100 */
[----:B------:R-:W-:Y:S01]  /*ea50*/  F2FP.F16.E4M3.UNPACK_B R57, R11.H1 ;  /* 0x0000000bff39723e */ /* 0x000fe200030006ff */
[----:B------:R-:W-:Y:S01]  /*ea60*/  HADD2.F32 R51, -RZ, R50.H1_H1 ;  /* 0x30000032ff337230 */ /* 0x000fe20000004100 */
[----:B------:R-:W-:Y:S01]  /*ea70*/  F2FP.F16.E4M3.UNPACK_B R60, R12.H1 ;  /* 0x0000000cff3c723e */ /* 0x000fe200030006ff */
[----:B------:R-:W-:-:S02]  /*ea80*/  HADD2.F32 R50, -RZ, R14.H0_H0 ;  /* 0x2000000eff327230 */ /* 0x000fc40000004100 */
[-C--:B------:R-:W-:Y:S01]  /*ea90*/  FMUL.FTZ R56, R49, R52.reuse ;  /* 0x0000003431387220 */ /* 0x080fe20000410000 */
[----:B------:R-:W-:Y:S02]  /*eaa0*/  HADD2.F32 R54, -RZ, R53.H1_H1 ;  /* 0x30000035ff367230 */ /* 0x000fe40000004100 */
[C---:B------:R-:W-:Y:S01]  /*eab0*/  FMUL.FTZ R52, R37.reuse, R52 ;  /* 0x0000003425347220 */ /* 0x040fe20000410000 */
[----:B------:R-:W-:Y:S02]  /*eac0*/  HADD2.F32 R48, -RZ, R48.H1_H1 ;  /* 0x30000030ff307230 */ /* 0x000fe40000004100 */
[----:B------:R-:W-:Y:S02]  /*ead0*/  HADD2.F32 R53, -RZ, R14.H1_H1 ;  /* 0x3000000eff357230 */ /* 0x000fe40000004100 */
[----:B------:R-:W-:Y:S01]  /*eae0*/  FFMA.FTZ R14, R37, R50, -R56 ;  /* 0x00000032250e7223 */ /* 0x000fe20000010838 */
[----:B------:R-:W-:Y:S01]  /*eaf0*/  FMUL.FTZ R55, R51, R54 ;  /* 0x0000003633377220 */ /* 0x000fe20000410000 */
[----:B------:R-:W-:Y:S01]  /*eb00*/  FFMA.FTZ R37, R49, R50, R52 ;  /* 0x0000003231257223 */ /* 0x000fe20000010034 */
[C---:B------:R-:W-:Y:S01]  /*eb10*/  FMUL.FTZ R54, R48.reuse, R54 ;  /* 0x0000003630367220 */ /* 0x040fe20000410000 */
[----:B------:R-:W-:Y:S01]  /*eb20*/  F2FP.F16.E4M3.UNPACK_B R52, R39 ;  /* 0x00000027ff34723e */ /* 0x000fe200020006ff */
[----:B------:R-:W-:Y:S01]  /*eb30*/  FFMA.FTZ R49, R48, R53, -R55 ;  /* 0x0000003530317223 */ /* 0x000fe20000010837 */
[----:B------:R-:W-:Y:S01]  /*eb40*/  F2FP.F16.E4M3.UNPACK_B R50, R15 ;  /* 0x0000000fff32723e */ /* 0x000fe200020006ff */
[----:B------:R-:W-:Y:S01]  /*eb50*/  FFMA.FTZ R48, R51, R53, R54 ;  /* 0x0000003533307223 */ /* 0x000fe20000010036 */
[----:B------:R-:W-:Y:S01]  /*eb60*/  F2FP.F16.E4M3.UNPACK_B R56, R11 ;  /* 0x0000000bff38723e */ /* 0x000fe200020006ff */
[----:B------:R-:W-:Y:S01]  /*eb70*/  HADD2.F32 R54, -RZ, R52.H0_H0 ;  /* 0x20000034ff367230 */ /* 0x000fe20000004100 */
[----:B------:R-:W-:Y:S01]  /*eb80*/  F2FP.F16.E4M3.UNPACK_B R53, R39.H1 ;  /* 0x00000027ff35723e */ /* 0x000fe200030006ff */
[----:B------:R-:W-:Y:S01]  /*eb90*/  HADD2.F32 R11, -RZ, R59.H0_H0 ;  /* 0x2000003bff0b7230 */ /* 0x000fe20000004100 */
[----:B------:R-:W-:Y:S01]  /*eba0*/  F2FP.F16.E4M3.UNPACK_B R15, R15.H1 ;  /* 0x0000000fff0f723e */ /* 0x000fe200030006ff */
[----:B------:R-:W-:Y:S01]  /*ebb0*/  HADD2.F32 R39, -RZ, R50.H0_H0 ;  /* 0x20000032ff277230 */ /* 0x000fe20000004100 */
[----:B------:R-:W-:Y:S01]  /*ebc0*/  F2FP.SATFINITE.E4M3.F32.PACK_AB_MERGE_C R14, R49, R14, RZ ;  /* 0x0000000e310e723e */ /* 0x000fe200048070ff */
[----:B------:R-:W-:-:S02]  /*ebd0*/  HADD2.F32 R12, -RZ, R56.H0_H0 ;  /* 0x20000038ff0c7230 */ /* 0x000fc40000004100 */
[CC--:B------:R-:W-:Y:S01]  /*ebe0*/  FMUL.FTZ R64, R54.reuse, R11.reuse ;  /* 0x0000000b36407220 */ /* 0x0c0fe20000410000 */
[----:B------:R-:W-:Y:S02]  /*ebf0*/  HADD2.F32 R55, -RZ, R53.H0_H0 ;  /* 0x20000035ff377230 */ /* 0x000fe40000004100 */
[C---:B------:R-:W-:Y:S01]  /*ec00*/  FMUL.FTZ R61, R39.reuse, R11 ;  /* 0x0000000b273d7220 */ /* 0x040fe20000410000 */
[----:B------:R-:W-:Y:S02]  /*ec10*/  HADD2.F32 R62, -RZ, R60.H0_H0 ;  /* 0x2000003cff3e7230 */ /* 0x000fe40000004100 */
[-C--:B------:R-:W-:Y:S01]  /*ec20*/  FFMA.FTZ R11, R39, R12.reuse, -R64 ;  /* 0x0000000c270b7223 */ /* 0x080fe20000010840 */
[----:B------:R-:W-:Y:S02]  /*ec30*/  HADD2.F32 R51, -RZ, R15.H0_H0 ;  /* 0x2000000fff337230 */ /* 0x000fe40000004100 */
[----:B------:R-:W-:Y:S01]  /*ec40*/  FFMA.FTZ R12, R54, R12, R61 ;  /* 0x0000000c360c7223 */ /* 0x000fe2000001003d */
[----:B------:R-:W-:-:S02]  /*ec50*/  HADD2.F32 R53, -RZ, R53.H1_H1 ;  /* 0x30000035ff357230 */ /* 0x000fc40000004100 */
[-C--:B------:R-:W-:Y:S01]  /*ec60*/  FMUL.FTZ R66, R55, R62.reuse ;  /* 0x0000003e37427220 */ /* 0x080fe20000410000 */
[----:B------:R-:W-:Y:S02]  /*ec70*/  HADD2.F32 R60, -RZ, R60.H1_H1 ;  /* 0x3000003cff3c7230 */ /* 0x000fe40000004100 */
[----:B------:R-:W-:Y:S01]  /*ec80*/  FMUL.FTZ R62, R51, R62 ;  /* 0x0000003e333e7220 */ /* 0x000fe20000410000 */
[----:B------:R-:W-:Y:S01]  /*ec90*/  HADD2.F32 R15, -RZ, R15.H1_H1 ;  /* 0x3000000fff0f7230 */ /* 0x000fe20000004100 */
[----:B------:R-:W-:Y:S01]  /*eca0*/  F2FP.SATFINITE.E4M3.F32.PACK_AB_MERGE_C R37, R48, R37, RZ ;  /* 0x000000253025723e */ /* 0x000fe200048070ff */
[----:B------:R-:W-:Y:S01]  /*ecb0*/  HADD2.F32 R58, -RZ, R57.H0_H0 ;  /* 0x20000039ff3a7230 */ /* 0x000fe20000004100 */
[----:B------:R-:W-:Y:S01]  /*ecc0*/  F2FP.SATFINITE.E4M3.F32.PACK_AB_MERGE_C R13, R13, R46, R14 ;  /* 0x0000002e0d0d723e */ /* 0x000fe2000480700e */
[----:B------:R-:W-:Y:S01]  /*ecd0*/  HADD2.F32 R52, -RZ, R52.H1_H1 ;  /* 0x30000034ff347230 */ /* 0x000fe20000004100 */
[----:B------:R-:W-:Y:S01]  /*ece0*/  F2FP.SATFINITE.E4M3.F32.PACK_AB_MERGE_C R37, R36, R47, R37 ;  /* 0x0000002f2425723e */ /* 0x000fe20004807025 */
[----:B------:R-:W-:-:S02]  /*ecf0*/  HADD2.F32 R59, -RZ, R59.H1_H1 ;  /* 0x3000003bff3b7230 */ /* 0x000fc40000004100 */
[----:B------:R-:W-:Y:S01]  /*ed00*/  FFMA.FTZ R66, R51, R58, -R66 ;  /* 0x0000003a33427223 */ /* 0x000fe20000010842 */
[----:B------:R-:W-:Y:S02]  /*ed10*/  HADD2.F32 R39, -RZ, R56.H1_H1 ;  /* 0x30000038ff277230 */ /* 0x000fe40000004100 */
[-C--:B------:R-:W-:Y:S01]  /*ed20*/  FMUL.FTZ R56, R53, R60.reuse ;  /* 0x0000003c35387220 */ /* 0x080fe20000410000 */
[----:B------:R-:W-:Y:S02]  /*ed30*/  HADD2.F32 R50, -RZ, R50.H1_H1 ;  /* 0x30000032ff327230 */ /* 0x000fe40000004100 */
[----:B------:R-:W-:Y:S01]  /*ed40*/  FMUL.FTZ R60, R15, R60 ;  /* 0x0000003c0f3c7220 */ /* 0x000fe20000410000 */
[----:B------:R-:W-:Y:S02]  /*ed50*/  HADD2.F32 R54, -RZ, R57.H1_H1 ;  /* 0x30000039ff367230 */ /* 0x000fe40000004100 */
[-C--:B------:R-:W-:Y:S01]  /*ed60*/  FMUL.FTZ R51, R52, R59.reuse ;  /* 0x0000003b34337220 */ /* 0x080fe20000410000 */
[----:B------:R-:W-:Y:S01]  /*ed70*/  FFMA.FTZ R62, R55, R58, R62 ;  /* 0x0000003a373e7223 */ /* 0x000fe2000001003e */
[----:B------:R-:W-:Y:S01]  /*ed80*/  FMUL.FTZ R59, R50, R59 ;  /* 0x0000003b323b7220 */ /* 0x000fe20000410000 */
[----:B------:R-:W-:-:S02]  /*ed90*/  IMAD.MOV.U32 R36, RZ, RZ, R43 ;  /* 0x000000ffff247224 */ /* 0x000fc400078e002b */
[-C--:B------:R-:W-:Y:S01]  /*eda0*/  FFMA.FTZ R53, R53, R54.reuse, R60 ;  /* 0x0000003635357223 */ /* 0x080fe2000001003c */
[----:B------:R-:W-:Y:S01]  /*edb0*/  FFMA.FTZ R15, R15, R54, -R56 ;  /* 0x000000360f0f7223 */ /* 0x000fe20000010838 */
[-C--:B------:R-:W-:Y:S01]  /*edc0*/  FFMA.FTZ R59, R52, R39.reuse, R59 ;  /* 0x00000027343b7223 */ /* 0x080fe2000001003b */
[----:B------:R-:W-:Y:S01]  /*edd0*/  FFMA.FTZ R50, R50, R39, -R51 ;  /* 0x0000002732327223 */ /* 0x000fe20000010833 */
[----:B------:R-:W-:Y:S01]  /*ede0*/  IMAD.MOV.U32 R14, RZ, RZ, R42 ;  /* 0x000000ffff0e7224 */ /* 0x000fe200078e002a */
[----:B------:R-:W-:Y:S02]  /*edf0*/  F2FP.SATFINITE.E4M3.F32.PACK_AB_MERGE_C R53, R53, R62, RZ ;  /* 0x0000003e3535723e */ /* 0x000fe400048070ff */
[----:B------:R-:W-:Y:S02]  /*ee00*/  F2FP.SATFINITE.E4M3.F32.PACK_AB_MERGE_C R15, R15, R66, RZ ;  /* 0x000000420f0f723e */ /* 0x000fe400048070ff */
[----:B------:R-:W-:Y:S01]  /*ee10*/  F2FP.SATFINITE.E4M3.F32.PACK_AB_MERGE_C R39, R59, R12, R53 ;  /* 0x0000000c3b27723e */ /* 0x000fe20004807035 */
[----:B------:R-:W-:Y:S01]  /*ee20*/  IMAD.MOV.U32 R12, RZ, RZ, R45 ;  /* 0x000000ffff0c7224 */ /* 0x000fe200078e002d */
[----:B------:R-:W-:-:S07]  /*ee30*/  F2FP.SATFINITE.E4M3.F32.PACK_AB_MERGE_C R15, R50, R11, R15 ;  /* 0x0000000b320f723e */ /* 0x000fce000480700f */
.L_x_521:
[----:B------:R-:W-:Y:S05]  /*ee40*/  BSYNC B2 ;  /* 0x0000000000027941 */ /* 0x000fea0003800000 */
.L_x_520:
[----:B------:R-:W-:Y:S01]  /*ee50*/  ISETP.GE.AND P3, PT, R44, R133, PT ;  /* 0x000000852c00720c */ /* 0x000fe20003f66270 */
[----:B--2---:R2:W-:-:S12]  /*ee60*/  ST.E.128 desc[UR50][R40.64], R12 ;  /* 0x0000000c28007985 */ /* 0x0045d8000c101d32 */
[----:B------:R-:W-:-:S04]  /*ee70*/  @!P3 IADD3 R42, P4, R44, R120, RZ ;  /* 0x000000782c2ab210 */ /* 0x000fc80007f9e0ff */
[----:B------:R-:W-:-:S05]  /*ee80*/  @!P3 LEA.HI.X.SX32 R43, R44, R119, 0x1, P4 ;  /* 0x000000772c2bb211 */ /* 0x000fca00020f0eff */
[----:B---3--:R2:W-:Y:S04]  /*ee90*/  @!P3 ST.E.128 desc[UR50][R42.64], R36 ;  /* 0x000000242a00b985 */ /* 0x0085e8000c101d32 */
.L_x_519:
[----:B------:R-:W-:Y:S05]  /*eea0*/  BSYNC B1 ;  /* 0x0000000000017941 */ /* 0x000fea0003800000 */
.L_x_518:
[----:B------:R-:W-:-:S13]  /*eeb0*/  ISETP.NE.AND P3, PT, R30, RZ, PT ;  /* 0x000000ff1e00720c */ /* 0x000fda0003f65270 */
[----:B------:R-:W-:Y:S05]  /*eec0*/  @!P3 BRA `(.L_x_470) ;  /* 0x0000001400bcb947 */ /* 0x000fea0003800000 */
[----:B0---4-:R-:W4:Y:S04]  /*eed0*/  LDL R11, [R1+0x8] ;  /* 0x00000800010b7983 */ /* 0x011f280000100800 */
[----:B--2---:R-:W2:Y:S04]  /*eee0*/  LDL R13, [R1+0x38] ;  /* 0x00003800010d7983 */ /* 0x004ea80000100800 */
[----:B------:R-:W5:Y:S01]  /*eef0*/  LDL R12, [R1+0x3c] ;  /* 0x00003c00010c7983 */ /* 0x000f620000100800 */
[----:B------:R-:W-:-:S05]  /*ef00*/  IADD3 R40, P3, R26, R120, RZ ;  /* 0x000000781a287210 */ /* 0x000fca0007f7e0ff */
[----:B------:R-:W-:Y:S01]  /*ef10*/  IMAD.X R41, R119, 0x1, R27, P3 ;  /* 0x0000000177297824 */ /* 0x000fe200018e061b */
[----:B------:R-:W-:Y:S01]  /*ef20*/  ISETP.GE.AND P3, PT, R222, R113, PT ;  /* 0x00000071de00720c */ /* 0x000fe20003f66270 */
[----:B------:R-:W-:Y:S01]  /*ef30*/  BSSY B1, `(.L_x_522) ;  /* 0x00000ea000017945 */ /* 0x000fe20003800000 */
[----:B----4-:R-:W-:-:S04]  /*ef40*/  LOP3.LUT P4, RZ, R11, 0x1, RZ, 0xc0, !PT ;  /* 0x000000010bff7812 */ /* 0x010fc8000788c0ff */
[----:B------:R-:W-:Y:S02]  /*ef50*/  SEL R139, R114, R139, !P4 ;  /* 0x0000008b728b7207 */ /* 0x000fe40006000000 */
[----:B--2---:R-:W-:Y:S01]  /*ef60*/  MOV R14, R13 ;  /* 0x0000000d000e7202 */ /* 0x004fe20000000f00 */
[----:B-----5:R-:W-:Y:S01]  /*ef70*/  IMAD.MOV.U32 R13, RZ, RZ, R12 ;  /* 0x000000ffff0d7224 */ /* 0x020fe200078e000c */
        /* <DEDUP_REMOVED lines=12> */
[----:B------:R-:W-:-:S03]  /*f040*/  IMAD R13, R19, 0x7800, R12 ;  /* 0x00007800130d7824 */ /* 0x000fc600078e020c */
[C---:B------:R-:W-:Y:S01]  /*f050*/  IADD3 R11, R18.reuse, R11, RZ ;  /* 0x0000000b120b7210 */ /* 0x040fe20007ffe0ff */
[----:B------:R-:W-:-:S04]  /*f060*/  IMAD.IADD R36, R18, 0x1, R13 ;  /* 0x0000000112247824 */ /* 0x000fc800078e020d */
[----:B------:R0:W2:Y:S04]  /*f070*/  LDS.128 R12, [R11+0x24200] ;  /* 0x024200000b0c7984 */ /* 0x0000a80000000c00 */
[----:B------:R-:W4:Y:S01]  /*f080*/  LDS.128 R36, [R36+0x24200] ;  /* 0x0242000024247984 */ /* 0x000f220000000c00 */
[----:B------:R-:W-:Y:S05]  /*f090*/  @P3 BRA `(.L_x_523) ;  /* 0x0000000c004c3947 */ /* 0x000fea0003800000 */
[----:B------:R-:W-:Y:S01]  /*f0a0*/  SHF.R.U32.HI R43, RZ, 0x8, R81 ;  /* 0x00000008ff2b7819 */ /* 0x000fe20000011651 */
[----:B--2---:R-:W-:Y:S01]  /*f0b0*/  IMAD.MOV.U32 R46, RZ, RZ, R12 ;  /* 0x000000ffff2e7224 */ /* 0x004fe200078e000c */
[----:B------:R-:W-:Y:S01]  /*f0c0*/  SHF.R.U32.HI R49, RZ, 0x8, R69 ;  /* 0x00000008ff317819 */ /* 0x000fe20000011645 */
[----:B----4-:R-:W-:Y:S01]  /*f0d0*/  IMAD.MOV.U32 R47, RZ, RZ, R36 ;  /* 0x000000ffff2f7224 */ /* 0x010fe200078e0024 */
[----:B------:R-:W-:Y:S01]  /*f0e0*/  SHF.R.U32.HI R51, RZ, 0x8, R71 ;  /* 0x00000008ff337819 */ /* 0x000fe20000011647 */
[----:B------:R-:W-:Y:S01]  /*f0f0*/  IMAD.SHL.U32 R12, R43, 0x100, RZ ;  /* 0x000001002b0c7824 */ /* 0x000fe200078e00ff */
[----:B0-----:R-:W-:Y:S01]  /*f100*/  LOP3.LUT R11, R81, 0xff0000ff, RZ, 0xc0, !PT ;  /* 0xff0000ff510b7812 */ /* 0x001fe200078ec0ff */
[----:B------:R-:W-:Y:S01]  /*f110*/  IMAD.SHL.U32 R49, R49, 0x100, RZ ;  /* 0x0000010031317824 */ /* 0x000fe200078e00ff */
[----:B------:R-:W-:Y:S01]  /*f120*/  SHF.R.U32.HI R56, RZ, 0x10, R81 ;  /* 0x00000010ff387819 */ /* 0x000fe20000011651 */
[----:B------:R-:W-:Y:S01]  /*f130*/  IMAD.SHL.U32 R51, R51, 0x100, RZ ;  /* 0x0000010033337824 */ /* 0x000fe200078e00ff */
[----:B------:R-:W-:Y:S01]  /*f140*/  SHF.R.U32.HI R54, RZ, 0x8, R83 ;  /* 0x00000008ff367819 */ /* 0x000fe20000011653 */
[----:B------:R-:W-:Y:S01]  /*f150*/  IMAD.MOV.U32 R44, RZ, RZ, R38 ;  /* 0x000000ffff2c7224 */ /* 0x000fe200078e0026 */
[----:B------:R-:W-:-:S02]  /*f160*/  MOV R43, R14 ;  /* 0x0000000e002b7202 */ /* 0x000fc40000000f00 */
[----:B------:R-:W-:Y:S02]  /*f170*/  SHF.R.U32.HI R52, RZ, 0x10, R83 ;  /* 0x00000010ff347819 */ /* 0x000fe40000011653 */
[----:B------:R-:W-:Y:S01]  /*f180*/  LOP3.LUT R11, R11, 0xff00, R12, 0xf8, !PT ;  /* 0x0000ff000b0b7812 */ /* 0x000fe200078ef80c */
[----:B------:R-:W-:Y:S01]  /*f190*/  IMAD.SHL.U32 R12, R54, 0x100, RZ ;  /* 0x00000100360c7824 */ /* 0x000fe200078e00ff */
[----:B------:R-:W-:Y:S02]  /*f1a0*/  SHF.L.U32 R14, R56, 0x10, RZ ;  /* 0x00000010380e7819 */ /* 0x000fe400000006ff */
[----:B------:R-:W-:Y:S02]  /*f1b0*/  LOP3.LUT R48, R69, 0xff0000ff, RZ, 0xc0, !PT ;  /* 0xff0000ff45307812 */ /* 0x000fe400078ec0ff */
[----:B------:R-:W-:Y:S02]  /*f1c0*/  LOP3.LUT R50, R71, 0xff0000ff, RZ, 0xc0, !PT ;  /* 0xff0000ff47327812 */ /* 0x000fe400078ec0ff */
[----:B------:R-:W-:-:S02]  /*f1d0*/  LOP3.LUT R45, R83, 0xff0000ff, RZ, 0xc0, !PT ;  /* 0xff0000ff532d7812 */ /* 0x000fc400078ec0ff */
[----:B------:R-:W-:Y:S01]  /*f1e0*/  LOP3.LUT R14, R11, 0xff0000, R14, 0xf8, !PT ;  /* 0x00ff00000b0e7812 */ /* 0x000fe200078ef80e */
[----:B------:R-:W-:Y:S01]  /*f1f0*/  IMAD.U32 R11, R52, 0x10000, RZ ;  /* 0x00010000340b7824 */ /* 0x000fe200078e00ff */
[----:B------:R-:W-:Y:S02]  /*f200*/  LOP3.LUT R36, R48, 0xff00, R49, 0xf8, !PT ;  /* 0x0000ff0030247812 */ /* 0x000fe400078ef831 */
[----:B------:R-:W-:Y:S02]  /*f210*/  LOP3.LUT R54, R50, 0xff00, R51, 0xf8, !PT ;  /* 0x0000ff0032367812 */ /* 0x000fe400078ef833 */
[----:B------:R-:W-:Y:S02]  /*f220*/  LOP3.LUT R12, R45, 0xff00, R12, 0xf8, !PT ;  /* 0x0000ff002d0c7812 */ /* 0x000fe400078ef80c */
[----:B------:R-:W-:Y:S02]  /*f230*/  F2FP.F16.E4M3.UNPACK_B R52, R137.H1 ;  /* 0x00000089ff34723e */ /* 0x000fe400030006ff */
[----:B------:R-:W-:-:S02]  /*f240*/  F2FP.F16.E4M3.UNPACK_B R50, R47.H1 ;  /* 0x0000002fff32723e */ /* 0x000fc400030006ff */
[----:B------:R-:W-:Y:S02]  /*f250*/  F2FP.F16.E4M3.UNPACK_B R48, R46.H1 ;  /* 0x0000002eff30723e */ /* 0x000fe400030006ff */
[----:B------:R-:W-:Y:S01]  /*f260*/  SHF.R.U32.HI R55, RZ, 0x10, R71 ;  /* 0x00000010ff377819 */ /* 0x000fe20000011647 */
[----:B------:R-:W-:Y:S01]  /*f270*/  HADD2.F32 R45, -RZ, R50.H0_H0 ;  /* 0x20000032ff2d7230 */ /* 0x000fe20000004100 */
[----:B------:R-:W-:Y:S01]  /*f280*/  SHF.R.U32.HI R53, RZ, 0x10, R69 ;  /* 0x00000010ff357819 */ /* 0x000fe20000011645 */
[----:B------:R-:W-:Y:S01]  /*f290*/  HADD2.F32 R38, -RZ, R48.H0_H0 ;  /* 0x20000030ff267230 */ /* 0x000fe20000004100 */
[----:B------:R-:W-:Y:S01]  /*f2a0*/  LOP3.LUT R12, R12, 0xff0000, R11, 0xf8, !PT ;  /* 0x00ff00000c0c7812 */ /* 0x000fe200078ef80b */
[----:B------:R-:W-:Y:S01]  /*f2b0*/  HADD2.F32 R11, -RZ, R52.H0_H0 ;  /* 0x20000034ff0b7230 */ /* 0x000fe20000004100 */
[----:B------:R-:W-:Y:S01]  /*f2c0*/  F2FP.F16.E4M3.UNPACK_B R49, R135.H1 ;  /* 0x00000087ff31723e */ /* 0x000fe200030006ff */
[----:B------:R-:W-:Y:S01]  /*f2d0*/  IMAD.U32 R55, R55, 0x10000, RZ ;  /* 0x0001000037377824 */ /* 0x000fe200078e00ff */
[----:B------:R-:W-:Y:S01]  /*f2e0*/  F2FP.F16.E4M3.UNPACK_B R137, R137 ;  /* 0x00000089ff89723e */ /* 0x000fe200020006ff */
[----:B------:R-:W-:-:S02]  /*f2f0*/  IMAD.U32 R53, R53, 0x10000, RZ ;  /* 0x0001000035357824 */ /* 0x000fc400078e00ff */
[CC--:B------:R-:W-:Y:S01]  /*f300*/  FMUL.FTZ R57, R45.reuse, R11.reuse ;  /* 0x0000000b2d397220 */ /* 0x0c0fe20000410000 */
[--C-:B------:R-:W-:Y:S02]  /*f310*/  HADD2.F32 R51, -RZ, R49.reuse.H0_H0 ;  /* 0x20000031ff337230 */ /* 0x100fe40000004100 */
[----:B------:R-:W-:Y:S01]  /*f320*/  FMUL.FTZ R56, R38, R11 ;  /* 0x0000000b26387220 */ /* 0x000fe20000410000 */
[----:B------:R-:W-:Y:S01]  /*f330*/  LOP3.LUT R11, R54, 0xff0000, R55, 0xf8, !PT ;  /* 0x00ff0000360b7812 */ /* 0x000fe200078ef837 */
[----:B------:R-:W-:Y:S01]  /*f340*/  HADD2.F32 R54, -RZ, R49.H1_H1 ;  /* 0x30000031ff367230 */ /* 0x000fe20000004100 */
[----:B------:R-:W-:Y:S01]  /*f350*/  LOP3.LUT R36, R36, 0xff0000, R53, 0xf8, !PT ;  /* 0x00ff000024247812 */ /* 0x000fe200078ef835 */
[-C--:B------:R-:W-:Y:S01]  /*f360*/  FFMA.FTZ R38, R38, R51.reuse, -R57 ;  /* 0x0000003326267223 */ /* 0x080fe20000010839 */
[----:B------:R-:W-:Y:S01]  /*f370*/  FFMA.FTZ R45, R45, R51, R56 ;  /* 0x000000332d2d7223 */ /* 0x000fe20000010038 */
[----:B------:R-:W-:Y:S01]  /*f380*/  HADD2.F32 R52, -RZ, R52.H1_H1 ;  /* 0x30000034ff347230 */ /* 0x000fe20000004100 */
[----:B------:R-:W-:Y:S01]  /*f390*/  F2FP.F16.E4M3.UNPACK_B R51, R47 ;  /* 0x0000002fff33723e */ /* 0x000fe200020006ff */
[----:B------:R-:W-:Y:S01]  /*f3a0*/  HADD2.F32 R49, -RZ, R48.H1_H1 ;  /* 0x30000030ff317230 */ /* 0x000fe20000004100 */
[----:B------:R-:W-:Y:S01]  /*f3b0*/  F2FP.F16.E4M3.UNPACK_B R135, R135 ;  /* 0x00000087ff87723e */ /* 0x000fe200020006ff */
[----:B------:R-:W-:Y:S01]  /*f3c0*/  HADD2.F32 R53, -RZ, R50.H1_H1 ;  /* 0x30000032ff357230 */ /* 0x000fe20000004100 */
[----:B------:R-:W-:Y:S01]  /*f3d0*/  F2FP.F16.E4M3.UNPACK_B R50, R46 ;  /* 0x0000002eff32723e */ /* 0x000fe200020006ff */
[----:B------:R-:W-:-:S02]  /*f3e0*/  HADD2.F32 R55, -RZ, R137.H0_H0 ;  /* 0x20000089ff377230 */ /* 0x000fc40000004100 */
[-C--:B------:R-:W-:Y:S01]  /*f3f0*/  FMUL.FTZ R56, R49, R52.reuse ;  /* 0x0000003431387220 */ /* 0x080fe20000410000 */
[----:B------:R-:W-:Y:S02]  /*f400*/  HADD2.F32 R137, -RZ, R137.H1_H1 ;  /* 0x30000089ff897230 */ /* 0x000fe40000004100 */
[----:B------:R-:W-:Y:S01]  /*f410*/  FMUL.FTZ R46, R53, R52 ;  /* 0x00000034352e7220 */ /* 0x000fe20000410000 */
[----:B------:R-:W-:Y:S02]  /*f420*/  HADD2.F32 R52, -RZ, R51.H0_H0 ;  /* 0x20000033ff347230 */ /* 0x000fe40000004100 */
[----:B------:R-:W-:Y:S02]  /*f430*/  HADD2.F32 R48, -RZ, R50.H0_H0 ;  /* 0x20000032ff307230 */ /* 0x000fe40000004100 */
[-C--:B------:R-:W-:Y:S01]  /*f440*/  FFMA.FTZ R47, R49, R54.reuse, -R46 ;  /* 0x00000036312f7223 */ /* 0x080fe2000001082e */
[----:B------:R-:W-:Y:S02]  /*f450*/  HADD2.F32 R49, -RZ, R135.H0_H0 ;  /* 0x20000087ff317230 */ /* 0x000fe40000004100 */
[-C--:B------:R-:W-:Y:S01]  /*f460*/  FMUL.FTZ R57, R52, R55.reuse ;  /* 0x0000003734397220 */ /* 0x080fe20000410000 */
[----:B------:R-:W-:Y:S01]  /*f470*/  FFMA.FTZ R46, R53, R54, R56 ;  /* 0x00000036352e7223 */ /* 0x000fe20000010038 */
[----:B------:R-:W-:Y:S01]  /*f480*/  FMUL.FTZ R55, R48, R55 ;  /* 0x0000003730377220 */ /* 0x000fe20000410000 */
[----:B------:R-:W-:-:S02]  /*f490*/  HADD2.F32 R53, -RZ, R51.H1_H1 ;  /* 0x30000033ff357230 */ /* 0x000fc40000004100 */
[-C--:B------:R-:W-:Y:S01]  /*f4a0*/  FFMA.FTZ R48, R48, R49.reuse, -R57 ;  /* 0x0000003130307223 */ /* 0x080fe20000010839 */
[----:B------:R-:W-:Y:S01]  /*f4b0*/  HADD2.F32 R50, -RZ, R50.H1_H1 ;  /* 0x30000032ff327230 */ /* 0x000fe20000004100 */
[----:B------:R-:W-:Y:S01]  /*f4c0*/  F2FP.F16.E4M3.UNPACK_B R57, R136.H1 ;  /* 0x00000088ff39723e */ /* 0x000fe200030006ff */
[----:B------:R-:W-:Y:S01]  /*f4d0*/  HADD2.F32 R135, -RZ, R135.H1_H1 ;  /* 0x30000087ff877230 */ /* 0x000fe20000004100 */
[----:B------:R-:W-:Y:S01]  /*f4e0*/  F2FP.F16.E4M3.UNPACK_B R54, R44.H1 ;  /* 0x0000002cff36723e */ /* 0x000fe200030006ff */
[----:B------:R-:W-:Y:S01]  /*f4f0*/  FFMA.FTZ R49, R52, R49, R55 ;  /* 0x0000003134317223 */ /* 0x000fe20000010037 */
[-C--:B------:R-:W-:Y:S01]  /*f500*/  FMUL.FTZ R51, R53, R137.reuse ;  /* 0x0000008935337220 */ /* 0x080fe20000410000 */
[----:B------:R-:W-:Y:S01]  /*f510*/  FMUL.FTZ R58, R50, R137 ;  /* 0x00000089323a7220 */ /* 0x000fe20000410000 */
[----:B------:R-:W-:Y:S01]  /*f520*/  F2FP.F16.E4M3.UNPACK_B R56, R134.H1 ;  /* 0x00000086ff38723e */ /* 0x000fe200030006ff */
[----:B------:R-:W-:Y:S01]  /*f530*/  HADD2.F32 R60, -RZ, R57.H0_H0 ;  /* 0x20000039ff3c7230 */ /* 0x000fe20000004100 */
[----:B------:R-:W-:Y:S01]  /*f540*/  F2FP.F16.E4M3.UNPACK_B R52, R43.H1 ;  /* 0x0000002bff34723e */ /* 0x000fe200030006ff */
[----:B------:R-:W-:-:S02]  /*f550*/  HADD2.F32 R55, -RZ, R54.H0_H0 ;  /* 0x20000036ff377230 */ /* 0x000fc40000004100 */
[-C--:B------:R-:W-:Y:S01]  /*f560*/  FFMA.FTZ R51, R50, R135.reuse, -R51 ;  /* 0x0000008732337223 */ /* 0x080fe20000010833 */
[----:B------:R-:W-:Y:S01]  /*f570*/  FFMA.FTZ R50, R53, R135, R58 ;  /* 0x0000008735327223 */ /* 0x000fe2000001003a */
[----:B------:R-:W-:Y:S01]  /*f580*/  HADD2.F32 R58, -RZ, R56.H0_H0 ;  /* 0x20000038ff3a7230 */ /* 0x000fe20000004100 */
[----:B------:R-:W-:Y:S01]  /*f590*/  F2FP.F16.E4M3.UNPACK_B R136, R136 ;  /* 0x00000088ff88723e */ /* 0x000fe200020006ff */
[----:B------:R-:W-:Y:S02]  /*f5a0*/  HADD2.F32 R53, -RZ, R52.H0_H0 ;  /* 0x20000034ff357230 */ /* 0x000fe40000004100 */
[-C--:B------:R-:W-:Y:S01]  /*f5b0*/  FMUL.FTZ R62, R55, R60.reuse ;  /* 0x0000003c373e7220 */ /* 0x080fe20000410000 */
[----:B------:R-:W-:Y:S01]  /*f5c0*/  HADD2.F32 R57, -RZ, R57.H1_H1 ;  /* 0x30000039ff397230 */ /* 0x000fe20000004100 */
[----:B------:R-:W-:Y:S01]  /*f5d0*/  F2FP.F16.E4M3.UNPACK_B R43, R43 ;  /* 0x0000002bff2b723e */ /* 0x000fe200020006ff */
[----:B------:R-:W-:Y:S02]  /*f5e0*/  HADD2.F32 R54, -RZ, R54.H1_H1 ;  /* 0x30000036ff367230 */ /* 0x000fe40000004100 */
[C---:B------:R-:W-:Y:S01]  /*f5f0*/  FMUL.FTZ R60, R53.reuse, R60 ;  /* 0x0000003c353c7220 */ /* 0x040fe20000410000 */
[----:B------:R-:W-:Y:S01]  /*f600*/  FFMA.FTZ R62, R53, R58, -R62 ;  /* 0x0000003a353e7223 */ /* 0x000fe2000001083e */
[----:B------:R-:W-:Y:S01]  /*f610*/  HADD2.F32 R52, -RZ, R52.H1_H1 ;  /* 0x30000034ff347230 */ /* 0x000fe20000004100 */
[----:B------:R-:W-:Y:S01]  /*f620*/  F2FP.F16.E4M3.UNPACK_B R134, R134 ;  /* 0x00000086ff86723e */ /* 0x000fe200020006ff */
[----:B------:R-:W-:-:S02]  /*f630*/  HADD2.F32 R53, -RZ, R56.H1_H1 ;  /* 0x30000038ff357230 */ /* 0x000fc40000004100 */
[-C--:B------:R-:W-:Y:S01]  /*f640*/  FMUL.FTZ R59, R54, R57.reuse ;  /* 0x00000039363b7220 */ /* 0x080fe20000410000 */
[----:B------:R-:W-:Y:S01]  /*f650*/  FFMA.FTZ R60, R55, R58, R60 ;  /* 0x0000003a373c7223 */ /* 0x000fe2000001003c */
[C---:B------:R-:W-:Y:S01]  /*f660*/  FMUL.FTZ R57, R52.reuse, R57 ;  /* 0x0000003934397220 */ /* 0x040fe20000410000 */
[--C-:B------:R-:W-:Y:S02]  /*f670*/  HADD2.F32 R55, -RZ, R136.reuse.H0_H0 ;  /* 0x20000088ff377230 */ /* 0x100fe40000004100 */
[-C--:B------:R-:W-:Y:S01]  /*f680*/  FFMA.FTZ R59, R52, R53.reuse, -R59 ;  /* 0x00000035343b7223 */ /* 0x080fe2000001083b */
[----:B------:R-:W-:Y:S01]  /*f690*/  F2FP.F16.E4M3.UNPACK_B R52, R44 ;  /* 0x0000002cff34723e */ /* 0x000fe200020006ff */
[----:B------:R-:W-:Y:S01]  /*f6a0*/  FFMA.FTZ R61, R54, R53, R57 ;  /* 0x00000035363d7223 */ /* 0x000fe20000010039 */
[----:B------:R-:W-:Y:S01]  /*f6b0*/  HADD2.F32 R44, -RZ, R43.H0_H0 ;  /* 0x2000002bff2c7230 */ /* 0x000fe20000004100 */
[----:B------:R-:W-:Y:S01]  /*f6c0*/  F2FP.SATFINITE.E4M3.F32.PACK_AB_MERGE_C R38, R47, R38, RZ ;  /* 0x000000262f26723e */ /* 0x000fe200048070ff */
[----:B------:R-:W-:Y:S01]  /*f6d0*/  HADD2.F32 R136, -RZ, R136.H1_H1 ;  /* 0x30000088ff887230 */ /* 0x000fe20000004100 */
[----:B------:R-:W-:Y:S01]  /*f6e0*/  F2FP.F16.E4M3.UNPACK_B R47, R13 ;  /* 0x0000000dff2f723e */ /* 0x000fe200020006ff */
[----:B------:R-:W-:-:S02]  /*f6f0*/  HADD2.F32 R53, -RZ, R52.H0_H0 ;  /* 0x20000034ff357230 */ /* 0x000fc40000004100 */
[CC--:B------:R-:W-:Y:S01]  /*f700*/  FMUL.FTZ R56, R44.reuse, R55.reuse ;  /* 0x000000372c387220 */ /* 0x0c0fe20000410000 */
[----:B------:R-:W-:Y:S01]  /*f710*/  HADD2.F32 R43, -RZ, R43.H1_H1 ;  /* 0x3000002bff2b7230 */ /* 0x000fe20000004100 */
[----:B------:R-:W-:Y:S01]  /*f720*/  F2FP.SATFINITE.E4M3.F32.PACK_AB_MERGE_C R60, R61, R60, RZ ;  /* 0x0000003c3d3c723e */ /* 0x000fe200048070ff */
[----:B------:R-:W-:Y:S02]  /*f730*/  HADD2.F32 R54, -RZ, R134.H0_H0 ;  /* 0x20000086ff367230 */ /* 0x000fe40000004100 */
[----:B------:R-:W-:Y:S01]  /*f740*/  FMUL.FTZ R57, R53, R55 ;  /* 0x0000003735397220 */ /* 0x000fe20000410000 */
[----:B------:R-:W-:Y:S02]  /*f750*/  HADD2.F32 R52, -RZ, R52.H1_H1 ;  /* 0x30000034ff347230 */ /* 0x000fe40000004100 */
[----:B------:R-:W-:Y:S01]  /*f760*/  FMUL.FTZ R55, R43, R136 ;  /* 0x000000882b377220 */ /* 0x000fe20000410000 */
[----:B------:R-:W-:Y:S02]  /*f770*/  HADD2.F32 R134, -RZ, R134.H1_H1 ;  /* 0x30000086ff867230 */ /* 0x000fe40000004100 */
[-C--:B------:R-:W-:Y:S01]  /*f780*/  FFMA.FTZ R57, R44, R54.reuse, -R57 ;  /* 0x000000362c397223 */ /* 0x080fe20000010839 */
[----:B------:R-:W-:Y:S01]  /*f790*/  FFMA.FTZ R56, R53, R54, R56 ;  /* 0x0000003635387223 */ /* 0x000fe20000010038 */
[----:B------:R-:W-:Y:S01]  /*f7a0*/  FMUL.FTZ R58, R52, R136 ;  /* 0x00000088343a7220 */ /* 0x000fe20000410000 */
[----:B------:R-:W-:Y:S01]  /*f7b0*/  F2FP.SATFINITE.E4M3.F32.PACK_AB_MERGE_C R44, R46, R45, RZ ;  /* 0x0000002d2e2c723e */ /* 0x000fe200048070ff */
[-C--:B------:R-:W-:Y:S01]  /*f7c0*/  FFMA.FTZ R55, R52, R134.reuse, R55 ;  /* 0x0000008634377223 */ /* 0x080fe20000010037 */
[----:B------:R-:W-:Y:S01]  /*f7d0*/  F2FP.F16.E4M3.UNPACK_B R52, R37 ;  /* 0x00000025ff34723e */ /* 0x000fe200020006ff */
[----:B------:R-:W-:Y:S01]  /*f7e0*/  FFMA.FTZ R58, R43, R134, -R58 ;  /* 0x000000862b3a7223 */ /* 0x000fe2000001083a */
[----:B------:R-:W-:Y:S01]  /*f7f0*/  F2FP.F16.E4M3.UNPACK_B R53, R36 ;  /* 0x00000024ff35723e */ /* 0x000fe200020006ff */
[----:B------:R-:W-:Y:S01]  /*f800*/  HADD2.F32 R46, -RZ, R47.H0_H0 ;  /* 0x2000002fff2e7230 */ /* 0x000fe20000004100 */
[----:B------:R-:W-:Y:S01]  /*f810*/  F2FP.SATFINITE.E4M3.F32.PACK_AB_MERGE_C R45, R51, R48, R38 ;  /* 0x00000030332d723e */ /* 0x000fe20004807026 */
[--C-:B------:R-:W-:Y:S01]  /*f820*/  HADD2.F32 R48, -RZ, R52.reuse.H0_H0 ;  /* 0x20000034ff307230 */ /* 0x100fe20000004100 */
[----:B------:R-:W-:Y:S01]  /*f830*/  F2FP.SATFINITE.E4M3.F32.PACK_AB_MERGE_C R44, R50, R49, R44 ;  /* 0x00000031322c723e */ /* 0x000fe2000480702c */
[--C-:B------:R-:W-:Y:S01]  /*f840*/  HADD2.F32 R49, -RZ, R53.reuse.H0_H0 ;  /* 0x20000035ff317230 */ /* 0x100fe20000004100 */
[----:B------:R-:W-:Y:S01]  /*f850*/  F2FP.SATFINITE.E4M3.F32.PACK_AB_MERGE_C R43, R59, R62, RZ ;  /* 0x0000003e3b2b723e */ /* 0x000fe200048070ff */
[----:B------:R-:W-:Y:S01]  /*f860*/  HADD2.F32 R52, -RZ, R52.H1_H1 ;  /* 0x30000034ff347230 */ /* 0x000fe20000004100 */
[----:B------:R-:W-:Y:S01]  /*f870*/  F2FP.F16.E4M3.UNPACK_B R50, R14 ;  /* 0x0000000eff32723e */ /* 0x000fe200020006ff */
[----:B------:R-:W-:Y:S01]  /*f880*/  HADD2.F32 R53, -RZ, R53.H1_H1 ;  /* 0x30000035ff357230 */ /* 0x000fe20000004100 */
[----:B------:R-:W-:Y:S01]  /*f890*/  F2FP.SATFINITE.E4M3.F32.PACK_AB_MERGE_C R43, R58, R57, R43 ;  /* 0x000000393a2b723e */ /* 0x000fe2000480702b */
[----:B------:R-:W-:Y:S01]  /*f8a0*/  FMUL.FTZ R57, R46, R49 ;  /* 0x000000312e397220 */ /* 0x000fe20000410000 */
[----:B------:R-:W-:Y:S01]  /*f8b0*/  F2FP.SATFINITE.E4M3.F32.PACK_AB_MERGE_C R38, R55, R56, R60 ;  /* 0x000000383726723e */ /* 0x000fe2000480703c */
[----:B------:R-:W-:-:S02]  /*f8c0*/  HADD2.F32 R51, -RZ, R50.H0_H0 ;  /* 0x20000032ff337230 */ /* 0x000fc40000004100 */
[----:B------:R-:W-:Y:S01]  /*f8d0*/  FMUL.FTZ R55, R48, R49 ;  /* 0x0000003130377220 */ /* 0x000fe20000410000 */
[----:B------:R-:W-:Y:S02]  /*f8e0*/  HADD2.F32 R49, -RZ, R47.H1_H1 ;  /* 0x3000002fff317230 */ /* 0x000fe40000004100 */
[----:B------:R-:W-:Y:S01]  /*f8f0*/  FMUL.FTZ R54, R52, R53 ;  /* 0x0000003534367220 */ /* 0x000fe20000410000 */
[----:B------:R-:W-:Y:S01]  /*f900*/  F2FP.F16.E4M3.UNPACK_B R14, R14.H1 ;  /* 0x0000000eff0e723e */ /* 0x000fe200030006ff */
[-C--:B------:R-:W-:Y:S01]  /*f910*/  FFMA.FTZ R46, R46, R51.reuse, -R55 ;  /* 0x000000332e2e7223 */ /* 0x080fe20000010837 */
[----:B------:R-:W-:Y:S01]  /*f920*/  FFMA.FTZ R47, R48, R51, R57 ;  /* 0x00000033302f7223 */ /* 0x000fe20000010039 */
[----:B------:R-:W-:Y:S02]  /*f930*/  HADD2.F32 R51, -RZ, R50.H1_H1 ;  /* 0x30000032ff337230 */ /* 0x000fe40000004100 */
[----:B------:R-:W-:Y:S01]  /*f940*/  FMUL.FTZ R55, R49, R53 ;  /* 0x0000003531377220 */ /* 0x000fe20000410000 */
[----:B------:R-:W-:-:S02]  /*f950*/  F2FP.F16.E4M3.UNPACK_B R48, R13.H1 ;  /* 0x0000000dff30723e */ /* 0x000fc400030006ff */
[----:B------:R-:W-:Y:S01]  /*f960*/  F2FP.F16.E4M3.UNPACK_B R50, R37.H1 ;  /* 0x00000025ff32723e */ /* 0x000fe200030006ff */
[-C--:B------:R-:W-:Y:S01]  /*f970*/  FFMA.FTZ R13, R49, R51.reuse, -R54 ;  /* 0x00000033310d7223 */ /* 0x080fe20000010836 */
[----:B------:R-:W-:Y:S01]  /*f980*/  F2FP.F16.E4M3.UNPACK_B R53, R36.H1 ;  /* 0x00000024ff35723e */ /* 0x000fe200030006ff */
[----:B------:R-:W-:Y:S01]  /*f990*/  FFMA.FTZ R36, R52, R51, R55 ;  /* 0x0000003334247223 */ /* 0x000fe20000010037 */
[----:B------:R-:W-:Y:S01]  /*f9a0*/  HADD2.F32 R37, -RZ, R48.H0_H0 ;  /* 0x20000030ff257230 */ /* 0x000fe20000004100 */
[----:B------:R-:W-:Y:S01]  /*f9b0*/  F2FP.F16.E4M3.UNPACK_B R58, R11.H1 ;  /* 0x0000000bff3a723e */ /* 0x000fe200030006ff */
[----:B------:R-:W-:Y:S02]  /*f9c0*/  HADD2.F32 R49, -RZ, R50.H0_H0 ;  /* 0x20000032ff317230 */ /* 0x000fe40000004100 */
[----:B------:R-:W-:Y:S02]  /*f9d0*/  HADD2.F32 R54, -RZ, R53.H0_H0 ;  /* 0x20000035ff367230 */ /* 0x000fe40000004100 */
[----:B------:R-:W-:-:S02]  /*f9e0*/  HADD2.F32 R48, -RZ, R48.H1_H1 ;  /* 0x30000030ff307230 */ /* 0x000fc40000004100 */
[----:B------:R-:W-:Y:S02]  /*f9f0*/  HADD2.F32 R51, -RZ, R53.H1_H1 ;  /* 0x30000035ff337230 */ /* 0x000fe40000004100 */
[-C--:B------:R-:W-:Y:S01]  /*fa00*/  FMUL.FTZ R56, R49, R54.reuse ;  /* 0x0000003631387220 */ /* 0x080fe20000410000 */
[----:B------:R-:W-:Y:S02]  /*fa10*/  HADD2.F32 R50, -RZ, R50.H1_H1 ;  /* 0x30000032ff327230 */ /* 0x000fe40000004100 */
[C---:B------:R-:W-:Y:S01]  /*fa20*/  FMUL.FTZ R54, R37.reuse, R54 ;  /* 0x0000003625367220 */ /* 0x040fe20000410000 */
[--C-:B------:R-:W-:Y:S02]  /*fa30*/  HADD2.F32 R52, -RZ, R14.reuse.H0_H0 ;  /* 0x2000000eff347230 */ /* 0x100fe40000004100 */
[-C--:B------:R-:W-:Y:S01]  /*fa40*/  FMUL.FTZ R57, R48, R51.reuse ;  /* 0x0000003330397220 */ /* 0x080fe20000410000 */
[----:B------:R-:W-:Y:S02]  /*fa50*/  HADD2.F32 R53, -RZ, R14.H1_H1 ;  /* 0x3000000eff357230 */ /* 0x000fe40000004100 */
[C---:B------:R-:W-:Y:S01]  /*fa60*/  FMUL.FTZ R55, R50.reuse, R51 ;  /* 0x0000003332377220 */ /* 0x040fe20000410000 */
[----:B------:R-:W-:Y:S01]  /*fa70*/  F2FP.F16.E4M3.UNPACK_B R51, R39 ;  /* 0x00000027ff33723e */ /* 0x000fe200020006ff */
[-C--:B------:R-:W-:Y:S01]  /*fa80*/  FFMA.FTZ R14, R37, R52.reuse, -R56 ;  /* 0x00000034250e7223 */ /* 0x080fe20000010838 */
[----:B------:R-:W-:Y:S01]  /*fa90*/  FFMA.FTZ R37, R49, R52, R54 ;  /* 0x0000003431257223 */ /* 0x000fe20000010036 */
[-C--:B------:R-:W-:Y:S01]  /*faa0*/  FFMA.FTZ R62, R50, R53.reuse, R57 ;  /* 0x00000035323e7223 */ /* 0x080fe20000010039 */
[----:B------:R-:W-:Y:S01]  /*fab0*/  FFMA.FTZ R49, R48, R53, -R55 ;  /* 0x0000003530317223 */ /* 0x000fe20000010837 */
[----:B------:R-:W-:Y:S01]  /*fac0*/  F2FP.F16.E4M3.UNPACK_B R57, R11 ;  /* 0x0000000bff39723e */ /* 0x000fe200020006ff */
[----:B------:R-:W-:Y:S01]  /*fad0*/  HADD2.F32 R53, -RZ, R51.H0_H0 ;  /* 0x20000033ff357230 */ /* 0x000fe20000004100 */
[-C--:B------:R-:W-:Y:S01]  /*fae0*/  F2FP.F16.E4M3.UNPACK_B R48, R15.reuse ;  /* 0x0000000fff30723e */ /* 0x080fe200020006ff */
[----:B------:R-:W-:Y:S01]  /*faf0*/  HADD2.F32 R59, -RZ, R58.H0_H0 ;  /* 0x2000003aff3b7230 */ /* 0x000fe20000004100 */
[----:B------:R-:W-:Y:S01]  /*fb00*/  F2FP.F16.E4M3.UNPACK_B R15, R15.H1 ;  /* 0x0000000fff0f723e */ /* 0x000fe200030006ff */
[----:B------:R-:W-:Y:S01]  /*fb10*/  HADD2.F32 R60, -RZ, R57.H0_H0 ;  /* 0x20000039ff3c7230 */ /* 0x000fe20000004100 */
[----:B------:R-:W-:Y:S01]  /*fb20*/  F2FP.F16.E4M3.UNPACK_B R52, R39.H1 ;  /* 0x00000027ff34723e */ /* 0x000fe200030006ff */
[----:B------:R-:W-:Y:S01]  /*fb30*/  HADD2.F32 R39, -RZ, R48.H0_H0 ;  /* 0x20000030ff277230 */ /* 0x000fe20000004100 */
[-C--:B------:R-:W-:Y:S01]  /*fb40*/  F2FP.F16.E4M3.UNPACK_B R54, R12.reuse ;  /* 0x0000000cff36723e */ /* 0x080fe200020006ff */
[----:B------:R-:W-:Y:S01]  /*fb50*/  HADD2.F32 R50, -RZ, R15.H0_H0 ;  /* 0x2000000fff327230 */ /* 0x000fe20000004100 */
[----:B------:R-:W-:Y:S01]  /*fb60*/  F2FP.F16.E4M3.UNPACK_B R12, R12.H1 ;  /* 0x0000000cff0c723e */ /* 0x000fe200030006ff */
[----:B------:R-:W-:-:S02]  /*fb70*/  HADD2.F32 R11, -RZ, R52.H0_H0 ;  /* 0x20000034ff0b7230 */ /* 0x000fc40000004100 */
[-C--:B------:R-:W-:Y:S01]  /*fb80*/  FMUL.FTZ R64, R53, R60.reuse ;  /* 0x0000003c35407220 */ /* 0x080fe20000410000 */
[----:B------:R-:W-:Y:S02]  /*fb90*/  HADD2.F32 R56, -RZ, R54.H0_H0 ;  /* 0x20000036ff387230 */ /* 0x000fe40000004100 */
[----:B------:R-:W-:Y:S01]  /*fba0*/  FMUL.FTZ R60, R39, R60 ;  /* 0x0000003c273c7220 */ /* 0x000fe20000410000 */
[----:B------:R-:W-:Y:S02]  /*fbb0*/  HADD2.F32 R52, -RZ, R52.H1_H1 ;  /* 0x30000034ff347230 */ /* 0x000fe40000004100 */
[-C--:B------:R-:W-:Y:S01]  /*fbc0*/  FMUL.FTZ R61, R11, R59.reuse ;  /* 0x0000003b0b3d7220 */ /* 0x080fe20000410000 */
[----:B------:R-:W-:Y:S02]  /*fbd0*/  HADD2.F32 R58, -RZ, R58.H1_H1 ;  /* 0x3000003aff3a7230 */ /* 0x000fe40000004100 */
[----:B------:R-:W-:Y:S01]  /*fbe0*/  FMUL.FTZ R66, R50, R59 ;  /* 0x0000003b32427220 */ /* 0x000fe20000410000 */
[----:B------:R-:W-:-:S02]  /*fbf0*/  HADD2.F32 R15, -RZ, R15.H1_H1 ;  /* 0x3000000fff0f7230 */ /* 0x000fc40000004100 */
[-C--:B------:R-:W-:Y:S01]  /*fc00*/  FFMA.FTZ R64, R39, R56.reuse, -R64 ;  /* 0x0000003827407223 */ /* 0x080fe20000010840 */
[----:B------:R-:W-:Y:S02]  /*fc10*/  HADD2.F32 R55, -RZ, R12.H0_H0 ;  /* 0x2000000cff377230 */ /* 0x000fe40000004100 */
[----:B------:R-:W-:Y:S01]  /*fc20*/  FFMA.FTZ R60, R53, R56, R60 ;  /* 0x00000038353c7223 */ /* 0x000fe2000001003c */
        /* <DEDUP_REMOVED lines=10> */
[----:B------:R-:W-:Y:S01]  /*fcd0*/  FMUL.FTZ R50, R48, R57 ;  /* 0x0000003930327220 */ /* 0x000fe20000410000 */
[-C--:B------:R-:W-:Y:S01]  /*fce0*/  FFMA.FTZ R56, R15, R12.reuse, -R56 ;  /* 0x0000000c0f387223 */ /* 0x080fe20000010838 */
[----:B------:R-:W-:Y:S01]  /*fcf0*/  FFMA.FTZ R39, R52, R12, R39 ;  /* 0x0000000c34277223 */ /* 0x000fe20000010027 */
[-C--:B------:R-:W-:Y:S01]  /*fd00*/  FFMA.FTZ R11, R48, R54.reuse, -R11 ;  /* 0x00000036300b7223 */ /* 0x080fe2000001080b */
[----:B------:R-:W-:Y:S01]  /*fd10*/  FFMA.FTZ R51, R51, R54, R50 ;  /* 0x0000003633337223 */ /* 0x000fe20000010032 */
[----:B------:R-:W-:Y:S01]  /*fd20*/  F2FP.SATFINITE.E4M3.F32.PACK_AB_MERGE_C R14, R49, R14, RZ ;  /* 0x0000000e310e723e */ /* 0x000fe200048070ff */
[----:B------:R-:W-:Y:S01]  /*fd30*/  IMAD.MOV.U32 R12, RZ, RZ, R45 ;  /* 0x000000ffff0c7224 */ /* 0x000fe200078e002d */
[----:B------:R-:W-:-:S02]  /*fd40*/  F2FP.SATFINITE.E4M3.F32.PACK_AB_MERGE_C R37, R62, R37, RZ ;  /* 0x000000253e25723e */ /* 0x000fc400048070ff */
[----:B------:R-:W-:Y:S02]  /*fd50*/  F2FP.SATFINITE.E4M3.F32.PACK_AB_MERGE_C R56, R56, R61, RZ ;  /* 0x0000003d3838723e */ /* 0x000fe400048070ff */
[----:B------:R-:W-:Y:S02]  /*fd60*/  F2FP.SATFINITE.E4M3.F32.PACK_AB_MERGE_C R39, R39, R66, RZ ;  /* 0x000000422727723e */ /* 0x000fe400048070ff */
[----:B------:R-:W-:Y:S01]  /*fd70*/  F2FP.SATFINITE.E4M3.F32.PACK_AB_MERGE_C R13, R13, R46, R14 ;  /* 0x0000002e0d0d723e */ /* 0x000fe2000480700e */
[----:B------:R-:W-:Y:S01]  /*fd80*/  IMAD.MOV.U32 R14, RZ, RZ, R43 ;  /* 0x000000ffff0e7224 */ /* 0x000fe200078e002b */
[----:B------:R-:W-:Y:S02]  /*fd90*/  F2FP.SATFINITE.E4M3.F32.PACK_AB_MERGE_C R37, R36, R47, R37 ;  /* 0x0000002f2425723e */ /* 0x000fe40004807025 */
[----:B------:R-:W-:Y:S02]  /*fda0*/  F2FP.SATFINITE.E4M3.F32.PACK_AB_MERGE_C R15, R11, R64, R56 ;  /* 0x000000400b0f723e */ /* 0x000fe40004807038 */
[----:B------:R-:W-:-:S02]  /*fdb0*/  F2FP.SATFINITE.E4M3.F32.PACK_AB_MERGE_C R39, R51, R60, R39 ;  /* 0x0000003c3327723e */ /* 0x000fc40004807027 */
[----:B------:R-:W-:-:S07]  /*fdc0*/  MOV R36, R44 ;  /* 0x0000002c00247202 */ /* 0x000fce0000000f00 */
.L_x_523:
[----:B------:R-:W-:Y:S05]  /*fdd0*/  BSYNC B1 ;  /* 0x0000000000017941 */ /* 0x000fea0003800000 */
.L_x_522:
[----:B--2---:R2:W-:Y:S01]  /*fde0*/  ST.E.128 desc[UR50][R40.64], R12 ;  /* 0x0000000c28007985 */ /* 0x0045e2000c101d32 */
[----:B------:R-:W-:-:S13]  /*fdf0*/  ISETP.GE.AND P3, PT, R42, R133, PT ;  /* 0x000000852a00720c */ /* 0x000fda0003f66270 */
[----:B------:R-:W-:Y:S05]  /*fe00*/  @P3 BRA `(.L_x_470) ;  /* 0x0000000400ec3947 */ /* 0x000fea0003800000 */
[----:B--2---:R-:W-:-:S04]  /*fe10*/  IADD3 R12, P3, R42, R120, RZ ;  /* 0x000000782a0c7210 */ /* 0x004fc80007f7e0ff */
[----:B------:R-:W-:-:S05]  /*fe20*/  LEA.HI.X.SX32 R13, R42, R119, 0x1, P3 ;  /* 0x000000772a0d7211 */ /* 0x000fca00018f0eff */
[----:B----4-:R2:W-:Y:S01]  /*fe30*/  ST.E.128 desc[UR50][R12.64], R36 ;  /* 0x000000240c007985 */ /* 0x0105e2000c101d32 */
[----:B------:R-:W-:Y:S05]  /*fe40*/  BRA `(.L_x_470) ;  /* 0x0000000400dc7947 */ /* 0x000fea0003800000 */
.L_x_435:
[----:B------:R-:W-:-:S06]  /*fe50*/  UISETP.NE.AND UP0, UPT, UR49, 0x3, UPT ;  /* 0x000000033100788c */ /* 0x000fcc000bf05270 */
[----:B------:R-:W-:-:S13]  /*fe60*/  PLOP3.LUT P2, PT, PT, PT, UP0, 0x80, 0x0 ;  /* 0x000000000000781c */ /* 0x000fda0003f4f008 */
[----:B------:R-:W-:Y:S05]  /*fe70*/  @!P2 BRA `(.L_x_524) ;  /* 0x000000000004a947 */ /* 0x000fea0003800000 */
[----:B------:R-:W-:Y:S01]  /*fe80*/  BPT.TRAP 0x1 ;  /* 0x000000040000795c */ /* 0x000fe20000300000 */
.L_x_524:
[----:B------:R-:W2:Y:S01]  /*fe90*/  LDL R11, [R1+0xc] ;  /* 0x00000c00010b7983 */ /* 0x000ea20000100800 */
[----:B------:R-:W-:Y:S01]  /*fea0*/  IMAD R93, R19, 0x8, R18 ;  /* 0x00000008135d7824 */ /* 0x000fe200078e0212 */
[----:B------:R-:W-:Y:S01]  /*feb0*/  BSSY B1, `(.L_x_525) ;  /* 0x0000005000017945 */ /* 0x000fe20003800000 */
[----:B------:R-:W-:Y:S02]  /*fec0*/  SHF.R.S32.HI R90, RZ, 0x1f, R35 ;  /* 0x0000001fff5a7819 */ /* 0x000fe40000011423 */
[----:B--2---:R-:W-:-:S04]  /*fed0*/  SHF.L.U32 R94, R11, 0x1f, RZ ;  /* 0x0000001f0b5e7819 */ /* 0x004fc800000006ff */
[----:B------:R-:W0:Y:S02]  /*fee0*/  SYNCS.PHASECHK.TRANS64.TRYWAIT P3, [R93+URZ+0x33490], R94 ;  /* 0x0334905e5d0075a7 */ /* 0x000e24000806017f */
[----:B0-----:R-:W-:Y:S05]  /*fef0*/  @!P3 BRA `(.L_x_526) ;  /* 0x00000204004cb947 */ /* 0x001fea0003800000 */
.L_x_798:
[----:B------:R-:W-:Y:S05]  /*ff00*/  BSYNC B1 ;  /* 0x0000000000017941 */ /* 0x000fea0003800000 */
.L_x_525:
[----:B------:R-:W1:Y:S01]  /*ff10*/  S2R R36, SR_TID.X ;  /* 0x0000000000247919 */ /* 0x000e620000002100 */
[----:B------:R-:W-:Y:S01]  /*ff20*/  ULDC.64 UR4, c[0x0][0x300] ;  /* 0x0000c00000047ab9 */ /* 0x000fe20000000a00 */
[----:B-----5:R-:W-:Y:S01]  /*ff30*/  SHF.R.S32.HI R91, RZ, 0x1f, R34 ;  /* 0x0000001fff5b7819 */ /* 0x020fe20000011422 */
[----:B------:R-:W-:Y:S01]  /*ff40*/  IMAD R14, R90, UR4, RZ ;  /* 0x000000045a0e7c24 */ /* 0x000fe2000f8e02ff */
[----:B------:R-:W-:Y:S01]  /*ff50*/  ULDC.64 UR6, c[0x0][0x2e8] ;  /* 0x0000ba0000067ab9 */ /* 0x000fe20000000a00 */
[----:B------:R-:W-:-:S04]  /*ff60*/  IMAD.WIDE.U32 R12, R35, UR4, RZ ;  /* 0x00000004230c7c25 */ /* 0x000fc8000f8e00ff */
[----:B------:R-:W-:Y:S01]  /*ff70*/  IMAD R11, R35, UR5, R14 ;  /* 0x00000005230b7c24 */ /* 0x000fe2000f8e020e */
[----:B------:R-:W-:Y:S01]  /*ff80*/  ULDC.64 UR4, c[0x0][0x310] ;  /* 0x0000c40000047ab9 */ /* 0x000fe20000000a00 */
[----:B------:R-:W-:Y:S02]  /*ff90*/  IMAD R92, R24, -0xa0, R2 ;  /* 0xffffff60185c7824 */ /* 0x000fe400078e0202 */
[----:B------:R-:W-:Y:S02]  /*ffa0*/  IMAD R15, R91, UR4, RZ ;  /* 0x000000045b0f7c24 */ /* 0x000fe4000f8e02ff */
[----:B------:R-:W-:Y:S01]  /*ffb0*/  IMAD.IADD R13, R13, 0x1, R11 ;  /* 0x000000010d0d7824 */ /* 0x000fe200078e020b */
[----:B------:R-:W-:Y:S01]  /*ffc0*/  VIMNMX R92, R92, 0xa0, PT ;  /* 0x000000a05c5c7848 */ /* 0x000fe20003fe0100 */
[C---:B------:R-:W-:Y:S02]  /*ffd0*/  IMAD R15, R34.reuse, UR5, R15 ;  /* 0x00000005220f7c24 */ /* 0x040fe4000f8e020f */
[----:B------:R-:W-:Y:S01]  /*ffe0*/  IMAD.WIDE.U32 R12, R34, UR4, R12 ;  /* 0x00000004220c7c25 */ /* 0x000fe2000f8e000c */
[----:B------:R-:W-:-:S03]  /*fff0*/  ULDC.64 UR4, c[0x0][0x308] ;  /* 0x0000c20000047ab9 */ /* 0x000fc60000000a00 */
[----:B------:R-:W-:Y:S02]  /*10000*/  IMAD.IADD R13, R13, 0x1, R15 ;  /* 0x000000010d0d7824 */ /* 0x000fe400078e020f */
[----:B------:R-:W-:Y:S01]  /*10010*/  IMAD.WIDE.U32 R12, R223, UR4, R12 ;  /* 0x00000004df0c7c25 */ /* 0x000fe2000f8e000c */
[----:B------:R-:W-:-:S03]  /*10020*/  UMOV UR4, 0xffffffff ;  /* 0xffffffff00047882 */ /* 0x000fc60000000000 */
[----:B------:R-:W-:Y:S01]  /*10030*/  IMAD R44, R223, UR5, R13 ;  /* 0x00000005df2c7c24 */ /* 0x000fe2000f8e020d */
[C---:B-1----:R-:W-:Y:S01]  /*10040*/  IADD3 R37, R36.reuse, -0x80, RZ ;  /* 0xffffff8024257810 */ /* 0x042fe20007ffe0ff */
[----:B------:R-:W-:Y:S01]  /*10050*/  VIADD R36, R36, 0xffffff80 ;  /* 0xffffff8024247836 */ /* 0x000fe20000000000 */
[----:B------:R-:W-:-:S04]  /*10060*/  IADD3 R42, P3, R12, UR6, RZ ;  /* 0x000000060c2a7c10 */ /* 0x000fc8000ff7e0ff */
[----:B------:R-:W-:Y:S02]  /*10070*/  LEA.HI R36, R36, R37, RZ, 0x1 ;  /* 0x0000002524247211 */ /* 0x000fe400078f08ff */
[----:B------:R-:W-:Y:S02]  /*10080*/  IADD3.X R44, R44, UR7, RZ, P3, !PT ;  /* 0x000000072c2c7c10 */ /* 0x000fe40009ffe4ff */
[----:B------:R-:W-:-:S05]  /*10090*/  SHF.R.S32.HI R36, RZ, 0x1, R36 ;  /* 0x00000001ff247819 */ /* 0x000fca0000011424 */
[----:B------:R-:W-:-:S05]  /*100a0*/  IMAD.IADD R47, R92, 0x1, -R36 ;  /* 0x000000015c2f7824 */ /* 0x000fca00078e0a24 */
[----:B------:R-:W-:Y:S01]  /*100b0*/  ISETP.GE.AND P3, PT, R47, 0x1, PT ;  /* 0x000000012f00780c */ /* 0x000fe20003f66270 */
[----:B------:R-:W-:-:S12]  /*100c0*/  BRA.DIV UR4, `(.L_x_527) ;  /* 0x0000020204ec7947 */ /* 0x000fd8000b800000 */
[----:B------:R1:W2:Y:S04]  /*100d0*/  SHFL.IDX PT, R43, R44, RZ, 0x1e1f ;  /* 0x001e1fff2c2b7589 */ /* 0x0002a800000e0000 */
[----:B------:R1:W3:Y:S02]  /*100e0*/  SHFL.IDX PT, R45, R42, RZ, 0x1e1f ;  /* 0x001e1fff2a2d7589 */ /* 0x0002e400000e0000 */
.L_x_802:
[----:B------:R-:W-:Y:S04]  /*100f0*/  BSSY B1, `(.L_x_528) ;  /* 0x0000024000017945 */ /* 0x000fe80003800000 */
[----:B------:R-:W-:Y:S05]  /*10100*/  @!P3 BRA `(.L_x_529) ;  /* 0x000000000088b947 */ /* 0x000fea0003800000 */
[----:B------:R-:W4:Y:S01]  /*10110*/  LDL R11, [R1] ;  /* 0x00000000010b7983 */ /* 0x000f220000100800 */
[----:B------:R-:W-:Y:S02]  /*10120*/  ULDC UR4, c[0x0][0x2f4] ;  /* 0x0000bd0000047ab9 */ /* 0x000fe40000000800 */
[----:B------:R-:W-:-:S13]  /*10130*/  ISETP.GE.AND P5, PT, R16, UR4, PT ;  /* 0x0000000410007c0c */ /* 0x000fda000bfa6270 */
[----:B------:R-:W5:Y:S01]  /*10140*/  @!P5 LDS.128 R12, [R88+0x24200] ;  /* 0x02420000580cd984 */ /* 0x000f620000000c00 */
[----:B---3--:R-:W-:-:S05]  /*10150*/  @!P5 IADD3 R40, P3, R16, R45, RZ ;  /* 0x0000002d1028d210 */ /* 0x008fca0007f7e0ff */
[----:B--2---:R-:W-:Y:S01]  /*10160*/  @!P5 IMAD.X R41, R43, 0x1, R17, P3 ;  /* 0x000000012b29d824 */ /* 0x004fe200018e0611 */
[----:B------:R-:W-:-:S13]  /*10170*/  ISETP.GE.AND P3, PT, R23, UR4, PT ;  /* 0x0000000417007c0c */ /* 0x000fda000bf66270 */
[----:B------:R-:W-:Y:S01]  /*10180*/  @!P3 IADD3 R38, P4, R23, R45, RZ ;  /* 0x0000002d1726b210 */ /* 0x000fe20007f9e0ff */
[----:B-----5:R2:W-:Y:S01]  /*10190*/  @!P5 ST.E.128 desc[UR50][R40.64], R12 ;  /* 0x0000000c2800d985 */ /* 0x0205e2000c101d32 */
[----:B------:R-:W-:-:S13]  /*101a0*/  ISETP.GE.AND P5, PT, R221, UR4, PT ;  /* 0x00000004dd007c0c */ /* 0x000fda000bfa6270 */
[----:B------:R-:W3:Y:S01]  /*101b0*/  @!P5 LDS.128 R12, [R89+0x24200] ;  /* 0x02420000590cd984 */ /* 0x000ee20000000c00 */
[----:B------:R-:W-:Y:S02]  /*101c0*/  @!P5 IMAD.SHL.U32 R46, R226, 0x10, RZ ;  /* 0x00000010e22ed824 */ /* 0x000fe400078e00ff */
[----:B----4-:R-:W-:Y:S01]  /*101d0*/  @!P3 IMAD.X R39, R43, 0x1, R11, P4 ;  /* 0x000000012b27b824 */ /* 0x010fe200020e060b */
[----:B------:R-:W-:-:S13]  /*101e0*/  ISETP.GE.AND P4, PT, R22, UR4, PT ;  /* 0x0000000416007c0c */ /* 0x000fda000bf86270 */
[----:B------:R-:W-:-:S04]  /*101f0*/  @!P4 IADD3 R36, P6, R22, R45, RZ ;  /* 0x0000002d1624c210 */ /* 0x000fc80007fde0ff */
[----:B------:R-:W-:Y:S02]  /*10200*/  @!P4 IADD3.X R37, R43, R229, RZ, P6, !PT ;  /* 0x000000e52b25c210 */ /* 0x000fe400037fe4ff */
[----:B--2---:R-:W-:-:S04]  /*10210*/  @!P5 IADD3 R40, P6, R46, R45, RZ ;  /* 0x0000002d2e28d210 */ /* 0x004fc80007fde0ff */
[----:B------:R-:W-:-:S05]  /*10220*/  @!P5 LEA.HI.X.SX32 R41, R46, R43, 0x1, P6 ;  /* 0x0000002b2e29d211 */ /* 0x000fca00030f0eff */
[----:B---3--:R2:W-:Y:S01]  /*10230*/  @!P5 ST.E.128 desc[UR50][R40.64], R12 ;  /* 0x0000000c2800d985 */ /* 0x0085e2000c101d32 */
[----:B------:R-:W-:-:S13]  /*10240*/  ISETP.GE.AND P5, PT, R222, UR4, PT ;  /* 0x00000004de007c0c */ /* 0x000fda000bfa6270 */
[----:B------:R-:W3:Y:S01]  /*10250*/  @!P5 LDS.128 R12, [R88+0x26a00] ;  /* 0x026a0000580cd984 */ /* 0x000ee20000000c00 */
[----:B------:R-:W-:-:S05]  /*10260*/  @!P5 IMAD.SHL.U32 R46, R227, 0x10, RZ ;  /* 0x00000010e32ed824 */ /* 0x000fca00078e00ff */
[----:B--2---:R-:W-:-:S04]  /*10270*/  @!P5 IADD3 R40, P6, R46, R45, RZ ;  /* 0x0000002d2e28d210 */ /* 0x004fc80007fde0ff */
[----:B------:R-:W-:-:S05]  /*10280*/  @!P5 LEA.HI.X.SX32 R41, R46, R43, 0x1, P6 ;  /* 0x0000002b2e29d211 */ /* 0x000fca00030f0eff */
[----:B---3--:R2:W-:Y:S01]  /*10290*/  @!P5 ST.E.128 desc[UR50][R40.64], R12 ;  /* 0x0000000c2800d985 */ /* 0x0085e2000c101d32 */
[----:B------:R-:W-:-:S03]  /*102a0*/  ISETP.GE.AND P5, PT, R220, UR4, PT ;  /* 0x00000004dc007c0c */ /* 0x000fc6000bfa6270 */
[----:B------:R-:W3:Y:S10]  /*102b0*/  @!P3 LDS.128 R12, [R89+0x26a00] ;  /* 0x026a0000590cb984 */ /* 0x000ef40000000c00 */
[----:B--2---:R-:W-:-:S05]  /*102c0*/  @!P5 IADD3 R40, P6, R220, R45, RZ ;  /* 0x0000002ddc28d210 */ /* 0x004fca0007fde0ff */
[----:B------:R-:W-:Y:S01]  /*102d0*/  @!P5 IMAD.X R41, R43, 0x1, R228, P6 ;  /* 0x000000012b29d824 */ /* 0x000fe200030e06e4 */
[----:B---3--:R-:W-:Y:S04]  /*102e0*/  @!P3 ST.E.128 desc[UR50][R38.64], R12 ;  /* 0x0000000c2600b985 */ /* 0x008fe8000c101d32 */
[----:B------:R-:W2:Y:S04]  /*102f0*/  @!P4 LDS.128 R12, [R88+0x29200] ;  /* 0x02920000580cc984 */ /* 0x000ea80000000c00 */
[----:B--2---:R-:W-:Y:S04]  /*10300*/  @!P4 ST.E.128 desc[UR50][R36.64], R12 ;  /* 0x0000000c2400c985 */ /* 0x004fe8000c101d32 */
[----:B------:R-:W2:Y:S04]  /*10310*/  @!P5 LDS.128 R12, [R89+0x29200] ;  /* 0x02920000590cd984 */ /* 0x000ea80000000c00 */
[----:B--2---:R4:W-:Y:S02]  /*10320*/  @!P5 ST.E.128 desc[UR50][R40.64], R12 ;  /* 0x0000000c2800d985 */ /* 0x0049e4000c101d32 */
.L_x_529:
[----:B------:R-:W-:Y:S05]  /*10330*/  BSYNC B1 ;  /* 0x0000000000017941 */ /* 0x000fea0003800000 */
.L_x_528:
[----:B------:R-:W-:-:S03]  /*10340*/  UMOV UR4, 0xffffffff ;  /* 0xffffffff00047882 */ /* 0x000fc60000000000 */
[----:B------:R-:W-:Y:S05]  /*10350*/  BRA.DIV UR4, `(.L_x_530) ;  /* 0x0000020204947947 */ /* 0x000fea000b800000 */
[----:B--2---:R2:W0:Y:S04]  /*10360*/  SHFL.IDX PT, R43, R44, 0x1, 0x1e1f ;  /* 0x003e1f002c2b7f89 */ /* 0x00442800000e0000 */
[----:B---3--:R2:W3:Y:S02]  /*10370*/  SHFL.IDX PT, R45, R42, 0x1, 0x1e1f ;  /* 0x003e1f002a2d7f89 */ /* 0x0084e400000e0000 */
.L_x_806:
[----:B------:R-:W-:-:S13]  /*10380*/  ISETP.GE.AND P3, PT, R47, 0x81, PT ;  /* 0x000000812f00780c */ /* 0x000fda0003f66270 */
[----:B------:R-:W-:Y:S05]  /*10390*/  @!P3 BRA `(.L_x_470) ;  /* 0x000000000088b947 */ /* 0x000fea0003800000 */
[----:B------:R-:W5:Y:S01]  /*103a0*/  LDL R11, [R1] ;  /* 0x00000000010b7983 */ /* 0x000f620000100800 */
[----:B------:R-:W-:Y:S02]  /*103b0*/  ULDC UR4, c[0x0][0x2f4] ;  /* 0x0000bd0000047ab9 */ /* 0x000fe40000000800 */
[----:B------:R-:W-:-:S13]  /*103c0*/  ISETP.GE.AND P5, PT, R16, UR4, PT ;  /* 0x0000000410007c0c */ /* 0x000fda000bfa6270 */
[----:B----4-:R-:W4:Y:S01]  /*103d0*/  @!P5 LDS.128 R12, [R88+0x26200] ;  /* 0x02620000580cd984 */ /* 0x010f220000000c00 */
[----:B---3--:R-:W-:-:S05]  /*103e0*/  @!P5 IADD3 R40, P3, R16, R45, RZ ;  /* 0x0000002d1028d210 */ /* 0x008fca0007f7e0ff */
[----:B0-----:R-:W-:Y:S01]  /*103f0*/  @!P5 IMAD.X R41, R43, 0x1, R17, P3 ;  /* 0x000000012b29d824 */ /* 0x001fe200018e0611 */
[----:B------:R-:W-:-:S13]  /*10400*/  ISETP.GE.AND P3, PT, R23, UR4, PT ;  /* 0x0000000417007c0c */ /* 0x000fda000bf66270 */
[----:B------:R-:W-:Y:S01]  /*10410*/  @!P3 IADD3 R38, P4, R23, R45, RZ ;  /* 0x0000002d1726b210 */ /* 0x000fe20007f9e0ff */
[----:B----4-:R0:W-:Y:S01]  /*10420*/  @!P5 ST.E.128 desc[UR50][R40.64], R12 ;  /* 0x0000000c2800d985 */ /* 0x0101e2000c101d32 */
[----:B------:R-:W-:-:S13]  /*10430*/  ISETP.GE.AND P5, PT, R221, UR4, PT ;  /* 0x00000004dd007c0c */ /* 0x000fda000bfa6270 */
[----:B------:R-:W3:Y:S01]  /*10440*/  @!P5 LDS.128 R12, [R89+0x26200] ;  /* 0x02620000590cd984 */ /* 0x000ee20000000c00 */
[----:B-12---:R-:W-:Y:S01]  /*10450*/  @!P5 IMAD.SHL.U32 R42, R226, 0x10, RZ ;  /* 0x00000010e22ad824 */ /* 0x006fe200078e00ff */
[----:B-----5:R-:W-:Y:S02]  /*10460*/  @!P3 IADD3.X R39, R43, R11, RZ, P4, !PT ;  /* 0x0000000b2b27b210 */ /* 0x020fe400027fe4ff */
[----:B------:R-:W-:-:S13]  /*10470*/  ISETP.GE.AND P4, PT, R22, UR4, PT ;  /* 0x0000000416007c0c */ /* 0x000fda000bf86270 */
[----:B------:R-:W-:-:S05]  /*10480*/  @!P4 IADD3 R36, P6, R22, R45, RZ ;  /* 0x0000002d1624c210 */ /* 0x000fca0007fde0ff */
[----:B------:R-:W-:Y:S01]  /*10490*/  @!P4 IMAD.X R37, R43, 0x1, R229, P6 ;  /* 0x000000012b25c824 */ /* 0x000fe200030e06e5 */
[----:B0-----:R-:W-:-:S04]  /*104a0*/  @!P5 IADD3 R40, P6, R42, R45, RZ ;  /* 0x0000002d2a28d210 */ /* 0x001fc80007fde0ff */
[----:B------:R-:W-:-:S05]  /*104b0*/  @!P5 LEA.HI.X.SX32 R41, R42, R43, 0x1, P6 ;  /* 0x0000002b2a29d211 */ /* 0x000fca00030f0eff */
[----:B---3--:R0:W-:Y:S01]  /*104c0*/  @!P5 ST.E.128 desc[UR50][R40.64], R12 ;  /* 0x0000000c2800d985 */ /* 0x0081e2000c101d32 */
[----:B------:R-:W-:-:S13]  /*104d0*/  ISETP.GE.AND P5, PT, R222, UR4, PT ;  /* 0x00000004de007c0c */ /* 0x000fda000bfa6270 */
[----:B------:R-:W1:Y:S01]  /*104e0*/  @!P5 LDS.128 R12, [R88+0x28a00] ;  /* 0x028a0000580cd984 */ /* 0x000e620000000c00 */
[----:B------:R-:W-:-:S05]  /*104f0*/  @!P5 IMAD.SHL.U32 R42, R227, 0x10, RZ ;  /* 0x00000010e32ad824 */ /* 0x000fca00078e00ff */
[----:B0-----:R-:W-:-:S04]  /*10500*/  @!P5 IADD3 R40, P6, R42, R45, RZ ;  /* 0x0000002d2a28d210 */ /* 0x001fc80007fde0ff */
[----:B------:R-:W-:-:S05]  /*10510*/  @!P5 LEA.HI.X.SX32 R41, R42, R43, 0x1, P6 ;  /* 0x0000002b2a29d211 */ /* 0x000fca00030f0eff */
[----:B-1----:R0:W-:Y:S01]  /*10520*/  @!P5 ST.E.128 desc[UR50][R40.64], R12 ;  /* 0x0000000c2800d985 */ /* 0x0021e2000c101d32 */
[----:B------:R-:W-:-:S03]  /*10530*/  ISETP.GE.AND P5, PT, R220, UR4, PT ;  /* 0x00000004dc007c0c */ /* 0x000fc6000bfa6270 */
[----:B------:R-:W1:Y:S10]  /*10540*/  @!P3 LDS.128 R12, [R89+0x28a00] ;  /* 0x028a0000590cb984 */ /* 0x000e740000000c00 */
[----:B0-----:R-:W-:-:S05]  /*10550*/  @!P5 IADD3 R40, P6, R220, R45, RZ ;  /* 0x0000002ddc28d210 */ /* 0x001fca0007fde0ff */
[----:B------:R-:W-:Y:S01]  /*10560*/  @!P5 IMAD.X R41, R43, 0x1, R228, P6 ;  /* 0x000000012b29d824 */ /* 0x000fe200030e06e4 */
[----:B-1----:R-:W-:Y:S04]  /*10570*/  @!P3 ST.E.128 desc[UR50][R38.64], R12 ;  /* 0x0000000c2600b985 */ /* 0x002fe8000c101d32 */
[----:B------:R-:W0:Y:S04]  /*10580*/  @!P4 LDS.128 R12, [R88+0x2b200] ;  /* 0x02b20000580cc984 */ /* 0x000e280000000c00 */
[----:B0-----:R-:W-:Y:S04]  /*10590*/  @!P4 ST.E.128 desc[UR50][R36.64], R12 ;  /* 0x0000000c2400c985 */ /* 0x001fe8000c101d32 */
[----:B------:R-:W0:Y:S04]  /*105a0*/  @!P5 LDS.128 R12, [R89+0x2b200] ;  /* 0x02b20000590cd984 */ /* 0x000e280000000c00 */
[----:B0-----:R0:W-:Y:S02]  /*105b0*/  @!P5 ST.E.128 desc[UR50][R40.64], R12 ;  /* 0x0000000c2800d985 */ /* 0x0011e4000c101d32 */
.L_x_470:
[----:B------:R-:W-:Y:S05]  /*105c0*/  BSYNC B0 ;  /* 0x0000000000007941 */ /* 0x000fea0003800000 */
.L_x_434:
[----:B0---4-:R-:W0:Y:S01]  /*105d0*/  S2R R11, SR_TID.X ;  /* 0x00000000000b7919 */ /* 0x011e220000002100 */
[----:B------:R-:W-:Y:S01]  /*105e0*/  @!PT LDS RZ, [RZ] ;  /* 0x00000000fffff984 */ /* 0x000fe20000000800 */
[----:B------:R-:W-:Y:S01]  /*105f0*/  @!PT LDS RZ, [RZ] ;  /* 0x00000000fffff984 */ /* 0x000fe20000000800 */
[----:B------:R-:W-:Y:S01]  /*10600*/  @!PT LDS RZ, [RZ] ;  /* 0x00000000fffff984 */ /* 0x000fe20000000800 */
[----:B------:R-:W-:Y:S01]  /*10610*/  @!PT LDS RZ, [RZ] ;  /* 0x00000000fffff984 */ /* 0x000fe20000000800 */
[----:B------:R4:W-:Y:S06]  /*10620*/  MEMBAR.ALL.CTA ;  /* 0x0000000000007992 */ /* 0x0009ec0000008000 */
[----:B----4-:R-:W4:Y:S01]  /*10630*/  FENCE.VIEW.ASYNC.S ;  /* 0x00000000000073c6 */ /* 0x010f220000000000 */
[----:B------:R-:W-:Y:S05]  /*10640*/  WARPSYNC.ALL ;  /* 0x0000000000007948 */ /* 0x000fea0003800000 */
[----:B------:R-:W-:Y:S01]  /*10650*/  BSSY B0, `(.L_x_531) ;  /* 0x0000008000007945 */ /* 0x000fe20003800000 */
[----:B----4-:R4:W-:Y:S01]  /*10660*/  BAR.SYNC.DEFER_BLOCKING R138, 0x80 ;  /* 0x0002008a0000751d */ /* 0x0109e20000010000 */
[----:B0-----:R-:W-:-:S13]  /*10670*/  LOP3.LUT P3, RZ, R11, 0x7f, RZ, 0xc0, !PT ;  /* 0x0000007f0bff7812 */ /* 0x001fda000786c0ff */
[----:B------:R-:W-:-:S04]  /*10680*/  @!P3 IADD3 R11, R93, 0x334a0, RZ ;  /* 0x000334a05d0bb810 */ /* 0x000fc80007ffe0ff */
[----:B------:R-:W-:-:S04]  /*10690*/  @!P3 PRMT R11, RZ, 0x654, R11 ;  /* 0x00000654ff0bb816 */ /* 0x000fc8000000000b */
[----:B------:R4:W-:Y:S01]  /*106a0*/  @!P3 SYNCS.ARRIVE.TRANS64.RED.A1T0 RZ, [R11+URZ], RZ ;  /* 0x000000ff0bffb9a7 */ /* 0x0009e2000810043f */
[----:B------:R-:W-:Y:S05]  /*106b0*/  @!P2 BRA `(.L_x_532) ;  /* 0x000000000004a947 */ /* 0x000fea0003800000 */
[----:B------:R-:W-:Y:S01]  /*106c0*/  BPT.TRAP 0x1 ;  /* 0x000000040000795c */ /* 0x000fe20000300000 */
.L_x_532:
[----:B------:R-:W-:Y:S05]  /*106d0*/  BSYNC B0 ;  /* 0x0000000000007941 */ /* 0x000fea0003800000 */
.L_x_531:
[----:B------:R-:W0:Y:S01]  /*106e0*/  SYNCS.PHASECHK.TRANS64.TRYWAIT P2, [R93+URZ+0x334b0], R94 ;  /* 0x0334b05e5d0075a7 */ /* 0x000e22000804017f */
[----:B------:R-:W-:Y:S01]  /*106f0*/  ULDC UR39, c[0x0][0x2f4] ;  /* 0x0000bd0000277ab9 */ /* 0x000fe20000000800 */
[----:B------:R-:W-:Y:S04]  /*10700*/  BSSY B0, `(.L_x_533) ;  /* 0x0000002000007945 */ /* 0x000fe80003800000 */
[----:B0-----:R-:W-:Y:S05]  /*10710*/  @!P2 BRA `(.L_x_534) ;  /* 0x000001fc00f0a947 */ /* 0x001fea0003800000 */
.L_x_807:
[----:B------:R-:W-:Y:S05]  /*10720*/  BSYNC B0 ;  /* 0x0000000000007941 */ /* 0x000fea0003800000 */
.L_x_533:
[----:B-12---:R0:W5:Y:S01]  /*10730*/  LDL R44, [R1] ;  /* 0x00000000012c7983 */ /* 0x0061620000100800 */
[----:B------:R-:W-:Y:S01]  /*10740*/  ULDC.64 UR4, c[0x0][0x328] ;  /* 0x0000ca0000047ab9 */ /* 0x000fe20000000a00 */
[----:B------:R-:W-:Y:S01]  /*10750*/  ULDC.64 UR6, c[0x0][0x318] ;  /* 0x0000c60000067ab9 */ /* 0x000fe20000000a00 */
[----:B------:R-:W-:Y:S01]  /*10760*/  IMAD R90, R90, UR4, RZ ;  /* 0x000000045a5a7c24 */ /* 0x000fe2000f8e02ff */
[----:B----4-:R-:W1:Y:S01]  /*10770*/  S2R R11, SR_TID.X ;  /* 0x00000000000b7919 */ /* 0x010e620000002100 */
[C---:B------:R-:W-:Y:S01]  /*10780*/  IMAD.WIDE.U32 R12, R35.reuse, UR4, RZ ;  /* 0x00000004230c7c25 */ /* 0x040fe2000f8e00ff */
[----:B------:R-:W-:Y:S03]  /*10790*/  BSSY B0, `(.L_x_535) ;  /* 0x0000036000007945 */ /* 0x000fe60003800000 */
[----:B------:R-:W-:Y:S01]  /*107a0*/  IMAD R35, R35, UR5, R90 ;  /* 0x0000000523237c24 */ /* 0x000fe2000f8e025a */
[----:B------:R-:W-:-:S02]  /*107b0*/  ULDC.64 UR4, c[0x0][0x338] ;  /* 0x0000ce0000047ab9 */ /* 0x000fc40000000a00 */
[----:B------:R-:W-:Y:S02]  /*107c0*/  IMAD R91, R91, UR4, RZ ;  /* 0x000000045b5b7c24 */ /* 0x000fe4000f8e02ff */
[----:B------:R-:W-:Y:S02]  /*107d0*/  IMAD.IADD R13, R13, 0x1, R35 ;  /* 0x000000010d0d7824 */ /* 0x000fe400078e0223 */
[C---:B------:R-:W-:Y:S02]  /*107e0*/  IMAD R91, R34.reuse, UR5, R91 ;  /* 0x00000005225b7c24 */ /* 0x040fe4000f8e025b */
[----:B------:R-:W-:Y:S01]  /*107f0*/  IMAD.WIDE.U32 R12, R34, UR4, R12 ;  /* 0x00000004220c7c25 */ /* 0x000fe2000f8e000c */
[----:B------:R-:W-:-:S03]  /*10800*/  ULDC.64 UR4, c[0x0][0x330] ;  /* 0x0000cc0000047ab9 */ /* 0x000fc60000000a00 */
[----:B------:R-:W-:Y:S02]  /*10810*/  IMAD.IADD R13, R13, 0x1, R91 ;  /* 0x000000010d0d7824 */ /* 0x000fe400078e025b */
[----:B------:R-:W-:-:S03]  /*10820*/  IMAD.WIDE.U32 R12, R223, UR4, R12 ;  /* 0x00000004df0c7c25 */ /* 0x000fc6000f8e000c */
[----:B------:R-:W-:Y:S01]  /*10830*/  IADD3 R40, P2, R12, UR6, RZ ;  /* 0x000000060c287c10 */ /* 0x000fe2000ff5e0ff */
[----:B-1----:R-:W-:-:S04]  /*10840*/  VIADD R15, R11, 0xffffff80 ;  /* 0xffffff800b0f7836 */ /* 0x002fc80000000000 */
[----:B------:R0:W1:Y:S01]  /*10850*/  SHFL.IDX PT, R43, R40, RZ, 0x1e1f ;  /* 0x001e1fff282b7589 */ /* 0x00006200000e0000 */
[----:B------:R-:W-:Y:S02]  /*10860*/  VIADD R14, R11, 0xffffff80 ;  /* 0xffffff800b0e7836 */ /* 0x000fe40000000000 */
[----:B------:R-:W-:-:S03]  /*10870*/  IMAD R11, R223, UR5, R13 ;  /* 0x00000005df0b7c24 */ /* 0x000fc6000f8e020d */
[----:B------:R-:W-:Y:S02]  /*10880*/  LEA.HI R14, R14, R15, RZ, 0x1 ;  /* 0x0000000f0e0e7211 */ /* 0x000fe400078f08ff */
[----:B------:R-:W-:Y:S02]  /*10890*/  IADD3.X R11, R11, UR7, RZ, P2, !PT ;  /* 0x000000070b0b7c10 */ /* 0x000fe400097fe4ff */
[----:B------:R-:W-:-:S03]  /*108a0*/  SHF.R.S32.HI R14, RZ, 0x1, R14 ;  /* 0x00000001ff0e7819 */ /* 0x000fc6000001140e */
[----:B------:R0:W2:Y:S01]  /*108b0*/  SHFL.IDX PT, R41, R11, RZ, 0x1e1f ;  /* 0x001e1fff0b297589 */ /* 0x0000a200000e0000 */
[----:B------:R-:W-:-:S04]  /*108c0*/  IADD3 R92, -R14, R92, RZ ;  /* 0x0000005c0e5c7210 */ /* 0x000fc80007ffe1ff */
[----:B------:R-:W-:-:S13]  /*108d0*/  ISETP.GE.AND P2, PT, R92, 0x1, PT ;  /* 0x000000015c00780c */ /* 0x000fda0003f46270 */
[----:B01----:R-:W-:Y:S05]  /*108e0*/  @!P2 BRA `(.L_x_536) ;  /* 0x000000000080a947 */ /* 0x003fea0003800000 */
[----:B------:R-:W-:-:S13]  /*108f0*/  ISETP.GE.AND P5, PT, R16, UR39, PT ;  /* 0x0000002710007c0c */ /* 0x000fda000bfa6270 */
[----:B------:R-:W0:Y:S01]  /*10900*/  @!P5 LDS.128 R12, [R88+0xf200] ;  /* 0x00f20000580cd984 */ /* 0x000e220000000c00 */
[----:B------:R-:W-:-:S05]  /*10910*/  @!P5 IADD3 R38, P2, R16, R43, RZ ;  /* 0x0000002b1026d210 */ /* 0x000fca0007f5e0ff */
[----:B--2---:R-:W-:Y:S01]  /*10920*/  @!P5 IMAD.X R39, R41, 0x1, R17, P2 ;  /* 0x000000012927d824 */ /* 0x004fe200010e0611 */
[----:B------:R-:W-:-:S13]  /*10930*/  ISETP.GE.AND P2, PT, R23, UR39, PT ;  /* 0x0000002717007c0c */ /* 0x000fda000bf46270 */
[----:B------:R-:W-:-:S05]  /*10940*/  @!P2 IADD3 R36, P4, R23, R43, RZ ;  /* 0x0000002b1724a210 */ /* 0x000fca0007f9e0ff */
[----:B-----5:R-:W-:Y:S01]  /*10950*/  @!P2 IMAD.X R37, R41, 0x1, R44, P4 ;  /* 0x000000012925a824 */ /* 0x020fe200020e062c */
[----:B------:R-:W-:-:S13]  /*10960*/  ISETP.GE.AND P4, PT, R22, UR39, PT ;  /* 0x0000002716007c0c */ /* 0x000fda000bf86270 */
[----:B------:R-:W-:Y:S01]  /*10970*/  @!P4 IADD3 R34, P6, R22, R43, RZ ;  /* 0x0000002b1622c210 */ /* 0x000fe20007fde0ff */
[----:B0-----:R0:W-:Y:S01]  /*10980*/  @!P5 ST.E.128 desc[UR50][R38.64], R12 ;  /* 0x0000000c2600d985 */ /* 0x0011e2000c101d32 */
[----:B------:R-:W-:-:S03]  /*10990*/  ISETP.GE.AND P5, PT, R221, UR39, PT ;  /* 0x00000027dd007c0c */ /* 0x000fc6000bfa6270 */
[----:B------:R-:W-:-:S10]  /*109a0*/  @!P4 IMAD.X R35, R41, 0x1, R229, P6 ;  /* 0x000000012923c824 */ /* 0x000fd400030e06e5 */
[----:B------:R-:W1:Y:S01]  /*109b0*/  @!P5 LDS.128 R12, [R89+0xf200] ;  /* 0x00f20000590cd984 */ /* 0x000e620000000c00 */
[----:B------:R-:W-:-:S05]  /*109c0*/  @!P5 IMAD.SHL.U32 R42, R226, 0x10, RZ ;  /* 0x00000010e22ad824 */ /* 0x000fca00078e00ff */
[----:B0-----:R-:W-:-:S04]  /*109d0*/  @!P5 IADD3 R38, P6, R42, R43, RZ ;  /* 0x0000002b2a26d210 */ /* 0x001fc80007fde0ff */
[----:B------:R-:W-:-:S05]  /*109e0*/  @!P5 LEA.HI.X.SX32 R39, R42, R41, 0x1, P6 ;  /* 0x000000292a27d211 */ /* 0x000fca00030f0eff */
[----:B-1----:R0:W-:Y:S01]  /*109f0*/  @!P5 ST.E.128 desc[UR50][R38.64], R12 ;  /* 0x0000000c2600d985 */ /* 0x0021e2000c101d32 */
[----:B------:R-:W-:-:S13]  /*10a00*/  ISETP.GE.AND P5, PT, R222, UR39, PT ;  /* 0x00000027de007c0c */ /* 0x000fda000bfa6270 */
[----:B------:R-:W1:Y:S01]  /*10a10*/  @!P5 LDS.128 R12, [R88+0x11a00] ;  /* 0x011a0000580cd984 */ /* 0x000e620000000c00 */
[----:B------:R-:W-:-:S04]  /*10a20*/  @!P5 SHF.L.U32 R42, R227, 0x4, RZ ;  /* 0x00000004e32ad819 */ /* 0x000fc800000006ff */
        /* <DEDUP_REMOVED lines=12> */
.L_x_536:
[----:B------:R-:W-:Y:S05]  /*10af0*/  BSYNC B0 ;  /* 0x0000000000007941 */ /* 0x000fea0003800000 */
.L_x_535:
[----:B------:R-:W-:Y:S01]  /*10b00*/  ISETP.GE.AND P2, PT, R92, 0x81, PT ;  /* 0x000000815c00780c */ /* 0x000fe20003f46270 */
[----:B------:R-:W1:Y:S01]  /*10b10*/  SHFL.IDX PT, R11, R11, 0x1, 0x1e1f ;  /* 0x003e1f000b0b7f89 */ /* 0x000e6200000e0000 */
[----:B------:R-:W-:Y:S03]  /*10b20*/  BSSY B0, `(.L_x_537) ;  /* 0x0000023000007945 */ /* 0x000fe60003800000 */
[----:B--2---:R2:W4:Y:S08]  /*10b30*/  SHFL.IDX PT, R41, R40, 0x1, 0x1e1f ;  /* 0x003e1f0028297f89 */ /* 0x00453000000e0000 */
[----:B--2---:R-:W-:Y:S05]  /*10b40*/  @!P2 BRA `(.L_x_538) ;  /* 0x000000000080a947 */ /* 0x004fea0003800000 */
[----:B------:R-:W-:-:S13]  /*10b50*/  ISETP.GE.AND P5, PT, R16, UR39, PT ;  /* 0x0000002710007c0c */ /* 0x000fda000bfa6270 */
[----:B0-----:R-:W0:Y:S01]  /*10b60*/  @!P5 LDS.128 R12, [R88+0x11200] ;  /* 0x01120000580cd984 */ /* 0x001e220000000c00 */
[----:B----4-:R-:W-:-:S05]  /*10b70*/  @!P5 IADD3 R38, P2, R16, R41, RZ ;  /* 0x000000291026d210 */ /* 0x010fca0007f5e0ff */
[----:B-1----:R-:W-:Y:S01]  /*10b80*/  @!P5 IMAD.X R39, R11, 0x1, R17, P2 ;  /* 0x000000010b27d824 */ /* 0x002fe200010e0611 */
        /* <DEDUP_REMOVED lines=9> */
[----:B------:R-:W-:-:S04]  /*10c20*/  @!P5 SHF.L.U32 R40, R226, 0x4, RZ ;  /* 0x00000004e228d819 */ /* 0x000fc800000006ff */
[----:B0-----:R-:W-:-:S04]  /*10c30*/  @!P5 IADD3 R38, P6, R40, R41, RZ ;  /* 0x000000292826d210 */ /* 0x001fc80007fde0ff */
[----:B------:R-:W-:-:S05]  /*10c40*/  @!P5 LEA.HI.X.SX32 R39, R40, R11, 0x1, P6 ;  /* 0x0000000b2827d211 */ /* 0x000fca00030f0eff */
[----:B-1----:R0:W-:Y:S01]  /*10c50*/  @!P5 ST.E.128 desc[UR50][R38.64], R12 ;  /* 0x0000000c2600d985 */ /* 0x0021e2000c101d32 */
        /* <DEDUP_REMOVED lines=15> */
.L_x_538:
[----:B------:R-:W-:Y:S05]  /*10d50*/  BSYNC B0 ;  /* 0x0000000000007941 */ /* 0x000fea0003800000 */
.L_x_537:
[----:B-1----:R-:W3:Y:S04]  /*10d60*/  LDL R11, [R1+0x8] ;  /* 0x00000800010b7983 */ /* 0x002ee80000100800 */
[----:B0-2---:R-:W2:Y:S01]  /*10d70*/  LDL.LU R12, [R1+0xc] ;  /* 0x00000c00010c7983 */ /* 0x005ea20000300800 */
[----:B------:R-:W-:Y:S02]  /*10d80*/  VIADD R19, R19, 0x1 ;  /* 0x0000000113137836 */ /* 0x000fe40000000000 */
[----:B------:R-:W-:Y:S01]  /*10d90*/  @!P3 VIADD R93, R93, 0x334c0 ;  /* 0x000334c05d5db836 */ /* 0x000fe20000000000 */
[----:B------:R-:W-:Y:S01]  /*10da0*/  @!PT LDS RZ, [RZ] ;  /* 0x00000000fffff984 */ /* 0x000fe20000000800 */
[----:B------:R-:W-:Y:S01]  /*10db0*/  @!PT LDS RZ, [RZ] ;  /* 0x00000000fffff984 */ /* 0x000fe20000000800 */
[----:B------:R-:W-:Y:S01]  /*10dc0*/  @!PT LDS RZ, [RZ] ;  /* 0x00000000fffff984 */ /* 0x000fe20000000800 */
[----:B------:R-:W-:Y:S01]  /*10dd0*/  @!PT LDS RZ, [RZ] ;  /* 0x00000000fffff984 */ /* 0x000fe20000000800 */
[----:B------:R0:W-:Y:S06]  /*10de0*/  MEMBAR.ALL.CTA ;  /* 0x0000000000007992 */ /* 0x0001ec0000008000 */
[----:B0-----:R-:W0:Y:S02]  /*10df0*/  FENCE.VIEW.ASYNC.S ;  /* 0x00000000000073c6 */ /* 0x001e240000000000 */
[----:B0-----:R0:W-:Y:S01]  /*10e00*/  BAR.SYNC.DEFER_BLOCKING R138, 0x80 ;  /* 0x0002008a0000751d */ /* 0x0011e20000010000 */
[----:B------:R-:W-:-:S02]  /*10e10*/  ISETP.NE.AND P2, PT, R19, 0x2, PT ;  /* 0x000000021300780c */ /* 0x000fc40003f45270 */
[----:B------:R-:W-:Y:S02]  /*10e20*/  @!P3 PRMT R93, RZ, 0x654, R93 ;  /* 0x00000654ff5db816 */ /* 0x000fe4000000005d */
[----:B------:R-:W-:Y:S02]  /*10e30*/  SEL R19, R19, RZ, P2 ;  /* 0x000000ff13137207 */ /* 0x000fe40001000000 */
[----:B------:R0:W-:Y:S01]  /*10e40*/  @!P3 SYNCS.ARRIVE.TRANS64.RED.A1T0 RZ, [R93+URZ], RZ ;  /* 0x000000ff5dffb9a7 */ /* 0x0001e2000810043f */
[----:B---3--:R-:W-:Y:S02]  /*10e50*/  LOP3.LUT P4, RZ, R11, 0x2, RZ, 0xc0, !PT ;  /* 0x000000020bff7812 */ /* 0x008fe4000788c0ff */
[----:B------:R-:W-:-:S04]  /*10e60*/  SEL R11, RZ, 0x1, P2 ;  /* 0x00000001ff0b7807 */ /* 0x000fc80001000000 */
[----:B--2---:R-:W-:-:S05]  /*10e70*/  LOP3.LUT R12, R12, R11, RZ, 0x3c, !PT ;  /* 0x0000000b0c0c7212 */ /* 0x004fca00078e3cff */
[----:B------:R0:W-:Y:S02]  /*10e80*/  STL [R1+0xc], R12 ;  /* 0x00000c0c01007387 */ /* 0x0001e40000100800 */
[----:B------:R-:W-:Y:S05]  /*10e90*/  @P4 BRA `(.L_x_539) ;  /* 0xffffff2000504947 */ /* 0x000fea000383ffff */
[----:B0-----:R-:W0:Y:S01]  /*10ea0*/  S2R R12, SR_TID.X ;  /* 0x00000000000c7919 */ /* 0x001e220000002100 */
[----:B------:R-:W-:Y:S02]  /*10eb0*/  PLOP3.LUT P0, PT, PT, PT, PT, 0x8, 0x0 ;  /* 0x000000000000781c */ /* 0x000fe40003f0e170 */
[----:B0-----:R-:W-:-:S04]  /*10ec0*/  SHF.R.U32.HI R12, RZ, 0x7, R12 ;  /* 0x00000007ff0c7819 */ /* 0x001fc8000001160c */
[----:B------:R-:W-:-:S13]  /*10ed0*/  ISETP.NE.AND P4, PT, R12, 0x1, PT ;  /* 0x000000010c00780c */ /* 0x000fda0003f85270 */
[----:B------:R-:W-:Y:S06]  /*10ee0*/  @!P4 BAR.ARV 0x9, 0x100 ;  /* 0x024400000000cb1d */ /* 0x000fec0000002000 */
.L_x_429:
[----:B------:R-:W-:Y:S01]  /*10ef0*/  MOV R0, RZ ;  /* 0x000000ff00007202 */ /* 0x000fe20000000f00 */
[----:B------:R-:W-:Y:S06]  /*10f00*/  @P0 BRA `(.L_x_540) ;  /* 0x00000000000c0947 */ /* 0x000fec0003800000 */
[----:B------:R-:W1:Y:S01]  /*10f10*/  FENCE.VIEW.ASYNC.G ;  /* 0x00000000000073c6 */ /* 0x000e620000000100 */
[----:B------:R-:W-:Y:S05]  /*10f20*/  WARPSYNC.ALL ;  /* 0x0000000000007948 */ /* 0x000fea0003800000 */
[----:B-1----:R-:W-:Y:S06]  /*10f30*/  BAR.ARV 0xc, 0x180 ;  /* 0x0306000000007b1d */ /* 0x002fec0000002000 */
.L_x_540:
[----:B------:R-:W2:Y:S01]  /*10f40*/  LDL R2, [R1+0x8] ;  /* 0x0000080001027983 */ /* 0x000ea20000100800 */
[----:B------:R-:W-:Y:S01]  /*10f50*/  BSSY B0, `(.L_x_541) ;  /* 0x0000022000007945 */ /* 0x000fe20003800000 */
[----:B--2---:R-:W-:-:S13]  /*10f60*/  LOP3.LUT P0, RZ, R2, 0x8, RZ, 0xc0, !PT ;  /* 0x0000000802ff7812 */ /* 0x004fda000780c0ff */
[----:B------:R-:W-:Y:S05]  /*10f70*/  @!P0 BRA `(.L_x_542) ;  /* 0x00000000007c8947 */ /* 0x000fea0003800000 */
[----:B------:R-:W2:Y:S01]  /*10f80*/  LDL R2, [R1+0x50] ;  /* 0x0000500001027983 */ /* 0x000ea20000100800 */
[----:B------:R-:W-:Y:S01]  /*10f90*/  ULDC UR4, c[0x0][0x9f0] ;  /* 0x00027c0000047ab9 */ /* 0x000fe20000000800 */
[----:B--2---:R-:W-:-:S04]  /*10fa0*/  ISETP.NE.AND P0, PT, R2, RZ, PT ;  /* 0x000000ff0200720c */ /* 0x004fc80003f05270 */
[----:B0-----:R-:W-:-:S04]  /*10fb0*/  SEL R6, R2, UR4, P0 ;  /* 0x0000000402067c07 */ /* 0x001fc80008000000 */
[-C--:B------:R-:W-:Y:S02]  /*10fc0*/  IABS R5, R6.reuse ;  /* 0x0000000600057213 */ /* 0x080fe40000000000 */
[----:B------:R-:W-:Y:S02]  /*10fd0*/  IABS R9, R6 ;  /* 0x0000000600097213 */ /* 0x000fe40000000000 */
[----:B------:R-:W0:Y:S01]  /*10fe0*/  I2F.RP R4, R5 ;  /* 0x0000000500047306 */ /* 0x000e220000209400 */
[----:B------:R-:W-:Y:S02]  /*10ff0*/  IADD3 R0, R131, -0x1, R6 ;  /* 0xffffffff83007810 */ /* 0x000fe40007ffe006 */
[----:B------:R-:W-:-:S05]  /*11000*/  IMAD.MOV R9, RZ, RZ, -R9 ;  /* 0x000000ffff097224 */ /* 0x000fca00078e0a09 */
[----:B0-----:R-:W0:Y:S02]  /*11010*/  MUFU.RCP R4, R4 ;  /* 0x0000000400047308 */ /* 0x001e240000001000 */
[----:B0-----:R-:W-:Y:S01]  /*11020*/  VIADD R2, R4, 0xffffffe ;  /* 0x0ffffffe04027836 */ /* 0x001fe20000000000 */
[----:B------:R-:W-:Y:S02]  /*11030*/  IABS R4, R0 ;  /* 0x0000000000047213 */ /* 0x000fe40000000000 */
[----:B------:R-:W-:-:S03]  /*11040*/  LOP3.LUT R0, R0, R6, RZ, 0x3c, !PT ;  /* 0x0000000600007212 */ /* 0x000fc600078e3cff */
[----:B------:R0:W1:Y:S01]  /*11050*/  F2I.FTZ.U32.TRUNC.NTZ R3, R2 ;  /* 0x0000000200037305 */ /* 0x000062000021f000 */
[----:B------:R-:W-:Y:S01]  /*11060*/  ISETP.GE.AND P2, PT, R0, RZ, PT ;  /* 0x000000ff0000720c */ /* 0x000fe20003f46270 */
[----:B0-----:R-:W-:Y:S02]  /*11070*/  IMAD.MOV.U32 R2, RZ, RZ, RZ ;  /* 0x000000ffff027224 */ /* 0x001fe400078e00ff */
[----:B-1----:R-:W-:-:S04]  /*11080*/  IMAD.MOV R8, RZ, RZ, -R3 ;  /* 0x000000ffff087224 */ /* 0x002fc800078e0a03 */
[----:B------:R-:W-:-:S04]  /*11090*/  IMAD R7, R8, R5, RZ ;  /* 0x0000000508077224 */ /* 0x000fc800078e02ff */
[----:B------:R-:W-:Y:S01]  /*110a0*/  IMAD.HI.U32 R3, R3, R7, R2 ;  /* 0x0000000703037227 */ /* 0x000fe200078e0002 */
[----:B------:R-:W-:-:S05]  /*110b0*/  MOV R2, R9 ;  /* 0x0000000900027202 */ /* 0x000fca0000000f00 */
        /* <DEDUP_REMOVED lines=8> */
[----:B------:R-:W-:-:S05]  /*11140*/  IMAD.MOV.U32 R0, RZ, RZ, R3 ;  /* 0x000000ffff007224 */ /* 0x000fca00078e0003 */
[----:B------:R-:W-:Y:S02]  /*11150*/  @!P2 IADD3 R0, -R0, RZ, RZ ;  /* 0x000000ff0000a210 */ /* 0x000fe40007ffe1ff */
[----:B------:R-:W-:-:S07]  /*11160*/  @!P1 LOP3.LUT R0, RZ, R6, RZ, 0x33, !PT ;  /* 0x00000006ff009212 */ /* 0x000fce00078e33ff */
.L_x_542:
[----:B------:R-:W-:Y:S05]  /*11170*/  BSYNC B0 ;  /* 0x0000000000007941 */ /* 0x000fea0003800000 */
.L_x_541:
[----:B------:R-:W2:Y:S01]  /*11180*/  LDL R2, [R1+0x64] ;  /* 0x0000640001027983 */ /* 0x000ea20000100800 */
[----:B------:R-:W-:Y:S01]  /*11190*/  PLOP3.LUT P0, PT, PT, PT, PT, 0x80, 0x0 ;  /* 0x000000000000781c */ /* 0x000fe20003f0f070 */
[----:B------:R-:W-:Y:S01]  /*111a0*/  IMAD.MOV.U32 R143, RZ, RZ, RZ ;  /* 0x000000ffff8f7224 */ /* 0x000fe200078e00ff */
[----:B0-----:R-:W-:Y:S01]  /*111b0*/  CS2R R12, SRZ ;  /* 0x00000000000c7805 */ /* 0x001fe2000001ff00 */
[----:B------:R-:W-:Y:S01]  /*111c0*/  IMAD.MOV.U32 R146, RZ, RZ, RZ ;  /* 0x000000ffff927224 */ /* 0x000fe200078e00ff */
[----:B------:R-:W-:Y:S01]  /*111d0*/  CS2R R134, SRZ ;  /* 0x0000000000867805 */ /* 0x000fe2000001ff00 */
[----:B------:R-:W-:Y:S01]  /*111e0*/  IMAD.MOV.U32 R145, RZ, RZ, RZ ;  /* 0x000000ffff917224 */ /* 0x000fe200078e00ff */
        /* <DEDUP_REMOVED lines=29> */
[----:B-----5:R-:W-:Y:S02]  /*113c0*/  CS2R R44, SRZ ;  /* 0x00000000002c7805 */ /* 0x020fe4000001ff00 */
[----:B------:R-:W-:Y:S02]  /*113d0*/  MOV R103, RZ ;  /* 0x000000ff00677202 */ /* 0x000fe40000000f00 */
[----:B------:R-:W-:Y:S02]  /*113e0*/  CS2R R28, SRZ ;  /* 0x00000000001c7805 */ /* 0x000fe4000001ff00 */
[----:B------:R-:W-:Y:S02]  /*113f0*/  CS2R R56, SRZ ;  /* 0x0000000000387805 */ /* 0x000fe4000001ff00 */
[----:B------:R-:W-:-:S02]  /*11400*/  CS2R R42, SRZ ;  /* 0x00000000002a7805 */ /* 0x000fc4000001ff00 */
[----:B------:R-:W-:Y:S02]  /*11410*/  CS2R R98, SRZ ;  /* 0x0000000000627805 */ /* 0x000fe4000001ff00 */
[----:B------:R-:W-:Y:S02]  /*11420*/  CS2R R32, SRZ ;  /* 0x0000000000207805 */ /* 0x000fe4000001ff00 */
[----:B------:R-:W-:Y:S01]  /*11430*/  CS2R R100, SRZ ;  /* 0x0000000000647805 */ /* 0x000fe2000001ff00 */
[----:B------:R-:W-:Y:S01]  /*11440*/  IMAD.MOV.U32 R87, RZ, RZ, RZ ;  /* 0x000000ffff577224 */ /* 0x000fe200078e00ff */
[----:B------:R-:W-:Y:S02]  /*11450*/  CS2R R52, SRZ ;  /* 0x0000000000347805 */ /* 0x000fe4000001ff00 */
[----:B------:R-:W-:Y:S02]  /*11460*/  CS2R R14, SRZ ;  /* 0x00000000000e7805 */ /* 0x000fe4000001ff00 */
[----:B------:R-:W-:-:S02]  /*11470*/  CS2R R38, SRZ ;  /* 0x0000000000267805 */ /* 0x000fc4000001ff00 */
[----:B----4-:R-:W-:Y:S02]  /*11480*/  CS2R R40, SRZ ;  /* 0x0000000000287805 */ /* 0x010fe4000001ff00 */
[----:B------:R-:W-:Y:S01]  /*11490*/  CS2R R60, SRZ ;  /* 0x00000000003c7805 */ /* 0x000fe2000001ff00 */
[----:B------:R-:W-:Y:S01]  /*114a0*/  IMAD.MOV.U32 R95, RZ, RZ, RZ ;  /* 0x000000ffff5f7224 */ /* 0x000fe200078e00ff */
[----:B------:R-:W-:Y:S02]  /*114b0*/  CS2R R36, SRZ ;  /* 0x0000000000247805 */ /* 0x000fe4000001ff00 */
[----:B------:R-:W-:Y:S01]  /*114c0*/  CS2R R6, SRZ ;  /* 0x0000000000067805 */ /* 0x000fe2000001ff00 */
[----:B------:R-:W-:Y:S01]  /*114d0*/  IMAD.MOV.U32 R118, RZ, RZ, RZ ;  /* 0x000000ffff767224 */ /* 0x000fe200078e00ff */
[----:B------:R-:W-:Y:S01]  /*114e0*/  CS2R R114, SRZ ;  /* 0x0000000000727805 */ /* 0x000fe2000001ff00 */
[----:B--2---:R-:W-:-:S05]  /*114f0*/  IMAD R2, R2, R0, RZ ;  /* 0x0000000002027224 */ /* 0x004fca00078e02ff */
[----:B------:R0:W-:Y:S01]  /*11500*/  STL [R1+0x40], R2 ;  /* 0x0000400201007387 */ /* 0x0001e20000100800 */
[----:B------:R-:W-:-:S04]  /*11510*/  VIADDMNMX R131, R2, R0, R131, PT ;  /* 0x0000000002837246 */ /* 0x000fc80003800183 */
[----:B------:R-:W-:-:S13]  /*11520*/  ISETP.GT.AND P1, PT, R131, R2, PT ;  /* 0x000000028300720c */ /* 0x000fda0003f24270 */
[----:B0-----:R-:W-:Y:S05]  /*11530*/  @!P1 BRA `(.L_x_543) ;  /* 0x0000010400749947 */ /* 0x001fea0003800000 */
[----:B------:R-:W0:Y:S01]  /*11540*/  S2R R2, SR_TID.X ;  /* 0x0000000000027919 */ /* 0x000e220000002100 */
[----:B------:R-:W-:Y:S01]  /*11550*/  UMOV UR4, 0xffffffff ;  /* 0xffffffff00047882 */ /* 0x000fe20000000000 */
[----:B0-----:R-:W-:-:S05]  /*11560*/  VIADD R48, R2, 0xffffff80 ;  /* 0xffffff8002307836 */ /* 0x001fca0000000000 */
[----:B------:R-:W-:-:S04]  /*11570*/  SHF.R.S32.HI R41, RZ, 0x1f, R48 ;  /* 0x0000001fff297819 */ /* 0x000fc80000011430 */
[----:B------:R-:W-:-:S04]  /*11580*/  LEA.HI R13, R41, R48, RZ, 0x7 ;  /* 0x00000030290d7211 */ /* 0x000fc800078f38ff */
[----:B------:R-:W-:Y:S01]  /*11590*/  SHF.R.S32.HI R13, RZ, 0x7, R13 ;  /* 0x00000007ff0d7819 */ /* 0x000fe2000001140d */
[----:B------:R-:W-:Y:S06]  /*115a0*/  BRA.DIV UR4, `(.L_x_544) ;  /* 0x000001f204607947 */ /* 0x000fec000b800000 */
[----:B------:R-:W0:Y:S04]  /*115b0*/  SHFL.IDX PT, R0, R13, RZ, 0x1f ;  /* 0x00001fff0d007589 */ /* 0x000e2800000e0000 */
[----:B0-----:R0:W-:Y:S02]  /*115c0*/  STL [R1+0x44], R0 ;  /* 0x0000440001007387 */ /* 0x0011e40000100800 */
.L_x_810:
[----:B------:R-:W0:Y:S01]  /*115d0*/  LDL R2, [R1+0x44] ;  /* 0x0000440001027983 */ /* 0x000e220000100800 */
[----:B------:R-:W-:-:S06]  /*115e0*/  ULOP3.LUT UP0, URZ, UR48, 0x9f, URZ, 0xc0, !UPT ;  /* 0x0000009f303f7892 */ /* 0x000fcc000f80c03f */
[----:B------:R-:W-:Y:S02]  /*115f0*/  PLOP3.LUT P0, PT, PT, PT, UP0, 0x80, 0x0 ;  /* 0x000000000000781c */ /* 0x000fe40003f0f008 */
[----:B0-----:R-:W-:-:S04]  /*11600*/  LEA.HI R0, R2, R2, RZ, 0x1 ;  /* 0x0000000202007211 */ /* 0x001fc800078f08ff */
[----:B------:R-:W-:-:S04]  /*11610*/  LOP3.LUT R0, R0, 0x3e, RZ, 0xc0, !PT ;  /* 0x0000003e00007812 */ /* 0x000fc800078ec0ff */
[----:B------:R-:W-:-:S04]  /*11620*/  IADD3 R0, R2, -R0, RZ ;  /* 0x8000000002007210 */ /* 0x000fc80007ffe0ff */
[----:B------:R-:W-:-:S04]  /*11630*/  LEA R0, R0, UR48, 0xc ;  /* 0x0000003000007c11 */ /* 0x000fc8000f8e60ff */
[----:B------:R-:W-:-:S04]  /*11640*/  SHF.R.U32.HI R0, RZ, 0x4, R0 ;  /* 0x00000004ff007819 */ /* 0x000fc80000011600 */
[----:B------:R-:W-:Y:S01]  /*11650*/  LOP3.LUT R44, R0, 0x3fff, RZ, 0xc0, !PT ;  /* 0x00003fff002c7812 */ /* 0x000fe200078ec0ff */
[----:B------:R-:W-:Y:S06]  /*11660*/  @!P0 BRA `(.L_x_545) ;  /* 0x0000000000408947 */ /* 0x000fec0003800000 */
        /* <DEDUP_REMOVED lines=15> */
[----:B01----:R-:W-:Y:S05]  /*11760*/  CALL.ABS.NOINC R2 ;  /* 0x0000000002007343 */ /* 0x003fea0003c00000 */
.L_x_545:
[----:B------:R-:W2:Y:S01]  /*11770*/  LDL R21, [R1+0x5c] ;  /* 0x00005c0001157983 */ /* 0x000ea20000100800 */
[----:B------:R-:W-:Y:S01]  /*11780*/  ULDC.64 UR6, c[0x0][0x998] ;  /* 0x0002660000067ab9 */ /* 0x000fe20000000a00 */
[----:B------:R-:W-:Y:S02]  /*11790*/  ULDC.64 UR4, c[0x0][0x990] ;  /* 0x0002640000047ab9 */ /* 0x000fe40000000a00 */
[----:B------:R-:W3:Y:S01]  /*117a0*/  LDL R20, [R1+0x4c] ;  /* 0x00004c0001147983 */ /* 0x000ee20000100800 */
[----:B------:R-:W-:Y:S02]  /*117b0*/  ISETP.NE.U32.AND P1, PT, RZ, UR6, PT ;  /* 0x00000006ff007c0c */ /* 0x000fe4000bf25070 */
[----:B------:R-:W-:Y:S02]  /*117c0*/  ISETP.NE.U32.AND P0, PT, RZ, UR4, PT ;  /* 0x00000004ff007c0c */ /* 0x000fe4000bf05070 */
[----:B------:R-:W-:Y:S02]  /*117d0*/  ISETP.NE.AND.EX P1, PT, RZ, UR7, PT, P1 ;  /* 0x00000007ff007c0c */ /* 0x000fe4000bf25310 */
[----:B------:R-:W-:-:S11]  /*117e0*/  ISETP.NE.AND.EX P0, PT, RZ, UR5, PT, P0 ;  /* 0x00000005ff007c0c */ /* 0x000fd6000bf05300 */
[----:B------:R-:W2:Y:S08]  /*117f0*/  @P1 LDC.64 R12, c[0x0][0x9b8] ;  /* 0x00026e00ff0c1b82 */ /* 0x000eb00000000a00 */
[----:B------:R-:W0:Y:S08]  /*11800*/  @P0 LDC.64 R10, c[0x0][0x9a8] ;  /* 0x00026a00ff0a0b82 */ /* 0x000e300000000a00 */
[----:B------:R-:W4:Y:S08]  /*11810*/  @P1 LDC.64 R2, c[0x0][0x9c0] ;  /* 0x00027000ff021b82 */ /* 0x000f300000000a00 */
[----:B------:R-:W5:Y:S01]  /*11820*/  @P0 LDC.64 R4, c[0x0][0x9b0] ;  /* 0x00026c00ff040b82 */ /* 0x000f620000000a00 */
[----:B--2---:R-:W-:-:S02]  /*11830*/  @P1 IMAD R6, R21, R12, RZ ;  /* 0x0000000c15061224 */ /* 0x004fc400078e02ff */
[-C--:B0-----:R-:W-:Y:S02]  /*11840*/  @P0 IMAD R0, R21, R10.reuse, RZ ;  /* 0x0000000a15000224 */ /* 0x081fe400078e02ff */
[C---:B---3--:R-:W-:Y:S02]  /*11850*/  @P1 IMAD R13, R20.reuse, R13, R6 ;  /* 0x0000000d140d1224 */ /* 0x048fe400078e0206 */
[C---:B------:R-:W-:Y:S02]  /*11860*/  @P0 IMAD R11, R20.reuse, R11, R0 ;  /* 0x0000000b140b0224 */ /* 0x040fe400078e0200 */
[----:B------:R-:W-:-:S04]  /*11870*/  @P0 IMAD.WIDE.U32 R6, R20, R10, RZ ;  /* 0x0000000a14060225 */ /* 0x000fc800078e00ff */
[----:B------:R-:W-:Y:S01]  /*11880*/  @P1 IMAD.WIDE.U32 R8, R20, R12, RZ ;  /* 0x0000000c14081225 */ /* 0x000fe200078e00ff */
[----:B------:R-:W-:-:S03]  /*11890*/  @P0 IADD3 R7, R7, R11, RZ ;  /* 0x0000000b07070210 */ /* 0x000fc60007ffe0ff */
[----:B------:R-:W-:Y:S02]  /*118a0*/  @P1 IMAD.IADD R9, R9, 0x1, R13 ;  /* 0x0000000109091824 */ /* 0x000fe400078e020d */
[----:B-----5:R-:W-:-:S04]  /*118b0*/  @P0 IMAD.WIDE.U32 R6, R223, R4, R6 ;  /* 0x00000004df060225 */ /* 0x020fc800078e0006 */
[C---:B----4-:R-:W-:Y:S01]  /*118c0*/  @P1 IMAD.WIDE.U32 R8, R223.reuse, R2, R8 ;  /* 0x00000002df081225 */ /* 0x050fe200078e0008 */
[----:B------:R-:W-:Y:S01]  /*118d0*/  @P0 LEA R4, P2, R6, UR4, 0x2 ;  /* 0x0000000406040c11 */ /* 0x000fe2000f8410ff */
[----:B------:R-:W-:Y:S02]  /*118e0*/  ULDC UR4, c[0x0][0x3f4] ;  /* 0x0000fd0000047ab9 */ /* 0x000fe40000000800 */
[C---:B------:R-:W-:Y:S01]  /*118f0*/  @P1 IMAD R3, R223.reuse, R3, R9 ;  /* 0x00000003df031224 */ /* 0x040fe200078e0209 */
[C---:B------:R-:W-:Y:S01]  /*11900*/  @P1 LEA R10, P3, R8.reuse, UR6, 0x2 ;  /* 0x00000006080a1c11 */ /* 0x040fe2000f8610ff */
[----:B------:R-:W-:Y:S02]  /*11910*/  @P0 IMAD R5, R223, R5, R7 ;  /* 0x00000005df050224 */ /* 0x000fe400078e0207 */
[----:B------:R-:W-:Y:S01]  /*11920*/  IMAD.MOV.U32 R0, RZ, RZ, 0x3f800000 ;  /* 0x3f800000ff007424 */ /* 0x000fe200078e00ff */
[----:B------:R-:W-:Y:S01]  /*11930*/  @P1 LEA.HI.X R11, R8, UR7, R3, 0x2, P3 ;  /* 0x00000007080b1c11 */ /* 0x000fe200098f1403 */
[----:B------:R-:W-:Y:S01]  /*11940*/  IMAD.MOV.U32 R3, RZ, RZ, 0x3f800000 ;  /* 0x3f800000ff037424 */ /* 0x000fe200078e00ff */
[----:B------:R-:W-:-:S03]  /*11950*/  @P0 LEA.HI.X R5, R6, UR5, R5, 0x2, P2 ;  /* 0x0000000506050c11 */ /* 0x000fc600090f1405 */
[----:B------:R-:W2:Y:S04]  /*11960*/  @P1 LDG.E R0, desc[UR50][R10.64] ;  /* 0x000000320a001981 */ /* 0x000ea8000c1e1900 */
[----:B------:R-:W2:Y:S01]  /*11970*/  @P0 LDG.E R3, desc[UR50][R4.64] ;  /* 0x0000003204030981 */ /* 0x000ea2000c1e1900 */
[----:B------:R-:W-:Y:S01]  /*11980*/  ISETP.LT.AND P0, PT, RZ, UR4, PT ;  /* 0x00000004ff007c0c */ /* 0x000fe2000bf01270 */
[----:B------:R-:W-:Y:S01]  /*11990*/  ULDC UR4, c[0x0][0x9d8] ;  /* 0x0002760000047ab9 */ /* 0x000fe20000000800 */
[----:B--2---:R-:W-:-:S04]  /*119a0*/  FMUL.FTZ R0, R3, R0 ;  /* 0x0000000003007220 */ /* 0x004fc80000410000 */
[----:B------:R-:W-:-:S07]  /*119b0*/  FMUL.FTZ R2, R0, UR4 ;  /* 0x0000000400027c20 */ /* 0x000fce0008410000 */
[----:B------:R-:W-:Y:S05]  /*119c0*/  @P0 BRA `(.L_x_546) ;  /* 0x0000000000400947 */ /* 0x000fea0003800000 */
[----:B------:R-:W-:-:S04]  /*119d0*/  ULEA.HI UR4, UR37, UR37, URZ, 0x1 ;  /* 0x0000002525047291 */ /* 0x000fc8000f8f083f */
[----:B------:R-:W-:-:S04]  /*119e0*/  ULOP3.LUT UR4, UR4, 0xfffffffe, URZ, 0xc0, !UPT ;  /* 0xfffffffe04047892 */ /* 0x000fc8000f8ec03f */
[----:B------:R-:W-:-:S06]  /*119f0*/  UIADD3 UR4, UR37, -UR4, URZ ;  /* 0x8000000425047290 */ /* 0x000fcc000fffe03f */
[----:B------:R-:W-:-:S05]  /*11a00*/  IMAD.U32 R3, RZ, RZ, UR4 ;  /* 0x00000004ff037e24 */ /* 0x000fca000f8e00ff */
[----:B------:R-:W-:-:S04]  /*11a10*/  SHF.L.U32 R3, R3, 0x1f, RZ ;  /* 0x0000001f03037819 */ /* 0x000fc800000006ff */
[----:B------:R0:W2:Y:S03]  /*11a20*/  SYNCS.PHASECHK.TRANS64.TRYWAIT P0, [R18+URZ+0x33400], R3 ;  /* 0x03340003120075a7 */ /* 0x0000a6000800017f */
[----:B--2---:R-:W-:Y:S05]  /*11a30*/  @!P0 NANOSLEEP.SYNCS 0x989680 ;  /* 0x009896800000895d */ /* 0x004fea0003900000 */
[----:B------:R-:W2:Y:S01]  /*11a40*/  @!P0 SYNCS.PHASECHK.TRANS64 P0, [R18+URZ+0x33400], R3 ;  /* 0x03340003120085a7 */ /* 0x000ea2000800007f */
[----:B------:R-:W-:Y:S04]  /*11a50*/  BSSY B0, `(.L_x_547) ;  /* 0x0000006000007945 */ /* 0x000fe80003800000 */
[----:B--2---:R-:W-:Y:S05]  /*11a60*/  @P0 BRA `(.L_x_548) ;  /* 0x0000000000100947 */ /* 0x004fea0003800000 */
.L_x_549:
[----:B--2---:R2:W3:Y:S02]  /*11a70*/  SYNCS.PHASECHK.TRANS64.TRYWAIT P0, [R18+URZ+0x33400], R3 ;  /* 0x03340003120075a7 */ /* 0x0044e4000800017f */
[----:B---3--:R-:W-:Y:S05]  /*11a80*/  @!P0 NANOSLEEP.SYNCS 0x989680 ;  /* 0x009896800000895d */ /* 0x008fea0003900000 */
[----:B------:R-:W3:Y:S02]  /*11a90*/  @!P0 SYNCS.PHASECHK.TRANS64 P0, [R18+URZ+0x33400], R3 ;  /* 0x03340003120085a7 */ /* 0x000ee4000800007f */
[----:B---3--:R-:W-:Y:S05]  /*11aa0*/  @!P0 BRA `(.L_x_549) ;  /* 0xfffffffc00f08947 */ /* 0x008fea000383ffff */
.L_x_548:
[----:B------:R-:W-:Y:S05]  /*11ab0*/  BSYNC B0 ;  /* 0x0000000000007941 */ /* 0x000fea0003800000 */
.L_x_547:
[----:B------:R-:W-:Y:S05]  /*11ac0*/  BRA `(.L_x_550) ;  /* 0x0000006c00807947 */ /* 0x000fea0003800000 */
.L_x_546:
[----:B------:R-:W0:Y:S01]  /*11ad0*/  LDC.64 R24, c[0x0][0x3e8] ;  /* 0x0000fa00ff187b82 */ /* 0x000e220000000a00 */
[----:B------:R-:W-:Y:S01]  /*11ae0*/  ULOP3.LUT UP0, URZ, UR48, 0x1bf, URZ, 0xc0, !UPT ;  /* 0x000001bf303f7892 */ /* 0x000fe2000f80c03f */
[----:B------:R-:W-:Y:S01]  /*11af0*/  SHF.R.S32.HI R0, RZ, 0x1f, R130 ;  /* 0x0000001fff007819 */ /* 0x000fe20000011482 */
[----:B------:R-:W-:Y:S01]  /*11b00*/  ULDC.64 UR4, c[0x0][0x3f8] ;  /* 0x0000fe0000047ab9 */ /* 0x000fe20000000a00 */
[----:B------:R-:W-:-:S03]  /*11b10*/  ULDC.64 UR6, c[0x0][0x408] ;  /* 0x0001020000067ab9 */ /* 0x000fc60000000a00 */
[----:B------:R-:W-:Y:S01]  /*11b20*/  PLOP3.LUT P0, PT, PT, PT, UP0, 0x80, 0x0 ;  /* 0x000000000000781c */ /* 0x000fe20003f0f008 */
[----:B------:R-:W2:Y:S01]  /*11b30*/  LDC.64 R26, c[0x0][0x400] ;  /* 0x00010000ff1a7b82 */ /* 0x000ea20000000a00 */
[C---:B------:R-:W-:Y:S02]  /*11b40*/  IMAD R3, R0.reuse, UR4, RZ ;  /* 0x0000000400037c24 */ /* 0x040fe4000f8e02ff */
[----:B------:R-:W-:Y:S02]  /*11b50*/  IMAD R5, R0, UR6, RZ ;  /* 0x0000000600057c24 */ /* 0x000fe4000f8e02ff */
[C---:B------:R-:W-:Y:S02]  /*11b60*/  IMAD R3, R130.reuse, UR5, R3 ;  /* 0x0000000582037c24 */ /* 0x040fe4000f8e0203 */
[C---:B------:R-:W-:Y:S02]  /*11b70*/  IMAD R5, R130.reuse, UR7, R5 ;  /* 0x0000000782057c24 */ /* 0x040fe4000f8e0205 */
[----:B0-----:R-:W-:-:S05]  /*11b80*/  IMAD.WIDE.U32 R24, R130, UR4, R24 ;  /* 0x0000000482187c25 */ /* 0x001fca000f8e0018 */
[----:B------:R-:W-:Y:S01]  /*11b90*/  IADD3 R28, R3, R25, RZ ;  /* 0x00000019031c7210 */ /* 0x000fe20007ffe0ff */
[----:B--2---:R-:W-:-:S04]  /*11ba0*/  IMAD.WIDE.U32 R26, R130, UR6, R26 ;  /* 0x00000006821a7c25 */ /* 0x004fc8000f8e001a */
[----:B------:R-:W-:Y:S01]  /*11bb0*/  IMAD.IADD R45, R5, 0x1, R27 ;  /* 0x00000001052d7824 */ /* 0x000fe200078e021b */
[----:B------:R-:W-:Y:S06]  /*11bc0*/  @!P0 BRA `(.L_x_551) ;  /* 0x0000000000408947 */ /* 0x000fec0003800000 */
[----:B-1----:R-:W-:Y:S01]  /*11bd0*/  MOV R14, 0x0 ;  /* 0x00000000000e7802 */ /* 0x002fe20000000f00 */
[----:B------:R-:W-:Y:S01]  /*11be0*/  ULDC.64 UR4, c[0x4][0xc0] ;  /* 0x0100300000047ab9 */ /* 0x000fe20000000a00 */
[----:B------:R-:W-:Y:S01]  /*11bf0*/  ULDC.64 UR6, c[0x4][0xc8] ;  /* 0x0100320000067ab9 */ /* 0x000fe20000000a00 */
[----:B------:R-:W-:Y:S01]  /*11c00*/  IMAD.U32 R4, RZ, RZ, UR4 ;  /* 0x00000004ff047e24 */ /* 0x000fe2000f8e00ff */
[----:B------:R-:W-:Y:S01]  /*11c10*/  MOV R7, UR7 ;  /* 0x0000000700077c02 */ /* 0x000fe20008000f00 */
[----:B------:R-:W-:Y:S01]  /*11c20*/  IMAD.U32 R5, RZ, RZ, UR5 ;  /* 0x00000005ff057e24 */ /* 0x000fe2000f8e00ff */
[----:B------:R-:W0:Y:S01]  /*11c30*/  LDC.64 R14, c[0x4][R14] ;  /* 0x010000000e0e7b82 */ /* 0x000e220000000a00 */
[----:B------:R-:W-:Y:S01]  /*11c40*/  ULDC.64 UR4, c[0x4][0x28] ;  /* 0x01000a0000047ab9 */ /* 0x000fe20000000a00 */
[----:B------:R-:W-:Y:S01]  /*11c50*/  IMAD.U32 R6, RZ, RZ, UR6 ;  /* 0x00000006ff067e24 */ /* 0x000fe2000f8e00ff */
[----:B------:R-:W-:Y:S01]  /*11c60*/  MOV R13, RZ ;  /* 0x000000ff000d7202 */ /* 0x000fe20000000f00 */
[----:B------:R-:W-:-:S02]  /*11c70*/  IMAD.U32 R10, RZ, RZ, UR4 ;  /* 0x00000004ff0a7e24 */ /* 0x000fc4000f8e00ff */
[----:B------:R-:W-:Y:S02]  /*11c80*/  IMAD.U32 R11, RZ, RZ, UR5 ;  /* 0x00000005ff0b7e24 */ /* 0x000fe4000f8e00ff */
[----:B------:R-:W-:Y:S02]  /*11c90*/  IMAD.MOV.U32 R8, RZ, RZ, 0x70 ;  /* 0x00000070ff087424 */ /* 0x000fe400078e00ff */
[----:B------:R-:W-:-:S07]  /*11ca0*/  IMAD.MOV.U32 R12, RZ, RZ, 0x1 ;  /* 0x00000001ff0c7424 */ /* 0x000fce00078e00ff */
[----:B------:R-:W-:-:S07]  /*11cb0*/  LEPC R20, `(.L_x_551) ;  /* 0x000000001014794e */ /* 0x000fce0000000000 */
[----:B0-----:R-:W-:Y:S05]  /*11cc0*/  CALL.ABS.NOINC R14 ;  /* 0x000000000e007343 */ /* 0x001fea0003c00000 */
.L_x_551:
[----:B------:R-:W0:Y:S01]  /*11cd0*/  S2R R20, SR_TID.X ;  /* 0x0000000000147919 */ /* 0x000e220000002100 */
[----:B------:R-:W-:Y:S01]  /*11ce0*/  ULDC.U8 UR4, c[0x0][0x410] ;  /* 0x0001040000047ab9 */ /* 0x000fe20000000000 */
[----:B------:R-:W-:Y:S01]  /*11cf0*/  BSSY B0, `(.L_x_552) ;  /* 0x00006b5000007945 */ /* 0x000fe20003800000 */
[----:B------:R-:W-:Y:S01]  /*11d00*/  ISETP.NE.AND P0, PT, RZ, UR4, PT ;  /* 0x00000004ff007c0c */ /* 0x000fe2000bf05270 */
[C---:B0-----:R-:W-:Y:S02]  /*11d10*/  VIADD R42, R20.reuse, 0xffffff80 ;  /* 0xffffff80142a7836 */ /* 0x041fe40000000000 */
[----:B------:R-:W-:-:S05]  /*11d20*/  VIADD R40, R20, 0xffffff80 ;  /* 0xffffff8014287836 */ /* 0x000fca0000000000 */
[----:B------:R-:W-:-:S04]  /*11d30*/  LEA.HI R40, R40, R42, RZ, 0x1 ;  /* 0x0000002a28287211 */ /* 0x000fc800078f08ff */
[----:B------:R-:W-:-:S05]  /*11d40*/  SHF.R.S32.HI R40, RZ, 0x1, R40 ;  /* 0x00000001ff287819 */ /* 0x000fca0000011428 */
[----:B------:R-:W-:Y:S01]  /*11d50*/  IMAD R4, R129, 0x80, R40 ;  /* 0x0000008081047824 */ /* 0x000fe200078e0228 */
[----:B------:R-:W-:Y:S06]  /*11d60*/  @!P0 BRA `(.L_x_553) ;  /* 0x00000034007c8947 */ /* 0x000fec0003800000 */
[----:B------:R-:W-:-:S03]  /*11d70*/  UMOV UR4, 0xffffffff ;  /* 0xffffffff00047882 */ /* 0x000fc60000000000 */
[----:B------:R-:W-:Y:S05]  /*11d80*/  BRA.DIV UR4, `(.L_x_554) ;  /* 0x000001ea04907947 */ /* 0x000fea000b800000 */
[----:B------:R0:W2:Y:S04]  /*11d90*/  SHFL.IDX PT, R7, R24, RZ, 0x1e1f ;  /* 0x001e1fff18077589 */ /* 0x0000a800000e0000 */
[----:B------:R0:W3:Y:S04]  /*11da0*/  SHFL.IDX PT, R39, R26, RZ, 0x1e1f ;  /* 0x001e1fff1a277589 */ /* 0x0000e800000e0000 */
[----:B------:R0:W4:Y:S04]  /*11db0*/  SHFL.IDX PT, R0, R28, RZ, 0x1e1f ;  /* 0x001e1fff1c007589 */ /* 0x00012800000e0000 */
[----:B------:R0:W0:Y:S02]  /*11dc0*/  SHFL.IDX PT, R3, R45, RZ, 0x1e1f ;  /* 0x001e1fff2d037589 */ /* 0x00002400000e0000 */
.L_x_816:
[----:B------:R-:W-:Y:S01]  /*11dd0*/  ULDC UR4, c[0x0][0x448] ;  /* 0x0001120000047ab9 */ /* 0x000fe20000000800 */
[----:B------:R-:W-:Y:S01]  /*11de0*/  BSSY B1, `(.L_x_555) ;  /* 0x0000052000017945 */ /* 0x000fe20003800000 */
[----:B------:R-:W-:Y:S01]  /*11df0*/  IMAD R132, R132, UR4, RZ ;  /* 0x0000000484847c24 */ /* 0x000fe2000f8e02ff */
[----:B------:R-:W-:Y:S02]  /*11e00*/  CS2R R8, SRZ ;  /* 0x0000000000087805 */ /* 0x000fe4000001ff00 */
[----:B------:R-:W-:Y:S02]  /*11e10*/  CS2R R12, SRZ ;  /* 0x00000000000c7805 */ /* 0x000fe4000001ff00 */
[----:B------:R-:W-:Y:S02]  /*11e20*/  CS2R R20, SRZ ;  /* 0x0000000000147805 */ /* 0x000fe4000001ff00 */
[----:B0-----:R-:W-:Y:S02]  /*11e30*/  CS2R R26, SRZ ;  /* 0x00000000001a7805 */ /* 0x001fe4000001ff00 */
[----:B------:R-:W-:-:S02]  /*11e40*/  ISETP.GE.AND P0, PT, R4, R132, PT ;  /* 0x000000840400720c */ /* 0x000fc40003f06270 */
[----:B------:R-:W-:Y:S02]  /*11e50*/  CS2R R30, SRZ ;  /* 0x00000000001e7805 */ /* 0x000fe4000001ff00 */
[----:B------:R-:W-:Y:S02]  /*11e60*/  CS2R R36, SRZ ;  /* 0x0000000000247805 */ /* 0x000fe4000001ff00 */
[----:B------:R-:W-:Y:S02]  /*11e70*/  CS2R R10, SRZ ;  /* 0x00000000000a7805 */ /* 0x000fe4000001ff00 */
[----:B-1----:R-:W-:Y:S02]  /*11e80*/  CS2R R14, SRZ ;  /* 0x00000000000e7805 */ /* 0x002fe4000001ff00 */
[----:B------:R-:W-:Y:S02]  /*11e90*/  CS2R R24, SRZ ;  /* 0x0000000000187805 */ /* 0x000fe4000001ff00 */
[----:B------:R-:W-:-:S02]  /*11ea0*/  CS2R R28, SRZ ;  /* 0x00000000001c7805 */ /* 0x000fc4000001ff00 */
[----:B------:R-:W-:Y:S02]  /*11eb0*/  CS2R R32, SRZ ;  /* 0x0000000000207805 */ /* 0x000fe4000001ff00 */
[----:B------:R-:W-:Y:S01]  /*11ec0*/  CS2R R34, SRZ ;  /* 0x0000000000227805 */ /* 0x000fe2000001ff00 */
[----:B------:R-:W-:Y:S06]  /*11ed0*/  @P0 BRA `(.L_x_556) ;  /* 0x0000000400080947 */ /* 0x000fec0003800000 */
[----:B------:R-:W2:Y:S01]  /*11ee0*/  LDL R46, [R1+0x10] ;  /* 0x00001000012e7983 */ /* 0x000ea20000100800 */
[----:B------:R-:W-:-:S03]  /*11ef0*/  ULDC UR4, c[0x0][0x3f4] ;  /* 0x0000fd0000047ab9 */ /* 0x000fc60000000800 */
[----:B------:R-:W3:Y:S04]  /*11f00*/  LDL R45, [R1+0x18] ;  /* 0x00001800012d7983 */ /* 0x000ee80000100800 */
[----:B------:R-:W4:Y:S04]  /*11f10*/  LDL R43, [R1+0x1c] ;  /* 0x00001c00012b7983 */ /* 0x000f280000100800 */
[----:B------:R-:W4:Y:S04]  /*11f20*/  LDL R42, [R1+0x14] ;  /* 0x00001400012a7983 */ /* 0x000f280000100800 */
[----:B------:R-:W4:Y:S01]  /*11f30*/  LDL R38, [R1+0x20] ;  /* 0x0000200001267983 */ /* 0x000f220000100800 */
[----:B------:R-:W-:-:S02]  /*11f40*/  CS2R R30, SRZ ;  /* 0x00000000001e7805 */ /* 0x000fc4000001ff00 */
[----:B------:R-:W-:Y:S02]  /*11f50*/  CS2R R32, SRZ ;  /* 0x0000000000207805 */ /* 0x000fe4000001ff00 */
[----:B------:R-:W-:Y:S02]  /*11f60*/  CS2R R26, SRZ ;  /* 0x00000000001a7805 */ /* 0x000fe4000001ff00 */
[----:B------:R-:W-:Y:S02]  /*11f70*/  CS2R R36, SRZ ;  /* 0x0000000000247805 */ /* 0x000fe4000001ff00 */
[----:B--2---:R-:W-:Y:S02]  /*11f80*/  ISETP.GE.AND P4, PT, R46, UR4, PT ;  /* 0x000000042e007c0c */ /* 0x004fe4000bf86270 */
[----:B------:R-:W-:Y:S02]  /*11f90*/  SHF.R.S32.HI R6, RZ, 0x1f, R46 ;  /* 0x0000001fff067819 */ /* 0x000fe4000001142e */
[----:B---3--:R-:W-:-:S02]  /*11fa0*/  ISETP.GE.AND P3, PT, R45, UR4, PT ;  /* 0x000000042d007c0c */ /* 0x008fc4000bf66270 */
[----:B----4-:R-:W-:-:S07]  /*11fb0*/  ISETP.GE.AND P2, PT, R43, UR4, PT ;  /* 0x000000042b007c0c */ /* 0x010fce000bf46270 */
[C---:B------:R-:W-:Y:S02]  /*11fc0*/  @!P4 IADD3 R4, P0, R46.reuse, R7, RZ ;  /* 0x000000072e04c210 */ /* 0x040fe40007f1e0ff */
[----:B------:R-:W-:-:S03]  /*11fd0*/  @!P4 IADD3 R8, P1, R46, R39, RZ ;  /* 0x000000272e08c210 */ /* 0x000fc60007f3e0ff */
[----:B------:R-:W-:Y:S01]  /*11fe0*/  @!P4 IMAD.X R5, R0, 0x1, R6, P0 ;  /* 0x000000010005c824 */ /* 0x000fe200000e0606 */
[----:B------:R-:W-:Y:S02]  /*11ff0*/  @!P4 IADD3.X R9, R3, R6, RZ, P1, !PT ;  /* 0x000000060309c210 */ /* 0x000fe40000ffe4ff */
[----:B------:R-:W-:Y:S02]  /*12000*/  ISETP.GE.AND P1, PT, R42, UR4, PT ;  /* 0x000000042a007c0c */ /* 0x000fe4000bf26270 */
[----:B------:R0:W5:Y:S01]  /*12010*/  @!P4 LD.E.64 R30, desc[UR50][R4.64] ;  /* 0x00000032041ec980 */ /* 0x000162000c101b00 */
[----:B------:R-:W-:Y:S02]  /*12020*/  SHF.R.S32.HI R10, RZ, 0x1f, R45 ;  /* 0x0000001fff0a7819 */ /* 0x000fe4000001142d */
[C---:B------:R-:W-:Y:S01]  /*12030*/  @!P3 IADD3 R24, P5, R45.reuse, R39, RZ ;  /* 0x000000272d18b210 */ /* 0x040fe20007fbe0ff */
[----:B------:R1:W5:Y:S01]  /*12040*/  @!P4 LD.E.64 R32, desc[UR50][R8.64] ;  /* 0x000000320820c980 */ /* 0x000362000c101b00 */
[----:B------:R-:W-:-:S02]  /*12050*/  @!P3 IADD3 R20, P4, R45, R7, RZ ;  /* 0x000000072d14b210 */ /* 0x000fc40007f9e0ff */
[----:B------:R-:W-:Y:S01]  /*12060*/  ISETP.GE.AND P0, PT, R224, UR4, PT ;  /* 0x00000004e0007c0c */ /* 0x000fe2000bf06270 */
[--C-:B------:R-:W-:Y:S01]  /*12070*/  @!P3 IMAD.X R25, R3, 0x1, R10.reuse, P5 ;  /* 0x000000010319b824 */ /* 0x100fe200028e060a */
[----:B------:R-:W-:Y:S01]  /*12080*/  SHF.R.S32.HI R11, RZ, 0x1f, R43 ;  /* 0x0000001fff0b7819 */ /* 0x000fe2000001142b */
[C---:B------:R-:W-:Y:S01]  /*12090*/  @!P3 IMAD.X R21, R0.reuse, 0x1, R10, P4 ;  /* 0x000000010015b824 */ /* 0x040fe200020e060a */
[C---:B------:R-:W-:Y:S02]  /*120a0*/  @!P2 IADD3 R12, P4, R43.reuse, R7, RZ ;  /* 0x000000072b0ca210 */ /* 0x040fe40007f9e0ff */
[----:B------:R-:W-:Y:S02]  /*120b0*/  @!P2 IADD3 R14, P5, R43, R39, RZ ;  /* 0x000000272b0ea210 */ /* 0x000fe40007fbe0ff */
[----:B------:R-:W-:Y:S01]  /*120c0*/  SHF.R.S32.HI R6, RZ, 0x1f, R42 ;  /* 0x0000001fff067819 */ /* 0x000fe2000001142a */
[--C-:B------:R-:W-:Y:S01]  /*120d0*/  @!P2 IMAD.X R13, R0, 0x1, R11.reuse, P4 ;  /* 0x00000001000da824 */ /* 0x100fe200020e060b */
[C---:B------:R-:W-:Y:S01]  /*120e0*/  @!P1 IADD3 R34, P4, R42.reuse, R7, RZ ;  /* 0x000000072a229210 */ /* 0x040fe20007f9e0ff */
[----:B------:R-:W-:Y:S01]  /*120f0*/  @!P2 IMAD.X R15, R3, 0x1, R11, P5 ;  /* 0x00000001030fa824 */ /* 0x000fe200028e060b */
[----:B------:R-:W-:Y:S01]  /*12100*/  @!P1 IADD3 R10, P5, R42, R39, RZ ;  /* 0x000000272a0a9210 */ /* 0x000fe20007fbe0ff */
[----:B------:R2:W5:Y:S01]  /*12110*/  @!P3 LD.E.64 R26, desc[UR50][R20.64] ;  /* 0x00000032141ab980 */ /* 0x000562000c101b00 */
[----:B------:R-:W-:-:S02]  /*12120*/  @!P1 IADD3.X R35, R0, R6, RZ, P4, !PT ;  /* 0x0000000600239210 */ /* 0x000fc400027fe4ff */
[----:B------:R-:W-:Y:S01]  /*12130*/  ISETP.GE.AND P4, PT, R38, UR4, PT ;  /* 0x0000000426007c0c */ /* 0x000fe2000bf86270 */
[----:B------:R-:W-:Y:S01]  /*12140*/  @!P1 IMAD.X R11, R3, 0x1, R6, P5 ;  /* 0x00000001030b9824 */ /* 0x000fe200028e0606 */
[----:B0-----:R-:W-:Y:S02]  /*12150*/  @!P0 SHF.R.S32.HI R5, RZ, 0x1f, R224 ;  /* 0x0000001fff058819 */ /* 0x001fe400000114e0 */
[----:B-1----:R-:W-:Y:S02]  /*12160*/  @!P0 IADD3 R8, P5, R224, R7, RZ ;  /* 0x00000007e0088210 */ /* 0x002fe40007fbe0ff */
[----:B------:R-:W-:-:S03]  /*12170*/  SHF.R.S32.HI R28, RZ, 0x1f, R38 ;  /* 0x0000001fff1c7819 */ /* 0x000fc60000011426 */
[--C-:B------:R-:W-:Y:S01]  /*12180*/  @!P0 IMAD.X R9, R0, 0x1, R5.reuse, P5 ;  /* 0x0000000100098824 */ /* 0x100fe200028e0605 */
[----:B------:R-:W-:Y:S02]  /*12190*/  @!P0 IADD3 R4, P5, R224, R39, RZ ;  /* 0x00000027e0048210 */ /* 0x000fe40007fbe0ff */
[----:B--2---:R-:W-:Y:S02]  /*121a0*/  CS2R R20, SRZ ;  /* 0x0000000000147805 */ /* 0x004fe4000001ff00 */
[----:B------:R-:W5:Y:S01]  /*121b0*/  @!P0 LD.E.64 R36, desc[UR50][R8.64] ;  /* 0x0000003208248980 */ /* 0x000f62000c101b00 */
[----:B------:R-:W-:Y:S01]  /*121c0*/  @!P0 IMAD.X R5, R3, 0x1, R5, P5 ;  /* 0x0000000103058824 */ /* 0x000fe200028e0605 */
[----:B------:R-:W-:Y:S02]  /*121d0*/  @!P4 IADD3 R6, P5, R38, R7, RZ ;  /* 0x000000072606c210 */ /* 0x000fe40007fbe0ff */
[----:B------:R0:W5:Y:S03]  /*121e0*/  @!P2 LD.E.64 R20, desc[UR50][R12.64] ;  /* 0x000000320c14a980 */ /* 0x000166000c101b00 */
[----:B------:R-:W-:Y:S01]  /*121f0*/  @!P4 IMAD.X R7, R0, 0x1, R28, P5 ;  /* 0x000000010007c824 */ /* 0x000fe200028e061c */
[----:B------:R-:W-:-:S04]  /*12200*/  @!P4 IADD3 R38, P5, R38, R39, RZ ;  /* 0x000000272626c210 */ /* 0x000fc80007fbe0ff */
[----:B------:R-:W-:Y:S02]  /*12210*/  @!P4 IADD3.X R39, R3, R28, RZ, P5, !PT ;  /* 0x0000001c0327c210 */ /* 0x000fe40002ffe4ff */
[----:B------:R-:W-:-:S06]  /*12220*/  CS2R R28, SRZ ;  /* 0x00000000001c7805 */ /* 0x000fcc000001ff00 */
[----:B------:R1:W5:Y:S01]  /*12230*/  @!P3 LD.E.64 R28, desc[UR50][R24.64] ;  /* 0x00000032181cb980 */ /* 0x000362000c101b00 */
[----:B0-----:R-:W-:Y:S02]  /*12240*/  CS2R R12, SRZ ;  /* 0x00000000000c7805 */ /* 0x001fe4000001ff00 */
[----:B------:R-:W-:-:S04]  /*12250*/  CS2R R8, SRZ ;  /* 0x0000000000087805 */ /* 0x000fc8000001ff00 */
[----:B------:R0:W5:Y:S01]  /*12260*/  @!P1 LD.E.64 R12, desc[UR50][R34.64] ;  /* 0x00000032220c9980 */ /* 0x000162000c101b00 */
[----:B-1----:R-:W-:-:S03]  /*12270*/  CS2R R24, SRZ ;  /* 0x0000000000187805 */ /* 0x002fc6000001ff00 */
[----:B------:R-:W5:Y:S04]  /*12280*/  @!P4 LD.E.64 R8, desc[UR50][R6.64] ;  /* 0x000000320608c980 */ /* 0x000f68000c101b00 */
[----:B------:R1:W5:Y:S01]  /*12290*/  @!P2 LD.E.64 R24, desc[UR50][R14.64] ;  /* 0x000000320e18a980 */ /* 0x000362000c101b00 */
[----:B0-----:R-:W-:-:S06]  /*122a0*/  CS2R R34, SRZ ;  /* 0x0000000000227805 */ /* 0x001fcc000001ff00 */
[----:B------:R-:W5:Y:S01]  /*122b0*/  @!P0 LD.E.64 R34, desc[UR50][R4.64] ;  /* 0x0000003204228980 */ /* 0x000f62000c101b00 */
[----:B-1----:R-:W-:-:S06]  /*122c0*/  CS2R R14, SRZ ;  /* 0x00000000000e7805 */ /* 0x002fcc000001ff00 */
[----:B------:R0:W5:Y:S02]  /*122d0*/  @!P1 LD.E.64 R14, desc[UR50][R10.64] ;  /* 0x000000320a0e9980 */ /* 0x000164000c101b00 */
[----:B0-----:R-:W-:-:S06]  /*122e0*/  CS2R R10, SRZ ;  /* 0x00000000000a7805 */ /* 0x001fcc000001ff00 */
[----:B------:R0:W5:Y:S02]  /*122f0*/  @!P4 LD.E.64 R10, desc[UR50][R38.64] ;  /* 0x00000032260ac980 */ /* 0x000164000c101b00 */
.L_x_556:
[----:B------:R-:W-:Y:S05]  /*12300*/  BSYNC B1 ;  /* 0x0000000000017941 */ /* 0x000fea0003800000 */
.L_x_555:
[----:B------:R-:W-:Y:S01]  /*12310*/  ULEA.HI UR4, UR37, UR37, URZ, 0x1 ;  /* 0x0000002525047291 */ /* 0x000fe2000f8f083f */
[----:B----4-:R-:W-:Y:S01]  /*12320*/  IMAD R0, R129, -0x80, R132 ;  /* 0xffffff8081007824 */ /* 0x010fe200078e0284 */
[----:B------:R-:W-:Y:S02]  /*12330*/  BSSY B1, `(.L_x_557) ;  /* 0x0000009000017945 */ /* 0x000fe40003800000 */
[----:B------:R-:W-:Y:S02]  /*12340*/  ULOP3.LUT UR4, UR4, 0xfffffffe, URZ, 0xc0, !UPT ;  /* 0xfffffffe04047892 */ /* 0x000fe4000f8ec03f */
[----:B------:R-:W-:Y:S02]  /*12350*/  VIMNMX R0, R0, 0x80, PT ;  /* 0x0000008000007848 */ /* 0x000fe40003fe0100 */
[----:B------:R-:W-:Y:S02]  /*12360*/  UIADD3 UR4, UR37, -UR4, URZ ;  /* 0x8000000425047290 */ /* 0x000fe4000fffe03f */
[----:B------:R-:W-:-:S04]  /*12370*/  ISETP.GE.AND P1, PT, R40, R0, PT ;  /* 0x000000002800720c */ /* 0x000fc80003f26270 */
[----:B------:R-:W-:-:S05]  /*12380*/  IMAD.U32 R3, RZ, RZ, UR4 ;  /* 0x00000004ff037e24 */ /* 0x000fca000f8e00ff */
[----:B------:R-:W-:-:S04]  /*12390*/  SHF.L.U32 R3, R3, 0x1f, RZ ;  /* 0x0000001f03037819 */ /* 0x000fc800000006ff */
[----:B------:R-:W1:Y:S02]  /*123a0*/  SYNCS.PHASECHK.TRANS64.TRYWAIT P0, [R18+URZ+0x33400], R3 ;  /* 0x03340003120075a7 */ /* 0x000e64000800017f */
[----:B-1----:R-:W-:Y:S05]  /*123b0*/  @!P0 BRA `(.L_x_558) ;  /* 0x000001e400788947 */ /* 0x002fea0003800000 */
.L_x_817:
[----:B------:R-:W-:Y:S05]  /*123c0*/  BSYNC B1 ;  /* 0x0000000000017941 */ /* 0x000fea0003800000 */
.L_x_557:
[----:B------:R-:W-:Y:S05]  /*123d0*/  @P1 BRA `(.L_x_559) ;  /* 0x0000006400181947 */ /* 0x000fea0003800000 */
[----:B------:R-:W1:Y:S01]  /*123e0*/  LDL R40, [R1+0x48] ;  /* 0x0000480001287983 */ /* 0x000e620000100800 */
[----:B------:R-:W4:Y:S03]  /*123f0*/  LDC R5, c[0x0][0x3f4] ;  /* 0x0000fd00ff057b82 */ /* 0x000f260000000800 */
[----:B0--3--:R-:W3:Y:S04]  /*12400*/  LDL R39, [R1+0x10] ;  /* 0x0000100001277983 */ /* 0x009ee80000100800 */
[----:B------:R-:W3:Y:S04]  /*12410*/  LDL R38, [R1+0x18] ;  /* 0x0000180001267983 */ /* 0x000ee80000100800 */
[----:B--2---:R-:W2:Y:S04]  /*12420*/  LDL R7, [R1+0x1c] ;  /* 0x00001c0001077983 */ /* 0x004ea80000100800 */
[----:B------:R-:W2:Y:S04]  /*12430*/  LDL R6, [R1+0x14] ;  /* 0x0000140001067983 */ /* 0x000ea80000100800 */
[----:B------:R-:W2:Y:S01]  /*12440*/  LDL R4, [R1+0x20] ;  /* 0x0000200001047983 */ /* 0x000ea20000100800 */
[----:B------:R-:W-:Y:S01]  /*12450*/  LEA.HI R41, R41, R48, RZ, 0x2 ;  /* 0x0000003029297211 */ /* 0x000fe200078f10ff */
[----:B------:R-:W-:Y:S03]  /*12460*/  BSSY B1, `(.L_x_560) ;  /* 0x0000086000017945 */ /* 0x000fe60003800000 */
[----:B------:R-:W-:-:S02]  /*12470*/  SHF.R.S32.HI R0, RZ, 0x2, R41 ;  /* 0x00000002ff007819 */ /* 0x000fc40000011429 */
[----:B------:R-:W-:Y:S02]  /*12480*/  SHF.R.S32.HI R41, RZ, 0x1f, R41 ;  /* 0x0000001fff297819 */ /* 0x000fe40000011429 */
[----:B----4-:R-:W-:Y:S02]  /*12490*/  ISETP.GE.AND P6, PT, R224, R5, PT ;  /* 0x00000005e000720c */ /* 0x010fe40003fc6270 */
[----:B------:R-:W-:-:S04]  /*124a0*/  LEA.HI R41, R41, R0, RZ, 0x2 ;  /* 0x0000000029297211 */ /* 0x000fc800078f10ff */
[----:B------:R-:W-:-:S05]  /*124b0*/  LOP3.LUT R41, R41, 0xfffffffc, RZ, 0xc0, !PT ;  /* 0xfffffffc29297812 */ /* 0x000fca00078ec0ff */
[----:B------:R-:W-:-:S05]  /*124c0*/  IMAD.IADD R41, R0, 0x1, -R41 ;  /* 0x0000000100297824 */ /* 0x000fca00078e0a29 */
[----:B------:R-:W-:Y:S01]  /*124d0*/  LOP3.LUT P0, RZ, R41, 0x2, RZ, 0xc0, !PT ;  /* 0x0000000229ff7812 */ /* 0x000fe2000780c0ff */
[----:B-1----:R-:W-:-:S04]  /*124e0*/  IMAD.IADD R3, R18, 0x1, R40 ;  /* 0x0000000112037824 */ /* 0x002fc800078e0228 */
[----:B------:R-:W-:Y:S01]  /*124f0*/  VIADD R0, R3, 0x20 ;  /* 0x0000002003007836 */ /* 0x000fe20000000000 */
[-C--:B---3--:R-:W-:Y:S02]  /*12500*/  ISETP.GE.AND P1, PT, R39, R5.reuse, PT ;  /* 0x000000052700720c */ /* 0x088fe40003f26270 */
[-C--:B------:R-:W-:Y:S02]  /*12510*/  ISETP.GE.AND P2, PT, R38, R5.reuse, PT ;  /* 0x000000052600720c */ /* 0x080fe40003f46270 */
[-C--:B--2---:R-:W-:Y:S02]  /*12520*/  ISETP.GE.AND P3, PT, R7, R5.reuse, PT ;  /* 0x000000050700720c */ /* 0x084fe40003f66270 */
[-C--:B------:R-:W-:Y:S02]  /*12530*/  ISETP.GE.AND P4, PT, R6, R5.reuse, PT ;  /* 0x000000050600720c */ /* 0x080fe40003f86270 */
[----:B------:R-:W-:Y:S01]  /*12540*/  ISETP.GE.AND P5, PT, R4, R5, PT ;  /* 0x000000050400720c */ /* 0x000fe20003fa6270 */
[----:B------:R-:W-:-:S12]  /*12550*/  @P6 BRA `(.L_x_561) ;  /* 0x0000000400d86947 */ /* 0x000fd80003800000 */
[----:B------:R-:W0:Y:S01]  /*12560*/  LDS.128 R4, [R3+0x1e200] ;  /* 0x01e2000003047984 */ /* 0x000e220000000c00 */
[----:B-----5:R-:W-:Y:S02]  /*12570*/  SHF.R.U32.HI R41, RZ, 0x8, R37 ;  /* 0x00000008ff297819 */ /* 0x020fe40000011625 */
[----:B------:R-:W-:Y:S02]  /*12580*/  LOP3.LUT R40, R37, 0xff, RZ, 0xc0, !PT ;  /* 0x000000ff25287812 */ /* 0x000fe400078ec0ff */
[----:B------:R-:W-:Y:S02]  /*12590*/  LOP3.LUT R41, R41, 0xff, RZ, 0xc0, !PT ;  /* 0x000000ff29297812 */ /* 0x000fe400078ec0ff */
[----:B------:R-:W-:Y:S02]  /*125a0*/  SHF.R.U32.HI R45, RZ, 0x8, R35 ;  /* 0x00000008ff2d7819 */ /* 0x000fe40000011623 */
[----:B------:R-:W-:Y:S02]  /*125b0*/  PRMT R40, R41, 0x7604, R40 ;  /* 0x0000760429287816 */ /* 0x000fe40000000028 */
[----:B------:R-:W-:-:S02]  /*125c0*/  LOP3.LUT R42, R35, 0xff, RZ, 0xc0, !PT ;  /* 0x000000ff232a7812 */ /* 0x000fc400078ec0ff */
[----:B------:R-:W-:Y:S02]  /*125d0*/  LOP3.LUT R45, R45, 0xff, RZ, 0xc0, !PT ;  /* 0x000000ff2d2d7812 */ /* 0x000fe400078ec0ff */
[----:B------:R-:W-:Y:S02]  /*125e0*/  SHF.R.U32.HI R46, RZ, 0x10, R35 ;  /* 0x00000010ff2e7819 */ /* 0x000fe40000011623 */
[----:B------:R-:W-:Y:S02]  /*125f0*/  SHF.R.U32.HI R39, RZ, 0x8, R36 ;  /* 0x00000008ff277819 */ /* 0x000fe40000011624 */
[----:B------:R-:W-:Y:S02]  /*12600*/  SHF.R.U32.HI R41, RZ, 0x8, R34 ;  /* 0x00000008ff297819 */ /* 0x000fe40000011622 */
[----:B------:R-:W-:Y:S02]  /*12610*/  SHF.R.U32.HI R47, RZ, 0x10, R37 ;  /* 0x00000010ff2f7819 */ /* 0x000fe40000011625 */
[----:B------:R-:W-:Y:S01]  /*12620*/  PRMT R42, R45, 0x7604, R42 ;  /* 0x000076042d2a7816 */ /* 0x000fe2000000002a */
[----:B------:R-:W-:Y:S01]  /*12630*/  IMAD.U32 R45, R46, 0x10000, RZ ;  /* 0x000100002e2d7824 */ /* 0x000fe200078e00ff */
[----:B------:R-:W-:-:S02]  /*12640*/  LOP3.LUT R38, R36, 0xff, RZ, 0xc0, !PT ;  /* 0x000000ff24267812 */ /* 0x000fc400078ec0ff */
[----:B------:R-:W-:Y:S02]  /*12650*/  LOP3.LUT R39, R39, 0xff, RZ, 0xc0, !PT ;  /* 0x000000ff27277812 */ /* 0x000fe400078ec0ff */
[----:B------:R-:W-:Y:S02]  /*12660*/  LOP3.LUT R43, R41, 0xff, RZ, 0xc0, !PT ;  /* 0x000000ff292b7812 */ /* 0x000fe400078ec0ff */
[----:B------:R-:W-:Y:S02]  /*12670*/  SHF.L.U32 R41, R47, 0x10, RZ ;  /* 0x000000102f297819 */ /* 0x000fe400000006ff */
[----:B------:R-:W-:Y:S02]  /*12680*/  PRMT R39, R39, 0x7604, R38 ;  /* 0x0000760427277816 */ /* 0x000fe40000000026 */
[----:B------:R-:W-:Y:S02]  /*12690*/  LOP3.LUT R38, R34, 0xff, RZ, 0xc0, !PT ;  /* 0x000000ff22267812 */ /* 0x000fe400078ec0ff */
[----:B------:R-:W-:-:S02]  /*126a0*/  LOP3.LUT R41, R40, 0xff0000, R41, 0xf8, !PT ;  /* 0x00ff000028297812 */ /* 0x000fc400078ef829 */
[----:B------:R-:W-:Y:S02]  /*126b0*/  LOP3.LUT R45, R42, 0xff0000, R45, 0xf8, !PT ;  /* 0x00ff00002a2d7812 */ /* 0x000fe400078ef82d */
[----:B------:R-:W-:Y:S02]  /*126c0*/  PRMT R43, R43, 0x7604, R38 ;  /* 0x000076042b2b7816 */ /* 0x000fe40000000026 */
[----:B------:R-:W-:Y:S02]  /*126d0*/  LOP3.LUT R46, R45, 0xff000000, R35, 0xf8, !PT ;  /* 0xff0000002d2e7812 */ /* 0x000fe400078ef823 */
[----:B------:R-:W-:Y:S02]  /*126e0*/  LOP3.LUT R41, R41, 0xff000000, R37, 0xf8, !PT ;  /* 0xff00000029297812 */ /* 0x000fe400078ef825 */
[----:B0-----:R-:W-:Y:S02]  /*126f0*/  F2FP.F16.E4M3.UNPACK_B R38, R6.H1 ;  /* 0x00000006ff26723e */ /* 0x001fe400030006ff */
[----:B------:R-:W-:-:S02]  /*12700*/  LOP3.LUT R39, R39, 0xff0000, R36, 0xf8, !PT ;  /* 0x00ff000027277812 */ /* 0x000fc400078ef824 */
[----:B------:R-:W-:Y:S01]  /*12710*/  LOP3.LUT R43, R43, 0xff0000, R34, 0xf8, !PT ;  /* 0x00ff00002b2b7812 */ /* 0x000fe200078ef822 */
[--C-:B------:R-:W-:Y:S01]  /*12720*/  HADD2.F32 R37, -RZ, R38.reuse.H0_H0 ;  /* 0x20000026ff257230 */ /* 0x100fe20000004100 */
[----:B------:R-:W-:Y:S01]  /*12730*/  F2FP.F16.E4M3.UNPACK_B R47, R46 ;  /* 0x0000002eff2f723e */ /* 0x000fe200020006ff */
[----:B------:R-:W-:Y:S01]  /*12740*/  HADD2.F32 R38, -RZ, R38.H1_H1 ;  /* 0x30000026ff267230 */ /* 0x000fe20000004100 */
[----:B------:R-:W-:Y:S02]  /*12750*/  F2FP.F16.E4M3.UNPACK_B R42, R41 ;  /* 0x00000029ff2a723e */ /* 0x000fe400020006ff */
[----:B------:R-:W-:Y:S01]  /*12760*/  LOP3.LUT R40, R39, 0xff000000, R36, 0xf8, !PT ;  /* 0xff00000027287812 */ /* 0x000fe200078ef824 */
[--C-:B------:R-:W-:Y:S01]  /*12770*/  HADD2.F32 R48, -RZ, R47.reuse.H1_H1 ;  /* 0x3000002fff307230 */ /* 0x100fe20000004100 */
[----:B------:R-:W-:Y:S01]  /*12780*/  LOP3.LUT R45, R43, 0xff000000, R34, 0xf8, !PT ;  /* 0xff0000002b2d7812 */ /* 0x000fe200078ef822 */
[----:B------:R-:W-:Y:S01]  /*12790*/  HADD2.F32 R43, -RZ, R42.H1_H1 ;  /* 0x3000002aff2b7230 */ /* 0x000fe20000004100 */
[----:B------:R-:W-:Y:S01]  /*127a0*/  F2FP.F16.E4M3.UNPACK_B R36, R6 ;  /* 0x00000006ff24723e */ /* 0x000fe200020006ff */
[----:B------:R-:W-:Y:S01]  /*127b0*/  HADD2.F32 R47, -RZ, R47.H0_H0 ;  /* 0x2000002fff2f7230 */ /* 0x000fe20000004100 */
[-C--:B------:R-:W-:Y:S01]  /*127c0*/  F2FP.F16.E4M3.UNPACK_B R34, R5.reuse ;  /* 0x00000005ff22723e */ /* 0x080fe200020006ff */
[C---:B------:R-:W-:Y:S01]  /*127d0*/  FMUL.FTZ R50, R38.reuse, R48 ;  /* 0x0000003026327220 */ /* 0x040fe20000410000 */
[----:B------:R-:W-:Y:S01]  /*127e0*/  F2FP.F16.E4M3.UNPACK_B R35, R5.H1 ;  /* 0x00000005ff23723e */ /* 0x000fe200030006ff */
[----:B------:R-:W-:Y:S01]  /*127f0*/  FMUL.FTZ R51, R38, R43 ;  /* 0x0000002b26337220 */ /* 0x000fe20000410000 */
[----:B------:R-:W-:Y:S01]  /*12800*/  HADD2.F32 R5, -RZ, R36.H1_H1 ;  /* 0x30000024ff057230 */ /* 0x000fe20000004100 */
[----:B------:R-:W-:Y:S01]  /*12810*/  F2FP.F16.E4M3.UNPACK_B R39, R7 ;  /* 0x00000007ff27723e */ /* 0x000fe200020006ff */
[----:B------:R-:W-:Y:S01]  /*12820*/  HADD2.F32 R42, -RZ, R42.H0_H0 ;  /* 0x2000002aff2a7230 */ /* 0x000fe20000004100 */
[----:B------:R-:W-:Y:S01]  /*12830*/  F2FP.F16.E4M3.UNPACK_B R46, R46.H1 ;  /* 0x0000002eff2e723e */ /* 0x000fe200030006ff */
[C---:B------:R-:W-:Y:S01]  /*12840*/  FFMA.FTZ R49, R37.reuse, R43, -R50 ;  /* 0x0000002b25317223 */ /* 0x040fe20000010832 */
[----:B------:R-:W-:Y:S01]  /*12850*/  FFMA.FTZ R52, R37, R48, R51 ;  /* 0x0000003025347223 */ /* 0x000fe20000010033 */
[----:B------:R-:W-:Y:S01]  /*12860*/  HADD2.F32 R36, -RZ, R36.H0_H0 ;  /* 0x20000024ff247230 */ /* 0x000fe20000004100 */
[----:B------:R-:W-:Y:S01]  /*12870*/  F2FP.F16.E4M3.UNPACK_B R41, R41.H1 ;  /* 0x00000029ff29723e */ /* 0x000fe200030006ff */
[C---:B------:R-:W-:Y:S01]  /*12880*/  FMUL.FTZ R37, R5.reuse, R47 ;  /* 0x0000002f05257220 */ /* 0x040fe20000410000 */
[----:B------:R-:W-:Y:S01]  /*12890*/  FMUL.FTZ R38, R5, R42 ;  /* 0x0000002a05267220 */ /* 0x000fe20000410000 */
[----:B------:R-:W-:Y:S01]  /*128a0*/  F2FP.F16.E4M3.UNPACK_B R7, R7.H1 ;  /* 0x00000007ff07723e */ /* 0x000fe200030006ff */
[----:B------:R-:W-:-:S02]  /*128b0*/  HADD2.F32 R5, -RZ, R39.H1_H1 ;  /* 0x30000027ff057230 */ /* 0x000fc40000004100 */
[C---:B------:R-:W-:Y:S01]  /*128c0*/  FFMA.FTZ R43, R36.reuse, R42, -R37 ;  /* 0x0000002a242b7223 */ /* 0x040fe20000010825 */
[--C-:B------:R-:W-:Y:S02]  /*128d0*/  HADD2.F32 R48, -RZ, R46.reuse.H0_H0 ;  /* 0x2000002eff307230 */ /* 0x100fe40000004100 */
[----:B------:R-:W-:Y:S01]  /*128e0*/  FFMA.FTZ R50, R36, R47, R38 ;  /* 0x0000002f24327223 */ /* 0x000fe20000010026 */
[----:B------:R-:W-:Y:S01]  /*128f0*/  HADD2.F32 R38, -RZ, R41.H0_H0 ;  /* 0x20000029ff267230 */ /* 0x000fe20000004100 */
[----:B------:R-:W-:Y:S01]  /*12900*/  F2FP.F16.E4M3.UNPACK_B R6, R4 ;  /* 0x00000004ff06723e */ /* 0x000fe200020006ff */
[----:B------:R-:W-:Y:S02]  /*12910*/  HADD2.F32 R39, -RZ, R39.H0_H0 ;  /* 0x20000027ff277230 */ /* 0x000fe40000004100 */
[C---:B------:R-:W-:Y:S01]  /*12920*/  FMUL.FTZ R42, R5.reuse, R48 ;  /* 0x00000030052a7220 */ /* 0x040fe20000410000 */
[----:B------:R-:W-:Y:S02]  /*12930*/  HADD2.F32 R46, -RZ, R46.H1_H1 ;  /* 0x3000002eff2e7230 */ /* 0x000fe40000004100 */
[----:B------:R-:W-:Y:S01]  /*12940*/  FMUL.FTZ R54, R5, R38 ;  /* 0x0000002605367220 */ /* 0x000fe20000410000 */
[----:B------:R-:W-:-:S02]  /*12950*/  HADD2.F32 R36, -RZ, R7.H1_H1 ;  /* 0x30000007ff247230 */ /* 0x000fc40000004100 */
[C---:B------:R-:W-:Y:S01]  /*12960*/  FFMA.FTZ R47, R39.reuse, R38, -R42 ;  /* 0x00000026272f7223 */ /* 0x040fe2000001082a */
[----:B------:R-:W-:Y:S01]  /*12970*/  HADD2.F32 R41, -RZ, R41.H1_H1 ;  /* 0x30000029ff297230 */ /* 0x000fe20000004100 */
[----:B------:R-:W-:Y:S01]  /*12980*/  F2FP.F16.E4M3.UNPACK_B R4, R4.H1 ;  /* 0x00000004ff04723e */ /* 0x000fe200030006ff */
[----:B------:R-:W-:Y:S02]  /*12990*/  HADD2.F32 R5, -RZ, R7.H0_H0 ;  /* 0x20000007ff057230 */ /* 0x000fe40000004100 */
[C---:B------:R-:W-:Y:S01]  /*129a0*/  FMUL.FTZ R38, R36.reuse, R46 ;  /* 0x0000002e24267220 */ /* 0x040fe20000410000 */
[----:B------:R-:W-:Y:S01]  /*129b0*/  F2FP.F16.E4M3.UNPACK_B R37, R45 ;  /* 0x0000002dff25723e */ /* 0x000fe200020006ff */
[-C--:B------:R-:W-:Y:S01]  /*129c0*/  FMUL.FTZ R56, R36, R41.reuse ;  /* 0x0000002924387220 */ /* 0x080fe20000410000 */
[----:B------:R-:W-:Y:S01]  /*129d0*/  F2FP.F16.E4M3.UNPACK_B R36, R40 ;  /* 0x00000028ff24723e */ /* 0x000fe200020006ff */
[----:B------:R-:W-:Y:S01]  /*129e0*/  FFMA.FTZ R54, R39, R48, R54 ;  /* 0x0000003027367223 */ /* 0x000fe20000010036 */
[C---:B------:R-:W-:Y:S01]  /*129f0*/  FFMA.FTZ R48, R5.reuse, R41, -R38 ;  /* 0x0000002905307223 */ /* 0x040fe20000010826 */
[----:B------:R-:W-:Y:S01]  /*12a00*/  FFMA.FTZ R51, R5, R46, R56 ;  /* 0x0000002e05337223 */ /* 0x000fe20000010038 */
[----:B------:R-:W-:Y:S01]  /*12a10*/  HADD2.F32 R7, -RZ, R4.H1_H1 ;  /* 0x30000004ff077230 */ /* 0x000fe20000004100 */
[----:B------:R-:W-:Y:S01]  /*12a20*/  F2FP.F16.E4M3.UNPACK_B R40, R40.H1 ;  /* 0x00000028ff28723e */ /* 0x000fe200030006ff */
[----:B------:R-:W-:Y:S01]  /*12a30*/  HADD2.F32 R42, -RZ, R37.H1_H1 ;  /* 0x30000025ff2a7230 */ /* 0x000fe20000004100 */
[----:B------:R-:W-:Y:S01]  /*12a40*/  F2FP.F16.E4M3.UNPACK_B R45, R45.H1 ;  /* 0x0000002dff2d723e */ /* 0x000fe200030006ff */
[----:B------:R-:W-:-:S02]  /*12a50*/  HADD2.F32 R38, -RZ, R36.H1_H1 ;  /* 0x30000024ff267230 */ /* 0x000fc40000004100 */
[----:B------:R-:W-:Y:S02]  /*12a60*/  HADD2.F32 R5, -RZ, R4.H0_H0 ;  /* 0x20000004ff057230 */ /* 0x000fe40000004100 */
[----:B------:R-:W-:Y:S01]  /*12a70*/  FMUL.FTZ R46, R7, R42 ;  /* 0x0000002a072e7220 */ /* 0x000fe20000410000 */
[----:B------:R-:W-:Y:S02]  /*12a80*/  HADD2.F32 R39, -RZ, R37.H0_H0 ;  /* 0x20000025ff277230 */ /* 0x000fe40000004100 */
[----:B------:R-:W-:Y:S02]  /*12a90*/  HADD2.F32 R4, -RZ, R6.H1_H1 ;  /* 0x30000006ff047230 */ /* 0x000fe40000004100 */
[-C--:B------:R-:W-:Y:S01]  /*12aa0*/  FFMA.FTZ R46, R5, R38.reuse, -R46 ;  /* 0x00000026052e7223 */ /* 0x080fe2000001082e */
[----:B------:R-:W-:Y:S02]  /*12ab0*/  HADD2.F32 R37, -RZ, R36.H0_H0 ;  /* 0x20000024ff257230 */ /* 0x000fe40000004100 */
[----:B------:R-:W-:Y:S01]  /*12ac0*/  FMUL.FTZ R36, R7, R38 ;  /* 0x0000002607247220 */ /* 0x000fe20000410000 */
[----:B------:R-:W-:-:S02]  /*12ad0*/  HADD2.F32 R6, -RZ, R6.H0_H0 ;  /* 0x20000006ff067230 */ /* 0x000fc40000004100 */
[C---:B------:R-:W-:Y:S01]  /*12ae0*/  FMUL.FTZ R7, R4.reuse, R39 ;  /* 0x0000002704077220 */ /* 0x040fe20000410000 */
[-C--:B------:R-:W-:Y:S01]  /*12af0*/  FMUL.FTZ R4, R4, R37.reuse ;  /* 0x0000002504047220 */ /* 0x080fe20000410000 */
[----:B------:R-:W-:Y:S02]  /*12b00*/  FFMA.FTZ R41, R5, R42, R36 ;  /* 0x0000002a05297223 */ /* 0x000fe40000010024 */
[C---:B------:R-:W-:Y:S01]  /*12b10*/  FFMA.FTZ R37, R6.reuse, R37, -R7 ;  /* 0x0000002506257223 */ /* 0x040fe20000010807 */
[----:B------:R-:W-:Y:S02]  /*12b20*/  HADD2.F32 R5, -RZ, R35.H1_H1 ;  /* 0x30000023ff057230 */ /* 0x000fe40000004100 */
[----:B------:R-:W-:Y:S01]  /*12b30*/  FFMA.FTZ R38, R6, R39, R4 ;  /* 0x0000002706267223 */ /* 0x000fe20000010004 */
[----:B------:R-:W-:Y:S02]  /*12b40*/  HADD2.F32 R6, -RZ, R40.H1_H1 ;  /* 0x30000028ff067230 */ /* 0x000fe40000004100 */
[----:B------:R-:W-:-:S02]  /*12b50*/  HADD2.F32 R36, -RZ, R45.H1_H1 ;  /* 0x3000002dff247230 */ /* 0x000fc40000004100 */
[----:B------:R-:W-:Y:S02]  /*12b60*/  HADD2.F32 R45, -RZ, R45.H0_H0 ;  /* 0x2000002dff2d7230 */ /* 0x000fe40000004100 */
[C---:B------:R-:W-:Y:S01]  /*12b70*/  FMUL.FTZ R39, R5.reuse, R6 ;  /* 0x0000000605277220 */ /* 0x040fe20000410000 */
[----:B------:R-:W-:Y:S02]  /*12b80*/  HADD2.F32 R4, -RZ, R34.H1_H1 ;  /* 0x30000022ff047230 */ /* 0x000fe40000004100 */
[----:B------:R-:W-:Y:S02]  /*12b90*/  HADD2.F32 R7, -RZ, R40.H0_H0 ;  /* 0x20000028ff077230 */ /* 0x000fe40000004100 */
[----:B------:R-:W-:Y:S01]  /*12ba0*/  FMUL.FTZ R40, R5, R36 ;  /* 0x0000002405287220 */ /* 0x000fe20000410000 */
[----:B------:R-:W-:Y:S02]  /*12bb0*/  HADD2.F32 R35, -RZ, R35.H0_H0 ;  /* 0x20000023ff237230 */ /* 0x000fe40000004100 */
[----:B------:R-:W-:Y:S01]  /*12bc0*/  FMUL.FTZ R5, R4, R45 ;  /* 0x0000002d04057220 */ /* 0x000fe20000410000 */
[----:B------:R-:W-:-:S02]  /*12bd0*/  HADD2.F32 R34, -RZ, R34.H0_H0 ;  /* 0x20000022ff227230 */ /* 0x000fc40000004100 */
[-C--:B------:R-:W-:Y:S01]  /*12be0*/  FMUL.FTZ R4, R4, R7.reuse ;  /* 0x0000000704047220 */ /* 0x080fe20000410000 */
[C---:B------:R-:W-:Y:S01]  /*12bf0*/  FFMA.FTZ R40, R35.reuse, R6, -R40 ;  /* 0x0000000623287223 */ /* 0x040fe20000010828 */
[----:B------:R-:W-:Y:S01]  /*12c00*/  FFMA.FTZ R39, R35, R36, R39 ;  /* 0x0000002423277223 */ /* 0x000fe20000010027 */
[C---:B------:R-:W-:Y:S01]  /*12c10*/  FFMA.FTZ R5, R34.reuse, R7, -R5 ;  /* 0x0000000722057223 */ /* 0x040fe20000010805 */
[----:B------:R-:W-:Y:S01]  /*12c20*/  FFMA.FTZ R34, R34, R45, R4 ;  /* 0x0000002d22227223 */ /* 0x000fe20000010004 */
[----:B------:R-:W-:Y:S02]  /*12c30*/  F2FP.SATFINITE.E4M3.F32.PACK_AB_MERGE_C R6, R52, R49, RZ ;  /* 0x000000313406723e */ /* 0x000fe400048070ff */
[----:B------:R-:W-:Y:S02]  /*12c40*/  F2FP.SATFINITE.E4M3.F32.PACK_AB_MERGE_C R7, R51, R48, RZ ;  /* 0x000000303307723e */ /* 0x000fe400048070ff */
[----:B------:R-:W-:Y:S02]  /*12c50*/  F2FP.SATFINITE.E4M3.F32.PACK_AB_MERGE_C R4, R41, R46, RZ ;  /* 0x0000002e2904723e */ /* 0x000fe400048070ff */
[----:B------:R-:W-:-:S02]  /*12c60*/  F2FP.SATFINITE.E4M3.F32.PACK_AB_MERGE_C R39, R39, R40, RZ ;  /* 0x000000282727723e */ /* 0x000fc400048070ff */
[----:B------:R-:W-:Y:S02]  /*12c70*/  F2FP.SATFINITE.E4M3.F32.PACK_AB_MERGE_C R6, R50, R43, R6 ;  /* 0x0000002b3206723e */ /* 0x000fe40004807006 */
[----:B------:R-:W-:Y:S02]  /*12c80*/  F2FP.SATFINITE.E4M3.F32.PACK_AB_MERGE_C R7, R54, R47, R7 ;  /* 0x0000002f3607723e */ /* 0x000fe40004807007 */
[----:B------:R-:W-:Y:S02]  /*12c90*/  F2FP.SATFINITE.E4M3.F32.PACK_AB_MERGE_C R4, R38, R37, R4 ;  /* 0x000000252604723e */ /* 0x000fe40004807004 */
[----:B------:R-:W-:-:S05]  /*12ca0*/  F2FP.SATFINITE.E4M3.F32.PACK_AB_MERGE_C R5, R34, R5, R39 ;  /* 0x000000052205723e */ /* 0x000fca0004807027 */
[----:B------:R0:W-:Y:S02]  /*12cb0*/  STS.128 [R3+0x1e200], R4 ;  /* 0x01e2000403007388 */ /* 0x0001e40000000c00 */
.L_x_561:
[----:B------:R-:W-:Y:S05]  /*12cc0*/  BSYNC B1 ;  /* 0x0000000000017941 */ /* 0x000fea0003800000 */
.L_x_560:
[----:B------:R-:W-:Y:S01]  /*12cd0*/  BSSY B1, `(.L_x_562) ;  /* 0x000007d000017945 */ /* 0x000fe20003800000 */
[----:B------:R-:W-:-:S03]  /*12ce0*/  @P0 VIADD R0, R3, 0xffffffe0 ;  /* 0xffffffe003000836 */ /* 0x000fc60000000000 */
[----:B------:R-:W-:Y:S05]  /*12cf0*/  @P1 BRA `(.L_x_563) ;  /* 0x0000000400e81947 */ /* 0x000fea0003800000 */
[----:B0-----:R-:W0:Y:S01]  /*12d00*/  LDS.128 R4, [R0+0x1e200] ;  /* 0x01e2000000047984 */ /* 0x001e220000000c00 */
[----:B-----5:R-:W-:Y:S02]  /*12d10*/  SHF.R.U32.HI R40, RZ, 0x8, R33 ;  /* 0x00000008ff287819 */ /* 0x020fe40000011621 */
[----:B------:R-:W-:Y:S02]  /*12d20*/  SHF.R.U32.HI R36, RZ, 0x8, R31 ;  /* 0x00000008ff247819 */ /* 0x000fe4000001161f */
[----:B------:R-:W-:Y:S02]  /*12d30*/  LOP3.LUT R41, R33, 0xff, RZ, 0xc0, !PT ;  /* 0x000000ff21297812 */ /* 0x000fe400078ec0ff */
[----:B------:R-:W-:Y:S02]  /*12d40*/  LOP3.LUT R40, R40, 0xff, RZ, 0xc0, !PT ;  /* 0x000000ff28287812 */ /* 0x000fe400078ec0ff */
[----:B------:R-:W-:Y:S02]  /*12d50*/  LOP3.LUT R37, R31, 0xff, RZ, 0xc0, !PT ;  /* 0x000000ff1f257812 */ /* 0x000fe400078ec0ff */
[----:B------:R-:W-:-:S02]  /*12d60*/  LOP3.LUT R36, R36, 0xff, RZ, 0xc0, !PT ;  /* 0x000000ff24247812 */ /* 0x000fc400078ec0ff */
[----:B------:R-:W-:Y:S02]  /*12d70*/  SHF.R.U32.HI R34, RZ, 0x8, R30 ;  /* 0x00000008ff227819 */ /* 0x000fe4000001161e */
[----:B------:R-:W-:Y:S02]  /*12d80*/  SHF.R.U32.HI R38, RZ, 0x8, R32 ;  /* 0x00000008ff267819 */ /* 0x000fe40000011620 */
[----:B------:R-:W-:Y:S02]  /*12d90*/  PRMT R41, R40, 0x7604, R41 ;  /* 0x0000760428297816 */ /* 0x000fe40000000029 */
[----:B------:R-:W-:Y:S02]  /*12da0*/  PRMT R37, R36, 0x7604, R37 ;  /* 0x0000760424257816 */ /* 0x000fe40000000025 */
[----:B------:R-:W-:Y:S02]  /*12db0*/  SHF.R.U32.HI R40, RZ, 0x10, R33 ;  /* 0x00000010ff287819 */ /* 0x000fe40000011621 */
[----:B------:R-:W-:-:S02]  /*12dc0*/  LOP3.LUT R35, R30, 0xff, RZ, 0xc0, !PT ;  /* 0x000000ff1e237812 */ /* 0x000fc400078ec0ff */
[----:B------:R-:W-:Y:S02]  /*12dd0*/  LOP3.LUT R34, R34, 0xff, RZ, 0xc0, !PT ;  /* 0x000000ff22227812 */ /* 0x000fe400078ec0ff */
[----:B------:R-:W-:Y:S02]  /*12de0*/  SHF.R.U32.HI R36, RZ, 0x10, R31 ;  /* 0x00000010ff247819 */ /* 0x000fe4000001161f */
[----:B------:R-:W-:Y:S02]  /*12df0*/  LOP3.LUT R39, R32, 0xff, RZ, 0xc0, !PT ;  /* 0x000000ff20277812 */ /* 0x000fe400078ec0ff */
[----:B------:R-:W-:Y:S02]  /*12e00*/  LOP3.LUT R38, R38, 0xff, RZ, 0xc0, !PT ;  /* 0x000000ff26267812 */ /* 0x000fe400078ec0ff */
[----:B------:R-:W-:Y:S02]  /*12e10*/  LOP3.LUT R40, R40, 0xff, RZ, 0xc0, !PT ;  /* 0x000000ff28287812 */ /* 0x000fe400078ec0ff */
[----:B------:R-:W-:-:S02]  /*12e20*/  PRMT R35, R34, 0x7604, R35 ;  /* 0x0000760422237816 */ /* 0x000fc40000000023 */
[----:B------:R-:W-:Y:S02]  /*12e30*/  LOP3.LUT R36, R36, 0xff, RZ, 0xc0, !PT ;  /* 0x000000ff24247812 */ /* 0x000fe400078ec0ff */
[----:B------:R-:W-:Y:S02]  /*12e40*/  SHF.R.U32.HI R34, RZ, 0x10, R30 ;  /* 0x00000010ff227819 */ /* 0x000fe4000001161e */
[----:B------:R-:W-:Y:S02]  /*12e50*/  PRMT R39, R38, 0x7604, R39 ;  /* 0x0000760426277816 */ /* 0x000fe40000000027 */
[----:B------:R-:W-:Y:S02]  /*12e60*/  SHF.R.U32.HI R38, RZ, 0x10, R32 ;  /* 0x00000010ff267819 */ /* 0x000fe40000011620 */
[----:B------:R-:W-:Y:S02]  /*12e70*/  PRMT R41, R40, 0x7054, R41 ;  /* 0x0000705428297816 */ /* 0x000fe40000000029 */
[----:B------:R-:W-:-:S02]  /*12e80*/  PRMT R37, R36, 0x7054, R37 ;  /* 0x0000705424257816 */ /* 0x000fc40000000025 */
[----:B------:R-:W-:Y:S02]  /*12e90*/  LOP3.LUT R34, R34, 0xff, RZ, 0xc0, !PT ;  /* 0x000000ff22227812 */ /* 0x000fe400078ec0ff */
[----:B------:R-:W-:Y:S02]  /*12ea0*/  LOP3.LUT R38, R38, 0xff, RZ, 0xc0, !PT ;  /* 0x000000ff26267812 */ /* 0x000fe400078ec0ff */
[----:B------:R-:W-:Y:S02]  /*12eb0*/  LOP3.LUT R41, R41, 0xff000000, R33, 0xf8, !PT ;  /* 0xff00000029297812 */ /* 0x000fe400078ef821 */
[----:B------:R-:W-:Y:S02]  /*12ec0*/  LOP3.LUT R37, R37, 0xff000000, R31, 0xf8, !PT ;  /* 0xff00000025257812 */ /* 0x000fe400078ef81f */
[----:B------:R-:W-:Y:S02]  /*12ed0*/  PRMT R35, R34, 0x7054, R35 ;  /* 0x0000705422237816 */ /* 0x000fe40000000023 */
[----:B0-----:R-:W-:-:S02]  /*12ee0*/  F2FP.F16.E4M3.UNPACK_B R34, R6.H1 ;  /* 0x00000006ff22723e */ /* 0x001fc400030006ff */
[----:B------:R-:W-:Y:S02]  /*12ef0*/  PRMT R39, R38, 0x7054, R39 ;  /* 0x0000705426277816 */ /* 0x000fe40000000027 */
[----:B------:R-:W-:Y:S01]  /*12f00*/  F2FP.F16.E4M3.UNPACK_B R42, R41 ;  /* 0x00000029ff2a723e */ /* 0x000fe200020006ff */
[--C-:B------:R-:W-:Y:S01]  /*12f10*/  HADD2.F32 R33, -RZ, R34.reuse.H0_H0 ;  /* 0x20000022ff217230 */ /* 0x100fe20000004100 */
[----:B------:R-:W-:Y:S01]  /*12f20*/  F2FP.F16.E4M3.UNPACK_B R38, R37 ;  /* 0x00000025ff26723e */ /* 0x000fe200020006ff */
[----:B------:R-:W-:Y:S01]  /*12f30*/  HADD2.F32 R34, -RZ, R34.H1_H1 ;  /* 0x30000022ff227230 */ /* 0x000fe20000004100 */
[----:B------:R-:W-:Y:S01]  /*12f40*/  LOP3.LUT R40, R39, 0xff000000, R32, 0xf8, !PT ;  /* 0xff00000027287812 */ /* 0x000fe200078ef820 */
[----:B------:R-:W-:Y:S01]  /*12f50*/  HADD2.F32 R43, -RZ, R42.H1_H1 ;  /* 0x3000002aff2b7230 */ /* 0x000fe20000004100 */
[----:B------:R-:W-:Y:S01]  /*12f60*/  F2FP.F16.E4M3.UNPACK_B R32, R6 ;  /* 0x00000006ff20723e */ /* 0x000fe200020006ff */
[----:B------:R-:W-:Y:S01]  /*12f70*/  HADD2.F32 R39, -RZ, R38.H1_H1 ;  /* 0x30000026ff277230 */ /* 0x000fe20000004100 */
[----:B------:R-:W-:Y:S01]  /*12f80*/  LOP3.LUT R36, R35, 0xff000000, R30, 0xf8, !PT ;  /* 0xff00000023247812 */ /* 0x000fe200078ef81e */
[----:B------:R-:W-:-:S02]  /*12f90*/  HADD2.F32 R42, -RZ, R42.H0_H0 ;  /* 0x2000002aff2a7230 */ /* 0x000fc40000004100 */
[C---:B------:R-:W-:Y:S01]  /*12fa0*/  FMUL.FTZ R46, R34.reuse, R43 ;  /* 0x0000002b222e7220 */ /* 0x040fe20000410000 */
[----:B------:R-:W-:Y:S01]  /*12fb0*/  F2FP.F16.E4M3.UNPACK_B R30, R5 ;  /* 0x00000005ff1e723e */ /* 0x000fe200020006ff */
[----:B------:R-:W-:Y:S01]  /*12fc0*/  FMUL.FTZ R34, R34, R39 ;  /* 0x0000002722227220 */ /* 0x000fe20000410000 */
[----:B------:R-:W-:Y:S01]  /*12fd0*/  F2FP.F16.E4M3.UNPACK_B R31, R5.H1 ;  /* 0x00000005ff1f723e */ /* 0x000fe200030006ff */
[----:B------:R-:W-:Y:S01]  /*12fe0*/  HADD2.F32 R5, -RZ, R32.H1_H1 ;  /* 0x30000020ff057230 */ /* 0x000fe20000004100 */
[----:B------:R-:W-:Y:S01]  /*12ff0*/  F2FP.F16.E4M3.UNPACK_B R35, R7 ;  /* 0x00000007ff23723e */ /* 0x000fe200020006ff */
[----:B------:R-:W-:Y:S01]  /*13000*/  HADD2.F32 R38, -RZ, R38.H0_H0 ;  /* 0x20000026ff267230 */ /* 0x000fe20000004100 */
[----:B------:R-:W-:Y:S01]  /*13010*/  F2FP.F16.E4M3.UNPACK_B R41, R41.H1 ;  /* 0x00000029ff29723e */ /* 0x000fe200030006ff */
[C---:B------:R-:W-:Y:S01]  /*13020*/  FFMA.FTZ R45, R33.reuse, R39, -R46 ;  /* 0x00000027212d7223 */ /* 0x040fe2000001082e */
[----:B------:R-:W-:Y:S01]  /*13030*/  F2FP.F16.E4M3.UNPACK_B R37, R37.H1 ;  /* 0x00000025ff25723e */ /* 0x000fe200030006ff */
[----:B------:R-:W-:Y:S01]  /*13040*/  FFMA.FTZ R50, R33, R43, R34 ;  /* 0x0000002b21327223 */ /* 0x000fe20000010022 */
[----:B------:R-:W-:-:S02]  /*13050*/  HADD2.F32 R32, -RZ, R32.H0_H0 ;  /* 0x20000020ff207230 */ /* 0x000fc40000004100 */
[C---:B------:R-:W-:Y:S01]  /*13060*/  FMUL.FTZ R33, R5.reuse, R42 ;  /* 0x0000002a05217220 */ /* 0x040fe20000410000 */
[-C--:B------:R-:W-:Y:S01]  /*13070*/  FMUL.FTZ R39, R5, R38.reuse ;  /* 0x0000002605277220 */ /* 0x080fe20000410000 */
[----:B------:R-:W-:Y:S01]  /*13080*/  F2FP.F16.E4M3.UNPACK_B R7, R7.H1 ;  /* 0x00000007ff07723e */ /* 0x000fe200030006ff */
[----:B------:R-:W-:Y:S02]  /*13090*/  HADD2.F32 R5, -RZ, R35.H1_H1 ;  /* 0x30000023ff057230 */ /* 0x000fe40000004100 */
[C---:B------:R-:W-:Y:S01]  /*130a0*/  FFMA.FTZ R43, R32.reuse, R38, -R33 ;  /* 0x00000026202b7223 */ /* 0x040fe20000010821 */
[----:B------:R-:W-:Y:S02]  /*130b0*/  HADD2.F32 R46, -RZ, R41.H0_H0 ;  /* 0x20000029ff2e7230 */ /* 0x000fe40000004100 */
[----:B------:R-:W-:Y:S01]  /*130c0*/  FFMA.FTZ R48, R32, R42, R39 ;  /* 0x0000002a20307223 */ /* 0x000fe20000010027 */
[----:B------:R-:W-:Y:S01]  /*130d0*/  HADD2.F32 R34, -RZ, R37.H0_H0 ;  /* 0x20000025ff227230 */ /* 0x000fe20000004100 */
[----:B------:R-:W-:Y:S01]  /*130e0*/  F2FP.F16.E4M3.UNPACK_B R6, R4 ;  /* 0x00000004ff06723e */ /* 0x000fe200020006ff */
[----:B------:R-:W-:-:S02]  /*130f0*/  HADD2.F32 R35, -RZ, R35.H0_H0 ;  /* 0x20000023ff237230 */ /* 0x000fc40000004100 */
[C---:B------:R-:W-:Y:S01]  /*13100*/  FMUL.FTZ R38, R5.reuse, R46 ;  /* 0x0000002e05267220 */ /* 0x040fe20000410000 */
[----:B------:R-:W-:Y:S02]  /*13110*/  HADD2.F32 R41, -RZ, R41.H1_H1 ;  /* 0x30000029ff297230 */ /* 0x000fe40000004100 */
[-C--:B------:R-:W-:Y:S01]  /*13120*/  FMUL.FTZ R42, R5, R34.reuse ;  /* 0x00000022052a7220 */ /* 0x080fe20000410000 */
[----:B------:R-:W-:Y:S02]  /*13130*/  HADD2.F32 R32, -RZ, R7.H1_H1 ;  /* 0x30000007ff207230 */ /* 0x000fe40000004100 */
[C---:B------:R-:W-:Y:S01]  /*13140*/  FFMA.FTZ R47, R35.reuse, R34, -R38 ;  /* 0x00000022232f7223 */ /* 0x040fe20000010826 */
[----:B------:R-:W-:Y:S02]  /*13150*/  HADD2.F32 R37, -RZ, R37.H1_H1 ;  /* 0x30000025ff257230 */ /* 0x000fe40000004100 */
[----:B------:R-:W-:Y:S01]  /*13160*/  FFMA.FTZ R46, R35, R46, R42 ;  /* 0x0000002e232e7223 */ /* 0x000fe2000001002a */
[----:B------:R-:W-:-:S02]  /*13170*/  HADD2.F32 R5, -RZ, R7.H0_H0 ;  /* 0x20000007ff057230 */ /* 0x000fc40000004100 */
[C---:B------:R-:W-:Y:S01]  /*13180*/  FMUL.FTZ R34, R32.reuse, R41 ;  /* 0x0000002920227220 */ /* 0x040fe20000410000 */
[----:B------:R-:W-:Y:S01]  /*13190*/  F2FP.F16.E4M3.UNPACK_B R4, R4.H1 ;  /* 0x00000004ff04723e */ /* 0x000fe200030006ff */
[-C--:B------:R-:W-:Y:S01]  /*131a0*/  FMUL.FTZ R42, R32, R37.reuse ;  /* 0x00000025202a7220 */ /* 0x080fe20000410000 */
[----:B------:R-:W-:Y:S01]  /*131b0*/  F2FP.F16.E4M3.UNPACK_B R33, R40 ;  /* 0x00000028ff21723e */ /* 0x000fe200020006ff */
[C---:B------:R-:W-:Y:S01]  /*131c0*/  FFMA.FTZ R49, R5.reuse, R37, -R34 ;  /* 0x0000002505317223 */ /* 0x040fe20000010822 */
[-C--:B------:R-:W-:Y:S01]  /*131d0*/  F2FP.F16.E4M3.UNPACK_B R32, R36.reuse ;  /* 0x00000024ff20723e */ /* 0x080fe200020006ff */
        /* <DEDUP_REMOVED lines=44> */
.L_x_563:
[----:B------:R-:W-:Y:S05]  /*134a0*/  BSYNC B1 ;  /* 0x0000000000017941 */ /* 0x000fea0003800000 */
.L_x_562:
[----:B------:R-:W-:Y:S04]  /*134b0*/  BSSY B1, `(.L_x_564) ;  /* 0x0000078000017945 */ /* 0x000fe80003800000 */
[----:B------:R-:W-:Y:S05]  /*134c0*/  @P2 BRA `(.L_x_565) ;  /* 0x0000000400d82947 */ /* 0x000fea0003800000 */
[----:B01----:R-:W0:Y:S01]  /*134d0*/  LDS.128 R4, [R3+0x20200] ;  /* 0x0202000003047984 */ /* 0x003e220000000c00 */
        /* <DEDUP_REMOVED lines=13> */
[----:B------:R-:W-:Y:S01]  /*135b0*/  LOP3.LUT R35, R33, 0xff, RZ, 0xc0, !PT ;  /* 0x000000ff21237812 */ /* 0x000fe200078ec0ff */
[----:B------:R-:W-:Y:S01]  /*135c0*/  IMAD.U32 R33, R38, 0x10000, RZ ;  /* 0x0001000026217824 */ /* 0x000fe200078e00ff */
[----:B------:R-:W-:-:S02]  /*135d0*/  LOP3.LUT R30, R26, 0xff, RZ, 0xc0, !PT ;  /* 0x000000ff1a1e7812 */ /* 0x000fc400078ec0ff */
[----:B------:R-:W-:Y:S02]  /*135e0*/  LOP3.LUT R31, R31, 0xff, RZ, 0xc0, !PT ;  /* 0x000000ff1f1f7812 */ /* 0x000fe400078ec0ff */
[----:B------:R-:W-:Y:S02]  /*135f0*/  LOP3.LUT R37, R34, 0xff0000, R37, 0xf8, !PT ;  /* 0x00ff000022257812 */ /* 0x000fe400078ef825 */
[----:B------:R-:W-:Y:S02]  /*13600*/  PRMT R31, R31, 0x7604, R30 ;  /* 0x000076041f1f7816 */ /* 0x000fe4000000001e */
[----:B------:R-:W-:Y:S02]  /*13610*/  LOP3.LUT R30, R28, 0xff, RZ, 0xc0, !PT ;  /* 0x000000ff1c1e7812 */ /* 0x000fe400078ec0ff */
[----:B------:R-:W-:Y:S02]  /*13620*/  LOP3.LUT R33, R32, 0xff0000, R33, 0xf8, !PT ;  /* 0x00ff000020217812 */ /* 0x000fe400078ef821 */
[----:B------:R-:W-:-:S02]  /*13630*/  LOP3.LUT R37, R37, 0xff000000, R29, 0xf8, !PT ;  /* 0xff00000025257812 */ /* 0x000fc400078ef81d */
[----:B------:R-:W-:Y:S02]  /*13640*/  PRMT R35, R35, 0x7604, R30 ;  /* 0x0000760423237816 */ /* 0x000fe4000000001e */
[----:B------:R-:W-:Y:S02]  /*13650*/  LOP3.LUT R33, R33, 0xff000000, R27, 0xf8, !PT ;  /* 0xff00000021217812 */ /* 0x000fe400078ef81b */
[-C--:B0-----:R-:W-:Y:S02]  /*13660*/  F2FP.F16.E4M3.UNPACK_B R30, R6.reuse.H1 ;  /* 0x00000006ff1e723e */ /* 0x081fe400030006ff */
[----:B------:R-:W-:Y:S02]  /*13670*/  F2FP.F16.E4M3.UNPACK_B R38, R37 ;  /* 0x00000025ff26723e */ /* 0x000fe400020006ff */
[----:B------:R-:W-:Y:S01]  /*13680*/  LOP3.LUT R35, R35, 0xff0000, R28, 0xf8, !PT ;  /* 0x00ff000023237812 */ /* 0x000fe200078ef81c */
[--C-:B------:R-:W-:Y:S01]  /*13690*/  HADD2.F32 R29, -RZ, R30.reuse.H0_H0 ;  /* 0x2000001eff1d7230 */ /* 0x100fe20000004100 */
[----:B------:R-:W-:Y:S01]  /*136a0*/  F2FP.F16.E4M3.UNPACK_B R34, R33 ;  /* 0x00000021ff22723e */ /* 0x000fe200020006ff */
[----:B------:R-:W-:Y:S01]  /*136b0*/  HADD2.F32 R30, -RZ, R30.H1_H1 ;  /* 0x3000001eff1e7230 */ /* 0x000fe20000004100 */
[----:B------:R-:W-:Y:S01]  /*136c0*/  LOP3.LUT R31, R31, 0xff0000, R26, 0xf8, !PT ;  /* 0x00ff00001f1f7812 */ /* 0x000fe200078ef81a */
[----:B------:R-:W-:Y:S01]  /*136d0*/  HADD2.F32 R39, -RZ, R38.H1_H1 ;  /* 0x30000026ff277230 */ /* 0x000fe20000004100 */
[----:B------:R-:W-:Y:S01]  /*136e0*/  LOP3.LUT R36, R35, 0xff000000, R28, 0xf8, !PT ;  /* 0xff00000023247812 */ /* 0x000fe200078ef81c */
[----:B------:R-:W-:Y:S01]  /*136f0*/  HADD2.F32 R35, -RZ, R34.H1_H1 ;  /* 0x30000022ff237230 */ /* 0x000fe20000004100 */
[----:B------:R-:W-:Y:S01]  /*13700*/  F2FP.F16.E4M3.UNPACK_B R28, R6 ;  /* 0x00000006ff1c723e */ /* 0x000fe200020006ff */
[----:B------:R-:W-:Y:S01]  /*13710*/  HADD2.F32 R38, -RZ, R38.H0_H0 ;  /* 0x20000026ff267230 */ /* 0x000fe20000004100 */
[----:B------:R-:W-:Y:S01]  /*13720*/  LOP3.LUT R32, R31, 0xff000000, R26, 0xf8, !PT ;  /* 0xff0000001f207812 */ /* 0x000fe200078ef81a */
        /* <DEDUP_REMOVED lines=80> */
.L_x_565:
[----:B------:R-:W-:Y:S05]  /*13c30*/  BSYNC B1 ;  /* 0x0000000000017941 */ /* 0x000fea0003800000 */
.L_x_564:
[----:B------:R-:W-:Y:S04]  /*13c40*/  BSSY B1, `(.L_x_566) ;  /* 0x000007c000017945 */ /* 0x000fe80003800000 */
[----:B------:R-:W-:Y:S05]  /*13c50*/  @P3 BRA `(.L_x_567) ;  /* 0x0000000400e83947 */ /* 0x000fea0003800000 */
[----:B012---:R-:W0:Y:S01]  /*13c60*/  LDS.128 R4, [R0+0x20200] ;  /* 0x0202000000047984 */ /* 0x007e220000000c00 */
        /* <DEDUP_REMOVED lines=121> */
.L_x_567:
[----:B------:R-:W-:Y:S05]  /*14400*/  BSYNC B1 ;  /* 0x0000000000017941 */ /* 0x000fea0003800000 */
.L_x_566:
[----:B------:R-:W-:Y:S04]  /*14410*/  BSSY B1, `(.L_x_568) ;  /* 0x0000078000017945 */ /* 0x000fe80003800000 */
[----:B------:R-:W-:Y:S05]  /*14420*/  @P4 BRA `(.L_x_569) ;  /* 0x0000000400d84947 */ /* 0x000fea0003800000 */
[----:B0123--:R-:W0:Y:S01]  /*14430*/  LDS.128 R4, [R3+0x22200] ;  /* 0x0222000003047984 */ /* 0x00fe220000000c00 */
[----:B-----5:R-:W-:Y:S02]  /*14440*/  SHF.R.U32.HI R25, RZ, 0x8, R13 ;  /* 0x00000008ff197819 */ /* 0x020fe4000001160d */
[----:B------:R-:W-:Y:S02]  /*14450*/  SHF.R.U32.HI R29, RZ, 0x8, R15 ;  /* 0x00000008ff1d7819 */ /* 0x000fe4000001160f */
[----:B------:R-:W-:Y:S02]  /*14460*/  LOP3.LUT R24, R13, 0xff, RZ, 0xc0, !PT ;  /* 0x000000ff0d187812 */ /* 0x000fe400078ec0ff */
[----:B------:R-:W-:Y:S02]  /*14470*/  LOP3.LUT R25, R25, 0xff, RZ, 0xc0, !PT ;  /* 0x000000ff19197812 */ /* 0x000fe400078ec0ff */
[----:B------:R-:W-:Y:S02]  /*14480*/  LOP3.LUT R26, R15, 0xff, RZ, 0xc0, !PT ;  /* 0x000000ff0f1a7812 */ /* 0x000fe400078ec0ff */
[----:B------:R-:W-:-:S02]  /*14490*/  LOP3.LUT R29, R29, 0xff, RZ, 0xc0, !PT ;  /* 0x000000ff1d1d7812 */ /* 0x000fc400078ec0ff */
[----:B------:R-:W-:Y:S02]  /*144a0*/  SHF.R.U32.HI R28, RZ, 0x10, R15 ;  /* 0x00000010ff1c7819 */ /* 0x000fe4000001160f */
[----:B------:R-:W-:Y:S02]  /*144b0*/  PRMT R24, R25, 0x7604, R24 ;  /* 0x0000760419187816 */ /* 0x000fe40000000018 */
        /* <DEDUP_REMOVED lines=10> */
[----:B------:R-:W-:Y:S02]  /*14560*/  LOP3.LUT R29, R26, 0xff0000, R29, 0xf8, !PT ;  /* 0x00ff00001a1d7812 */ /* 0x000fe400078ef81d */
[----:B------:R-:W-:-:S02]  /*14570*/  LOP3.LUT R20, R14, 0xff, RZ, 0xc0, !PT ;  /* 0x000000ff0e147812 */ /* 0x000fc400078ec0ff */
[----:B------:R-:W-:Y:S02]  /*14580*/  LOP3.LUT R25, R24, 0xff0000, R25, 0xf8, !PT ;  /* 0x00ff000018197812 */ /* 0x000fe400078ef819 */
[----:B------:R-:W-:Y:S02]  /*14590*/  LOP3.LUT R29, R29, 0xff000000, R15, 0xf8, !PT ;  /* 0xff0000001d1d7812 */ /* 0x000fe400078ef80f */
[----:B------:R-:W-:Y:S02]  /*145a0*/  PRMT R27, R27, 0x7604, R20 ;  /* 0x000076041b1b7816 */ /* 0x000fe40000000014 */
[----:B------:R-:W-:Y:S02]  /*145b0*/  LOP3.LUT R25, R25, 0xff000000, R13, 0xf8, !PT ;  /* 0xff00000019197812 */ /* 0x000fe400078ef80d */
[----:B0-----:R-:W-:Y:S02]  /*145c0*/  F2FP.F16.E4M3.UNPACK_B R20, R6.H1 ;  /* 0x00000006ff14723e */ /* 0x001fe400030006ff */
[----:B------:R-:W-:-:S02]  /*145d0*/  F2FP.F16.E4M3.UNPACK_B R30, R29 ;  /* 0x0000001dff1e723e */ /* 0x000fc400020006ff */
        /* <DEDUP_REMOVED lines=91> */
.L_x_569:
[----:B------:R-:W-:Y:S05]  /*14b90*/  BSYNC B1 ;  /* 0x0000000000017941 */ /* 0x000fea0003800000 */
.L_x_568:
[----:B------:R-:W-:Y:S05]  /*14ba0*/  @P5 BRA `(.L_x_559) ;  /* 0x0000003c00245947 */ /* 0x000fea0003800000 */
[----:B01234-:R-:W0:Y:S01]  /*14bb0*/  LDS.128 R4, [R0+0x22200] ;  /* 0x0222000000047984 */ /* 0x01fe220000000c00 */
[----:B-----5:R-:W-:Y:S02]  /*14bc0*/  SHF.R.U32.HI R13, RZ, 0x8, R9 ;  /* 0x00000008ff0d7819 */ /* 0x020fe40000011609 */
[----:B------:R-:W-:Y:S02]  /*14bd0*/  SHF.R.U32.HI R24, RZ, 0x8, R11 ;  /* 0x00000008ff187819 */ /* 0x000fe4000001160b */
[----:B------:R-:W-:Y:S02]  /*14be0*/  SHF.R.U32.HI R15, RZ, 0x8, R10 ;  /* 0x00000008ff0f7819 */ /* 0x000fe4000001160a */
[----:B------:R-:W-:Y:S02]  /*14bf0*/  LOP3.LUT R14, R9, 0xff, RZ, 0xc0, !PT ;  /* 0x000000ff090e7812 */ /* 0x000fe400078ec0ff */
[----:B------:R-:W-:Y:S02]  /*14c00*/  LOP3.LUT R25, R11, 0xff, RZ, 0xc0, !PT ;  /* 0x000000ff0b197812 */ /* 0x000fe400078ec0ff */
[----:B------:R-:W-:-:S02]  /*14c10*/  LOP3.LUT R13, R13, 0xff, RZ, 0xc0, !PT ;  /* 0x000000ff0d0d7812 */ /* 0x000fc400078ec0ff */
[----:B------:R-:W-:Y:S02]  /*14c20*/  LOP3.LUT R24, R24, 0xff, RZ, 0xc0, !PT ;  /* 0x000000ff18187812 */ /* 0x000fe400078ec0ff */
[----:B------:R-:W-:Y:S02]  /*14c30*/  SHF.R.U32.HI R3, RZ, 0x8, R8 ;  /* 0x00000008ff037819 */ /* 0x000fe40000011608 */
[----:B------:R-:W-:Y:S02]  /*14c40*/  LOP3.LUT R20, R15, 0xff, RZ, 0xc0, !PT ;  /* 0x000000ff0f147812 */ /* 0x000fe400078ec0ff */
[----:B------:R-:W-:Y:S02]  /*14c50*/  PRMT R15, R13, 0x7604, R14 ;  /* 0x000076040d0f7816 */ /* 0x000fe4000000000e */
[----:B------:R-:W-:Y:S02]  /*14c60*/  PRMT R25, R24, 0x7604, R25 ;  /* 0x0000760418197816 */ /* 0x000fe40000000019 */
[----:B------:R-:W-:-:S02]  /*14c70*/  SHF.R.U32.HI R14, RZ, 0x10, R9 ;  /* 0x00000010ff0e7819 */ /* 0x000fc40000011609 */
[----:B------:R-:W-:Y:S02]  /*14c80*/  SHF.R.U32.HI R24, RZ, 0x10, R11 ;  /* 0x00000010ff187819 */ /* 0x000fe4000001160b */
[----:B------:R-:W-:Y:S02]  /*14c90*/  LOP3.LUT R12, R8, 0xff, RZ, 0xc0, !PT ;  /* 0x000000ff080c7812 */ /* 0x000fe400078ec0ff */
[----:B------:R-:W-:Y:S02]  /*14ca0*/  LOP3.LUT R3, R3, 0xff, RZ, 0xc0, !PT ;  /* 0x000000ff03037812 */ /* 0x000fe400078ec0ff */
[----:B------:R-:W-:Y:S02]  /*14cb0*/  LOP3.LUT R14, R14, 0xff, RZ, 0xc0, !PT ;  /* 0x000000ff0e0e7812 */ /* 0x000fe400078ec0ff */
[----:B------:R-:W-:Y:S02]  /*14cc0*/  LOP3.LUT R24, R24, 0xff, RZ, 0xc0, !PT ;  /* 0x000000ff18187812 */ /* 0x000fe400078ec0ff */
[----:B------:R-:W-:-:S02]  /*14cd0*/  LOP3.LUT R21, R10, 0xff, RZ, 0xc0, !PT ;  /* 0x000000ff0a157812 */ /* 0x000fc400078ec0ff */
[----:B------:R-:W-:Y:S02]  /*14ce0*/  PRMT R12, R3, 0x7604, R12 ;  /* 0x00007604030c7816 */ /* 0x000fe4000000000c */
[----:B------:R-:W-:Y:S02]  /*14cf0*/  SHF.R.U32.HI R3, RZ, 0x10, R8 ;  /* 0x00000010ff037819 */ /* 0x000fe40000011608 */
[----:B------:R-:W-:Y:S02]  /*14d00*/  SHF.R.U32.HI R13, RZ, 0x10, R10 ;  /* 0x00000010ff0d7819 */ /* 0x000fe4000001160a */
[----:B------:R-:W-:Y:S02]  /*14d10*/  PRMT R15, R14, 0x7054, R15 ;  /* 0x000070540e0f7816 */ /* 0x000fe4000000000f */
[----:B------:R-:W-:Y:S02]  /*14d20*/  PRMT R25, R24, 0x7054, R25 ;  /* 0x0000705418197816 */ /* 0x000fe40000000019 */
[----:B------:R-:W-:-:S02]  /*14d30*/  PRMT R21, R20, 0x7604, R21 ;  /* 0x0000760414157816 */ /* 0x000fc40000000015 */
[----:B------:R-:W-:Y:S02]  /*14d40*/  LOP3.LUT R3, R3, 0xff, RZ, 0xc0, !PT ;  /* 0x000000ff03037812 */ /* 0x000fe400078ec0ff */
[----:B------:R-:W-:Y:S02]  /*14d50*/  LOP3.LUT R20, R13, 0xff, RZ, 0xc0, !PT ;  /* 0x000000ff0d147812 */ /* 0x000fe400078ec0ff */
[----:B------:R-:W-:Y:S02]  /*14d60*/  LOP3.LUT R25, R25, 0xff000000, R11, 0xf8, !PT ;  /* 0xff00000019197812 */ /* 0x000fe400078ef80b */
[----:B------:R-:W-:Y:S02]  /*14d70*/  LOP3.LUT R15, R15, 0xff000000, R9, 0xf8, !PT ;  /* 0xff0000000f0f7812 */ /* 0x000fe400078ef809 */
[----:B------:R-:W-:Y:S02]  /*14d80*/  PRMT R13, R3, 0x7054, R12 ;  /* 0x00007054030d7816 */ /* 0x000fe4000000000c */
[----:B------:R-:W-:-:S02]  /*14d90*/  PRMT R21, R20, 0x7054, R21 ;  /* 0x0000705414157816 */ /* 0x000fc40000000015 */
[-C--:B0-----:R-:W-:Y:S02]  /*14da0*/  F2FP.F16.E4M3.UNPACK_B R3, R6.reuse.H1 ;  /* 0x00000006ff03723e */ /* 0x081fe400030006ff */
[----:B------:R-:W-:Y:S02]  /*14db0*/  F2FP.F16.E4M3.UNPACK_B R20, R25 ;  /* 0x00000019ff14723e */ /* 0x000fe400020006ff */
[----:B------:R-:W-:Y:S01]  /*14dc0*/  F2FP.F16.E4M3.UNPACK_B R12, R15 ;  /* 0x0000000fff0c723e */ /* 0x000fe200020006ff */
[--C-:B------:R-:W-:Y:S01]  /*14dd0*/  HADD2.F32 R9, -RZ, R3.reuse.H0_H0 ;  /* 0x20000003ff097230 */ /* 0x100fe20000004100 */
[----:B------:R-:W-:Y:S01]  /*14de0*/  LOP3.LUT R13, R13, 0xff000000, R8, 0xf8, !PT ;  /* 0xff0000000d0d7812 */ /* 0x000fe200078ef808 */
[----:B------:R-:W-:Y:S01]  /*14df0*/  HADD2.F32 R8, -RZ, R3.H1_H1 ;  /* 0x30000003ff087230 */ /* 0x000fe20000004100 */
[----:B------:R-:W-:Y:S01]  /*14e00*/  F2FP.F16.E4M3.UNPACK_B R6, R6 ;  /* 0x00000006ff06723e */ /* 0x000fe200020006ff */
[----:B------:R-:W-:Y:S01]  /*14e10*/  HADD2.F32 R24, -RZ, R20.H1_H1 ;  /* 0x30000014ff187230 */ /* 0x000fe20000004100 */
[----:B------:R-:W-:Y:S01]  /*14e20*/  LOP3.LUT R21, R21, 0xff000000, R10, 0xf8, !PT ;  /* 0xff00000015157812 */ /* 0x000fe200078ef80a */
[----:B------:R-:W-:Y:S01]  /*14e30*/  HADD2.F32 R14, -RZ, R12.H1_H1 ;  /* 0x3000000cff0e7230 */ /* 0x000fe20000004100 */
[-C--:B------:R-:W-:Y:S01]  /*14e40*/  F2FP.F16.E4M3.UNPACK_B R10, R7.reuse ;  /* 0x00000007ff0a723e */ /* 0x080fe200020006ff */
[----:B------:R-:W-:Y:S01]  /*14e50*/  HADD2.F32 R20, -RZ, R20.H0_H0 ;  /* 0x20000014ff147230 */ /* 0x000fe20000004100 */
[----:B------:R-:W-:Y:S01]  /*14e60*/  F2FP.F16.E4M3.UNPACK_B R11, R7.H1 ;  /* 0x00000007ff0b723e */ /* 0x000fe200030006ff */
[C---:B------:R-:W-:Y:S01]  /*14e70*/  FMUL.FTZ R26, R8.reuse, R24 ;  /* 0x00000018081a7220 */ /* 0x040fe20000410000 */
[----:B------:R-:W-:Y:S01]  /*14e80*/  FMUL.FTZ R27, R8, R14 ;  /* 0x0000000e081b7220 */ /* 0x000fe20000410000 */
[-C--:B------:R-:W-:Y:S01]  /*14e90*/  F2FP.F16.E4M3.UNPACK_B R7, R5.reuse ;  /* 0x00000005ff07723e */ /* 0x080fe200020006ff */
[----:B------:R-:W-:Y:S01]  /*14ea0*/  HADD2.F32 R12, -RZ, R12.H0_H0 ;  /* 0x2000000cff0c7230 */ /* 0x000fe20000004100 */
[----:B------:R-:W-:Y:S01]  /*14eb0*/  F2FP.F16.E4M3.UNPACK_B R8, R5.H1 ;  /* 0x00000005ff08723e */ /* 0x000fe200030006ff */
[----:B------:R-:W-:-:S02]  /*14ec0*/  HADD2.F32 R5, -RZ, R6.H1_H1 ;  /* 0x30000006ff057230 */ /* 0x000fc40000004100 */
[C---:B------:R-:W-:Y:S01]  /*14ed0*/  FFMA.FTZ R26, R9.reuse, R14, -R26 ;  /* 0x0000000e091a7223 */ /* 0x040fe2000001081a */
[----:B------:R-:W-:Y:S01]  /*14ee0*/  FFMA.FTZ R29, R9, R24, R27 ;  /* 0x00000018091d7223 */ /* 0x000fe2000001001b */
[----:B------:R-:W-:Y:S01]  /*14ef0*/  HADD2.F32 R6, -RZ, R6.H0_H0 ;  /* 0x20000006ff067230 */ /* 0x000fe20000004100 */
[----:B------:R-:W-:Y:S01]  /*14f00*/  F2FP.F16.E4M3.UNPACK_B R25, R25.H1 ;  /* 0x00000019ff19723e */ /* 0x000fe200030006ff */
[C---:B------:R-:W-:Y:S01]  /*14f10*/  FMUL.FTZ R9, R5.reuse, R20 ;  /* 0x0000001405097220 */ /* 0x040fe20000410000 */
[----:B------:R-:W-:Y:S01]  /*14f20*/  F2FP.F16.E4M3.UNPACK_B R15, R15.H1 ;  /* 0x0000000fff0f723e */ /* 0x000fe200030006ff */
[-C--:B------:R-:W-:Y:S01]  /*14f30*/  FMUL.FTZ R27, R5, R12.reuse ;  /* 0x0000000c051b7220 */ /* 0x080fe20000410000 */
[----:B------:R-:W-:Y:S02]  /*14f40*/  HADD2.F32 R5, -RZ, R10.H1_H1 ;  /* 0x3000000aff057230 */ /* 0x000fe40000004100 */
[----:B------:R-:W-:Y:S01]  /*14f50*/  FFMA.FTZ R24, R6, R12, -R9 ;  /* 0x0000000c06187223 */ /* 0x000fe20000010809 */
[----:B------:R-:W-:-:S02]  /*14f60*/  HADD2.F32 R14, -RZ, R25.H0_H0 ;  /* 0x20000019ff0e7230 */ /* 0x000fc40000004100 */
[----:B------:R-:W-:Y:S01]  /*14f70*/  FFMA.FTZ R27, R6, R20, R27 ;  /* 0x00000014061b7223 */ /* 0x000fe2000001001b */
[----:B------:R-:W-:Y:S01]  /*14f80*/  HADD2.F32 R9, -RZ, R15.H0_H0 ;  /* 0x2000000fff097230 */ /* 0x000fe20000004100 */
[----:B------:R-:W-:Y:S01]  /*14f90*/  F2FP.F16.E4M3.UNPACK_B R3, R4 ;  /* 0x00000004ff03723e */ /* 0x000fe200020006ff */
[----:B------:R-:W-:Y:S02]  /*14fa0*/  HADD2.F32 R10, -RZ, R10.H0_H0 ;  /* 0x2000000aff0a7230 */ /* 0x000fe40000004100 */
[C---:B------:R-:W-:Y:S01]  /*14fb0*/  FMUL.FTZ R31, R5.reuse, R14 ;  /* 0x0000000e051f7220 */ /* 0x040fe20000410000 */
[----:B------:R-:W-:Y:S02]  /*14fc0*/  HADD2.F32 R25, -RZ, R25.H1_H1 ;  /* 0x30000019ff197230 */ /* 0x000fe40000004100 */
[-C--:B------:R-:W-:Y:S01]  /*14fd0*/  FMUL.FTZ R5, R5, R9.reuse ;  /* 0x0000000905057220 */ /* 0x080fe20000410000 */
[----:B------:R-:W-:Y:S02]  /*14fe0*/  HADD2.F32 R6, -RZ, R11.H1_H1 ;  /* 0x3000000bff067230 */ /* 0x000fe40000004100 */
[----:B------:R-:W-:Y:S01]  /*14ff0*/  FFMA.FTZ R31, R10, R9, -R31 ;  /* 0x000000090a1f7223 */ /* 0x000fe2000001081f */
[----:B------:R-:W-:-:S02]  /*15000*/  HADD2.F32 R15, -RZ, R15.H1_H1 ;  /* 0x3000000fff0f7230 */ /* 0x000fc40000004100 */
[----:B------:R-:W-:Y:S01]  /*15010*/  FFMA.FTZ R28, R10, R14, R5 ;  /* 0x0000000e0a1c7223 */ /* 0x000fe20000010005 */
[----:B------:R-:W-:Y:S02]  /*15020*/  HADD2.F32 R11, -RZ, R11.H0_H0 ;  /* 0x2000000bff0b7230 */ /* 0x000fe40000004100 */
[C---:B------:R-:W-:Y:S01]  /*15030*/  FMUL.FTZ R12, R6.reuse, R25 ;  /* 0x00000019060c7220 */ /* 0x040fe20000410000 */
[----:B------:R-:W-:Y:S01]  /*15040*/  F2FP.F16.E4M3.UNPACK_B R5, R21 ;  /* 0x00000015ff05723e */ /* 0x000fe200020006ff */
[-C--:B------:R-:W-:Y:S01]  /*15050*/  FMUL.FTZ R10, R6, R15.reuse ;  /* 0x0000000f060a7220 */ /* 0x080fe20000410000 */
[----:B------:R-:W-:Y:S01]  /*15060*/  F2FP.F16.E4M3.UNPACK_B R4, R4.H1 ;  /* 0x00000004ff04723e */ /* 0x000fe200030006ff */
[C---:B------:R-:W-:Y:S01]  /*15070*/  FFMA.FTZ R30, R11.reuse, R15, -R12 ;  /* 0x0000000f0b1e7223 */ /* 0x040fe2000001080c */
[----:B------:R-:W-:Y:S01]  /*15080*/  F2FP.F16.E4M3.UNPACK_B R9, R13 ;  /* 0x0000000dff09723e */ /* 0x000fe200020006ff */
[----:B------:R-:W-:Y:S01]  /*15090*/  FFMA.FTZ R25, R11, R25, R10 ;  /* 0x000000190b197223 */ /* 0x000fe2000001000a */
[--C-:B------:R-:W-:Y:S01]  /*150a0*/  HADD2.F32 R12, -RZ, R5.reuse.H1_H1 ;  /* 0x30000005ff0c7230 */ /* 0x100fe20000004100 */
[----:B------:R-:W-:Y:S01]  /*150b0*/  F2FP.F16.E4M3.UNPACK_B R13, R13.H1 ;  /* 0x0000000dff0d723e */ /* 0x000fe200030006ff */
[----:B------:R-:W-:Y:S01]  /*150c0*/  HADD2.F32 R11, -RZ, R5.H0_H0 ;  /* 0x20000005ff0b7230 */ /* 0x000fe20000004100 */
[----:B------:R-:W-:Y:S01]  /*150d0*/  F2FP.F16.E4M3.UNPACK_B R21, R21.H1 ;  /* 0x00000015ff15723e */ /* 0x000fe200030006ff */
[----:B------:R-:W-:-:S02]  /*150e0*/  HADD2.F32 R6, -RZ, R4.H1_H1 ;  /* 0x30000004ff067230 */ /* 0x000fc40000004100 */
[----:B------:R-:W-:Y:S02]  /*150f0*/  HADD2.F32 R10, -RZ, R9.H1_H1 ;  /* 0x30000009ff0a7230 */ /* 0x000fe40000004100 */
[----:B------:R-:W-:Y:S02]  /*15100*/  HADD2.F32 R5, -RZ, R4.H0_H0 ;  /* 0x20000004ff057230 */ /* 0x000fe40000004100 */
[C---:B------:R-:W-:Y:S01]  /*15110*/  FMUL.FTZ R14, R6.reuse, R12 ;  /* 0x0000000c060e7220 */ /* 0x040fe20000410000 */
[----:B------:R-:W-:Y:S02]  /*15120*/  HADD2.F32 R4, -RZ, R3.H1_H1 ;  /* 0x30000003ff047230 */ /* 0x000fe40000004100 */
[-C--:B------:R-:W-:Y:S01]  /*15130*/  FMUL.FTZ R20, R6, R10.reuse ;  /* 0x0000000a06147220 */ /* 0x080fe20000410000 */
[----:B------:R-:W-:Y:S02]  /*15140*/  HADD2.F32 R9, -RZ, R9.H0_H0 ;  /* 0x20000009ff097230 */ /* 0x000fe40000004100 */
[----:B------:R-:W-:Y:S01]  /*15150*/  FFMA.FTZ R14, R5, R10, -R14 ;  /* 0x0000000a050e7223 */ /* 0x000fe2000001080e */
[----:B------:R-:W-:-:S02]  /*15160*/  HADD2.F32 R3, -RZ, R3.H0_H0 ;  /* 0x20000003ff037230 */ /* 0x000fc40000004100 */
[C---:B------:R-:W-:Y:S01]  /*15170*/  FMUL.FTZ R6, R4.reuse, R11 ;  /* 0x0000000b04067220 */ /* 0x040fe20000410000 */
[----:B------:R-:W-:Y:S01]  /*15180*/  FFMA.FTZ R15, R5, R12, R20 ;  /* 0x0000000c050f7223 */ /* 0x000fe20000010014 */
[-C--:B------:R-:W-:Y:S01]  /*15190*/  FMUL.FTZ R4, R4, R9.reuse ;  /* 0x0000000904047220 */ /* 0x080fe20000410000 */
[----:B------:R-:W-:Y:S02]  /*151a0*/  HADD2.F32 R5, -RZ, R13.H1_H1 ;  /* 0x3000000dff057230 */ /* 0x000fe40000004100 */
[C---:B------:R-:W-:Y:S01]  /*151b0*/  FFMA.FTZ R12, R3.reuse, R9, -R6 ;  /* 0x00000009030c7223 */ /* 0x040fe20000010806 */
[--C-:B------:R-:W-:Y:S02]  /*151c0*/  HADD2.F32 R9, -RZ, R21.reuse.H1_H1 ;  /* 0x30000015ff097230 */ /* 0x100fe40000004100 */
[----:B------:R-:W-:Y:S01]  /*151d0*/  FFMA.FTZ R11, R3, R11, R4 ;  /* 0x0000000b030b7223 */ /* 0x000fe20000010004 */
[----:B------:R-:W-:Y:S02]  /*151e0*/  HADD2.F32 R4, -RZ, R8.H1_H1 ;  /* 0x30000008ff047230 */ /* 0x000fe40000004100 */
[----:B------:R-:W-:-:S02]  /*151f0*/  HADD2.F32 R10, -RZ, R21.H0_H0 ;  /* 0x20000015ff0a7230 */ /* 0x000fc40000004100 */
[----:B------:R-:W-:Y:S02]  /*15200*/  HADD2.F32 R3, -RZ, R7.H1_H1 ;  /* 0x30000007ff037230 */ /* 0x000fe40000004100 */
[C---:B------:R-:W-:Y:S01]  /*15210*/  FMUL.FTZ R20, R4.reuse, R5 ;  /* 0x0000000504147220 */ /* 0x040fe20000410000 */
[----:B------:R-:W-:Y:S02]  /*15220*/  HADD2.F32 R6, -RZ, R13.H0_H0 ;  /* 0x2000000dff067230 */ /* 0x000fe40000004100 */
[----:B------:R-:W-:Y:S01]  /*15230*/  FMUL.FTZ R13, R4, R9 ;  /* 0x00000009040d7220 */ /* 0x000fe20000410000 */
[----:B------:R-:W-:Y:S02]  /*15240*/  HADD2.F32 R8, -RZ, R8.H0_H0 ;  /* 0x20000008ff087230 */ /* 0x000fe40000004100 */
[C---:B------:R-:W-:Y:S01]  /*15250*/  FMUL.FTZ R4, R3.reuse, R10 ;  /* 0x0000000a03047220 */ /* 0x040fe20000410000 */
[----:B------:R-:W-:Y:S02]  /*15260*/  HADD2.F32 R7, -RZ, R7.H0_H0 ;  /* 0x20000007ff077230 */ /* 0x000fe40000004100 */
[-C--:B------:R-:W-:Y:S01]  /*15270*/  FMUL.FTZ R3, R3, R6.reuse ;  /* 0x0000000603037220 */ /* 0x080fe20000410000 */
[C---:B------:R-:W-:Y:S01]  /*15280*/  FFMA.FTZ R13, R8.reuse, R5, -R13 ;  /* 0x00000005080d7223 */ /* 0x040fe2000001080d */
[----:B------:R-:W-:Y:S01]  /*15290*/  FFMA.FTZ R20, R8, R9, R20 ;  /* 0x0000000908147223 */ /* 0x000fe20000010014 */
[C---:B------:R-:W-:Y:S01]  /*152a0*/  FFMA.FTZ R5, R7.reuse, R6, -R4 ;  /* 0x0000000607057223 */ /* 0x040fe20000010804 */
[----:B------:R-:W-:Y:S01]  /*152b0*/  FFMA.FTZ R10, R7, R10, R3 ;  /* 0x0000000a070a7223 */ /* 0x000fe20000010003 */
[----:B------:R-:W-:-:S02]  /*152c0*/  F2FP.SATFINITE.E4M3.F32.PACK_AB_MERGE_C R6, R29, R26, RZ ;  /* 0x0000001a1d06723e */ /* 0x000fc400048070ff */
[----:B------:R-:W-:Y:S02]  /*152d0*/  F2FP.SATFINITE.E4M3.F32.PACK_AB_MERGE_C R7, R25, R30, RZ ;  /* 0x0000001e1907723e */ /* 0x000fe400048070ff */
[----:B------:R-:W-:Y:S02]  /*152e0*/  F2FP.SATFINITE.E4M3.F32.PACK_AB_MERGE_C R4, R15, R14, RZ ;  /* 0x0000000e0f04723e */ /* 0x000fe400048070ff */
[----:B------:R-:W-:Y:S02]  /*152f0*/  F2FP.SATFINITE.E4M3.F32.PACK_AB_MERGE_C R13, R20, R13, RZ ;  /* 0x0000000d140d723e */ /* 0x000fe400048070ff */
[----:B------:R-:W-:Y:S02]  /*15300*/  F2FP.SATFINITE.E4M3.F32.PACK_AB_MERGE_C R6, R27, R24, R6 ;  /* 0x000000181b06723e */ /* 0x000fe40004807006 */
[----:B------:R-:W-:Y:S02]  /*15310*/  F2FP.SATFINITE.E4M3.F32.PACK_AB_MERGE_C R7, R28, R31, R7 ;  /* 0x0000001f1c07723e */ /* 0x000fe40004807007 */
[----:B------:R-:W-:-:S02]  /*15320*/  F2FP.SATFINITE.E4M3.F32.PACK_AB_MERGE_C R4, R11, R12, R4 ;  /* 0x0000000c0b04723e */ /* 0x000fc40004807004 */
[----:B------:R-:W-:-:S05]  /*15330*/  F2FP.SATFINITE.E4M3.F32.PACK_AB_MERGE_C R5, R10, R5, R13 ;  /* 0x000000050a05723e */ /* 0x000fca000480700d */
[----:B------:R0:W-:Y:S01]  /*15340*/  STS.128 [R0+0x22200], R4 ;  /* 0x0222000400007388 */ /* 0x0001e20000000c00 */
[----:B------:R-:W-:Y:S05]  /*15350*/  BRA `(.L_x_559) ;  /* 0x0000003400387947 */ /* 0x000fea0003800000 */
.L_x_553:
[----:B------:R-:W-:-:S03]  /*15360*/  UMOV UR4, 0xffffffff ;  /* 0xffffffff00047882 */ /* 0x000fc60000000000 */
[----:B------:R-:W-:Y:S05]  /*15370*/  BRA.DIV UR4, `(.L_x_570) ;  /* 0x000001b6049c7947 */ /* 0x000fea000b800000 */
[----:B------:R0:W2:Y:S04]  /*15380*/  SHFL.IDX PT, R37, R24, RZ, 0x1e1f ;  /* 0x001e1fff18257589 */ /* 0x0000a800000e0000 */
[----:B------:R0:W3:Y:S04]  /*15390*/  SHFL.IDX PT, R47, R26, RZ, 0x1e1f ;  /* 0x001e1fff1a2f7589 */ /* 0x0000e800000e0000 */
[----:B------:R0:W4:Y:S04]  /*153a0*/  SHFL.IDX PT, R3, R28, RZ, 0x1e1f ;  /* 0x001e1fff1c037589 */ /* 0x00012800000e0000 */
[----:B------:R-:W0:Y:S02]  /*153b0*/  SHFL.IDX PT, R45, R45, RZ, 0x1e1f ;  /* 0x001e1fff2d2d7589 */ /* 0x000e2400000e0000 */
.L_x_823:
[----:B------:R-:W-:Y:S01]  /*153c0*/  ULDC UR4, c[0x0][0x448] ;  /* 0x0001120000047ab9 */ /* 0x000fe20000000800 */
[----:B------:R-:W-:Y:S01]  /*153d0*/  BSSY B1, `(.L_x_571) ;  /* 0x0000036000017945 */ /* 0x000fe20003800000 */
[----:B------:R-:W-:Y:S01]  /*153e0*/  IMAD R0, R132, UR4, RZ ;  /* 0x0000000484007c24 */ /* 0x000fe2000f8e02ff */
[----:B0-----:R-:W-:Y:S02]  /*153f0*/  CS2R R28, SRZ ;  /* 0x00000000001c7805 */ /* 0x001fe4000001ff00 */
[----:B------:R-:W-:Y:S02]  /*15400*/  CS2R R30, SRZ ;  /* 0x00000000001e7805 */ /* 0x000fe4000001ff00 */
[----:B------:R-:W-:Y:S02]  /*15410*/  CS2R R6, SRZ ;  /* 0x0000000000067805 */ /* 0x000fe4000001ff00 */
[----:B------:R-:W-:Y:S02]  /*15420*/  CS2R R8, SRZ ;  /* 0x0000000000087805 */ /* 0x000fe4000001ff00 */
[----:B------:R-:W-:-:S02]  /*15430*/  ISETP.GE.AND P0, PT, R4, R0, PT ;  /* 0x000000000400720c */ /* 0x000fc40003f06270 */
[----:B------:R-:W-:Y:S02]  /*15440*/  CS2R R4, SRZ ;  /* 0x0000000000047805 */ /* 0x000fe4000001ff00 */
[----:B------:R-:W-:Y:S02]  /*15450*/  CS2R R10, SRZ ;  /* 0x00000000000a7805 */ /* 0x000fe4000001ff00 */
[----:B------:R-:W-:Y:S02]  /*15460*/  CS2R R32, SRZ ;  /* 0x0000000000207805 */ /* 0x000fe4000001ff00 */
[----:B------:R-:W-:Y:S02]  /*15470*/  CS2R R34, SRZ ;  /* 0x0000000000227805 */ /* 0x000fe4000001ff00 */
[----:B------:R-:W-:Y:S02]  /*15480*/  CS2R R12, SRZ ;  /* 0x00000000000c7805 */ /* 0x000fe4000001ff00 */
[----:B-1----:R-:W-:-:S02]  /*15490*/  CS2R R14, SRZ ;  /* 0x00000000000e7805 */ /* 0x002fc4000001ff00 */
[----:B------:R-:W-:Y:S02]  /*154a0*/  CS2R R24, SRZ ;  /* 0x0000000000187805 */ /* 0x000fe4000001ff00 */
[----:B------:R-:W-:Y:S01]  /*154b0*/  CS2R R26, SRZ ;  /* 0x00000000001a7805 */ /* 0x000fe2000001ff00 */
[----:B------:R-:W-:Y:S06]  /*154c0*/  @P0 BRA `(.L_x_572) ;  /* 0x0000000000980947 */ /* 0x000fec0003800000 */
[----:B------:R-:W-:Y:S01]  /*154d0*/  ULDC UR4, c[0x0][0x3f4] ;  /* 0x0000fd0000047ab9 */ /* 0x000fe20000000800 */
[----:B------:R-:W-:Y:S02]  /*154e0*/  CS2R R32, SRZ ;  /* 0x0000000000207805 */ /* 0x000fe4000001ff00 */
[----:B------:R-:W-:Y:S02]  /*154f0*/  ISETP.GE.AND P1, PT, R221, UR4, PT ;  /* 0x00000004dd007c0c */ /* 0x000fe4000bf26270 */
[----:B------:R-:W-:Y:S02]  /*15500*/  CS2R R34, SRZ ;  /* 0x0000000000227805 */ /* 0x000fe4000001ff00 */
[----:B------:R-:W-:Y:S02]  /*15510*/  ISETP.GE.AND P2, PT, R16, UR4, PT ;  /* 0x0000000410007c0c */ /* 0x000fe4000bf46270 */
[----:B------:R-:W-:Y:S02]  /*15520*/  CS2R R28, SRZ ;  /* 0x00000000001c7805 */ /* 0x000fe4000001ff00 */
[----:B------:R-:W-:-:S02]  /*15530*/  ISETP.GE.AND P0, PT, R222, UR4, PT ;  /* 0x00000004de007c0c */ /* 0x000fc4000bf06270 */
[----:B------:R-:W-:Y:S02]  /*15540*/  CS2R R30, SRZ ;  /* 0x00000000001e7805 */ /* 0x000fe4000001ff00 */
[----:B------:R-:W-:Y:S02]  /*15550*/  CS2R R12, SRZ ;  /* 0x00000000000c7805 */ /* 0x000fe4000001ff00 */
[----:B------:R-:W-:Y:S01]  /*15560*/  CS2R R14, SRZ ;  /* 0x00000000000e7805 */ /* 0x000fe2000001ff00 */
[----:B------:R-:W-:Y:S02]  /*15570*/  @!P1 IMAD.SHL.U32 R20, R226, 0x10, RZ ;  /* 0x00000010e2149824 */ /* 0x000fe400078e00ff */
[----:B--2---:R-:W-:-:S04]  /*15580*/  @!P2 IADD3 R40, P3, R16, R37, RZ ;  /* 0x000000251028a210 */ /* 0x004fc80007f7e0ff */
[----:B------:R-:W-:Y:S01]  /*15590*/  @!P0 IMAD.SHL.U32 R38, R227, 0x10, RZ ;  /* 0x00000010e3268824 */ /* 0x000fe200078e00ff */
[----:B------:R-:W-:Y:S02]  /*155a0*/  @!P1 SHF.R.S32.HI R4, RZ, 0x1f, R20 ;  /* 0x0000001fff049819 */ /* 0x000fe40000011414 */
[C---:B------:R-:W-:Y:S01]  /*155b0*/  @!P1 IADD3 R42, P5, R20.reuse, R37, RZ ;  /* 0x00000025142a9210 */ /* 0x040fe20007fbe0ff */
[----:B----4-:R-:W-:Y:S01]  /*155c0*/  @!P2 IMAD.X R41, R3, 0x1, R17, P3 ;  /* 0x000000010329a824 */ /* 0x010fe200018e0611 */
[----:B---3--:R-:W-:Y:S02]  /*155d0*/  @!P1 IADD3 R20, P4, R20, R47, RZ ;  /* 0x0000002f14149210 */ /* 0x008fe40007f9e0ff */
[----:B------:R-:W-:Y:S02]  /*155e0*/  @!P0 IADD3 R36, P3, R38, R37, RZ ;  /* 0x0000002526248210 */ /* 0x000fe40007f7e0ff */
[----:B------:R-:W-:Y:S01]  /*155f0*/  @!P0 SHF.R.S32.HI R6, RZ, 0x1f, R38 ;  /* 0x0000001fff068819 */ /* 0x000fe20000011426 */
[----:B------:R-:W-:Y:S01]  /*15600*/  @!P1 IMAD.X R21, R45, 0x1, R4, P4 ;  /* 0x000000012d159824 */ /* 0x000fe200020e0604 */
[----:B------:R-:W-:-:S02]  /*15610*/  @!P1 IADD3.X R43, R3, R4, RZ, P5, !PT ;  /* 0x00000004032b9210 */ /* 0x000fc40002ffe4ff */
[----:B------:R-:W-:Y:S02]  /*15620*/  CS2R R24, SRZ ;  /* 0x0000000000187805 */ /* 0x000fe4000001ff00 */
[-C--:B------:R-:W-:Y:S01]  /*15630*/  @!P0 IADD3 R38, P5, R38, R47.reuse, RZ ;  /* 0x0000002f26268210 */ /* 0x080fe20007fbe0ff */
[--C-:B------:R-:W-:Y:S01]  /*15640*/  @!P0 IMAD.X R37, R3, 0x1, R6.reuse, P3 ;  /* 0x0000000103258824 */ /* 0x100fe200018e0606 */
[----:B------:R-:W-:Y:S02]  /*15650*/  @!P2 IADD3 R46, P4, R16, R47, RZ ;  /* 0x0000002f102ea210 */ /* 0x000fe40007f9e0ff */
[----:B------:R-:W-:Y:S02]  /*15660*/  CS2R R4, SRZ ;  /* 0x0000000000047805 */ /* 0x000fe4000001ff00 */
[----:B------:R-:W-:Y:S01]  /*15670*/  CS2R R26, SRZ ;  /* 0x00000000001a7805 */ /* 0x000fe2000001ff00 */
[----:B------:R-:W-:Y:S01]  /*15680*/  @!P0 IMAD.X R39, R45, 0x1, R6, P5 ;  /* 0x000000012d278824 */ /* 0x000fe200028e0606 */
[----:B------:R-:W-:-:S02]  /*15690*/  CS2R R6, SRZ ;  /* 0x0000000000067805 */ /* 0x000fc4000001ff00 */
[----:B------:R-:W-:Y:S02]  /*156a0*/  CS2R R8, SRZ ;  /* 0x0000000000087805 */ /* 0x000fe4000001ff00 */
[----:B------:R-:W-:Y:S01]  /*156b0*/  CS2R R10, SRZ ;  /* 0x00000000000a7805 */ /* 0x000fe2000001ff00 */
[----:B------:R-:W-:Y:S01]  /*156c0*/  @!P2 IMAD.X R47, R45, 0x1, R17, P4 ;  /* 0x000000012d2fa824 */ /* 0x000fe200020e0611 */
[----:B------:R0:W5:Y:S04]  /*156d0*/  @!P2 LD.E.128 R32, desc[UR50][R40.64] ;  /* 0x000000322820a980 */ /* 0x000168000c101d00 */
[----:B------:R0:W5:Y:S04]  /*156e0*/  @!P2 LD.E.128 R28, desc[UR50][R46.64] ;  /* 0x000000322e1ca980 */ /* 0x000168000c101d00 */
[----:B------:R0:W5:Y:S04]  /*156f0*/  @!P1 LD.E.128 R12, desc[UR50][R42.64] ;  /* 0x000000322a0c9980 */ /* 0x000168000c101d00 */
[----:B------:R0:W5:Y:S04]  /*15700*/  @!P1 LD.E.128 R4, desc[UR50][R20.64] ;  /* 0x0000003214049980 */ /* 0x000168000c101d00 */
[----:B------:R0:W5:Y:S04]  /*15710*/  @!P0 LD.E.128 R24, desc[UR50][R36.64] ;  /* 0x0000003224188980 */ /* 0x000168000c101d00 */
[----:B------:R0:W5:Y:S02]  /*15720*/  @!P0 LD.E.128 R8, desc[UR50][R38.64] ;  /* 0x0000003226088980 */ /* 0x000164000c101d00 */
.L_x_572:
[----:B------:R-:W-:Y:S05]  /*15730*/  BSYNC B1 ;  /* 0x0000000000017941 */ /* 0x000fea0003800000 */
.L_x_571:
[----:B------:R-:W-:Y:S01]  /*15740*/  ULEA.HI UR4, UR37, UR37, URZ, 0x1 ;  /* 0x0000002525047291 */ /* 0x000fe2000f8f083f */
[----:B0-----:R-:W0:Y:S01]  /*15750*/  S2R R20, SR_TID.X ;  /* 0x0000000000147919 */ /* 0x001e220000002100 */
[----:B------:R-:W-:Y:S01]  /*15760*/  IMAD R0, R129, -0x80, R0 ;  /* 0xffffff8081007824 */ /* 0x000fe200078e0200 */
[----:B------:R-:W-:Y:S01]  /*15770*/  BSSY B1, `(.L_x_573) ;  /* 0x000000d000017945 */ /* 0x000fe20003800000 */
[----:B------:R-:W-:-:S03]  /*15780*/  ULOP3.LUT UR4, UR4, 0xfffffffe, URZ, 0xc0, !UPT ;  /* 0xfffffffe04047892 */ /* 0x000fc6000f8ec03f */
[----:B------:R-:W-:Y:S01]  /*15790*/  VIMNMX R0, R0, 0x80, PT ;  /* 0x0000008000007848 */ /* 0x000fe20003fe0100 */
[----:B------:R-:W-:-:S06]  /*157a0*/  UIADD3 UR4, UR37, -UR4, URZ ;  /* 0x8000000425047290 */ /* 0x000fcc000fffe03f */
[----:B----4-:R-:W-:-:S04]  /*157b0*/  MOV R3, UR4 ;  /* 0x0000000400037c02 */ /* 0x010fc80008000f00 */
[----:B------:R-:W-:-:S04]  /*157c0*/  SHF.L.U32 R3, R3, 0x1f, RZ ;  /* 0x0000001f03037819 */ /* 0x000fc800000006ff */
[----:B------:R-:W1:Y:S01]  /*157d0*/  SYNCS.PHASECHK.TRANS64.TRYWAIT P0, [R18+URZ+0x33400], R3 ;  /* 0x03340003120075a7 */ /* 0x000e62000800017f */
[C---:B0-----:R-:W-:Y:S02]  /*157e0*/  VIADD R21, R20.reuse, 0xffffff80 ;  /* 0xffffff8014157836 */ /* 0x041fe40000000000 */
[----:B------:R-:W-:-:S05]  /*157f0*/  VIADD R20, R20, 0xffffff80 ;  /* 0xffffff8014147836 */ /* 0x000fca0000000000 */
[----:B------:R-:W-:-:S04]  /*15800*/  LEA.HI R20, R20, R21, RZ, 0x1 ;  /* 0x0000001514147211 */ /* 0x000fc800078f08ff */
[----:B------:R-:W-:-:S04]  /*15810*/  SHF.R.S32.HI R20, RZ, 0x1, R20 ;  /* 0x00000001ff147819 */ /* 0x000fc80000011414 */
[----:B------:R-:W-:Y:S01]  /*15820*/  ISETP.GE.AND P1, PT, R20, R0, PT ;  /* 0x000000001400720c */ /* 0x000fe20003f26270 */
[----:B-1----:R-:W-:-:S12]  /*15830*/  @!P0 BRA `(.L_x_574) ;  /* 0x000001b000e08947 */ /* 0x002fd80003800000 */
.L_x_824:
[----:B------:R-:W-:Y:S05]  /*15840*/  BSYNC B1 ;  /* 0x0000000000017941 */ /* 0x000fea0003800000 */
.L_x_573:
[----:B------:R-:W-:Y:S05]  /*15850*/  @P1 BRA `(.L_x_559) ;  /* 0x0000002c00f81947 */ /* 0x000fea0003800000 */
[----:B------:R1:W5:Y:S01]  /*15860*/  LDL R69, [R1+0x28] ;  /* 0x0000280001457983 */ /* 0x0003620000100800 */
[----:B0-----:R-:W0:Y:S03]  /*15870*/  LDC R3, c[0x0][0x3f4] ;  /* 0x0000fd00ff037b82 */ /* 0x001e260000000800 */
[----:B------:R1:W5:Y:S04]  /*15880*/  LDL R68, [R1+0x2c] ;  /* 0x00002c0001447983 */ /* 0x0003680000100800 */
[----:B------:R1:W5:Y:S01]  /*15890*/  LDL R67, [R1+0x30] ;  /* 0x0000300001437983 */ /* 0x0003620000100800 */
[----:B------:R-:W-:Y:S01]  /*158a0*/  BSSY B1, `(.L_x_575) ;  /* 0x00000ff000017945 */ /* 0x000fe20003800000 */
[----:B0-----:R-:W-:-:S02]  /*158b0*/  ISETP.GE.AND P0, PT, R16, R3, PT ;  /* 0x000000031000720c */ /* 0x001fc40003f06270 */
[-C--:B------:R-:W-:Y:S02]  /*158c0*/  ISETP.GE.AND P1, PT, R221, R3.reuse, PT ;  /* 0x00000003dd00720c */ /* 0x080fe40003f26270 */
[----:B------:R-:W-:-:S09]  /*158d0*/  ISETP.GE.AND P2, PT, R222, R3, PT ;  /* 0x00000003de00720c */ /* 0x000fd20003f46270 */
[----:B-1----:R-:W-:Y:S05]  /*158e0*/  @P0 BRA `(.L_x_576) ;  /* 0x0000000c00e80947 */ /* 0x002fea0003800000 */
[----:B------:R-:W4:Y:S01]  /*158f0*/  LDL R70, [R1+0x130] ;  /* 0x0001300001467983 */ /* 0x000f220000100800 */
[----:B------:R-:W-:Y:S02]  /*15900*/  LEA.HI R0, R48, R48, RZ, 0x1 ;  /* 0x0000003030007211 */ /* 0x000fe400078f08ff */
[----:B-----5:R-:W-:Y:S02]  /*15910*/  LOP3.LUT R20, R32, 0xff, RZ, 0xc0, !PT ;  /* 0x000000ff20147812 */ /* 0x020fe400078ec0ff */
[----:B------:R-:W-:Y:S02]  /*15920*/  LOP3.LUT R21, R0, 0xfffffffe, RZ, 0xc0, !PT ;  /* 0xfffffffe00157812 */ /* 0x000fe400078ec0ff */
[----:B------:R-:W-:Y:S02]  /*15930*/  SHF.R.U32.HI R0, RZ, 0x8, R32 ;  /* 0x00000008ff007819 */ /* 0x000fe40000011620 */
[----:B--2---:R-:W-:Y:S01]  /*15940*/  SHF.R.U32.HI R37, RZ, 0x8, R33 ;  /* 0x00000008ff257819 */ /* 0x004fe20000011621 */
[----:B------:R-:W-:Y:S01]  /*15950*/  IMAD.IADD R48, R48, 0x1, -R21 ;  /* 0x0000000130307824 */ /* 0x000fe200078e0a15 */
[----:B------:R-:W-:-:S02]  /*15960*/  LOP3.LUT R21, R0, 0xff, RZ, 0xc0, !PT ;  /* 0x000000ff00157812 */ /* 0x000fc400078ec0ff */
[----:B------:R-:W-:Y:S02]  /*15970*/  SHF.R.U32.HI R39, RZ, 0x8, R34 ;  /* 0x00000008ff277819 */ /* 0x000fe40000011622 */
[----:B------:R-:W-:Y:S02]  /*15980*/  LEA.HI R0, R3, R48, RZ, 0x1c ;  /* 0x0000003003007211 */ /* 0x000fe400078fe0ff */
[----:B------:R-:W-:Y:S02]  /*15990*/  PRMT R45, R21, 0x7604, R20 ;  /* 0x00007604152d7816 */ /* 0x000fe40000000014 */
[----:B------:R-:W-:Y:S02]  /*159a0*/  SHF.R.S32.HI R21, RZ, 0x1f, R0 ;  /* 0x0000001fff157819 */ /* 0x000fe40000011400 */
[----:B------:R-:W-:Y:S02]  /*159b0*/  LOP3.LUT R36, R33, 0xff, RZ, 0xc0, !PT ;  /* 0x000000ff21247812 */ /* 0x000fe400078ec0ff */
[----:B------:R-:W-:Y:S01]  /*159c0*/  LEA.HI R21, R21, R0, RZ, 0x2 ;  /* 0x0000000015157211 */ /* 0x000fe200078f10ff */
[----:B------:R-:W-:Y:S01]  /*159d0*/  IMAD.SHL.U32 R0, R0, 0x10, RZ ;  /* 0x0000001000007824 */ /* 0x000fe200078e00ff */
[----:B------:R-:W-:-:S02]  /*159e0*/  LOP3.LUT R38, R34, 0xff, RZ, 0xc0, !PT ;  /* 0x000000ff22267812 */ /* 0x000fc400078ec0ff */
[----:B------:R-:W-:Y:S02]  /*159f0*/  SHF.L.U32 R21, R21, 0xb, RZ ;  /* 0x0000000b15157819 */ /* 0x000fe400000006ff */
[----:B------:R-:W-:Y:S02]  /*15a00*/  LOP3.LUT R0, R69, 0x30, R0, 0xf8, !PT ;  /* 0x0000003045007812 */ /* 0x000fe400078ef800 */
[----:B------:R-:W-:Y:S02]  /*15a10*/  LOP3.LUT R21, R21, 0xffffe000, RZ, 0xc0, !PT ;  /* 0xffffe00015157812 */ /* 0x000fe400078ec0ff */
[----:B------:R-:W-:Y:S02]  /*15a20*/  LOP3.LUT R0, R0, R68, RZ, 0x3c, !PT ;  /* 0x0000004400007212 */ /* 0x000fe400078e3cff */
[----:B------:R-:W-:Y:S02]  /*15a30*/  LOP3.LUT R37, R37, 0xff, RZ, 0xc0, !PT ;  /* 0x000000ff25257812 */ /* 0x000fe400078ec0ff */
[----:B------:R-:W-:-:S02]  /*15a40*/  LOP3.LUT R39, R39, 0xff, RZ, 0xc0, !PT ;  /* 0x000000ff27277812 */ /* 0x000fc400078ec0ff */
[----:B------:R-:W-:Y:S02]  /*15a50*/  IADD3 R21, R0, R67, R21 ;  /* 0x0000004300157210 */ /* 0x000fe40007ffe015 */
[----:B------:R-:W-:Y:S02]  /*15a60*/  PRMT R20, R37, 0x7604, R36 ;  /* 0x0000760425147816 */ /* 0x000fe40000000024 */
[----:B---3--:R-:W-:Y:S01]  /*15a70*/  PRMT R47, R39, 0x7604, R38 ;  /* 0x00007604272f7816 */ /* 0x008fe20000000026 */
[----:B------:R-:W-:Y:S01]  /*15a80*/  IMAD.IADD R0, R18, 0x1, R21 ;  /* 0x0000000112007824 */ /* 0x000fe200078e0215 */
[----:B------:R-:W-:Y:S02]  /*15a90*/  SHF.R.U32.HI R37, RZ, 0x8, R35 ;  /* 0x00000008ff257819 */ /* 0x000fe40000011623 */
[----:B------:R-:W-:Y:S02]  /*15aa0*/  SHF.R.U32.HI R39, RZ, 0x8, R28 ;  /* 0x00000008ff277819 */ /* 0x000fe4000001161c */
[----:B------:R-:W-:-:S02]  /*15ab0*/  SHF.R.U32.HI R40, RZ, 0x8, R29 ;  /* 0x00000008ff287819 */ /* 0x000fc4000001161d */
[----:B------:R-:W-:Y:S02]  /*15ac0*/  LOP3.LUT R36, R35, 0xff, RZ, 0xc0, !PT ;  /* 0x000000ff23247812 */ /* 0x000fe400078ec0ff */
[----:B------:R-:W-:Y:S02]  /*15ad0*/  LOP3.LUT R38, R28, 0xff, RZ, 0xc0, !PT ;  /* 0x000000ff1c267812 */ /* 0x000fe400078ec0ff */
[----:B------:R-:W-:Y:S02]  /*15ae0*/  LOP3.LUT R37, R37, 0xff, RZ, 0xc0, !PT ;  /* 0x000000ff25257812 */ /* 0x000fe400078ec0ff */
[----:B------:R-:W-:Y:S02]  /*15af0*/  LOP3.LUT R39, R39, 0xff, RZ, 0xc0, !PT ;  /* 0x000000ff27277812 */ /* 0x000fe400078ec0ff */
[----:B------:R-:W-:Y:S02]  /*15b00*/  LOP3.LUT R21, R40, 0xff, RZ, 0xc0, !PT ;  /* 0x000000ff28157812 */ /* 0x000fe400078ec0ff */
[----:B------:R-:W0:Y:S01]  /*15b10*/  LDS.128 R40, [R0+0x1e200] ;  /* 0x01e2000000287984 */ /* 0x000e220000000c00 */
[----:B------:R-:W-:-:S02]  /*15b20*/  PRMT R46, R37, 0x7604, R36 ;  /* 0x00007604252e7816 */ /* 0x000fc40000000024 */
[----:B------:R-:W-:Y:S02]  /*15b30*/  PRMT R51, R39, 0x7604, R38 ;  /* 0x0000760427337816 */ /* 0x000fe40000000026 */
[----:B------:R-:W-:Y:S02]  /*15b40*/  SHF.R.U32.HI R53, RZ, 0x8, R31 ;  /* 0x00000008ff357819 */ /* 0x000fe4000001161f */
[----:B------:R-:W-:Y:S02]  /*15b50*/  LOP3.LUT R52, R31, 0xff, RZ, 0xc0, !PT ;  /* 0x000000ff1f347812 */ /* 0x000fe400078ec0ff */
[----:B------:R-:W-:Y:S02]  /*15b60*/  LOP3.LUT R53, R53, 0xff, RZ, 0xc0, !PT ;  /* 0x000000ff35357812 */ /* 0x000fe400078ec0ff */
[----:B------:R-:W-:Y:S02]  /*15b70*/  SHF.R.U32.HI R50, RZ, 0x8, R30 ;  /* 0x00000008ff327819 */ /* 0x000fe4000001161e */
[----:B------:R-:W-:-:S02]  /*15b80*/  LOP3.LUT R48, R29, 0xff, RZ, 0xc0, !PT ;  /* 0x000000ff1d307812 */ /* 0x000fc400078ec0ff */
[----:B------:R-:W-:Y:S02]  /*15b90*/  PRMT R52, R53, 0x7604, R52 ;  /* 0x0000760435347816 */ /* 0x000fe40000000034 */
[----:B------:R-:W-:Y:S02]  /*15ba0*/  LOP3.LUT R49, R30, 0xff, RZ, 0xc0, !PT ;  /* 0x000000ff1e317812 */ /* 0x000fe400078ec0ff */
[----:B------:R-:W-:Y:S02]  /*15bb0*/  LOP3.LUT R50, R50, 0xff, RZ, 0xc0, !PT ;  /* 0x000000ff32327812 */ /* 0x000fe400078ec0ff */
[----:B------:R-:W-:Y:S02]  /*15bc0*/  SHF.R.U32.HI R53, RZ, 0x10, R29 ;  /* 0x00000010ff357819 */ /* 0x000fe4000001161d */
[----:B------:R-:W-:Y:S02]  /*15bd0*/  PRMT R48, R21, 0x7604, R48 ;  /* 0x0000760415307816 */ /* 0x000fe40000000030 */
[----:B------:R-:W-:Y:S01]  /*15be0*/  SHF.R.U32.HI R21, RZ, 0x10, R33 ;  /* 0x00000010ff157819 */ /* 0x000fe20000011621 */
[----:B------:R-:W-:Y:S01]  /*15bf0*/  IMAD.U32 R53, R53, 0x10000, RZ ;  /* 0x0001000035357824 */ /* 0x000fe200078e00ff */
[----:B------:R-:W-:-:S02]  /*15c00*/  PRMT R57, R50, 0x7604, R49 ;  /* 0x0000760432397816 */ /* 0x000fc40000000031 */
[----:B------:R-:W-:Y:S01]  /*15c10*/  SHF.R.U32.HI R49, RZ, 0x10, R35 ;  /* 0x00000010ff317819 */ /* 0x000fe20000011623 */
[----:B------:R-:W-:Y:S01]  /*15c20*/  IMAD.U32 R21, R21, 0x10000, RZ ;  /* 0x0001000015157824 */ /* 0x000fe200078e00ff */
[--C-:B------:R-:W-:Y:S02]  /*15c30*/  LOP3.LUT R45, R45, 0xff0000, R32.reuse, 0xf8, !PT ;  /* 0x00ff00002d2d7812 */ /* 0x100fe400078ef820 */
[----:B------:R-:W-:Y:S01]  /*15c40*/  SHF.R.U32.HI R59, RZ, 0x10, R31 ;  /* 0x00000010ff3b7819 */ /* 0x000fe2000001161f */
[----:B------:R-:W-:Y:S01]  /*15c50*/  IMAD.U32 R49, R49, 0x10000, RZ ;  /* 0x0001000031317824 */ /* 0x000fe200078e00ff */
[----:B------:R-:W-:Y:S02]  /*15c60*/  LOP3.LUT R55, R48, 0xff0000, R53, 0xf8, !PT ;  /* 0x00ff000030377812 */ /* 0x000fe400078ef835 */
[----:B------:R-:W-:Y:S02]  /*15c70*/  LOP3.LUT R21, R20, 0xff0000, R21, 0xf8, !PT ;  /* 0x00ff000014157812 */ /* 0x000fe400078ef815 */
[----:B------:R-:W-:-:S02]  /*15c80*/  LOP3.LUT R32, R45, 0xff000000, R32, 0xf8, !PT ;  /* 0xff0000002d207812 */ /* 0x000fc400078ef820 */
[----:B------:R-:W-:Y:S02]  /*15c90*/  SHF.L.U32 R59, R59, 0x10, RZ ;  /* 0x000000103b3b7819 */ /* 0x000fe400000006ff */
[----:B------:R-:W-:Y:S02]  /*15ca0*/  LOP3.LUT R47, R47, 0xff0000, R34, 0xf8, !PT ;  /* 0x00ff00002f2f7812 */ /* 0x000fe400078ef822 */
[----:B------:R-:W-:Y:S02]  /*15cb0*/  LOP3.LUT R45, R51, 0xff0000, R28, 0xf8, !PT ;  /* 0x00ff0000332d7812 */ /* 0x000fe400078ef81c */
[----:B------:R-:W-:Y:S02]  /*15cc0*/  LOP3.LUT R51, R55, 0xff000000, R29, 0xf8, !PT ;  /* 0xff00000037337812 */ /* 0x000fe400078ef81d */
[----:B------:R-:W-:Y:S02]  /*15cd0*/  LOP3.LUT R49, R46, 0xff0000, R49, 0xf8, !PT ;  /* 0x00ff00002e317812 */ /* 0x000fe400078ef831 */
[----:B------:R-:W-:-:S02]  /*15ce0*/  LOP3.LUT R50, R21, 0xff000000, R33, 0xf8, !PT ;  /* 0xff00000015327812 */ /* 0x000fc400078ef821 */
[----:B------:R-:W-:Y:S02]  /*15cf0*/  LOP3.LUT R59, R52, 0xff0000, R59, 0xf8, !PT ;  /* 0x00ff0000343b7812 */ /* 0x000fe400078ef83b */
[----:B------:R-:W-:Y:S02]  /*15d00*/  LOP3.LUT R20, R47, 0xff000000, R34, 0xf8, !PT ;  /* 0xff0000002f147812 */ /* 0x000fe400078ef822 */
[----:B------:R-:W-:Y:S02]  /*15d10*/  F2FP.F16.E4M3.UNPACK_B R56, R51 ;  /* 0x00000033ff38723e */ /* 0x000fe400020006ff */
[----:B0-----:R-:W-:Y:S02]  /*15d20*/  F2FP.F16.E4M3.UNPACK_B R34, R41 ;  /* 0x00000029ff22723e */ /* 0x001fe400020006ff */
[----:B------:R-:W-:Y:S01]  /*15d30*/  LOP3.LUT R53, R49, 0xff000000, R35, 0xf8, !PT ;  /* 0xff00000031357812 */ /* 0x000fe200078ef823 */
[----:B------:R-:W-:Y:S01]  /*15d40*/  HADD2.F32 R58, -RZ, R56.H0_H0 ;  /* 0x20000038ff3a7230 */ /* 0x000fe20000004100 */
[----:B------:R-:W-:Y:S01]  /*15d50*/  F2FP.F16.E4M3.UNPACK_B R35, R50 ;  /* 0x00000032ff23723e */ /* 0x000fe200020006ff */
[----:B------:R-:W-:Y:S01]  /*15d60*/  HADD2.F32 R29, -RZ, R34.H0_H0 ;  /* 0x20000022ff1d7230 */ /* 0x000fe20000004100 */
[----:B------:R-:W-:Y:S01]  /*15d70*/  LOP3.LUT R59, R59, 0xff000000, R31, 0xf8, !PT ;  /* 0xff0000003b3b7812 */ /* 0x000fe200078ef81f */
[----:B------:R-:W-:Y:S01]  /*15d80*/  HADD2.F32 R56, -RZ, R56.H1_H1 ;  /* 0x30000038ff387230 */ /* 0x000fe20000004100 */
[----:B------:R-:W-:Y:S01]  /*15d90*/  F2FP.F16.E4M3.UNPACK_B R54, R40.H1 ;  /* 0x00000028ff36723e */ /* 0x000fe200030006ff */
[----:B------:R-:W-:Y:S01]  /*15da0*/  HADD2.F32 R34, -RZ, R34.H1_H1 ;  /* 0x30000022ff227230 */ /* 0x000fe20000004100 */
[----:B------:R-:W-:-:S02]  /*15db0*/  LOP3.LUT R21, R57, 0xff0000, R30, 0xf8, !PT ;  /* 0x00ff000039157812 */ /* 0x000fc400078ef81e */
[----:B------:R-:W-:Y:S02]  /*15dc0*/  F2FP.F16.E4M3.UNPACK_B R41, R41.H1 ;  /* 0x00000029ff29723e */ /* 0x000fe400030006ff */
[-C--:B------:R-:W-:Y:S02]  /*15dd0*/  F2FP.F16.E4M3.UNPACK_B R49, R43.reuse ;  /* 0x0000002bff31723e */ /* 0x080fe400020006ff */
[----:B------:R-:W-:Y:S02]  /*15de0*/  F2FP.F16.E4M3.UNPACK_B R55, R43.H1 ;  /* 0x0000002bff37723e */ /* 0x000fe400030006ff */
[----:B------:R-:W-:Y:S02]  /*15df0*/  F2FP.F16.E4M3.UNPACK_B R57, R51.H1 ;  /* 0x00000033ff39723e */ /* 0x000fe400030006ff */
[----:B------:R-:W-:Y:S02]  /*15e00*/  F2FP.F16.E4M3.UNPACK_B R50, R50.H1 ;  /* 0x00000032ff32723e */ /* 0x000fe400030006ff */
[----:B------:R-:W-:Y:S01]  /*15e10*/  LOP3.LUT R45, R45, 0xff000000, R28, 0xf8, !PT ;  /* 0xff0000002d2d7812 */ /* 0x000fe200078ef81c */
[--C-:B------:R-:W-:Y:S01]  /*15e20*/  HADD2.F32 R51, -RZ, R57.reuse.H0_H0 ;  /* 0x20000039ff337230 */ /* 0x100fe20000004100 */
[----:B------:R-:W-:Y:S01]  /*15e30*/  LOP3.LUT R21, R21, 0xff000000, R30, 0xf8, !PT ;  /* 0xff00000015157812 */ /* 0x000fe200078ef81e */
[----:B------:R-:W-:Y:S01]  /*15e40*/  HADD2.F32 R57, -RZ, R57.H1_H1 ;  /* 0x30000039ff397230 */ /* 0x000fe20000004100 */
[----:B------:R-:W-:-:S02]  /*15e50*/  F2FP.F16.E4M3.UNPACK_B R30, R42 ;  /* 0x0000002aff1e723e */ /* 0x000fc400020006ff */
[----:B------:R-:W-:Y:S01]  /*15e60*/  F2FP.F16.E4M3.UNPACK_B R42, R42.H1 ;  /* 0x0000002aff2a723e */ /* 0x000fe200030006ff */
[----:B----4-:R-:W0:Y:S02]  /*15e70*/  LDS.128 R36, [R70+0x1e200] ;  /* 0x01e2000046247984 */ /* 0x010e240000000c00 */
[-C--:B0-----:R-:W-:Y:S02]  /*15e80*/  F2FP.F16.E4M3.UNPACK_B R31, R37.reuse ;  /* 0x00000025ff1f723e */ /* 0x081fe400020006ff */
[----:B------:R-:W-:Y:S02]  /*15e90*/  F2FP.F16.E4M3.UNPACK_B R46, R37.H1 ;  /* 0x00000025ff2e723e */ /* 0x000fe400030006ff */
[-C--:B------:R-:W-:Y:S01]  /*15ea0*/  F2FP.F16.E4M3.UNPACK_B R37, R36.reuse ;  /* 0x00000024ff25723e */ /* 0x080fe200020006ff */
[----:B------:R-:W-:Y:S01]  /*15eb0*/  HADD2.F32 R33, -RZ, R31.H0_H0 ;  /* 0x2000001fff217230 */ /* 0x000fe20000004100 */
[----:B------:R-:W-:Y:S01]  /*15ec0*/  F2FP.F16.E4M3.UNPACK_B R47, R36.H1 ;  /* 0x00000024ff2f723e */ /* 0x000fe200030006ff */
[----:B------:R-:W-:Y:S01]  /*15ed0*/  HADD2.F32 R36, -RZ, R35.H0_H0 ;  /* 0x20000023ff247230 */ /* 0x000fe20000004100 */
[-C--:B------:R-:W-:Y:S01]  /*15ee0*/  F2FP.F16.E4M3.UNPACK_B R48, R39.reuse ;  /* 0x00000027ff30723e */ /* 0x080fe200020006ff */
[----:B------:R-:W-:Y:S01]  /*15ef0*/  HADD2.F32 R31, -RZ, R31.H1_H1 ;  /* 0x3000001fff1f7230 */ /* 0x000fe20000004100 */
[----:B------:R-:W-:-:S02]  /*15f00*/  F2FP.F16.E4M3.UNPACK_B R52, R39.H1 ;  /* 0x00000027ff34723e */ /* 0x000fc400030006ff */
[----:B------:R-:W-:Y:S01]  /*15f10*/  F2FP.F16.E4M3.UNPACK_B R39, R40 ;  /* 0x00000028ff27723e */ /* 0x000fe200020006ff */
[C---:B------:R-:W-:Y:S01]  /*15f20*/  FMUL.FTZ R40, R29.reuse, R58 ;  /* 0x0000003a1d287220 */ /* 0x040fe20000410000 */
[----:B------:R-:W-:Y:S01]  /*15f30*/  FMUL.FTZ R43, R29, R36 ;  /* 0x000000241d2b7220 */ /* 0x000fe20000410000 */
[----:B------:R-:W-:Y:S02]  /*15f40*/  F2FP.F16.E4M3.UNPACK_B R28, R38 ;  /* 0x00000026ff1c723e */ /* 0x000fe400020006ff */
[C---:B------:R-:W-:Y:S01]  /*15f50*/  FFMA.FTZ R29, R33.reuse, R36, -R40 ;  /* 0x00000024211d7223 */ /* 0x040fe20000010828 */
[----:B------:R-:W-:Y:S02]  /*15f60*/  HADD2.F32 R40, -RZ, R35.H1_H1 ;  /* 0x30000023ff287230 */ /* 0x000fe40000004100 */
[----:B------:R-:W-:Y:S01]  /*15f70*/  FFMA.FTZ R33, R33, R58, R43 ;  /* 0x0000003a21217223 */ /* 0x000fe2000001002b */
[----:B------:R-:W-:Y:S02]  /*15f80*/  HADD2.F32 R36, -RZ, R41.H0_H0 ;  /* 0x20000029ff247230 */ /* 0x000fe40000004100 */
[----:B------:R-:W-:Y:S01]  /*15f90*/  FMUL.FTZ R58, R34, R56 ;  /* 0x00000038223a7220 */ /* 0x000fe20000410000 */
[----:B------:R-:W-:-:S02]  /*15fa0*/  HADD2.F32 R43, -RZ, R50.H0_H0 ;  /* 0x20000032ff2b7230 */ /* 0x000fc40000004100 */
[-C--:B------:R-:W-:Y:S01]  /*15fb0*/  FMUL.FTZ R61, R34, R40.reuse ;  /* 0x00000028223d7220 */ /* 0x080fe20000410000 */
[--C-:B------:R-:W-:Y:S02]  /*15fc0*/  HADD2.F32 R35, -RZ, R46.reuse.H0_H0 ;  /* 0x2000002eff237230 */ /* 0x100fe40000004100 */
[C---:B------:R-:W-:Y:S01]  /*15fd0*/  FMUL.FTZ R60, R36.reuse, R51 ;  /* 0x00000033243c7220 */ /* 0x040fe20000410000 */
[----:B------:R-:W-:Y:S02]  /*15fe0*/  HADD2.F32 R46, -RZ, R46.H1_H1 ;  /* 0x3000002eff2e7230 */ /* 0x000fe40000004100 */
[-C--:B------:R-:W-:Y:S01]  /*15ff0*/  FMUL.FTZ R62, R36, R43.reuse ;  /* 0x0000002b243e7220 */ /* 0x080fe20000410000 */
[C---:B------:R-:W-:Y:S01]  /*16000*/  FFMA.FTZ R36, R31.reuse, R40, -R58 ;  /* 0x000000281f247223 */ /* 0x040fe2000001083a */
[----:B------:R-:W-:Y:S01]  /*16010*/  FFMA.FTZ R34, R31, R56, R61 ;  /* 0x000000381f227223 */ /* 0x000fe2000001003d */
[C---:B------:R-:W-:Y:S01]  /*16020*/  FFMA.FTZ R31, R35.reuse, R43, -R60 ;  /* 0x0000002b231f7223 */ /* 0x040fe2000001083c */
[----:B------:R-:W-:Y:S01]  /*16030*/  F2FP.F16.E4M3.UNPACK_B R58, R59 ;  /* 0x0000003bff3a723e */ /* 0x000fe200020006ff */
[----:B------:R-:W-:Y:S01]  /*16040*/  FFMA.FTZ R35, R35, R51, R62 ;  /* 0x0000003323237223 */ /* 0x000fe2000001003e */
[----:B------:R-:W-:Y:S01]  /*16050*/  HADD2.F32 R40, -RZ, R41.H1_H1 ;  /* 0x30000029ff287230 */ /* 0x000fe20000004100 */
[----:B------:R-:W-:Y:S01]  /*16060*/  F2FP.F16.E4M3.UNPACK_B R38, R38.H1 ;  /* 0x00000026ff26723e */ /* 0x000fe200030006ff */
[----:B------:R-:W-:Y:S01]  /*16070*/  HADD2.F32 R51, -RZ, R50.H1_H1 ;  /* 0x30000032ff337230 */ /* 0x000fe20000004100 */
[----:B------:R-:W-:Y:S01]  /*16080*/  F2FP.F16.E4M3.UNPACK_B R50, R53 ;  /* 0x00000035ff32723e */ /* 0x000fe200020006ff */
[----:B------:R-:W-:-:S02]  /*16090*/  HADD2.F32 R60, -RZ, R58.H0_H0 ;  /* 0x2000003aff3c7230 */ /* 0x000fc40000004100 */
[C---:B------:R-:W-:Y:S01]  /*160a0*/  FMUL.FTZ R61, R40.reuse, R57 ;  /* 0x00000039283d7220 */ /* 0x040fe20000410000 */
[----:B------:R-:W-:Y:S02]  /*160b0*/  HADD2.F32 R43, -RZ, R49.H0_H0 ;  /* 0x20000031ff2b7230 */ /* 0x000fe40000004100 */
[-C--:B------:R-:W-:Y:S01]  /*160c0*/  FMUL.FTZ R62, R40, R51.reuse ;  /* 0x00000033283e7220 */ /* 0x080fe20000410000 */
[----:B------:R-:W-:Y:S02]  /*160d0*/  HADD2.F32 R56, -RZ, R50.H0_H0 ;  /* 0x20000032ff387230 */ /* 0x000fe40000004100 */
[----:B------:R-:W-:Y:S01]  /*160e0*/  FFMA.FTZ R40, R46, R51, -R61 ;  /* 0x000000332e287223 */ /* 0x000fe2000001083d */
[----:B------:R-:W-:Y:S02]  /*160f0*/  HADD2.F32 R41, -RZ, R48.H0_H0 ;  /* 0x20000030ff297230 */ /* 0x000fe40000004100 */
[C---:B------:R-:W-:Y:S01]  /*16100*/  FMUL.FTZ R64, R43.reuse, R60 ;  /* 0x0000003c2b407220 */ /* 0x040fe20000410000 */
[----:B------:R-:W-:Y:S01]  /*16110*/  F2FP.F16.E4M3.UNPACK_B R61, R59.H1 ;  /* 0x0000003bff3d723e */ /* 0x000fe200030006ff */
[-C--:B------:R-:W-:Y:S01]  /*16120*/  FMUL.FTZ R63, R43, R56.reuse ;  /* 0x000000382b3f7220 */ /* 0x080fe20000410000 */
[----:B------:R-:W-:Y:S01]  /*16130*/  F2FP.F16.E4M3.UNPACK_B R53, R53.H1 ;  /* 0x00000035ff35723e */ /* 0x000fe200030006ff */
[----:B------:R-:W-:Y:S01]  /*16140*/  FFMA.FTZ R43, R41, R56, -R64 ;  /* 0x00000038292b7223 */ /* 0x000fe20000010840 */
[----:B------:R-:W-:-:S02]  /*16150*/  HADD2.F32 R58, -RZ, R58.H1_H1 ;  /* 0x3000003aff3a7230 */ /* 0x000fc40000004100 */
[----:B------:R-:W-:Y:S01]  /*16160*/  FFMA.FTZ R46, R46, R57, R62 ;  /* 0x000000392e2e7223 */ /* 0x000fe2000001003e */
[----:B------:R-:W-:Y:S02]  /*16170*/  HADD2.F32 R49, -RZ, R49.H1_H1 ;  /* 0x30000031ff317230 */ /* 0x000fe40000004100 */
[----:B------:R-:W-:Y:S01]  /*16180*/  FFMA.FTZ R41, R41, R60, R63 ;  /* 0x0000003c29297223 */ /* 0x000fe2000001003f */
[----:B------:R-:W-:Y:S01]  /*16190*/  HADD2.F32 R56, -RZ, R50.H1_H1 ;  /* 0x30000032ff387230 */ /* 0x000fe20000004100 */
[----:B------:R-:W-:Y:S01]  /*161a0*/  F2FP.SATFINITE.E4M3.F32.PACK_AB_MERGE_C R31, R40, R31, RZ ;  /* 0x0000001f281f723e */ /* 0x000fe200048070ff */
[----:B------:R-:W-:Y:S02]  /*161b0*/  HADD2.F32 R59, -RZ, R61.H0_H0 ;  /* 0x2000003dff3b7230 */ /* 0x000fe40000004100 */
[C---:B------:R-:W-:Y:S01]  /*161c0*/  FMUL.FTZ R63, R49.reuse, R58 ;  /* 0x0000003a313f7220 */ /* 0x040fe20000410000 */
[----:B------:R-:W-:Y:S02]  /*161d0*/  HADD2.F32 R50, -RZ, R55.H0_H0 ;  /* 0x20000037ff327230 */ /* 0x000fe40000004100 */
[----:B------:R-:W-:Y:S01]  /*161e0*/  FMUL.FTZ R49, R49, R56 ;  /* 0x0000003831317220 */ /* 0x000fe20000410000 */
[----:B------:R-:W-:Y:S01]  /*161f0*/  HADD2.F32 R57, -RZ, R53.H0_H0 ;  /* 0x20000035ff397230 */ /* 0x000fe20000004100 */
[----:B------:R-:W-:Y:S01]  /*16200*/  F2FP.SATFINITE.E4M3.F32.PACK_AB_MERGE_C R35, R46, R35, RZ ;  /* 0x000000232e23723e */ /* 0x000fe200048070ff */
[----:B------:R-:W-:-:S02]  /*16210*/  HADD2.F32 R48, -RZ, R48.H1_H1 ;  /* 0x30000030ff307230 */ /* 0x000fc40000004100 */
[C---:B------:R-:W-:Y:S01]  /*16220*/  FMUL.FTZ R60, R50.reuse, R59 ;  /* 0x0000003b323c7220 */ /* 0x040fe20000410000 */
[----:B------:R-:W-:Y:S02]  /*16230*/  HADD2.F32 R51, -RZ, R52.H0_H0 ;  /* 0x20000034ff337230 */ /* 0x000fe40000004100 */
[----:B------:R-:W-:Y:S01]  /*16240*/  FMUL.FTZ R62, R50, R57 ;  /* 0x00000039323e7220 */ /* 0x000fe20000410000 */
[----:B------:R-:W-:Y:S01]  /*16250*/  F2FP.SATFINITE.E4M3.F32.PACK_AB_MERGE_C R29, R36, R29, R31 ;  /* 0x0000001d241d723e */ /* 0x000fe2000480701f */
[C---:B------:R-:W-:Y:S01]  /*16260*/  FFMA.FTZ R50, R48.reuse, R56, -R63 ;  /* 0x0000003830327223 */ /* 0x040fe2000001083f */
[----:B------:R-:W-:Y:S01]  /*16270*/  FFMA.FTZ R48, R48, R58, R49 ;  /* 0x0000003a30307223 */ /* 0x000fe20000010031 */
[C---:B------:R-:W-:Y:S01]  /*16280*/  FFMA.FTZ R49, R51.reuse, R57, -R60 ;  /* 0x0000003933317223 */ /* 0x040fe2000001083c */
[----:B------:R-:W-:Y:S01]  /*16290*/  F2FP.F16.E4M3.UNPACK_B R60, R45.H1 ;  /* 0x0000002dff3c723e */ /* 0x000fe200030006ff */
[----:B------:R-:W-:Y:S01]  /*162a0*/  FFMA.FTZ R51, R51, R59, R62 ;  /* 0x0000003b33337223 */ /* 0x000fe2000001003e */
[----:B------:R-:W-:Y:S01]  /*162b0*/  F2FP.F16.E4M3.UNPACK_B R57, R32.H1 ;  /* 0x00000020ff39723e */ /* 0x000fe200030006ff */
[----:B------:R-:W-:Y:S01]  /*162c0*/  HADD2.F32 R59, -RZ, R53.H1_H1 ;  /* 0x30000035ff3b7230 */ /* 0x000fe20000004100 */
[----:B------:R-:W-:Y:S01]  /*162d0*/  F2FP.SATFINITE.E4M3.F32.PACK_AB_MERGE_C R33, R34, R33, R35 ;  /* 0x000000212221723e */ /* 0x000fe20004807023 */
[----:B------:R-:W-:-:S02]  /*162e0*/  HADD2.F32 R62, -RZ, R61.H1_H1 ;  /* 0x3000003dff3e7230 */ /* 0x000fc40000004100 */
[----:B------:R-:W-:Y:S02]  /*162f0*/  HADD2.F32 R56, -RZ, R55.H1_H1 ;  /* 0x30000037ff387230 */ /* 0x000fe40000004100 */
[----:B------:R-:W-:Y:S02]  /*16300*/  HADD2.F32 R61, -RZ, R60.H0_H0 ;  /* 0x2000003cff3d7230 */ /* 0x000fe40000004100 */
[----:B------:R-:W-:Y:S02]  /*16310*/  HADD2.F32 R55, -RZ, R54.H0_H0 ;  /* 0x20000036ff377230 */ /* 0x000fe40000004100 */
[C---:B------:R-:W-:Y:S01]  /*16320*/  FMUL.FTZ R64, R56.reuse, R62 ;  /* 0x0000003e38407220 */ /* 0x040fe20000410000 */
[----:B------:R-:W-:Y:S02]  /*16330*/  HADD2.F32 R58, -RZ, R57.H0_H0 ;  /* 0x20000039ff3a7230 */ /* 0x000fe40000004100 */
[----:B------:R-:W-:Y:S01]  /*16340*/  FMUL.FTZ R65, R56, R59 ;  /* 0x0000003b38417220 */ /* 0x000fe20000410000 */
[----:B------:R-:W-:-:S02]  /*16350*/  HADD2.F32 R53, -RZ, R52.H1_H1 ;  /* 0x30000034ff357230 */ /* 0x000fc40000004100 */
[C---:B------:R-:W-:Y:S01]  /*16360*/  FMUL.FTZ R63, R55.reuse, R61 ;  /* 0x0000003d373f7220 */ /* 0x040fe20000410000 */
[----:B------:R-:W-:Y:S02]  /*16370*/  HADD2.F32 R52, -RZ, R47.H0_H0 ;  /* 0x2000002fff347230 */ /* 0x000fe40000004100 */
[----:B------:R-:W-:Y:S01]  /*16380*/  FMUL.FTZ R56, R55, R58 ;  /* 0x0000003a37387220 */ /* 0x000fe20000410000 */
[----:B------:R-:W-:Y:S02]  /*16390*/  HADD2.F32 R60, -RZ, R60.H1_H1 ;  /* 0x3000003cff3c7230 */ /* 0x000fe40000004100 */
[C---:B------:R-:W-:Y:S01]  /*163a0*/  FFMA.FTZ R64, R53.reuse, R59, -R64 ;  /* 0x0000003b35407223 */ /* 0x040fe20000010840 */
[----:B------:R-:W-:Y:S02]  /*163b0*/  HADD2.F32 R54, -RZ, R54.H1_H1 ;  /* 0x30000036ff367230 */ /* 0x000fe40000004100 */
[----:B------:R-:W-:Y:S01]  /*163c0*/  FFMA.FTZ R66, R53, R62, R65 ;  /* 0x0000003e35427223 */ /* 0x000fe20000010041 */
[----:B------:R-:W-:-:S02]  /*163d0*/  HADD2.F32 R57, -RZ, R57.H1_H1 ;  /* 0x30000039ff397230 */ /* 0x000fc40000004100 */
[C---:B------:R-:W-:Y:S01]  /*163e0*/  FFMA.FTZ R63, R52.reuse, R58, -R63 ;  /* 0x0000003a343f7223 */ /* 0x040fe2000001083f */
[----:B------:R-:W-:Y:S01]  /*163f0*/  FFMA.FTZ R61, R52, R61, R56 ;  /* 0x0000003d343d7223 */ /* 0x000fe20000010038 */
[----:B------:R-:W-:Y:S01]  /*16400*/  F2FP.F16.E4M3.UNPACK_B R53, R45 ;  /* 0x0000002dff35723e */ /* 0x000fe200020006ff */
[----:B------:R-:W-:Y:S01]  /*16410*/  HADD2.F32 R47, -RZ, R47.H1_H1 ;  /* 0x3000002fff2f7230 */ /* 0x000fe20000004100 */
[----:B------:R-:W-:Y:S01]  /*16420*/  F2FP.F16.E4M3.UNPACK_B R52, R32 ;  /* 0x00000020ff34723e */ /* 0x000fe200020006ff */
[CC--:B------:R-:W-:Y:S01]  /*16430*/  FMUL.FTZ R32, R54.reuse, R60.reuse ;  /* 0x0000003c36207220 */ /* 0x0c0fe20000410000 */
[----:B------:R-:W-:Y:S01]  /*16440*/  FMUL.FTZ R55, R54, R57 ;  /* 0x0000003936377220 */ /* 0x000fe20000410000 */
[----:B------:R-:W-:Y:S01]  /*16450*/  HADD2.F32 R54, -RZ, R53.H0_H0 ;  /* 0x20000035ff367230 */ /* 0x000fe20000004100 */
[----:B------:R-:W-:Y:S01]  /*16460*/  F2FP.SATFINITE.E4M3.F32.PACK_AB_MERGE_C R49, R64, R49, RZ ;  /* 0x000000314031723e */ /* 0x000fe200048070ff */
[----:B------:R-:W-:Y:S02]  /*16470*/  HADD2.F32 R45, -RZ, R39.H0_H0 ;  /* 0x20000027ff2d7230 */ /* 0x000fe40000004100 */
[C---:B------:R-:W-:Y:S01]  /*16480*/  FFMA.FTZ R62, R47.reuse, R57, -R32 ;  /* 0x000000392f3e7223 */ /* 0x040fe20000010820 */
[----:B------:R-:W-:Y:S01]  /*16490*/  FFMA.FTZ R60, R47, R60, R55 ;  /* 0x0000003c2f3c7223 */ /* 0x000fe20000010037 */
[----:B------:R-:W-:Y:S01]  /*164a0*/  HADD2.F32 R47, -RZ, R52.H0_H0 ;  /* 0x20000034ff2f7230 */ /* 0x000fe20000004100 */
[----:B------:R-:W-:Y:S01]  /*164b0*/  F2FP.SATFINITE.E4M3.F32.PACK_AB_MERGE_C R51, R66, R51, RZ ;  /* 0x000000334233723e */ /* 0x000fe200048070ff */
[----:B------:R-:W-:-:S02]  /*164c0*/  HADD2.F32 R32, -RZ, R37.H0_H0 ;  /* 0x20000025ff207230 */ /* 0x000fc40000004100 */
[C---:B------:R-:W-:Y:S01]  /*164d0*/  FMUL.FTZ R55, R45.reuse, R54 ;  /* 0x000000362d377220 */ /* 0x040fe20000410000 */
[----:B------:R-:W-:Y:S02]  /*164e0*/  HADD2.F32 R56, -RZ, R53.H1_H1 ;  /* 0x30000035ff387230 */ /* 0x000fe40000004100 */
[-C--:B------:R-:W-:Y:S01]  /*164f0*/  FMUL.FTZ R45, R45, R47.reuse ;  /* 0x0000002f2d2d7220 */ /* 0x080fe20000410000 */
[----:B------:R-:W-:Y:S02]  /*16500*/  HADD2.F32 R39, -RZ, R39.H1_H1 ;  /* 0x30000027ff277230 */ /* 0x000fe40000004100 */
[C---:B------:R-:W-:Y:S01]  /*16510*/  FFMA.FTZ R55, R32.reuse, R47, -R55 ;  /* 0x0000002f20377223 */ /* 0x040fe20000010837 */
[----:B------:R-:W-:Y:S01]  /*16520*/  HADD2.F32 R52, -RZ, R52.H1_H1 ;  /* 0x30000034ff347230 */ /* 0x000fe20000004100 */
[----:B------:R-:W-:Y:S01]  /*16530*/  F2FP.F16.E4M3.UNPACK_B R47, R21.H1 ;  /* 0x00000015ff2f723e */ /* 0x000fe200030006ff */
[----:B------:R-:W-:Y:S02]  /*16540*/  HADD2.F32 R37, -RZ, R37.H1_H1 ;  /* 0x30000025ff257230 */ /* 0x000fe40000004100 */
[C---:B------:R-:W-:Y:S01]  /*16550*/  FMUL.FTZ R58, R39.reuse, R56 ;  /* 0x00000038273a7220 */ /* 0x040fe20000410000 */
[----:B------:R-:W-:Y:S01]  /*16560*/  FFMA.FTZ R54, R32, R54, R45 ;  /* 0x0000003620367223 */ /* 0x000fe2000001002d */
[----:B------:R-:W-:Y:S01]  /*16570*/  F2FP.F16.E4M3.UNPACK_B R32, R20.H1 ;  /* 0x00000014ff20723e */ /* 0x000fe200030006ff */
[-C--:B------:R-:W-:Y:S01]  /*16580*/  FMUL.FTZ R45, R39, R52.reuse ;  /* 0x00000034272d7220 */ /* 0x080fe20000410000 */
[----:B------:R-:W-:Y:S01]  /*16590*/  FFMA.FTZ R58, R37, R52, -R58 ;  /* 0x00000034253a7223 */ /* 0x000fe2000001083a */
[----:B------:R-:W-:Y:S01]  /*165a0*/  HADD2.F32 R52, -RZ, R47.H0_H0 ;  /* 0x2000002fff347230 */ /* 0x000fe20000004100 */
[----:B------:R-:W-:Y:S01]  /*165b0*/  F2FP.F16.E4M3.UNPACK_B R20, R20 ;  /* 0x00000014ff14723e */ /* 0x000fe200020006ff */
[----:B------:R-:W-:-:S02]  /*165c0*/  HADD2.F32 R39, -RZ, R42.H0_H0 ;  /* 0x2000002aff277230 */ /* 0x000fc40000004100 */
[----:B------:R-:W-:Y:S01]  /*165d0*/  FFMA.FTZ R53, R37, R56, R45 ;  /* 0x0000003825357223 */ /* 0x000fe2000001002d */
[--C-:B------:R-:W-:Y:S01]  /*165e0*/  HADD2.F32 R37, -RZ, R32.reuse.H0_H0 ;  /* 0x20000020ff257230 */ /* 0x100fe20000004100 */
[----:B------:R-:W-:Y:S01]  /*165f0*/  F2FP.SATFINITE.E4M3.F32.PACK_AB_MERGE_C R31, R50, R43, R49 ;  /* 0x0000002b321f723e */ /* 0x000fe20004807031 */
[----:B------:R-:W-:Y:S02]  /*16600*/  HADD2.F32 R45, -RZ, R32.H1_H1 ;  /* 0x30000020ff2d7230 */ /* 0x000fe40000004100 */
[C---:B------:R-:W-:Y:S01]  /*16610*/  FMUL.FTZ R57, R39.reuse, R52 ;  /* 0x0000003427397220 */ /* 0x040fe20000410000 */
[----:B------:R-:W-:Y:S02]  /*16620*/  HADD2.F32 R32, -RZ, R38.H0_H0 ;  /* 0x20000026ff207230 */ /* 0x000fe40000004100 */
[----:B------:R-:W-:Y:S01]  /*16630*/  FMUL.FTZ R39, R39, R37 ;  /* 0x0000002527277220 */ /* 0x000fe20000410000 */
[----:B------:R-:W-:Y:S01]  /*16640*/  HADD2.F32 R47, -RZ, R47.H1_H1 ;  /* 0x3000002fff2f7230 */ /* 0x000fe20000004100 */
[----:B------:R-:W-:Y:S01]  /*16650*/  F2FP.SATFINITE.E4M3.F32.PACK_AB_MERGE_C R35, R48, R41, R51 ;  /* 0x000000293023723e */ /* 0x000fe20004807033 */
[----:B------:R-:W-:-:S02]  /*16660*/  HADD2.F32 R42, -RZ, R42.H1_H1 ;  /* 0x3000002aff2a7230 */ /* 0x000fc40000004100 */
[C---:B------:R-:W-:Y:S01]  /*16670*/  FFMA.FTZ R57, R32.reuse, R37, -R57 ;  /* 0x0000002520397223 */ /* 0x040fe20000010839 */
[----:B------:R-:W-:Y:S02]  /*16680*/  HADD2.F32 R38, -RZ, R38.H1_H1 ;  /* 0x30000026ff267230 */ /* 0x000fe40000004100 */
[----:B------:R-:W-:Y:S01]  /*16690*/  FFMA.FTZ R52, R32, R52, R39 ;  /* 0x0000003420347223 */ /* 0x000fe20000010027 */
[----:B------:R-:W-:Y:S01]  /*166a0*/  F2FP.F16.E4M3.UNPACK_B R39, R21 ;  /* 0x00000015ff27723e */ /* 0x000fe200020006ff */
[C---:B------:R-:W-:Y:S01]  /*166b0*/  FMUL.FTZ R37, R42.reuse, R47 ;  /* 0x0000002f2a257220 */ /* 0x040fe20000410000 */
[-C--:B------:R-:W-:Y:S01]  /*166c0*/  FMUL.FTZ R42, R42, R45.reuse ;  /* 0x0000002d2a2a7220 */ /* 0x080fe20000410000 */
[----:B------:R-:W-:Y:S02]  /*166d0*/  HADD2.F32 R21, -RZ, R30.H0_H0 ;  /* 0x2000001eff157230 */ /* 0x000fe40000004100 */
[C---:B------:R-:W-:Y:S01]  /*166e0*/  FFMA.FTZ R56, R38.reuse, R45, -R37 ;  /* 0x0000002d26387223 */ /* 0x040fe20000010825 */
[----:B------:R-:W-:Y:S01]  /*166f0*/  FFMA.FTZ R59, R38, R47, R42 ;  /* 0x0000002f263b7223 */ /* 0x000fe2000001002a */
[----:B------:R-:W-:-:S02]  /*16700*/  HADD2.F32 R38, -RZ, R39.H0_H0 ;  /* 0x20000027ff267230 */ /* 0x000fc40000004100 */
[----:B------:R-:W-:Y:S01]  /*16710*/  HADD2.F32 R37, -RZ, R20.H1_H1 ;  /* 0x30000014ff257230 */ /* 0x000fe20000004100 */
[----:B------:R-:W-:Y:S01]  /*16720*/  F2FP.SATFINITE.E4M3.F32.PACK_AB_MERGE_C R56, R56, R57, RZ ;  /* 0x000000393838723e */ /* 0x000fe200048070ff */
[----:B------:R-:W-:Y:S02]  /*16730*/  HADD2.F32 R39, -RZ, R39.H1_H1 ;  /* 0x30000027ff277230 */ /* 0x000fe40000004100 */
[----:B------:R-:W-:Y:S01]  /*16740*/  FMUL.FTZ R45, R21, R38 ;  /* 0x00000026152d7220 */ /* 0x000fe20000410000 */
[----:B------:R-:W-:Y:S01]  /*16750*/  HADD2.F32 R30, -RZ, R30.H1_H1 ;  /* 0x3000001eff1e7230 */ /* 0x000fe20000004100 */
[----:B------:R-:W-:Y:S01]  /*16760*/  F2FP.SATFINITE.E4M3.F32.PACK_AB_MERGE_C R52, R59, R52, RZ ;  /* 0x000000343b34723e */ /* 0x000fe200048070ff */
[----:B------:R-:W-:Y:S02]  /*16770*/  HADD2.F32 R32, -RZ, R20.H0_H0 ;  /* 0x20000014ff207230 */ /* 0x000fe40000004100 */
[--C-:B------:R-:W-:Y:S02]  /*16780*/  HADD2.F32 R20, -RZ, R28.reuse.H0_H0 ;  /* 0x2000001cff147230 */ /* 0x100fe40000004100 */
[----:B------:R-:W-:Y:S01]  /*16790*/  FMUL.FTZ R47, R30, R39 ;  /* 0x000000271e2f7220 */ /* 0x000fe20000410000 */
[----:B------:R-:W-:-:S02]  /*167a0*/  HADD2.F32 R28, -RZ, R28.H1_H1 ;  /* 0x3000001cff1c7230 */ /* 0x000fc40000004100 */
[----:B------:R-:W-:Y:S01]  /*167b0*/  FMUL.FTZ R42, R30, R37 ;  /* 0x000000251e2a7220 */ /* 0x000fe20000410000 */
[-C--:B------:R-:W-:Y:S01]  /*167c0*/  FMUL.FTZ R21, R21, R32.reuse ;  /* 0x0000002015157220 */ /* 0x080fe20000410000 */
[----:B------:R-:W-:Y:S01]  /*167d0*/  FFMA.FTZ R30, R20, R32, -R45 ;  /* 0x00000020141e7223 */ /* 0x000fe2000001082d */
[----:B------:R-:W-:Y:S01]  /*167e0*/  F2FP.SATFINITE.E4M3.F32.PACK_AB_MERGE_C R32, R60, R61, RZ ;  /* 0x0000003d3c20723e */ /* 0x000fe200048070ff */
[C---:B------:R-:W-:Y:S01]  /*167f0*/  FFMA.FTZ R47, R28.reuse, R37, -R47 ;  /* 0x000000251c2f7223 */ /* 0x040fe2000001082f */
[----:B------:R-:W-:Y:S01]  /*16800*/  FFMA.FTZ R42, R28, R39, R42 ;  /* 0x000000271c2a7223 */ /* 0x000fe2000001002a */
[----:B------:R-:W-:Y:S01]  /*16810*/  FFMA.FTZ R21, R20, R38, R21 ;  /* 0x0000002614157223 */ /* 0x000fe20000010015 */
[----:B------:R-:W-:Y:S02]  /*16820*/  F2FP.SATFINITE.E4M3.F32.PACK_AB_MERGE_C R28, R62, R63, RZ ;  /* 0x0000003f3e1c723e */ /* 0x000fe400048070ff */
[----:B------:R-:W-:Y:S02]  /*16830*/  F2FP.SATFINITE.E4M3.F32.PACK_AB_MERGE_C R30, R47, R30, R56 ;  /* 0x0000001e2f1e723e */ /* 0x000fe40004807038 */
[----:B------:R-:W-:-:S02]  /*16840*/  F2FP.SATFINITE.E4M3.F32.PACK_AB_MERGE_C R28, R58, R55, R28 ;  /* 0x000000373a1c723e */ /* 0x000fc4000480701c */
[----:B------:R-:W-:Y:S02]  /*16850*/  F2FP.SATFINITE.E4M3.F32.PACK_AB_MERGE_C R32, R53, R54, R32 ;  /* 0x000000363520723e */ /* 0x000fe40004807020 */
[----:B------:R-:W-:Y:S01]  /*16860*/  F2FP.SATFINITE.E4M3.F32.PACK_AB_MERGE_C R34, R42, R21, R52 ;  /* 0x000000152a22723e */ /* 0x000fe20004807034 */
[----:B------:R0:W-:Y:S04]  /*16870*/  STS.128 [R70+0x1e200], R28 ;  /* 0x01e2001c46007388 */ /* 0x0001e80000000c00 */
[----:B------:R0:W-:Y:S02]  /*16880*/  STS.128 [R0+0x1e200], R32 ;  /* 0x01e2002000007388 */ /* 0x0001e40000000c00 */
.L_x_576:
[----:B------:R-:W-:Y:S05]  /*16890*/  BSYNC B1 ;  /* 0x0000000000017941 */ /* 0x000fea0003800000 */
.L_x_575:
[----:B------:R-:W-:Y:S04]  /*168a0*/  BSSY B1, `(.L_x_577) ;  /* 0x0000101000017945 */ /* 0x000fe80003800000 */
[----:B------:R-:W-:Y:S05]  /*168b0*/  @P1 BRA `(.L_x_578) ;  /* 0x0000000c00fc1947 */ /* 0x000fea0003800000 */
[----:B------:R-:W4:Y:S01]  /*168c0*/  LDL R59, [R1+0x12c] ;  /* 0x00012c00013b7983 */ /* 0x000f220000100800 */
[----:B0----5:R-:W-:Y:S02]  /*168d0*/  SHF.R.U32.HI R0, RZ, 0x8, R12 ;  /* 0x00000008ff007819 */ /* 0x021fe4000001160c */
[----:B------:R-:W-:Y:S02]  /*168e0*/  LOP3.LUT R21, R12, 0xff, RZ, 0xc0, !PT ;  /* 0x000000ff0c157812 */ /* 0x000fe400078ec0ff */
[----:B------:R-:W-:Y:S02]  /*168f0*/  LOP3.LUT R20, R0, 0xff, RZ, 0xc0, !PT ;  /* 0x000000ff00147812 */ /* 0x000fe400078ec0ff */
[----:B------:R-:W-:Y:S02]  /*16900*/  LEA.HI R0, R3, R226, RZ, 0x1c ;  /* 0x000000e203007211 */ /* 0x000fe400078fe0ff */
[----:B--2---:R-:W-:Y:S02]  /*16910*/  PRMT R37, R20, 0x7604, R21 ;  /* 0x0000760414257816 */ /* 0x004fe40000000015 */
[----:B------:R-:W-:-:S02]  /*16920*/  SHF.R.S32.HI R21, RZ, 0x1f, R0 ;  /* 0x0000001fff157819 */ /* 0x000fc40000011400 */
[----:B------:R-:W-:Y:S02]  /*16930*/  SHF.R.U32.HI R28, RZ, 0x8, R13 ;  /* 0x00000008ff1c7819 */ /* 0x000fe4000001160d */
[----:B------:R-:W-:Y:S01]  /*16940*/  LEA.HI R21, R21, R0, RZ, 0x2 ;  /* 0x0000000015157211 */ /* 0x000fe200078f10ff */
[----:B------:R-:W-:Y:S01]  /*16950*/  IMAD.SHL.U32 R0, R0, 0x10, RZ ;  /* 0x0000001000007824 */ /* 0x000fe200078e00ff */
[----:B------:R-:W-:Y:S02]  /*16960*/  LOP3.LUT R29, R13, 0xff, RZ, 0xc0, !PT ;  /* 0x000000ff0d1d7812 */ /* 0x000fe400078ec0ff */
[----:B------:R-:W-:Y:S01]  /*16970*/  LOP3.LUT R28, R28, 0xff, RZ, 0xc0, !PT ;  /* 0x000000ff1c1c7812 */ /* 0x000fe200078ec0ff */
[----:B------:R-:W-:Y:S01]  /*16980*/  IMAD.SHL.U32 R21, R21, 0x800, RZ ;  /* 0x0000080015157824 */ /* 0x000fe200078e00ff */
[----:B------:R-:W-:Y:S02]  /*16990*/  LOP3.LUT R0, R69, 0x30, R0, 0xf8, !PT ;  /* 0x0000003045007812 */ /* 0x000fe400078ef800 */
[----:B------:R-:W-:-:S02]  /*169a0*/  SHF.R.U32.HI R30, RZ, 0x8, R4 ;  /* 0x00000008ff1e7819 */ /* 0x000fc40000011604 */
[----:B------:R-:W-:Y:S02]  /*169b0*/  LOP3.LUT R0, R0, R68, RZ, 0x3c, !PT ;  /* 0x0000004400007212 */ /* 0x000fe400078e3cff */
[----:B------:R-:W-:Y:S02]  /*169c0*/  LOP3.LUT R21, R21, 0xffffe000, RZ, 0xc0, !PT ;  /* 0xffffe00015157812 */ /* 0x000fe400078ec0ff */
[----:B------:R-:W-:Y:S02]  /*169d0*/  SHF.R.U32.HI R20, RZ, 0x8, R14 ;  /* 0x00000008ff147819 */ /* 0x000fe4000001160e */
[----:B------:R-:W-:Y:S02]  /*169e0*/  PRMT R36, R28, 0x7604, R29 ;  /* 0x000076041c247816 */ /* 0x000fe4000000001d */
[----:B------:R-:W-:Y:S02]  /*169f0*/  LOP3.LUT R33, R4, 0xff, RZ, 0xc0, !PT ;  /* 0x000000ff04217812 */ /* 0x000fe400078ec0ff */
[----:B------:R-:W-:-:S02]  /*16a00*/  LOP3.LUT R30, R30, 0xff, RZ, 0xc0, !PT ;  /* 0x000000ff1e1e7812 */ /* 0x000fc400078ec0ff */
[----:B------:R-:W-:Y:S02]  /*16a10*/  IADD3 R21, R0, R67, R21 ;  /* 0x0000004300157210 */ /* 0x000fe40007ffe015 */
[----:B------:R-:W-:Y:S02]  /*16a20*/  LOP3.LUT R29, R14, 0xff, RZ, 0xc0, !PT ;  /* 0x000000ff0e1d7812 */ /* 0x000fe400078ec0ff */
[----:B------:R-:W-:Y:S02]  /*16a30*/  LOP3.LUT R20, R20, 0xff, RZ, 0xc0, !PT ;  /* 0x000000ff14147812 */ /* 0x000fe400078ec0ff */
[----:B------:R-:W-:Y:S02]  /*16a40*/  SHF.R.U32.HI R0, RZ, 0x8, R5 ;  /* 0x00000008ff007819 */ /* 0x000fe40000011605 */
[----:B------:R-:W-:Y:S02]  /*16a50*/  PRMT R45, R30, 0x7604, R33 ;  /* 0x000076041e2d7816 */ /* 0x000fe40000000021 */
[----:B------:R-:W-:-:S02]  /*16a60*/  SHF.R.U32.HI R28, RZ, 0x8, R15 ;  /* 0x00000008ff1c7819 */ /* 0x000fc4000001160f */
[----:B------:R-:W-:Y:S02]  /*16a70*/  PRMT R39, R20, 0x7604, R29 ;  /* 0x0000760414277816 */ /* 0x000fe4000000001d */
[----:B------:R-:W-:Y:S02]  /*16a80*/  LOP3.LUT R33, R5, 0xff, RZ, 0xc0, !PT ;  /* 0x000000ff05217812 */ /* 0x000fe400078ec0ff */
[----:B------:R-:W-:Y:S02]  /*16a90*/  SHF.R.U32.HI R32, RZ, 0x8, R7 ;  /* 0x00000008ff207819 */ /* 0x000fe40000011607 */
[----:B------:R-:W-:Y:S02]  /*16aa0*/  LOP3.LUT R0, R0, 0xff, RZ, 0xc0, !PT ;  /* 0x000000ff00007812 */ /* 0x000fe400078ec0ff */
[----:B------:R-:W-:Y:S02]  /*16ab0*/  SHF.R.U32.HI R20, RZ, 0x8, R6 ;  /* 0x00000008ff147819 */ /* 0x000fe40000011606 */
[----:B------:R-:W-:-:S02]  /*16ac0*/  LOP3.LUT R31, R15, 0xff, RZ, 0xc0, !PT ;  /* 0x000000ff0f1f7812 */ /* 0x000fc400078ec0ff */
[----:B------:R-:W-:Y:S02]  /*16ad0*/  LOP3.LUT R28, R28, 0xff, RZ, 0xc0, !PT ;  /* 0x000000ff1c1c7812 */ /* 0x000fe400078ec0ff */
[----:B------:R-:W-:Y:S02]  /*16ae0*/  LOP3.LUT R35, R6, 0xff, RZ, 0xc0, !PT ;  /* 0x000000ff06237812 */ /* 0x000fe400078ec0ff */
[----:B------:R-:W-:Y:S02]  /*16af0*/  LOP3.LUT R32, R32, 0xff, RZ, 0xc0, !PT ;  /* 0x000000ff20207812 */ /* 0x000fe400078ec0ff */
[----:B---3--:R-:W-:Y:S01]  /*16b00*/  PRMT R47, R0, 0x7604, R33 ;  /* 0x00007604002f7816 */ /* 0x008fe20000000021 */
[----:B------:R-:W-:Y:S01]  /*16b10*/  IMAD.IADD R0, R18, 0x1, R21 ;  /* 0x0000000112007824 */ /* 0x000fe200078e0215 */
[----:B------:R-:W-:Y:S02]  /*16b20*/  LOP3.LUT R20, R20, 0xff, RZ, 0xc0, !PT ;  /* 0x000000ff14147812 */ /* 0x000fe400078ec0ff */
[----:B------:R-:W-:-:S02]  /*16b30*/  LOP3.LUT R41, R7, 0xff, RZ, 0xc0, !PT ;  /* 0x000000ff07297812 */ /* 0x000fc400078ec0ff */
[----:B------:R-:W-:Y:S02]  /*16b40*/  PRMT R43, R28, 0x7604, R31 ;  /* 0x000076041c2b7816 */ /* 0x000fe4000000001f */
[----:B------:R-:W-:Y:S02]  /*16b50*/  PRMT R49, R20, 0x7604, R35 ;  /* 0x0000760414317816 */ /* 0x000fe40000000023 */
[----:B------:R-:W-:Y:S02]  /*16b60*/  PRMT R42, R32, 0x7604, R41 ;  /* 0x00007604202a7816 */ /* 0x000fe40000000029 */
[----:B------:R-:W0:Y:S01]  /*16b70*/  LDS.128 R32, [R0+0x1e200] ;  /* 0x01e2000000207984 */ /* 0x000e220000000c00 */
[----:B------:R-:W-:Y:S02]  /*16b80*/  SHF.R.U32.HI R21, RZ, 0x10, R13 ;  /* 0x00000010ff157819 */ /* 0x000fe4000001160d */
[----:B------:R-:W-:Y:S02]  /*16b90*/  SHF.R.U32.HI R38, RZ, 0x10, R14 ;  /* 0x00000010ff267819 */ /* 0x000fe4000001160e */
[----:B------:R-:W-:-:S02]  /*16ba0*/  LOP3.LUT R21, R21, 0xff, RZ, 0xc0, !PT ;  /* 0x000000ff15157812 */ /* 0x000fc400078ec0ff */
[----:B------:R-:W-:Y:S02]  /*16bb0*/  LOP3.LUT R38, R38, 0xff, RZ, 0xc0, !PT ;  /* 0x000000ff26267812 */ /* 0x000fe400078ec0ff */
[----:B------:R-:W-:Y:S02]  /*16bc0*/  PRMT R21, R21, 0x7054, R36 ;  /* 0x0000705415157816 */ /* 0x000fe40000000024 */
[----:B------:R-:W-:Y:S02]  /*16bd0*/  SHF.R.U32.HI R20, RZ, 0x10, R12 ;  /* 0x00000010ff147819 */ /* 0x000fe4000001160c */
[----:B------:R-:W-:Y:S02]  /*16be0*/  SHF.R.U32.HI R36, RZ, 0x10, R5 ;  /* 0x00000010ff247819 */ /* 0x000fe40000011605 */
[----:B------:R-:W-:Y:S02]  /*16bf0*/  SHF.R.U32.HI R40, RZ, 0x10, R15 ;  /* 0x00000010ff287819 */ /* 0x000fe4000001160f */
[----:B------:R-:W-:-:S02]  /*16c00*/  PRMT R41, R38, 0x7054, R39 ;  /* 0x0000705426297816 */ /* 0x000fc40000000027 */
[----:B------:R-:W-:Y:S02]  /*16c10*/  LOP3.LUT R20, R20, 0xff, RZ, 0xc0, !PT ;  /* 0x000000ff14147812 */ /* 0x000fe400078ec0ff */
[----:B------:R-:W-:Y:S02]  /*16c20*/  SHF.R.U32.HI R39, RZ, 0x10, R7 ;  /* 0x00000010ff277819 */ /* 0x000fe40000011607 */
[----:B------:R-:W-:Y:S02]  /*16c30*/  LOP3.LUT R36, R36, 0xff, RZ, 0xc0, !PT ;  /* 0x000000ff24247812 */ /* 0x000fe400078ec0ff */
[----:B------:R-:W-:Y:S02]  /*16c40*/  LOP3.LUT R40, R40, 0xff, RZ, 0xc0, !PT ;  /* 0x000000ff28287812 */ /* 0x000fe400078ec0ff */
[----:B------:R-:W-:Y:S02]  /*16c50*/  PRMT R37, R20, 0x7054, R37 ;  /* 0x0000705414257816 */ /* 0x000fe40000000025 */
[----:B------:R-:W-:-:S02]  /*16c60*/  SHF.R.U32.HI R38, RZ, 0x10, R6 ;  /* 0x00000010ff267819 */ /* 0x000fc40000011606 */
[----:B------:R-:W-:Y:S02]  /*16c70*/  LOP3.LUT R39, R39, 0xff, RZ, 0xc0, !PT ;  /* 0x000000ff27277812 */ /* 0x000fe400078ec0ff */
[----:B------:R-:W-:Y:S02]  /*16c80*/  PRMT R47, R36, 0x7054, R47 ;  /* 0x00007054242f7816 */ /* 0x000fe4000000002f */
[----:B------:R-:W-:Y:S02]  /*16c90*/  SHF.R.U32.HI R20, RZ, 0x10, R4 ;  /* 0x00000010ff147819 */ /* 0x000fe40000011604 */
[----:B------:R-:W-:Y:S02]  /*16ca0*/  PRMT R43, R40, 0x7054, R43 ;  /* 0x00007054282b7816 */ /* 0x000fe4000000002b */
[----:B------:R-:W-:Y:S02]  /*16cb0*/  LOP3.LUT R38, R38, 0xff, RZ, 0xc0, !PT ;  /* 0x000000ff26267812 */ /* 0x000fe400078ec0ff */
[----:B------:R-:W-:-:S02]  /*16cc0*/  PRMT R51, R39, 0x7054, R42 ;  /* 0x0000705427337816 */ /* 0x000fc4000000002a */
[----:B------:R-:W-:Y:S02]  /*16cd0*/  LOP3.LUT R47, R47, 0xff000000, R5, 0xf8, !PT ;  /* 0xff0000002f2f7812 */ /* 0x000fe400078ef805 */
[----:B------:R-:W-:Y:S02]  /*16ce0*/  LOP3.LUT R20, R20, 0xff, RZ, 0xc0, !PT ;  /* 0x000000ff14147812 */ /* 0x000fe400078ec0ff */
[----:B------:R-:W-:Y:S02]  /*16cf0*/  LOP3.LUT R39, R21, 0xff000000, R13, 0xf8, !PT ;  /* 0xff00000015277812 */ /* 0x000fe400078ef80d */
[----:B------:R-:W-:Y:S02]  /*16d00*/  LOP3.LUT R46, R43, 0xff000000, R15, 0xf8, !PT ;  /* 0xff0000002b2e7812 */ /* 0x000fe400078ef80f */
[----:B------:R-:W-:Y:S02]  /*16d10*/  PRMT R49, R38, 0x7054, R49 ;  /* 0x0000705426317816 */ /* 0x000fe40000000031 */
[----:B------:R-:W-:-:S02]  /*16d20*/  F2FP.F16.E4M3.UNPACK_B R48, R47 ;  /* 0x0000002fff30723e */ /* 0x000fc400020006ff */
[----:B0-----:R-:W-:Y:S02]  /*16d30*/  F2FP.F16.E4M3.UNPACK_B R15, R33 ;  /* 0x00000021ff0f723e */ /* 0x001fe400020006ff */
[----:B------:R-:W-:Y:S02]  /*16d40*/  PRMT R45, R20, 0x7054, R45 ;  /* 0x00007054142d7816 */ /* 0x000fe4000000002d */
[----:B------:R-:W-:Y:S02]  /*16d50*/  LOP3.LUT R20, R37, 0xff000000, R12, 0xf8, !PT ;  /* 0xff00000025147812 */ /* 0x000fe400078ef80c */
[----:B------:R-:W-:Y:S02]  /*16d60*/  LOP3.LUT R12, R41, 0xff000000, R14, 0xf8, !PT ;  /* 0xff000000290c7812 */ /* 0x000fe400078ef80e */
[----:B------:R-:W-:Y:S01]  /*16d70*/  LOP3.LUT R5, R49, 0xff000000, R6, 0xf8, !PT ;  /* 0xff00000031057812 */ /* 0x000fe200078ef806 */
[--C-:B------:R-:W-:Y:S01]  /*16d80*/  HADD2.F32 R6, -RZ, R15.reuse.H0_H0 ;  /* 0x2000000fff067230 */ /* 0x100fe20000004100 */
[----:B------:R-:W-:Y:S01]  /*16d90*/  LOP3.LUT R37, R45, 0xff000000, R4, 0xf8, !PT ;  /* 0xff0000002d257812 */ /* 0x000fe200078ef804 */
[----:B------:R-:W-:Y:S01]  /*16da0*/  HADD2.F32 R15, -RZ, R15.H1_H1 ;  /* 0x3000000fff0f7230 */ /* 0x000fe20000004100 */
[----:B------:R-:W-:-:S02]  /*16db0*/  F2FP.F16.E4M3.UNPACK_B R42, R35 ;  /* 0x00000023ff2a723e */ /* 0x000fc400020006ff */
[----:B------:R-:W-:Y:S02]  /*16dc0*/  F2FP.F16.E4M3.UNPACK_B R45, R35.H1 ;  /* 0x00000023ff2d723e */ /* 0x000fe400030006ff */
[-C--:B------:R-:W-:Y:S02]  /*16dd0*/  F2FP.F16.E4M3.UNPACK_B R35, R32.reuse ;  /* 0x00000020ff23723e */ /* 0x080fe400020006ff */
[----:B------:R-:W-:Y:S02]  /*16de0*/  F2FP.F16.E4M3.UNPACK_B R43, R32.H1 ;  /* 0x00000020ff2b723e */ /* 0x000fe400030006ff */
[----:B------:R-:W-:Y:S02]  /*16df0*/  F2FP.F16.E4M3.UNPACK_B R33, R33.H1 ;  /* 0x00000021ff21723e */ /* 0x000fe400030006ff */
[----:B------:R-:W-:Y:S02]  /*16e00*/  F2FP.F16.E4M3.UNPACK_B R47, R47.H1 ;  /* 0x0000002fff2f723e */ /* 0x000fe400030006ff */
[----:B------:R-:W-:-:S02]  /*16e10*/  LOP3.LUT R51, R51, 0xff000000, R7, 0xf8, !PT ;  /* 0xff00000033337812 */ /* 0x000fc400078ef807 */
[-C--:B------:R-:W-:Y:S01]  /*16e20*/  F2FP.F16.E4M3.UNPACK_B R7, R34.reuse ;  /* 0x00000022ff07723e */ /* 0x080fe200020006ff */
[----:B------:R-:W-:Y:S01]  /*16e30*/  HADD2.F32 R49, -RZ, R47.H0_H0 ;  /* 0x2000002fff317230 */ /* 0x000fe20000004100 */
[----:B------:R-:W-:Y:S01]  /*16e40*/  F2FP.F16.E4M3.UNPACK_B R34, R34.H1 ;  /* 0x00000022ff22723e */ /* 0x000fe200030006ff */
[----:B----4-:R-:W0:Y:S02]  /*16e50*/  LDS.128 R28, [R59+0x1e200] ;  /* 0x01e200003b1c7984 */ /* 0x010e240000000c00 */
[-C--:B0-----:R-:W-:Y:S02]  /*16e60*/  F2FP.F16.E4M3.UNPACK_B R21, R28.reuse ;  /* 0x0000001cff15723e */ /* 0x081fe400020006ff */
[----:B------:R-:W-:Y:S02]  /*16e70*/  F2FP.F16.E4M3.UNPACK_B R40, R28.H1 ;  /* 0x0000001cff28723e */ /* 0x000fe400030006ff */
[----:B------:R-:W-:Y:S02]  /*16e80*/  F2FP.F16.E4M3.UNPACK_B R28, R39 ;  /* 0x00000027ff1c723e */ /* 0x000fe400020006ff */
[----:B------:R-:W-:-:S02]  /*16e90*/  F2FP.F16.E4M3.UNPACK_B R14, R29 ;  /* 0x0000001dff0e723e */ /* 0x000fc400020006ff */
[-C--:B------:R-:W-:Y:S02]  /*16ea0*/  F2FP.F16.E4M3.UNPACK_B R38, R31.reuse ;  /* 0x0000001fff26723e */ /* 0x080fe400020006ff */
[----:B------:R-:W-:Y:S01]  /*16eb0*/  F2FP.F16.E4M3.UNPACK_B R41, R31.H1 ;  /* 0x0000001fff29723e */ /* 0x000fe200030006ff */
[----:B------:R-:W-:Y:S01]  /*16ec0*/  HADD2.F32 R31, -RZ, R48.H0_H0 ;  /* 0x20000030ff1f7230 */ /* 0x000fe20000004100 */
[----:B------:R-:W-:Y:S01]  /*16ed0*/  F2FP.F16.E4M3.UNPACK_B R36, R29.H1 ;  /* 0x0000001dff24723e */ /* 0x000fe200030006ff */
[----:B------:R-:W-:Y:S01]  /*16ee0*/  HADD2.F32 R29, -RZ, R28.H0_H0 ;  /* 0x2000001cff1d7230 */ /* 0x000fe20000004100 */
[----:B------:R-:W-:Y:S01]  /*16ef0*/  F2FP.F16.E4M3.UNPACK_B R39, R39.H1 ;  /* 0x00000027ff27723e */ /* 0x000fe200030006ff */
[----:B------:R-:W-:Y:S02]  /*16f00*/  HADD2.F32 R13, -RZ, R14.H0_H0 ;  /* 0x2000000eff0d7230 */ /* 0x000fe40000004100 */
[----:B------:R-:W-:Y:S01]  /*16f10*/  FMUL.FTZ R32, R6, R31 ;  /* 0x0000001f06207220 */ /* 0x000fe20000410000 */
[----:B------:R-:W-:-:S02]  /*16f20*/  HADD2.F32 R48, -RZ, R48.H1_H1 ;  /* 0x30000030ff307230 */ /* 0x000fc40000004100 */
[-C--:B------:R-:W-:Y:S01]  /*16f30*/  FMUL.FTZ R50, R6, R29.reuse ;  /* 0x0000001d06327220 */ /* 0x080fe20000410000 */
[----:B------:R-:W-:Y:S02]  /*16f40*/  HADD2.F32 R14, -RZ, R14.H1_H1 ;  /* 0x3000000eff0e7230 */ /* 0x000fe40000004100 */
[C---:B------:R-:W-:Y:S01]  /*16f50*/  FFMA.FTZ R6, R13.reuse, R29, -R32 ;  /* 0x0000001d0d067223 */ /* 0x040fe20000010820 */
[----:B------:R-:W-:Y:S02]  /*16f60*/  HADD2.F32 R32, -RZ, R39.H0_H0 ;  /* 0x20000027ff207230 */ /* 0x000fe40000004100 */
[----:B------:R-:W-:Y:S01]  /*16f70*/  FFMA.FTZ R13, R13, R31, R50 ;  /* 0x0000001f0d0d7223 */ /* 0x000fe20000010032 */
[----:B------:R-:W-:Y:S02]  /*16f80*/  HADD2.F32 R31, -RZ, R28.H1_H1 ;  /* 0x3000001cff1f7230 */ /* 0x000fe40000004100 */
[----:B------:R-:W-:Y:S01]  /*16f90*/  FMUL.FTZ R53, R15, R48 ;  /* 0x000000300f357220 */ /* 0x000fe20000410000 */
[----:B------:R-:W-:Y:S01]  /*16fa0*/  HADD2.F32 R28, -RZ, R33.H0_H0 ;  /* 0x20000021ff1c7230 */ /* 0x000fe20000004100 */
[----:B------:R-:W-:Y:S01]  /*16fb0*/  F2FP.F16.E4M3.UNPACK_B R4, R30 ;  /* 0x0000001eff04723e */ /* 0x000fe200020006ff */
[----:B------:R-:W-:-:S02]  /*16fc0*/  HADD2.F32 R29, -RZ, R36.H0_H0 ;  /* 0x20000024ff1d7230 */ /* 0x000fc40000004100 */
[-C--:B------:R-:W-:Y:S01]  /*16fd0*/  FMUL.FTZ R55, R15, R31.reuse ;  /* 0x0000001f0f377220 */ /* 0x080fe20000410000 */
[----:B------:R-:W-:Y:S01]  /*16fe0*/  FFMA.FTZ R15, R14, R31, -R53 ;  /* 0x0000001f0e0f7223 */ /* 0x000fe20000010835 */
[C---:B------:R-:W-:Y:S01]  /*16ff0*/  FMUL.FTZ R50, R28.reuse, R49 ;  /* 0x000000311c327220 */ /* 0x040fe20000410000 */
[----:B------:R-:W-:Y:S01]  /*17000*/  FMUL.FTZ R52, R28, R32 ;  /* 0x000000201c347220 */ /* 0x000fe20000410000 */
[----:B------:R-:W-:Y:S02]  /*17010*/  HADD2.F32 R39, -RZ, R39.H1_H1 ;  /* 0x30000027ff277230 */ /* 0x000fe40000004100 */
[----:B------:R-:W-:Y:S01]  /*17020*/  FFMA.FTZ R14, R14, R48, R55 ;  /* 0x000000300e0e7223 */ /* 0x000fe20000010037 */
[C---:B------:R-:W-:Y:S01]  /*17030*/  FFMA.FTZ R28, R29.reuse, R32, -R50 ;  /* 0x000000201d1c7223 */ /* 0x040fe20000010832 */
[----:B------:R-:W-:Y:S01]  /*17040*/  F2FP.F16.E4M3.UNPACK_B R50, R51 ;  /* 0x00000033ff32723e */ /* 0x000fe200020006ff */
[----:B------:R-:W-:Y:S01]  /*17050*/  FFMA.FTZ R29, R29, R49, R52 ;  /* 0x000000311d1d7223 */ /* 0x000fe20000010034 */
[----:B------:R-:W-:Y:S01]  /*17060*/  HADD2.F32 R49, -RZ, R47.H1_H1 ;  /* 0x3000002fff317230 */ /* 0x000fe20000004100 */
[----:B------:R-:W-:Y:S01]  /*17070*/  F2FP.F16.E4M3.UNPACK_B R47, R46 ;  /* 0x0000002eff2f723e */ /* 0x000fe200020006ff */
[----:B------:R-:W-:Y:S01]  /*17080*/  HADD2.F32 R33, -RZ, R33.H1_H1 ;  /* 0x30000021ff217230 */ /* 0x000fe20000004100 */
[----:B------:R-:W-:Y:S01]  /*17090*/  F2FP.F16.E4M3.UNPACK_B R51, R51.H1 ;  /* 0x00000033ff33723e */ /* 0x000fe200030006ff */
[----:B------:R-:W-:Y:S01]  /*170a0*/  HADD2.F32 R52, -RZ, R50.H0_H0 ;  /* 0x20000032ff347230 */ /* 0x000fe20000004100 */
[----:B------:R-:W-:Y:S01]  /*170b0*/  F2FP.F16.E4M3.UNPACK_B R30, R30.H1 ;  /* 0x0000001eff1e723e */ /* 0x000fe200030006ff */
[----:B------:R-:W-:-:S02]  /*170c0*/  HADD2.F32 R31, -RZ, R42.H0_H0 ;  /* 0x2000002aff1f7230 */ /* 0x000fc40000004100 */
[C---:B------:R-:W-:Y:S01]  /*170d0*/  FMUL.FTZ R53, R33.reuse, R49 ;  /* 0x0000003121357220 */ /* 0x040fe20000410000 */
[----:B------:R-:W-:Y:S02]  /*170e0*/  HADD2.F32 R48, -RZ, R47.H0_H0 ;  /* 0x2000002fff307230 */ /* 0x000fe40000004100 */
[----:B------:R-:W-:Y:S01]  /*170f0*/  FMUL.FTZ R54, R33, R39 ;  /* 0x0000002721367220 */ /* 0x000fe20000410000 */
[----:B------:R-:W-:Y:S02]  /*17100*/  HADD2.F32 R32, -RZ, R38.H0_H0 ;  /* 0x20000026ff207230 */ /* 0x000fe40000004100 */
[C---:B------:R-:W-:Y:S01]  /*17110*/  FMUL.FTZ R33, R31.reuse, R52 ;  /* 0x000000341f217220 */ /* 0x040fe20000410000 */
[----:B------:R-:W-:Y:S02]  /*17120*/  HADD2.F32 R36, -RZ, R36.H1_H1 ;  /* 0x30000024ff247230 */ /* 0x000fe40000004100 */
[----:B------:R-:W-:Y:S01]  /*17130*/  FMUL.FTZ R55, R31, R48 ;  /* 0x000000301f377220 */ /* 0x000fe20000410000 */
[----:B------:R-:W-:-:S02]  /*17140*/  HADD2.F32 R50, -RZ, R50.H1_H1 ;  /* 0x30000032ff327230 */ /* 0x000fc40000004100 */
[----:B------:R-:W-:Y:S01]  /*17150*/  FFMA.FTZ R33, R32, R48, -R33 ;  /* 0x0000003020217223 */ /* 0x000fe20000010821 */
[----:B------:R-:W-:Y:S02]  /*17160*/  HADD2.F32 R48, -RZ, R47.H1_H1 ;  /* 0x3000002fff307230 */ /* 0x000fe40000004100 */
[C---:B------:R-:W-:Y:S01]  /*17170*/  FFMA.FTZ R31, R36.reuse, R39, -R53 ;  /* 0x00000027241f7223 */ /* 0x040fe20000010835 */
[----:B------:R-:W-:Y:S01]  /*17180*/  F2FP.F16.E4M3.UNPACK_B R47, R46.H1 ;  /* 0x0000002eff2f723e */ /* 0x000fe200030006ff */
[----:B------:R-:W-:Y:S02]  /*17190*/  HADD2.F32 R39, -RZ, R38.H1_H1 ;  /* 0x30000026ff277230 */ /* 0x000fe40000004100 */
[----:B------:R-:W-:Y:S01]  /*171a0*/  FFMA.FTZ R36, R36, R49, R54 ;  /* 0x0000003124247223 */ /* 0x000fe20000010036 */
[----:B------:R-:W-:Y:S02]  /*171b0*/  HADD2.F32 R38, -RZ, R42.H1_H1 ;  /* 0x3000002aff267230 */ /* 0x000fe40000004100 */
[----:B------:R-:W-:Y:S01]  /*171c0*/  FFMA.FTZ R32, R32, R52, R55 ;  /* 0x0000003420207223 */ /* 0x000fe20000010037 */
[----:B------:R-:W-:-:S02]  /*171d0*/  HADD2.F32 R53, -RZ, R51.H0_H0 ;  /* 0x20000033ff357230 */ /* 0x000fc40000004100 */
[----:B------:R-:W-:Y:S02]  /*171e0*/  HADD2.F32 R46, -RZ, R45.H0_H0 ;  /* 0x2000002dff2e7230 */ /* 0x000fe40000004100 */
[C---:B------:R-:W-:Y:S01]  /*171f0*/  FMUL.FTZ R52, R38.reuse, R50 ;  /* 0x0000003226347220 */ /* 0x040fe20000410000 */
[----:B------:R-:W-:Y:S02]  /*17200*/  HADD2.F32 R49, -RZ, R47.H0_H0 ;  /* 0x2000002fff317230 */ /* 0x000fe40000004100 */
[-C--:B------:R-:W-:Y:S01]  /*17210*/  FMUL.FTZ R55, R38, R48.reuse ;  /* 0x0000003026377220 */ /* 0x080fe20000410000 */
[----:B------:R-:W-:Y:S02]  /*17220*/  HADD2.F32 R42, -RZ, R41.H0_H0 ;  /* 0x20000029ff2a7230 */ /* 0x000fe40000004100 */
[C---:B------:R-:W-:Y:S01]  /*17230*/  FMUL.FTZ R57, R46.reuse, R53 ;  /* 0x000000352e397220 */ /* 0x040fe20000410000 */
[C---:B------:R-:W-:Y:S01]  /*17240*/  FFMA.FTZ R38, R39.reuse, R48, -R52 ;  /* 0x0000003027267223 */ /* 0x040fe20000010834 */
[-C--:B------:R-:W-:Y:S01]  /*17250*/  FMUL.FTZ R46, R46, R49.reuse ;  /* 0x000000312e2e7220 */ /* 0x080fe20000410000 */
[----:B------:R-:W-:Y:S01]  /*17260*/  FFMA.FTZ R39, R39, R50, R55 ;  /* 0x0000003227277223 */ /* 0x000fe20000010037 */
[C---:B------:R-:W-:Y:S01]  /*17270*/  FFMA.FTZ R57, R42.reuse, R49, -R57 ;  /* 0x000000312a397223 */ /* 0x040fe20000010839 */
[----:B------:R-:W-:Y:S01]  /*17280*/  HADD2.F32 R49, -RZ, R47.H1_H1 ;  /* 0x3000002fff317230 */ /* 0x000fe20000004100 */
[----:B------:R-:W-:Y:S01]  /*17290*/  F2FP.F16.E4M3.UNPACK_B R50, R37.H1 ;  /* 0x00000025ff32723e */ /* 0x000fe200030006ff */
[----:B------:R-:W-:Y:S01]  /*172a0*/  FFMA.FTZ R53, R42, R53, R46 ;  /* 0x000000352a357223 */ /* 0x000fe2000001002e */
[----:B------:R-:W-:Y:S01]  /*172b0*/  F2FP.F16.E4M3.UNPACK_B R47, R20.H1 ;  /* 0x00000014ff2f723e */ /* 0x000fe200030006ff */
[----:B------:R-:W-:Y:S01]  /*172c0*/  HADD2.F32 R51, -RZ, R51.H1_H1 ;  /* 0x30000033ff337230 */ /* 0x000fe20000004100 */
[----:B------:R-:W-:Y:S01]  /*172d0*/  F2FP.SATFINITE.E4M3.F32.PACK_AB_MERGE_C R29, R36, R29, RZ ;  /* 0x0000001d241d723e */ /* 0x000fe200048070ff */
[----:B------:R-:W-:-:S02]  /*172e0*/  HADD2.F32 R46, -RZ, R45.H1_H1 ;  /* 0x3000002dff2e7230 */ /* 0x000fc40000004100 */
[----:B------:R-:W-:Y:S01]  /*172f0*/  HADD2.F32 R52, -RZ, R50.H0_H0 ;  /* 0x20000032ff347230 */ /* 0x000fe20000004100 */
[----:B------:R-:W-:Y:S01]  /*17300*/  F2FP.SATFINITE.E4M3.F32.PACK_AB_MERGE_C R13, R14, R13, R29 ;  /* 0x0000000d0e0d723e */ /* 0x000fe2000480701d */
[----:B------:R-:W-:Y:S02]  /*17310*/  HADD2.F32 R45, -RZ, R43.H0_H0 ;  /* 0x2000002bff2d7230 */ /* 0x000fe40000004100 */
[C---:B------:R-:W-:Y:S01]  /*17320*/  FMUL.FTZ R55, R46.reuse, R51 ;  /* 0x000000332e377220 */ /* 0x040fe20000410000 */
[----:B------:R-:W-:Y:S02]  /*17330*/  HADD2.F32 R42, -RZ, R41.H1_H1 ;  /* 0x30000029ff2a7230 */ /* 0x000fe40000004100 */
[----:B------:R-:W-:Y:S01]  /*17340*/  FMUL.FTZ R54, R46, R49 ;  /* 0x000000312e367220 */ /* 0x000fe20000410000 */
[----:B------:R-:W-:Y:S02]  /*17350*/  HADD2.F32 R48, -RZ, R47.H0_H0 ;  /* 0x2000002fff307230 */ /* 0x000fe40000004100 */
[----:B------:R-:W-:Y:S01]  /*17360*/  FMUL.FTZ R46, R45, R52 ;  /* 0x000000342d2e7220 */ /* 0x000fe20000410000 */
[----:B------:R-:W-:-:S02]  /*17370*/  HADD2.F32 R41, -RZ, R40.H0_H0 ;  /* 0x20000028ff297230 */ /* 0x000fc40000004100 */
[C---:B------:R-:W-:Y:S01]  /*17380*/  FFMA.FTZ R56, R42.reuse, R49, -R55 ;  /* 0x000000312a387223 */ /* 0x040fe20000010837 */
[----:B------:R-:W-:Y:S01]  /*17390*/  FFMA.FTZ R58, R42, R51, R54 ;  /* 0x000000332a3a7223 */ /* 0x000fe20000010036 */
[-C--:B------:R-:W-:Y:S01]  /*173a0*/  FMUL.FTZ R45, R45, R48.reuse ;  /* 0x000000302d2d7220 */ /* 0x080fe20000410000 */
[----:B------:R-:W-:Y:S01]  /*173b0*/  HADD2.F32 R50, -RZ, R50.H1_H1 ;  /* 0x30000032ff327230 */ /* 0x000fe20000004100 */
[----:B------:R-:W-:Y:S01]  /*173c0*/  F2FP.F16.E4M3.UNPACK_B R42, R37 ;  /* 0x00000025ff2a723e */ /* 0x000fe200020006ff */
[----:B------:R-:W-:Y:S02]  /*173d0*/  HADD2.F32 R43, -RZ, R43.H1_H1 ;  /* 0x3000002bff2b7230 */ /* 0x000fe40000004100 */
[C---:B------:R-:W-:Y:S01]  /*173e0*/  FFMA.FTZ R48, R41.reuse, R48, -R46 ;  /* 0x0000003029307223 */ /* 0x040fe2000001082e */
[----:B------:R-:W-:Y:S02]  /*173f0*/  HADD2.F32 R47, -RZ, R47.H1_H1 ;  /* 0x3000002fff2f7230 */ /* 0x000fe40000004100 */
[----:B------:R-:W-:Y:S01]  /*17400*/  FFMA.FTZ R52, R41, R52, R45 ;  /* 0x0000003429347223 */ /* 0x000fe2000001002d */
[----:B------:R-:W-:Y:S01]  /*17410*/  HADD2.F32 R40, -RZ, R40.H1_H1 ;  /* 0x30000028ff287230 */ /* 0x000fe20000004100 */
[----:B------:R-:W-:Y:S01]  /*17420*/  F2FP.F16.E4M3.UNPACK_B R41, R20 ;  /* 0x00000014ff29723e */ /* 0x000fe200020006ff */
[C---:B------:R-:W-:Y:S01]  /*17430*/  FMUL.FTZ R45, R43.reuse, R50 ;  /* 0x000000322b2d7220 */ /* 0x040fe20000410000 */
[----:B------:R-:W-:Y:S01]  /*17440*/  FMUL.FTZ R49, R43, R47 ;  /* 0x0000002f2b317220 */ /* 0x000fe20000410000 */
[----:B------:R-:W-:Y:S01]  /*17450*/  HADD2.F32 R43, -RZ, R42.H0_H0 ;  /* 0x2000002aff2b7230 */ /* 0x000fe20000004100 */
[----:B------:R-:W-:Y:S01]  /*17460*/  F2FP.SATFINITE.E4M3.F32.PACK_AB_MERGE_C R53, R58, R53, RZ ;  /* 0x000000353a35723e */ /* 0x000fe200048070ff */
[----:B------:R-:W-:-:S02]  /*17470*/  HADD2.F32 R37, -RZ, R35.H0_H0 ;  /* 0x20000023ff257230 */ /* 0x000fc40000004100 */
[C---:B------:R-:W-:Y:S01]  /*17480*/  FFMA.FTZ R47, R40.reuse, R47, -R45 ;  /* 0x0000002f282f7223 */ /* 0x040fe2000001082d */
[----:B------:R-:W-:Y:S01]  /*17490*/  FFMA.FTZ R49, R40, R50, R49 ;  /* 0x0000003228317223 */ /* 0x000fe20000010031 */
[----:B------:R-:W-:Y:S02]  /*174a0*/  HADD2.F32 R40, -RZ, R41.H0_H0 ;  /* 0x20000029ff287230 */ /* 0x000fe40000004100 */
        /* <DEDUP_REMOVED lines=19> */
[----:B------:R-:W-:Y:S01]  /*175e0*/  F2FP.F16.E4M3.UNPACK_B R5, R5 ;  /* 0x00000005ff05723e */ /* 0x000fe200020006ff */
[----:B------:R-:W-:Y:S02]  /*175f0*/  HADD2.F32 R37, -RZ, R20.H1_H1 ;  /* 0x30000014ff257230 */ /* 0x000fe40000004100 */
[C---:B------:R-:W-:Y:S01]  /*17600*/  FMUL.FTZ R51, R35.reuse, R40 ;  /* 0x0000002823337220 */ /* 0x040fe20000410000 */
[----:B------:R-:W-:Y:S02]  /*17610*/  HADD2.F32 R20, -RZ, R30.H0_H0 ;  /* 0x2000001eff147230 */ /* 0x000fe40000004100 */
[----:B------:R-:W-:Y:S01]  /*17620*/  FMUL.FTZ R35, R35, R21 ;  /* 0x0000001523237220 */ /* 0x000fe20000410000 */
[----:B------:R-:W-:Y:S02]  /*17630*/  HADD2.F32 R41, -RZ, R41.H1_H1 ;  /* 0x30000029ff297230 */ /* 0x000fe40000004100 */
[----:B------:R-:W-:-:S02]  /*17640*/  HADD2.F32 R34, -RZ, R34.H1_H1 ;  /* 0x30000022ff227230 */ /* 0x000fc40000004100 */
[C---:B------:R-:W-:Y:S01]  /*17650*/  FFMA.FTZ R51, R20.reuse, R21, -R51 ;  /* 0x0000001514337223 */ /* 0x040fe20000010833 */
[----:B------:R-:W-:Y:S02]  /*17660*/  HADD2.F32 R30, -RZ, R30.H1_H1 ;  /* 0x3000001eff1e7230 */ /* 0x000fe40000004100 */
[----:B------:R-:W-:Y:S01]  /*17670*/  FFMA.FTZ R50, R20, R40, R35 ;  /* 0x0000002814327223 */ /* 0x000fe20000010023 */
[----:B------:R-:W-:Y:S02]  /*17680*/  HADD2.F32 R20, -RZ, R12.H0_H0 ;  /* 0x2000000cff147230 */ /* 0x000fe40000004100 */
[C---:B------:R-:W-:Y:S01]  /*17690*/  FMUL.FTZ R21, R34.reuse, R41 ;  /* 0x0000002922157220 */ /* 0x040fe20000410000 */
[----:B------:R-:W-:-:S03]  /*176a0*/  FMUL.FTZ R34, R34, R37 ;  /* 0x0000002522227220 */ /* 0x000fc60000410000 */
[C---:B------:R-:W-:Y:S01]  /*176b0*/  FFMA.FTZ R54, R30.reuse, R37, -R21 ;  /* 0x000000251e367223 */ /* 0x040fe20000010815 */
[----:B------:R-:W-:Y:S02]  /*176c0*/  HADD2.F32 R21, -RZ, R12.H1_H1 ;  /* 0x3000000cff157230 */ /* 0x000fe40000004100 */
[----:B------:R-:W-:Y:S01]  /*176d0*/  FFMA.FTZ R41, R30, R41, R34 ;  /* 0x000000291e297223 */ /* 0x000fe20000010022 */
[----:B------:R-:W-:Y:S02]  /*176e0*/  HADD2.F32 R12, -RZ, R7.H0_H0 ;  /* 0x20000007ff0c7230 */ /* 0x000fe40000004100 */
[--C-:B------:R-:W-:Y:S01]  /*176f0*/  HADD2.F32 R30, -RZ, R5.reuse.H0_H0 ;  /* 0x20000005ff1e7230 */ /* 0x100fe20000004100 */
[----:B------:R-:W-:Y:S01]  /*17700*/  F2FP.SATFINITE.E4M3.F32.PACK_AB_MERGE_C R51, R54, R51, RZ ;  /* 0x000000333633723e */ /* 0x000fe200048070ff */
[----:B------:R-:W-:Y:S02]  /*17710*/  HADD2.F32 R34, -RZ, R5.H1_H1 ;  /* 0x30000005ff227230 */ /* 0x000fe40000004100 */
[----:B------:R-:W-:Y:S01]  /*17720*/  FMUL.FTZ R35, R12, R20 ;  /* 0x000000140c237220 */ /* 0x000fe20000410000 */
[----:B------:R-:W-:-:S02]  /*17730*/  HADD2.F32 R7, -RZ, R7.H1_H1 ;  /* 0x30000007ff077230 */ /* 0x000fc40000004100 */
[----:B------:R-:W-:Y:S01]  /*17740*/  FMUL.FTZ R40, R12, R30 ;  /* 0x0000001e0c287220 */ /* 0x000fe20000410000 */
[--C-:B------:R-:W-:Y:S01]  /*17750*/  HADD2.F32 R5, -RZ, R4.reuse.H0_H0 ;  /* 0x20000004ff057230 */ /* 0x100fe20000004100 */
[----:B------:R-:W-:Y:S01]  /*17760*/  F2FP.SATFINITE.E4M3.F32.PACK_AB_MERGE_C R12, R49, R52, RZ ;  /* 0x00000034310c723e */ /* 0x000fe200048070ff */
[----:B------:R-:W-:Y:S02]  /*17770*/  HADD2.F32 R4, -RZ, R4.H1_H1 ;  /* 0x30000004ff047230 */ /* 0x000fe40000004100 */
[C---:B------:R-:W-:Y:S01]  /*17780*/  FMUL.FTZ R37, R7.reuse, R34 ;  /* 0x0000002207257220 */ /* 0x040fe20000410000 */
        /* <DEDUP_REMOVED lines=12> */
[----:B------:R-:W-:Y:S02]  /*17850*/  F2FP.SATFINITE.E4M3.F32.PACK_AB_MERGE_C R6, R37, R40, R51 ;  /* 0x000000282506723e */ /* 0x000fe40004807033 */
[----:B------:R-:W-:Y:S02]  /*17860*/  F2FP.SATFINITE.E4M3.F32.PACK_AB_MERGE_C R15, R39, R32, R53 ;  /* 0x00000020270f723e */ /* 0x000fe40004807035 */
[----:B------:R-:W-:Y:S01]  /*17870*/  F2FP.SATFINITE.E4M3.F32.PACK_AB_MERGE_C R12, R42, R43, R12 ;  /* 0x0000002b2a0c723e */ /* 0x000fe2000480700c */
[----:B------:R1:W-:Y:S01]  /*17880*/  STS.128 [R59+0x1e200], R4 ;  /* 0x01e200043b007388 */ /* 0x0003e20000000c00 */
[----:B------:R-:W-:-:S05]  /*17890*/  F2FP.SATFINITE.E4M3.F32.PACK_AB_MERGE_C R14, R34, R35, R41 ;  /* 0x00000023220e723e */ /* 0x000fca0004807029 */
[----:B------:R1:W-:Y:S02]  /*178a0*/  STS.128 [R0+0x1e200], R12 ;  /* 0x01e2000c00007388 */ /* 0x0003e40000000c00 */
.L_x_578:
[----:B------:R-:W-:Y:S05]  /*178b0*/  BSYNC B1 ;  /* 0x0000000000017941 */ /* 0x000fea0003800000 */
.L_x_577:
[----:B------:R-:W-:Y:S05]  /*178c0*/  @P2 BRA `(.L_x_559) ;  /* 0x0000000c00dc2947 */ /* 0x000fea0003800000 */
[----:B---3--:R-:W3:Y:S01]  /*178d0*/  LDL R47, [R1+0x128] ;  /* 0x00012800012f7983 */ /* 0x008ee20000100800 */
[----:B-1---5:R-:W-:Y:S02]  /*178e0*/  SHF.R.U32.HI R4, RZ, 0x8, R24 ;  /* 0x00000008ff047819 */ /* 0x022fe40000011618 */
[----:B0-----:R-:W-:Y:S02]  /*178f0*/  LOP3.LUT R0, R24, 0xff, RZ, 0xc0, !PT ;  /* 0x000000ff18007812 */ /* 0x001fe400078ec0ff */
[----:B------:R-:W-:Y:S02]  /*17900*/  LOP3.LUT R5, R4, 0xff, RZ, 0xc0, !PT ;  /* 0x000000ff04057812 */ /* 0x000fe400078ec0ff */
[----:B------:R-:W-:Y:S02]  /*17910*/  LEA.HI R3, R3, R227, RZ, 0x1c ;  /* 0x000000e303037211 */ /* 0x000fe400078fe0ff */
[----:B------:R-:W-:Y:S02]  /*17920*/  PRMT R21, R5, 0x7604, R0 ;  /* 0x0000760405157816 */ /* 0x000fe40000000000 */
[----:B------:R-:W-:-:S02]  /*17930*/  SHF.R.S32.HI R0, RZ, 0x1f, R3 ;  /* 0x0000001fff007819 */ /* 0x000fc40000011403 */
[----:B------:R-:W-:Y:S02]  /*17940*/  SHF.R.U32.HI R7, RZ, 0x8, R25 ;  /* 0x00000008ff077819 */ /* 0x000fe40000011619 */
[----:B------:R-:W-:Y:S01]  /*17950*/  LEA.HI R0, R0, R3, RZ, 0x2 ;  /* 0x0000000300007211 */ /* 0x000fe200078f10ff */
[----:B------:R-:W-:Y:S01]  /*17960*/  IMAD.SHL.U32 R3, R3, 0x10, RZ ;  /* 0x0000001003037824 */ /* 0x000fe200078e00ff */
[----:B------:R-:W-:Y:S02]  /*17970*/  LOP3.LUT R6, R25, 0xff, RZ, 0xc0, !PT ;  /* 0x000000ff19067812 */ /* 0x000fe400078ec0ff */
[----:B------:R-:W-:Y:S02]  /*17980*/  SHF.L.U32 R0, R0, 0xb, RZ ;  /* 0x0000000b00007819 */ /* 0x000fe400000006ff */
[----:B------:R-:W-:Y:S02]  /*17990*/  LOP3.LUT R3, R69, 0x30, R3, 0xf8, !PT ;  /* 0x0000003045037812 */ /* 0x000fe400078ef803 */
[----:B------:R-:W-:-:S02]  /*179a0*/  LOP3.LUT R0, R0, 0xffffe000, RZ, 0xc0, !PT ;  /* 0xffffe00000007812 */ /* 0x000fc400078ec0ff */
[----:B------:R-:W-:Y:S02]  /*179b0*/  LOP3.LUT R3, R3, R68, RZ, 0x3c, !PT ;  /* 0x0000004403037212 */ /* 0x000fe400078e3cff */
[----:B------:R-:W-:Y:S02]  /*179c0*/  SHF.R.U32.HI R12, RZ, 0x8, R26 ;  /* 0x00000008ff0c7819 */ /* 0x000fe4000001161a */
[----:B------:R-:W-:Y:S02]  /*179d0*/  LOP3.LUT R7, R7, 0xff, RZ, 0xc0, !PT ;  /* 0x000000ff07077812 */ /* 0x000fe400078ec0ff */
[----:B------:R-:W-:Y:S02]  /*179e0*/  IADD3 R3, R3, R67, R0 ;  /* 0x0000004303037210 */ /* 0x000fe40007ffe000 */
[----:B------:R-:W-:Y:S02]  /*179f0*/  LOP3.LUT R4, R26, 0xff, RZ, 0xc0, !PT ;  /* 0x000000ff1a047812 */ /* 0x000fe400078ec0ff */
[----:B------:R-:W-:Y:S01]  /*17a00*/  LOP3.LUT R13, R12, 0xff, RZ, 0xc0, !PT ;  /* 0x000000ff0c0d7812 */ /* 0x000fe200078ec0ff */
[----:B------:R-:W-:Y:S01]  /*17a10*/  IMAD.IADD R0, R18, 0x1, R3 ;  /* 0x0000000112007824 */ /* 0x000fe200078e0203 */
[----:B------:R-:W-:-:S02]  /*17a20*/  PRMT R20, R7, 0x7604, R6 ;  /* 0x0000760407147816 */ /* 0x000fc40000000006 */
[----:B------:R-:W-:Y:S02]  /*17a30*/  SHF.R.U32.HI R5, RZ, 0x8, R27 ;  /* 0x00000008ff057819 */ /* 0x000fe4000001161b */
[----:B------:R-:W-:Y:S02]  /*17a40*/  SHF.R.U32.HI R7, RZ, 0x8, R8 ;  /* 0x00000008ff077819 */ /* 0x000fe40000011608 */
[----:B------:R-:W-:Y:S02]  /*17a50*/  SHF.R.U32.HI R12, RZ, 0x8, R9 ;  /* 0x00000008ff0c7819 */ /* 0x000fe40000011609 */
[----:B------:R-:W-:Y:S02]  /*17a60*/  PRMT R29, R13, 0x7604, R4 ;  /* 0x000076040d1d7816 */ /* 0x000fe40000000004 */
[----:B------:R-:W-:Y:S02]  /*17a70*/  LOP3.LUT R4, R27, 0xff, RZ, 0xc0, !PT ;  /* 0x000000ff1b047812 */ /* 0x000fe400078ec0ff */
[----:B------:R-:W-:-:S02]  /*17a80*/  LOP3.LUT R6, R8, 0xff, RZ, 0xc0, !PT ;  /* 0x000000ff08067812 */ /* 0x000fc400078ec0ff */
[----:B------:R-:W-:Y:S02]  /*17a90*/  LOP3.LUT R5, R5, 0xff, RZ, 0xc0, !PT ;  /* 0x000000ff05057812 */ /* 0x000fe400078ec0ff */
[----:B------:R-:W-:Y:S02]  /*17aa0*/  LOP3.LUT R7, R7, 0xff, RZ, 0xc0, !PT ;  /* 0x000000ff07077812 */ /* 0x000fe400078ec0ff */
[----:B------:R-:W-:Y:S02]  /*17ab0*/  LOP3.LUT R3, R12, 0xff, RZ, 0xc0, !PT ;  /* 0x000000ff0c037812 */ /* 0x000fe400078ec0ff */
[----:B------:R-:W0:Y:S01]  /*17ac0*/  LDS.128 R12, [R0+0x1e200] ;  /* 0x01e20000000c7984 */ /* 0x000e220000000c00 */
[----:B------:R-:W-:Y:S02]  /*17ad0*/  PRMT R28, R5, 0x7604, R4 ;  /* 0x00007604051c7816 */ /* 0x000fe40000000004 */
[----:B------:R-:W-:Y:S02]  /*17ae0*/  PRMT R33, R7, 0x7604, R6 ;  /* 0x0000760407217816 */ /* 0x000fe40000000006 */
[----:B------:R-:W-:-:S02]  /*17af0*/  SHF.R.U32.HI R35, RZ, 0x8, R11 ;  /* 0x00000008ff237819 */ /* 0x000fc4000001160b */
[----:B------:R-:W-:Y:S02]  /*17b00*/  LOP3.LUT R34, R11, 0xff, RZ, 0xc0, !PT ;  /* 0x000000ff0b227812 */ /* 0x000fe400078ec0ff */
[----:B------:R-:W-:Y:S02]  /*17b10*/  LOP3.LUT R35, R35, 0xff, RZ, 0xc0, !PT ;  /* 0x000000ff23237812 */ /* 0x000fe400078ec0ff */
[----:B------:R-:W-:Y:S02]  /*17b20*/  LOP3.LUT R30, R9, 0xff, RZ, 0xc0, !PT ;  /* 0x000000ff091e7812 */ /* 0x000fe400078ec0ff */
[----:B------:R-:W-:Y:S02]  /*17b30*/  PRMT R34, R35, 0x7604, R34 ;  /* 0x0000760423227816 */ /* 0x000fe40000000022 */
[----:B------:R-:W-:Y:S02]  /*17b40*/  SHF.R.U32.HI R35, RZ, 0x10, R9 ;  /* 0x00000010ff237819 */ /* 0x000fe40000011609 */
[----:B------:R-:W-:-:S02]  /*17b50*/  PRMT R30, R3, 0x7604, R30 ;  /* 0x00007604031e7816 */ /* 0x000fc4000000001e */
[----:B------:R-:W-:Y:S01]  /*17b60*/  SHF.R.U32.HI R3, RZ, 0x10, R25 ;  /* 0x00000010ff037819 */ /* 0x000fe20000011619 */
[----:B------:R-:W-:Y:S01]  /*17b70*/  IMAD.U32 R35, R35, 0x10000, RZ ;  /* 0x0001000023237824 */ /* 0x000fe200078e00ff */
[----:B------:R-:W-:Y:S02]  /*17b80*/  SHF.R.U32.HI R32, RZ, 0x8, R10 ;  /* 0x00000008ff207819 */ /* 0x000fe4000001160a */
[----:B------:R-:W-:Y:S01]  /*17b90*/  SHF.R.U32.HI R41, RZ, 0x10, R11 ;  /* 0x00000010ff297819 */ /* 0x000fe2000001160b */
[----:B------:R-:W-:Y:S01]  /*17ba0*/  IMAD.U32 R3, R3, 0x10000, RZ ;  /* 0x0001000003037824 */ /* 0x000fe200078e00ff */
[----:B------:R-:W-:Y:S02]  /*17bb0*/  LOP3.LUT R31, R10, 0xff, RZ, 0xc0, !PT ;  /* 0x000000ff0a1f7812 */ /* 0x000fe400078ec0ff */
[----:B------:R-:W-:Y:S02]  /*17bc0*/  LOP3.LUT R32, R32, 0xff, RZ, 0xc0, !PT ;  /* 0x000000ff20207812 */ /* 0x000fe400078ec0ff */
[----:B------:R-:W-:-:S02]  /*17bd0*/  SHF.L.U32 R41, R41, 0x10, RZ ;  /* 0x0000001029297819 */ /* 0x000fc400000006ff */
[----:B--2---:R-:W-:Y:S02]  /*17be0*/  LOP3.LUT R37, R30, 0xff0000, R35, 0xf8, !PT ;  /* 0x00ff00001e257812 */ /* 0x004fe400078ef823 */
[----:B------:R-:W-:Y:S02]  /*17bf0*/  LOP3.LUT R21, R21, 0xff0000, R24, 0xf8, !PT ;  /* 0x00ff000015157812 */ /* 0x000fe400078ef818 */
[----:B------:R-:W-:Y:S02]  /*17c00*/  PRMT R39, R32, 0x7604, R31 ;  /* 0x0000760420277816 */ /* 0x000fe4000000001f */
[----:B------:R-:W-:Y:S02]  /*17c10*/  LOP3.LUT R3, R20, 0xff0000, R3, 0xf8, !PT ;  /* 0x00ff000014037812 */ /* 0x000fe400078ef803 */
[----:B------:R-:W-:Y:S02]  /*17c20*/  LOP3.LUT R41, R34, 0xff0000, R41, 0xf8, !PT ;  /* 0x00ff000022297812 */ /* 0x000fe400078ef829 */
[----:B------:R-:W-:-:S02]  /*17c30*/  LOP3.LUT R37, R37, 0xff000000, R9, 0xf8, !PT ;  /* 0xff00000025257812 */ /* 0x000fc400078ef809 */
[----:B------:R-:W-:Y:S02]  /*17c40*/  LOP3.LUT R29, R29, 0xff0000, R26, 0xf8, !PT ;  /* 0x00ff00001d1d7812 */ /* 0x000fe400078ef81a */
[----:B------:R-:W-:Y:S02]  /*17c50*/  LOP3.LUT R20, R21, 0xff000000, R24, 0xf8, !PT ;  /* 0xff00000015147812 */ /* 0x000fe400078ef818 */
[----:B------:R-:W-:Y:S02]  /*17c60*/  LOP3.LUT R33, R33, 0xff0000, R8, 0xf8, !PT ;  /* 0x00ff000021217812 */ /* 0x000fe400078ef808 */
[----:B------:R-:W-:Y:S02]  /*17c70*/  LOP3.LUT R30, R3, 0xff000000, R25, 0xf8, !PT ;  /* 0xff000000031e7812 */ /* 0x000fe400078ef819 */
[----:B------:R-:W-:Y:S02]  /*17c80*/  LOP3.LUT R21, R39, 0xff0000, R10, 0xf8, !PT ;  /* 0x00ff000027157812 */ /* 0x000fe400078ef80a */
[----:B------:R-:W-:-:S02]  /*17c90*/  LOP3.LUT R41, R41, 0xff000000, R11, 0xf8, !PT ;  /* 0xff00000029297812 */ /* 0x000fc400078ef80b */
[----:B------:R-:W-:Y:S02]  /*17ca0*/  F2FP.F16.E4M3.UNPACK_B R38, R37 ;  /* 0x00000025ff26723e */ /* 0x000fe400020006ff */
[----:B0-----:R-:W-:Y:S02]  /*17cb0*/  F2FP.F16.E4M3.UNPACK_B R11, R13 ;  /* 0x0000000dff0b723e */ /* 0x001fe400020006ff */
[----:B------:R-:W-:Y:S01]  /*17cc0*/  SHF.R.U32.HI R31, RZ, 0x10, R27 ;  /* 0x00000010ff1f7819 */ /* 0x000fe2000001161b */
[--C-:B------:R-:W-:Y:S01]  /*17cd0*/  HADD2.F32 R40, -RZ, R38.reuse.H0_H0 ;  /* 0x20000026ff287230 */ /* 0x100fe20000004100 */
[----:B------:R-:W-:Y:S01]  /*17ce0*/  LOP3.LUT R3, R29, 0xff000000, R26, 0xf8, !PT ;  /* 0xff0000001d037812 */ /* 0x000fe200078ef81a */
[----:B------:R-:W-:Y:S01]  /*17cf0*/  HADD2.F32 R38, -RZ, R38.H1_H1 ;  /* 0x30000026ff267230 */ /* 0x000fe20000004100 */
[----:B------:R-:W-:Y:S01]  /*17d00*/  LOP3.LUT R39, R33, 0xff000000, R8, 0xf8, !PT ;  /* 0xff00000021277812 */ /* 0x000fe200078ef808 */
[----:B------:R-:W-:Y:S01]  /*17d10*/  IMAD.U32 R31, R31, 0x10000, RZ ;  /* 0x000100001f1f7824 */ /* 0x000fe200078e00ff */
[----:B------:R-:W-:-:S02]  /*17d20*/  LOP3.LUT R8, R21, 0xff000000, R10, 0xf8, !PT ;  /* 0xff00000015087812 */ /* 0x000fc400078ef80a */
[----:B------:R-:W-:Y:S02]  /*17d30*/  F2FP.F16.E4M3.UNPACK_B R26, R30 ;  /* 0x0000001eff1a723e */ /* 0x000fe400020006ff */
[-C--:B------:R-:W-:Y:S02]  /*17d40*/  F2FP.F16.E4M3.UNPACK_B R32, R12.reuse ;  /* 0x0000000cff20723e */ /* 0x080fe400020006ff */
[----:B------:R-:W-:Y:S01]  /*17d50*/  F2FP.F16.E4M3.UNPACK_B R33, R12.H1 ;  /* 0x0000000cff21723e */ /* 0x000fe200030006ff */
[--C-:B------:R-:W-:Y:S01]  /*17d60*/  HADD2.F32 R36, -RZ, R26.reuse.H0_H0 ;  /* 0x2000001aff247230 */ /* 0x100fe20000004100 */
[----:B------:R-:W-:Y:S01]  /*17d70*/  LOP3.LUT R31, R28, 0xff0000, R31, 0xf8, !PT ;  /* 0x00ff00001c1f7812 */ /* 0x000fe200078ef81f */
[----:B------:R-:W-:Y:S01]  /*17d80*/  HADD2.F32 R26, -RZ, R26.H1_H1 ;  /* 0x3000001aff1a7230 */ /* 0x000fe20000004100 */
[----:B------:R-:W-:Y:S02]  /*17d90*/  F2FP.F16.E4M3.UNPACK_B R25, R13.H1 ;  /* 0x0000000dff19723e */ /* 0x000fe400030006ff */
[----:B------:R-:W-:-:S02]  /*17da0*/  F2FP.F16.E4M3.UNPACK_B R37, R37.H1 ;  /* 0x00000025ff25723e */ /* 0x000fc400030006ff */
[----:B------:R-:W-:Y:S02]  /*17db0*/  F2FP.F16.E4M3.UNPACK_B R30, R30.H1 ;  /* 0x0000001eff1e723e */ /* 0x000fe400030006ff */
[----:B------:R-:W-:Y:S02]  /*17dc0*/  LOP3.LUT R35, R31, 0xff000000, R27, 0xf8, !PT ;  /* 0xff0000001f237812 */ /* 0x000fe400078ef81b */
[-C--:B------:R-:W-:Y:S02]  /*17dd0*/  F2FP.F16.E4M3.UNPACK_B R31, R15.reuse ;  /* 0x0000000fff1f723e */ /* 0x080fe400020006ff */
[----:B------:R-:W-:Y:S01]  /*17de0*/  F2FP.F16.E4M3.UNPACK_B R34, R15.H1 ;  /* 0x0000000fff22723e */ /* 0x000fe200030006ff */
[--C-:B------:R-:W-:Y:S02]  /*17df0*/  HADD2.F32 R15, -RZ, R30.reuse.H0_H0 ;  /* 0x2000001eff0f7230 */ /* 0x100fe40000004100 */
[----:B------:R-:W-:Y:S01]  /*17e00*/  HADD2.F32 R30, -RZ, R30.H1_H1 ;  /* 0x3000001eff1e7230 */ /* 0x000fe20000004100 */
[----:B---3--:R-:W0:Y:S02]  /*17e10*/  LDS.128 R4, [R47+0x1e200] ;  /* 0x01e200002f047984 */ /* 0x008e240000000c00 */
[----:B0-----:R-:W-:-:S02]  /*17e20*/  F2FP.F16.E4M3.UNPACK_B R10, R5 ;  /* 0x00000005ff0a723e */ /* 0x001fc400020006ff */
[----:B------:R-:W-:Y:S01]  /*17e30*/  F2FP.F16.E4M3.UNPACK_B R24, R5.H1 ;  /* 0x00000005ff18723e */ /* 0x000fe200030006ff */
[--C-:B------:R-:W-:Y:S01]  /*17e40*/  HADD2.F32 R5, -RZ, R11.reuse.H0_H0 ;  /* 0x2000000bff057230 */ /* 0x100fe20000004100 */
[-C--:B------:R-:W-:Y:S01]  /*17e50*/  F2FP.F16.E4M3.UNPACK_B R28, R7.reuse ;  /* 0x00000007ff1c723e */ /* 0x080fe200020006ff */
[--C-:B------:R-:W-:Y:S01]  /*17e60*/  HADD2.F32 R9, -RZ, R10.reuse.H0_H0 ;  /* 0x2000000aff097230 */ /* 0x100fe20000004100 */
[----:B------:R-:W-:Y:S01]  /*17e70*/  F2FP.F16.E4M3.UNPACK_B R29, R7.H1 ;  /* 0x00000007ff1d723e */ /* 0x000fe200030006ff */
[----:B------:R-:W-:Y:S02]  /*17e80*/  HADD2.F32 R11, -RZ, R11.H1_H1 ;  /* 0x3000000bff0b7230 */ /* 0x000fe40000004100 */
[C---:B------:R-:W-:Y:S01]  /*17e90*/  FMUL.FTZ R12, R5.reuse, R40 ;  /* 0x00000028050c7220 */ /* 0x040fe20000410000 */
[----:B------:R-:W-:Y:S01]  /*17ea0*/  FMUL.FTZ R13, R5, R36 ;  /* 0x00000024050d7220 */ /* 0x000fe20000410000 */
[----:B------:R-:W-:Y:S02]  /*17eb0*/  F2FP.F16.E4M3.UNPACK_B R27, R4.H1 ;  /* 0x00000004ff1b723e */ /* 0x000fe400030006ff */
[----:B------:R-:W-:Y:S01]  /*17ec0*/  FFMA.FTZ R5, R9, R36, -R12 ;  /* 0x0000002409057223 */ /* 0x000fe2000001080c */
[----:B------:R-:W-:-:S02]  /*17ed0*/  HADD2.F32 R12, -RZ, R10.H1_H1 ;  /* 0x3000000aff0c7230 */ /* 0x000fc40000004100 */
[----:B------:R-:W-:Y:S01]  /*17ee0*/  FFMA.FTZ R9, R9, R40, R13 ;  /* 0x0000002809097223 */ /* 0x000fe2000001000d */
[----:B------:R-:W-:Y:S02]  /*17ef0*/  HADD2.F32 R36, -RZ, R37.H0_H0 ;  /* 0x20000025ff247230 */ /* 0x000fe40000004100 */
[C---:B------:R-:W-:Y:S01]  /*17f00*/  FMUL.FTZ R43, R11.reuse, R38 ;  /* 0x000000260b2b7220 */ /* 0x040fe20000410000 */
[----:B------:R-:W-:Y:S02]  /*17f10*/  HADD2.F32 R10, -RZ, R25.H0_H0 ;  /* 0x20000019ff0a7230 */ /* 0x000fe40000004100 */
[----:B------:R-:W-:Y:S01]  /*17f20*/  FMUL.FTZ R11, R11, R26 ;  /* 0x0000001a0b0b7220 */ /* 0x000fe20000410000 */
[--C-:B------:R-:W-:Y:S01]  /*17f30*/  HADD2.F32 R13, -RZ, R24.reuse.H0_H0 ;  /* 0x20000018ff0d7230 */ /* 0x100fe20000004100 */
[----:B------:R-:W-:Y:S01]  /*17f40*/  F2FP.F16.E4M3.UNPACK_B R21, R4 ;  /* 0x00000004ff15723e */ /* 0x000fe200020006ff */
[C---:B------:R-:W-:Y:S01]  /*17f50*/  FMUL.FTZ R40, R10.reuse, R36 ;  /* 0x000000240a287220 */ /* 0x040fe20000410000 */
[-C--:B------:R-:W-:Y:S01]  /*17f60*/  FMUL.FTZ R45, R10, R15.reuse ;  /* 0x0000000f0a2d7220 */ /* 0x080fe20000410000 */
[C---:B------:R-:W-:Y:S01]  /*17f70*/  FFMA.FTZ R10, R12.reuse, R26, -R43 ;  /* 0x0000001a0c0a7223 */ /* 0x040fe2000001082b */
[----:B------:R-:W-:Y:S01]  /*17f80*/  FFMA.FTZ R12, R12, R38, R11 ;  /* 0x000000260c0c7223 */ /* 0x000fe2000001000b */
[C---:B------:R-:W-:Y:S01]  /*17f90*/  FFMA.FTZ R11, R13.reuse, R15, -R40 ;  /* 0x0000000f0d0b7223 */ /* 0x040fe20000010828 */
[----:B------:R-:W-:Y:S01]  /*17fa0*/  FFMA.FTZ R13, R13, R36, R45 ;  /* 0x000000240d0d7223 */ /* 0x000fe2000001002d */
[----:B------:R-:W-:Y:S01]  /*17fb0*/  F2FP.F16.E4M3.UNPACK_B R40, R41 ;  /* 0x00000029ff28723e */ /* 0x000fe200020006ff */
[----:B------:R-:W-:Y:S01]  /*17fc0*/  HADD2.F32 R38, -RZ, R37.H1_H1 ;  /* 0x30000025ff267230 */ /* 0x000fe20000004100 */
[----:B------:R-:W-:Y:S01]  /*17fd0*/  F2FP.F16.E4M3.UNPACK_B R36, R35 ;  /* 0x00000023ff24723e */ /* 0x000fe200020006ff */
[----:B------:R-:W-:Y:S01]  /*17fe0*/  HADD2.F32 R15, -RZ, R25.H1_H1 ;  /* 0x30000019ff0f7230 */ /* 0x000fe20000004100 */
[----:B------:R-:W-:Y:S01]  /*17ff0*/  F2FP.F16.E4M3.UNPACK_B R41, R41.H1 ;  /* 0x00000029ff29723e */ /* 0x000fe200030006ff */
[----:B------:R-:W-:Y:S01]  /*18000*/  HADD2.F32 R26, -RZ, R24.H1_H1 ;  /* 0x30000018ff1a7230 */ /* 0x000fe20000004100 */
[----:B------:R-:W-:Y:S01]  /*18010*/  F2FP.F16.E4M3.UNPACK_B R4, R6 ;  /* 0x00000006ff04723e */ /* 0x000fe200020006ff */
[----:B------:R-:W-:-:S02]  /*18020*/  HADD2.F32 R42, -RZ, R40.H0_H0 ;  /* 0x20000028ff2a7230 */ /* 0x000fc40000004100 */
[C---:B------:R-:W-:Y:S01]  /*18030*/  FMUL.FTZ R43, R15.reuse, R38 ;  /* 0x000000260f2b7220 */ /* 0x040fe20000410000 */
[----:B------:R-:W-:Y:S02]  /*18040*/  HADD2.F32 R24, -RZ, R31.H0_H0 ;  /* 0x2000001fff187230 */ /* 0x000fe40000004100 */
[----:B------:R-:W-:Y:S01]  /*18050*/  FMUL.FTZ R15, R15, R30 ;  /* 0x0000001e0f0f7220 */ /* 0x000fe20000410000 */
[----:B------:R-:W-:Y:S01]  /*18060*/  HADD2.F32 R37, -RZ, R36.H0_H0 ;  /* 0x20000024ff257230 */ /* 0x000fe20000004100 */
[----:B------:R-:W-:Y:S01]  /*18070*/  F2FP.F16.E4M3.UNPACK_B R7, R6.H1 ;  /* 0x00000006ff07723e */ /* 0x000fe200030006ff */
[----:B------:R-:W-:Y:S02]  /*18080*/  HADD2.F32 R25, -RZ, R28.H0_H0 ;  /* 0x2000001cff197230 */ /* 0x000fe40000004100 */
[C---:B------:R-:W-:Y:S01]  /*18090*/  FMUL.FTZ R46, R24.reuse, R42 ;  /* 0x0000002a182e7220 */ /* 0x040fe20000410000 */
[----:B------:R-:W-:Y:S01]  /*180a0*/  F2FP.F16.E4M3.UNPACK_B R6, R14 ;  /* 0x0000000eff06723e */ /* 0x000fe200020006ff */
[-C--:B------:R-:W-:Y:S01]  /*180b0*/  FMUL.FTZ R45, R24, R37.reuse ;  /* 0x00000025182d7220 */ /* 0x080fe20000410000 */
[C---:B------:R-:W-:Y:S01]  /*180c0*/  FFMA.FTZ R24, R26.reuse, R30, -R43 ;  /* 0x0000001e1a187223 */ /* 0x040fe2000001082b */
[----:B------:R-:W-:Y:S01]  /*180d0*/  FFMA.FTZ R26, R26, R38, R15 ;  /* 0x000000261a1a7223 */ /* 0x000fe2000001000f */
[----:B------:R-:W-:Y:S01]  /*180e0*/  FFMA.FTZ R15, R25, R37, -R46 ;  /* 0x00000025190f7223 */ /* 0x000fe2000001082e */
[----:B------:R-:W-:Y:S01]  /*180f0*/  HADD2.F32 R37, -RZ, R36.H1_H1 ;  /* 0x30000024ff257230 */ /* 0x000fe20000004100 */
[----:B------:R-:W-:Y:S01]  /*18100*/  F2FP.F16.E4M3.UNPACK_B R36, R35.H1 ;  /* 0x00000023ff24723e */ /* 0x000fe200030006ff */
[----:B------:R-:W-:-:S02]  /*18110*/  HADD2.F32 R30, -RZ, R28.H1_H1 ;  /* 0x3000001cff1e7230 */ /* 0x000fc40000004100 */
[----:B------:R-:W-:Y:S01]  /*18120*/  FFMA.FTZ R25, R25, R42, R45 ;  /* 0x0000002a19197223 */ /* 0x000fe2000001002d */
[----:B------:R-:W-:Y:S01]  /*18130*/  HADD2.F32 R43, -RZ, R40.H1_H1 ;  /* 0x30000028ff2b7230 */ /* 0x000fe20000004100 */
[----:B------:R-:W-:Y:S01]  /*18140*/  F2FP.F16.E4M3.UNPACK_B R14, R14.H1 ;  /* 0x0000000eff0e723e */ /* 0x000fe200030006ff */
[----:B------:R-:W-:Y:S01]  /*18150*/  HADD2.F32 R28, -RZ, R31.H1_H1 ;  /* 0x3000001fff1c7230 */ /* 0x000fe20000004100 */
[----:B------:R-:W-:Y:S01]  /*18160*/  F2FP.SATFINITE.E4M3.F32.PACK_AB_MERGE_C R11, R24, R11, RZ ;  /* 0x0000000b180b723e */ /* 0x000fe200048070ff */
[----:B------:R-:W-:Y:S01]  /*18170*/  HADD2.F32 R40, -RZ, R41.H0_H0 ;  /* 0x20000029ff287230 */ /* 0x000fe20000004100 */
[----:B------:R-:W-:Y:S01]  /*18180*/  F2FP.SATFINITE.E4M3.F32.PACK_AB_MERGE_C R13, R26, R13, RZ ;  /* 0x0000000d1a0d723e */ /* 0x000fe200048070ff */
[----:B------:R-:W-:Y:S02]  /*18190*/  HADD2.F32 R35, -RZ, R34.H0_H0 ;  /* 0x20000022ff237230 */ /* 0x000fe40000004100 */
[----:B------:R-:W-:Y:S01]  /*181a0*/  FMUL.FTZ R45, R28, R43 ;  /* 0x0000002b1c2d7220 */ /* 0x000fe20000410000 */
[----:B------:R-:W-:-:S02]  /*181b0*/  HADD2.F32 R38, -RZ, R36.H0_H0 ;  /* 0x20000024ff267230 */ /* 0x000fc40000004100 */
[-C--:B------:R-:W-:Y:S01]  /*181c0*/  FMUL.FTZ R42, R28, R37.reuse ;  /* 0x000000251c2a7220 */ /* 0x080fe20000410000 */
[----:B------:R-:W-:Y:S02]  /*181d0*/  HADD2.F32 R31, -RZ, R29.H0_H0 ;  /* 0x2000001dff1f7230 */ /* 0x000fe40000004100 */
[C---:B------:R-:W-:Y:S01]  /*181e0*/  FMUL.FTZ R46, R35.reuse, R40 ;  /* 0x00000028232e7220 */ /* 0x040fe20000410000 */
[C---:B------:R-:W-:Y:S01]  /*181f0*/  FFMA.FTZ R28, R30.reuse, R37, -R45 ;  /* 0x000000251e1c7223 */ /* 0x040fe2000001082d */
[-C--:B------:R-:W-:Y:S01]  /*18200*/  FMUL.FTZ R35, R35, R38.reuse ;  /* 0x0000002623237220 */ /* 0x080fe20000410000 */
[----:B------:R-:W-:Y:S01]  /*18210*/  FFMA.FTZ R30, R30, R43, R42 ;  /* 0x0000002b1e1e7223 */ /* 0x000fe2000001002a */
[C---:B------:R-:W-:Y:S01]  /*18220*/  FFMA.FTZ R43, R31.reuse, R38, -R46 ;  /* 0x000000261f2b7223 */ /* 0x040fe2000001082e */
[----:B------:R-:W-:Y:S02]  /*18230*/  HADD2.F32 R38, -RZ, R36.H1_H1 ;  /* 0x30000024ff267230 */ /* 0x000fe40000004100 */
[----:B------:R-:W-:Y:S01]  /*18240*/  FFMA.FTZ R45, R31, R40, R35 ;  /* 0x000000281f2d7223 */ /* 0x000fe20000010023 */
[-C--:B------:R-:W-:Y:S01]  /*18250*/  F2FP.F16.E4M3.UNPACK_B R40, R39.reuse.H1 ;  /* 0x00000027ff28723e */ /* 0x080fe200030006ff */
[----:B------:R-:W-:Y:S01]  /*18260*/  HADD2.F32 R42, -RZ, R41.H1_H1 ;  /* 0x30000029ff2a7230 */ /* 0x000fe20000004100 */
[----:B------:R-:W-:Y:S01]  /*18270*/  F2FP.F16.E4M3.UNPACK_B R36, R20.H1 ;  /* 0x00000014ff24723e */ /* 0x000fe200030006ff */
[----:B------:R-:W-:Y:S01]  /*18280*/  HADD2.F32 R35, -RZ, R34.H1_H1 ;  /* 0x30000022ff237230 */ /* 0x000fe20000004100 */
[----:B------:R-:W-:Y:S01]  /*18290*/  F2FP.F16.E4M3.UNPACK_B R39, R39 ;  /* 0x00000027ff27723e */ /* 0x000fe200020006ff */
[----:B------:R-:W-:Y:S01]  /*182a0*/  HADD2.F32 R31, -RZ, R29.H1_H1 ;  /* 0x3000001dff1f7230 */ /* 0x000fe20000004100 */
[----:B------:R-:W-:Y:S01]  /*182b0*/  F2FP.SATFINITE.E4M3.F32.PACK_AB_MERGE_C R5, R10, R5, R11 ;  /* 0x000000050a05723e */ /* 0x000fe2000480700b */
[----:B------:R-:W-:-:S02]  /*182c0*/  HADD2.F32 R41, -RZ, R40.H0_H0 ;  /* 0x20000028ff297230 */ /* 0x000fc40000004100 */
[C---:B------:R-:W-:Y:S01]  /*182d0*/  FMUL.FTZ R48, R35.reuse, R42 ;  /* 0x0000002a23307220 */ /* 0x040fe20000410000 */
[--C-:B------:R-:W-:Y:S02]  /*182e0*/  HADD2.F32 R34, -RZ, R33.reuse.H0_H0 ;  /* 0x20000021ff227230 */ /* 0x100fe40000004100 */
[-C--:B------:R-:W-:Y:S01]  /*182f0*/  FMUL.FTZ R35, R35, R38.reuse ;  /* 0x0000002623237220 */ /* 0x080fe20000410000 */
[----:B------:R-:W-:Y:S02]  /*18300*/  HADD2.F32 R37, -RZ, R36.H0_H0 ;  /* 0x20000024ff257230 */ /* 0x000fe40000004100 */
[----:B------:R-:W-:Y:S01]  /*18310*/  FFMA.FTZ R48, R31, R38, -R48 ;  /* 0x000000261f307223 */ /* 0x000fe20000010830 */
[----:B------:R-:W-:Y:S02]  /*18320*/  HADD2.F32 R40, -RZ, R40.H1_H1 ;  /* 0x30000028ff287230 */ /* 0x000fe40000004100 */
[----:B------:R-:W-:Y:S01]  /*18330*/  FMUL.FTZ R46, R34, R41 ;  /* 0x00000029222e7220 */ /* 0x000fe20000410000 */
[----:B------:R-:W-:-:S02]  /*18340*/  HADD2.F32 R33, -RZ, R33.H1_H1 ;  /* 0x30000021ff217230 */ /* 0x000fc40000004100 */
[----:B------:R-:W-:Y:S01]  /*18350*/  FFMA.FTZ R50, R31, R42, R35 ;  /* 0x0000002a1f327223 */ /* 0x000fe20000010023 */
[----:B------:R-:W-:Y:S02]  /*18360*/  HADD2.F32 R36, -RZ, R36.H1_H1 ;  /* 0x30000024ff247230 */ /* 0x000fe40000004100 */
[-C--:B------:R-:W-:Y:S01]  /*18370*/  FMUL.FTZ R34, R34, R37.reuse ;  /* 0x0000002522227220 */ /* 0x080fe20000410000 */
[--C-:B------:R-:W-:Y:S01]  /*18380*/  HADD2.F32 R29, -RZ, R27.reuse.H0_H0 ;  /* 0x2000001bff1d7230 */ /* 0x100fe20000004100 */
[----:B------:R-:W-:Y:S01]  /*18390*/  F2FP.F16.E4M3.UNPACK_B R31, R20 ;  /* 0x00000014ff1f723e */ /* 0x000fe200020006ff */
[----:B------:R-:W-:Y:S02]  /*183a0*/  HADD2.F32 R27, -RZ, R27.H1_H1 ;  /* 0x3000001bff1b7230 */ /* 0x000fe40000004100 */
[C---:B------:R-:W-:Y:S01]  /*183b0*/  FMUL.FTZ R20, R33.reuse, R40 ;  /* 0x0000002821147220 */ /* 0x040fe20000410000 */
[----:B------:R-:W-:Y:S01]  /*183c0*/  FMUL.FTZ R35, R33, R36 ;  /* 0x0000002421237220 */ /* 0x000fe20000410000 */
[C---:B------:R-:W-:Y:S01]  /*183d0*/  FFMA.FTZ R46, R29.reuse, R37, -R46 ;  /* 0x000000251d2e7223 */ /* 0x040fe2000001082e */
[----:B------:R-:W-:Y:S01]  /*183e0*/  FFMA.FTZ R41, R29, R41, R34 ;  /* 0x000000291d297223 */ /* 0x000fe20000010022 */
[----:B------:R-:W-:-:S02]  /*183f0*/  HADD2.F32 R33, -RZ, R39.H0_H0 ;  /* 0x20000027ff217230 */ /* 0x000fc40000004100 */
[C---:B------:R-:W-:Y:S01]  /*18400*/  FFMA.FTZ R37, R27.reuse, R36, -R20 ;  /* 0x000000241b257223 */ /* 0x040fe20000010814 */
[--C-:B------:R-:W-:Y:S02]  /*18410*/  HADD2.F32 R29, -RZ, R32.reuse.H0_H0 ;  /* 0x20000020ff1d7230 */ /* 0x100fe40000004100 */
[----:B------:R-:W-:Y:S01]  /*18420*/  FFMA.FTZ R40, R27, R40, R35 ;  /* 0x000000281b287223 */ /* 0x000fe20000010023 */
[----:B------:R-:W-:Y:S01]  /*18430*/  HADD2.F32 R27, -RZ, R31.H0_H0 ;  /* 0x2000001fff1b7230 */ /* 0x000fe20000004100 */
[----:B------:R-:W-:Y:S01]  /*18440*/  F2FP.F16.E4M3.UNPACK_B R34, R8.H1 ;  /* 0x00000008ff22723e */ /* 0x000fe200030006ff */
[----:B------:R-:W-:Y:S02]  /*18450*/  HADD2.F32 R39, -RZ, R39.H1_H1 ;  /* 0x30000027ff277230 */ /* 0x000fe40000004100 */
[C---:B------:R-:W-:Y:S01]  /*18460*/  FMUL.FTZ R35, R29.reuse, R33 ;  /* 0x000000211d237220 */ /* 0x040fe20000410000 */
[----:B------:R-:W-:Y:S02]  /*18470*/  HADD2.F32 R32, -RZ, R32.H1_H1 ;  /* 0x30000020ff207230 */ /* 0x000fe40000004100 */
[----:B------:R-:W-:Y:S01]  /*18480*/  FMUL.FTZ R29, R29, R27 ;  /* 0x0000001b1d1d7220 */ /* 0x000fe20000410000 */
[----:B------:R-:W-:Y:S01]  /*18490*/  HADD2.F32 R20, -RZ, R21.H0_H0 ;  /* 0x20000015ff147230 */ /* 0x000fe20000004100 */
[----:B------:R-:W-:Y:S01]  /*184a0*/  F2FP.SATFINITE.E4M3.F32.PACK_AB_MERGE_C R45, R50, R45, RZ ;  /* 0x0000002d322d723e */ /* 0x000fe200048070ff */
[----:B------:R-:W-:-:S02]  /*184b0*/  HADD2.F32 R31, -RZ, R31.H1_H1 ;  /* 0x3000001fff1f7230 */ /* 0x000fc40000004100 */
[----:B------:R-:W-:Y:S01]  /*184c0*/  FMUL.FTZ R36, R32, R39 ;  /* 0x0000002720247220 */ /* 0x000fe20000410000 */
[----:B------:R-:W-:Y:S02]  /*184d0*/  HADD2.F32 R21, -RZ, R21.H1_H1 ;  /* 0x30000015ff157230 */ /* 0x000fe40000004100 */
[C---:B------:R-:W-:Y:S01]  /*184e0*/  FFMA.FTZ R35, R20.reuse, R27, -R35 ;  /* 0x0000001b14237223 */ /* 0x040fe20000010823 */
        /* <DEDUP_REMOVED lines=20> */
[C---:B------:R-:W-:Y:S01]  /*18630*/  FMUL.FTZ R38, R14.reuse, R34 ;  /* 0x000000220e267220 */ /* 0x040fe20000410000 */
[-C--:B------:R-:W-:Y:S01]  /*18640*/  FMUL.FTZ R21, R14, R29.reuse ;  /* 0x0000001d0e157220 */ /* 0x080fe20000410000 */
[----:B------:R-:W-:Y:S01]  /*18650*/  F2FP.F16.E4M3.UNPACK_B R14, R8 ;  /* 0x00000008ff0e723e */ /* 0x000fe200020006ff */
[----:B------:R-:W-:Y:S02]  /*18660*/  HADD2.F32 R8, -RZ, R3.H0_H0 ;  /* 0x20000003ff087230 */ /* 0x000fe40000004100 */
[C---:B------:R-:W-:Y:S01]  /*18670*/  FFMA.FTZ R38, R7.reuse, R29, -R38 ;  /* 0x0000001d07267223 */ /* 0x040fe20000010826 */
[----:B------:R-:W-:Y:S01]  /*18680*/  FFMA.FTZ R42, R7, R34, R21 ;  /* 0x00000022072a7223 */ /* 0x000fe20000010015 */
[----:B------:R-:W-:-:S02]  /*18690*/  HADD2.F32 R7, -RZ, R6.H0_H0 ;  /* 0x20000006ff077230 */ /* 0x000fc40000004100 */
[--C-:B------:R-:W-:Y:S01]  /*186a0*/  HADD2.F32 R20, -RZ, R14.reuse.H0_H0 ;  /* 0x2000000eff147230 */ /* 0x100fe20000004100 */
[----:B------:R-:W-:Y:S01]  /*186b0*/  F2FP.SATFINITE.E4M3.F32.PACK_AB_MERGE_C R38, R38, R39, RZ ;  /* 0x000000272626723e */ /* 0x000fe200048070ff */
[----:B------:R-:W-:Y:S01]  /*186c0*/  HADD2.F32 R21, -RZ, R3.H1_H1 ;  /* 0x30000003ff157230 */ /* 0x000fe20000004100 */
[----:B------:R-:W-:Y:S01]  /*186d0*/  F2FP.SATFINITE.E4M3.F32.PACK_AB_MERGE_C R31, R42, R31, RZ ;  /* 0x0000001f2a1f723e */ /* 0x000fe200048070ff */
[----:B------:R-:W-:Y:S02]  /*186e0*/  HADD2.F32 R27, -RZ, R14.H1_H1 ;  /* 0x3000000eff1b7230 */ /* 0x000fe40000004100 */
[C---:B------:R-:W-:Y:S01]  /*186f0*/  FMUL.FTZ R14, R7.reuse, R20 ;  /* 0x00000014070e7220 */ /* 0x040fe20000410000 */
[----:B------:R-:W-:Y:S02]  /*18700*/  HADD2.F32 R6, -RZ, R6.H1_H1 ;  /* 0x30000006ff067230 */ /* 0x000fe40000004100 */
[----:B------:R-:W-:Y:S01]  /*18710*/  FMUL.FTZ R7, R7, R8 ;  /* 0x0000000807077220 */ /* 0x000fe20000410000 */
[----:B------:R-:W-:-:S02]  /*18720*/  HADD2.F32 R3, -RZ, R4.H0_H0 ;  /* 0x20000004ff037230 */ /* 0x000fc40000004100 */
[----:B------:R-:W-:Y:S02]  /*18730*/  HADD2.F32 R4, -RZ, R4.H1_H1 ;  /* 0x30000004ff047230 */ /* 0x000fe40000004100 */
[C---:B------:R-:W-:Y:S01]  /*18740*/  FMUL.FTZ R29, R6.reuse, R27 ;  /* 0x0000001b061d7220 */ /* 0x040fe20000410000 */
[-C--:B------:R-:W-:Y:S01]  /*18750*/  FMUL.FTZ R34, R6, R21.reuse ;  /* 0x0000001506227220 */ /* 0x080fe20000410000 */
[C---:B------:R-:W-:Y:S01]  /*18760*/  FFMA.FTZ R6, R3.reuse, R8, -R14 ;  /* 0x0000000803067223 */ /* 0x040fe2000001080e */
[----:B------:R-:W-:Y:S01]  /*18770*/  FFMA.FTZ R3, R3, R20, R7 ;  /* 0x0000001403037223 */ /* 0x000fe20000010007 */
[C---:B------:R-:W-:Y:S01]  /*18780*/  FFMA.FTZ R29, R4.reuse, R21, -R29 ;  /* 0x00000015041d7223 */ /* 0x040fe2000001081d */
[----:B------:R-:W-:Y:S01]  /*18790*/  FFMA.FTZ R34, R4, R27, R34 ;  /* 0x0000001b04227223 */ /* 0x000fe20000010022 */
[----:B------:R-:W-:Y:S02]  /*187a0*/  F2FP.SATFINITE.E4M3.F32.PACK_AB_MERGE_C R7, R48, R43, RZ ;  /* 0x0000002b3007723e */ /* 0x000fe400048070ff */
[----:B------:R-:W-:-:S02]  /*187b0*/  F2FP.SATFINITE.E4M3.F32.PACK_AB_MERGE_C R4, R37, R46, RZ ;  /* 0x0000002e2504723e */ /* 0x000fc400048070ff */
[----:B------:R-:W-:Y:S02]  /*187c0*/  F2FP.SATFINITE.E4M3.F32.PACK_AB_MERGE_C R8, R40, R41, RZ ;  /* 0x000000292808723e */ /* 0x000fe400048070ff */
[----:B------:R-:W-:Y:S02]  /*187d0*/  F2FP.SATFINITE.E4M3.F32.PACK_AB_MERGE_C R7, R28, R15, R7 ;  /* 0x0000000f1c07723e */ /* 0x000fe40004807007 */
[----:B------:R-:W-:Y:S02]  /*187e0*/  F2FP.SATFINITE.E4M3.F32.PACK_AB_MERGE_C R4, R36, R35, R4 ;  /* 0x000000232404723e */ /* 0x000fe40004807004 */
[----:B------:R-:W-:Y:S02]  /*187f0*/  F2FP.SATFINITE.E4M3.F32.PACK_AB_MERGE_C R6, R29, R6, R38 ;  /* 0x000000061d06723e */ /* 0x000fe40004807026 */
[----:B------:R-:W-:Y:S02]  /*18800*/  F2FP.SATFINITE.E4M3.F32.PACK_AB_MERGE_C R8, R32, R33, R8 ;  /* 0x000000212008723e */ /* 0x000fe40004807008 */
[----:B------:R-:W-:Y:S01]  /*18810*/  F2FP.SATFINITE.E4M3.F32.PACK_AB_MERGE_C R10, R34, R3, R31 ;  /* 0x00000003220a723e */ /* 0x000fe2000480701f */
[----:B------:R4:W-:Y:S04]  /*18820*/  STS.128 [R47+0x1e200], R4 ;  /* 0x01e200042f007388 */ /* 0x0009e80000000c00 */
[----:B------:R4:W-:Y:S02]  /*18830*/  STS.128 [R0+0x1e200], R8 ;  /* 0x01e2000800007388 */ /* 0x0009e40000000c00 */
.L_x_559:
[----:B------:R-:W-:Y:S05]  /*18840*/  BSYNC B0 ;  /* 0x0000000000007941 */ /* 0x000fea0003800000 */
.L_x_552:
[----:B------:R-:W-:Y:S01]  /*18850*/  @!PT LDS RZ, [RZ] ;  /* 0x00000000fffff984 */ /* 0x000fe20000000800 */
[----:B------:R-:W-:Y:S01]  /*18860*/  @!PT LDS RZ, [RZ] ;  /* 0x00000000fffff984 */ /* 0x000fe20000000800 */
[----:B------:R-:W-:Y:S01]  /*18870*/  @!PT LDS RZ, [RZ] ;  /* 0x00000000fffff984 */ /* 0x000fe20000000800 */
[----:B------:R-:W-:Y:S01]  /*18880*/  @!PT LDS RZ, [RZ] ;  /* 0x00000000fffff984 */ /* 0x000fe20000000800 */
[----:B------:R1:W-:Y:S06]  /*18890*/  MEMBAR.ALL.CTA ;  /* 0x0000000000007992 */ /* 0x0003ec0000008000 */
[----:B-1----:R-:W1:Y:S01]  /*188a0*/  FENCE.VIEW.ASYNC.S ;  /* 0x00000000000073c6 */ /* 0x002e620000000000 */
[----:B------:R-:W-:Y:S05]  /*188b0*/  WARPSYNC.ALL ;  /* 0x0000000000007948 */ /* 0x000fea0003800000 */
[----:B-1----:R-:W-:Y:S06]  /*188c0*/  BAR.SYNC.DEFER_BLOCKING 0xd, 0x100 ;  /* 0x0344000000007b1d */ /* 0x002fec0000010000 */
.L_x_550:
[----:B0--34-:R-:W-:-:S05]  /*188d0*/  IMAD.U32 R0, RZ, RZ, UR49 ;  /* 0x00000031ff007e24 */ /* 0x019fca000f8e00ff */
[----:B------:R-:W-:-:S13]  /*188e0*/  ISETP.NE.AND P0, PT, R0, 0x3, PT ;  /* 0x000000030000780c */ /* 0x000fda0003f05270 */
[----:B------:R-:W-:Y:S05]  /*188f0*/  @!P0 BRA `(.L_x_579) ;  /* 0x0000000000048947 */ /* 0x000fea0003800000 */
[----:B------:R-:W-:Y:S01]  /*18900*/  BPT.TRAP 0x1 ;  /* 0x000000040000795c */ /* 0x000fe20000300000 */
.L_x_579:
[----:B------:R-:W3:Y:S04]  /*18910*/  LDL R0, [R1+0x24] ;  /* 0x0000240001007983 */ /* 0x000ee80000100800 */
[----:B--2---:R-:W2:Y:S01]  /*18920*/  LDL R3, [R1+0x34] ;  /* 0x0000340001037983 */ /* 0x004ea20000100800 */
[----:B---3--:R-:W-:Y:S01]  /*18930*/  IMAD R0, R0, 0x8, R18 ;  /* 0x0000000800007824 */ /* 0x008fe200078e0212 */
[----:B--2---:R-:W-:-:S04]  /*18940*/  SHF.L.U32 R3, R3, 0x1f, RZ ;  /* 0x0000001f03037819 */ /* 0x004fc800000006ff */
[----:B------:R0:W2:Y:S01]  /*18950*/  SYNCS.PHASECHK.TRANS64.TRYWAIT P1, [R0+URZ+0x33430], R3 ;  /* 0x03343003000075a7 */ /* 0x0000a2000802017f */
[----:B------:R-:W-:Y:S05]  /*18960*/  @!P0 BRA `(.L_x_580) ;  /* 0x0000000000048947 */ /* 0x000fea0003800000 */
[----:B------:R-:W-:Y:S01]  /*18970*/  BPT.TRAP 0x1 ;  /* 0x000000040000795c */ /* 0x000fe20000300000 */
.L_x_580:
[----:B-----5:R-:W-:Y:S01]  /*18980*/  IMAD.MOV.U32 R25, RZ, RZ, RZ ;  /* 0x000000ffff197224 */ /* 0x020fe200078e00ff */
[----:B--2---:R-:W-:Y:S06]  /*18990*/  @P1 BRA `(.L_x_581) ;  /* 0x0000000000081947 */ /* 0x004fec0003800000 */
[----:B------:R-:W2:Y:S02]  /*189a0*/  SYNCS.PHASECHK.TRANS64.TRYWAIT P1, [R0+URZ+0x33430], R3 ;  /* 0x03343003000075a7 */ /* 0x000ea4000802017f */
[----:B--2---:R-:W-:Y:S05]  /*189b0*/  @!P1 BRA `(.L_x_582) ;  /* 0x0000018000949947 */ /* 0x004fea0003800000 */
.L_x_581:
[----:B------:R-:W-:Y:S05]  /*189c0*/  WARPSYNC.ALL ;  /* 0x0000000000007948 */ /* 0x000fea0003800000 */
[----:B------:R-:W3:Y:S01]  /*189d0*/  LDL R121, [R1+0x24] ;  /* 0x0000240001797983 */ /* 0x000ee20000100800 */
[----:B0-2---:R-:W-:Y:S01]  /*189e0*/  VIADD R3, R18, 0x24200 ;  /* 0x0002420012037836 */ /* 0x005fe20000000000 */
[----:B------:R-:W-:Y:S01]  /*189f0*/  R2UR UR28, R44 ;  /* 0x000000002c1c72ca */ /* 0x000fe200000e0000 */
[----:B------:R-:W-:Y:S01]  /*18a00*/  IMAD.MOV.U32 R5, RZ, RZ, -0x7fffffe0 ;  /* 0x80000020ff057424 */ /* 0x000fe200078e00ff */
[----:B------:R-:W-:Y:S01]  /*18a10*/  WARPGROUP.ARRIVE ;  /* 0x00000000000079c5 */ /* 0x000fe20000000000 */
[----:B------:R-:W-:Y:S01]  /*18a20*/  UMOV UR29, 0x80000020 ;  /* 0x80000020001d7882 */ /* 0x000fe20000000000 */
[----:B------:R-:W-:Y:S01]  /*18a30*/  SHF.R.U32.HI R3, RZ, 0x4, R3 ;  /* 0x00000004ff037819 */ /* 0x000fe20000011603 */
[----:B------:R-:W-:Y:S01]  /*18a40*/  IMAD.MOV.U32 R7, RZ, RZ, -0x7fffffe0 ;  /* 0x80000020ff077424 */ /* 0x000fe200078e00ff */
[----:B------:R-:W-:Y:S01]  /*18a50*/  R2UR UR31, R5 ;  /* 0x00000000051f72ca */ /* 0x000fe200000e0000 */
[----:B------:R-:W-:Y:S01]  /*18a60*/  UMOV UR5, UR29 ;  /* 0x0000001d00057c82 */ /* 0x000fe20008000000 */
[----:B------:R-:W-:Y:S01]  /*18a70*/  LOP3.LUT R3, R3, 0x3fff, RZ, 0xc0, !PT ;  /* 0x00003fff03037812 */ /* 0x000fe200078ec0ff */
[----:B------:R-:W-:Y:S01]  /*18a80*/  UMOV UR9, UR29 ;  /* 0x0000001d00097c82 */ /* 0x000fe20008000000 */
[----:B------:R-:W-:Y:S01]  /*18a90*/  R2UR UR7, R7 ;  /* 0x00000000070772ca */ /* 0x000fe200000e0000 */
[----:B------:R-:W-:Y:S01]  /*18aa0*/  UMOV UR13, UR29 ;  /* 0x0000001d000d7c82 */ /* 0x000fe20008000000 */
[----:B------:R-:W-:Y:S01]  /*18ab0*/  LOP3.LUT R13, R3, 0x10000, RZ, 0xfc, !PT ;  /* 0x00010000030d7812 */ /* 0x000fe200078efcff */
[----:B------:R-:W-:Y:S01]  /*18ac0*/  ULOP3.LUT UR28, UR28, 0x10000, URZ, 0xfc, !UPT ;  /* 0x000100001c1c7892 */ /* 0x000fe2000f8efc3f */
[----:B------:R-:W-:Y:S01]  /*18ad0*/  MOV R9, 0x80000020 ;  /* 0x8000002000097802 */ /* 0x000fe20000000f00 */
[----:B------:R-:W-:Y:S01]  /*18ae0*/  UMOV UR17, UR29 ;  /* 0x0000001d00117c82 */ /* 0x000fe20008000000 */
[----:B------:R-:W-:Y:S01]  /*18af0*/  R2UR UR15, R7 ;  /* 0x00000000070f72ca */ /* 0x000fe200000e0000 */
[----:B------:R-:W-:Y:S01]  /*18b00*/  UIADD3 UR44, UR28, 0x2, URZ ;  /* 0x000000021c2c7890 */ /* 0x000fe2000fffe03f */
[C---:B------:R-:W-:Y:S01]  /*18b10*/  R2UR UR11, R9.reuse ;  /* 0x00000000090b72ca */ /* 0x040fe200000e0000 */
[----:B------:R-:W-:Y:S01]  /*18b20*/  UMOV UR45, 0x80000020 ;  /* 0x80000020002d7882 */ /* 0x000fe20000000000 */
[----:B------:R-:W-:Y:S01]  /*18b30*/  UMOV UR4, UR28 ;  /* 0x0000001c00047c82 */ /* 0x000fe20008000000 */
[----:B------:R-:W-:Y:S01]  /*18b40*/  UMOV UR8, UR28 ;  /* 0x0000001c00087c82 */ /* 0x000fe20008000000 */
[----:B------:R-:W-:Y:S01]  /*18b50*/  UMOV UR12, UR28 ;  /* 0x0000001c000c7c82 */ /* 0x000fe20008000000 */
[----:B------:R-:W-:Y:S01]  /*18b60*/  R2UR UR19, R9 ;  /* 0x00000000091372ca */ /* 0x000fe200000e0000 */
[----:B------:R-:W-:Y:S01]  /*18b70*/  UMOV UR16, UR28 ;  /* 0x0000001c00107c82 */ /* 0x000fe20008000000 */
[----:B------:R-:W-:Y:S01]  /*18b80*/  MOV R7, 0x80000020 ;  /* 0x8000002000077802 */ /* 0x000fe20000000f00 */
[----:B------:R-:W-:-:S02]  /*18b90*/  IMAD.MOV.U32 R9, RZ, RZ, -0x7fffffe0 ;  /* 0x80000020ff097424 */ /* 0x000fc400078e00ff */
[----:B------:R-:W-:Y:S01]  /*18ba0*/  IMAD.MOV.U32 R11, RZ, RZ, -0x7fffffe0 ;  /* 0x80000020ff0b7424 */ /* 0x000fe200078e00ff */
[----:B------:R-:W-:Y:S01]  /*18bb0*/  R2UR UR47, R7 ;  /* 0x00000000072f72ca */ /* 0x000fe200000e0000 */
[----:B------:R-:W-:Y:S01]  /*18bc0*/  IMAD.MOV.U32 R5, RZ, RZ, -0x7fffffe0 ;  /* 0x80000020ff057424 */ /* 0x000fe200078e00ff */
[----:B------:R-:W-:-:S04]  /*18bd0*/  MOV R7, 0x80000020 ;  /* 0x8000002000077802 */ /* 0x000fc80000000f00 */
[----:B------:R-:W-:Y:S01]  /*18be0*/  R2UR UR43, R5 ;  /* 0x00000000052b72ca */ /* 0x000fe200000e0000 */
[----:B---3--:R-:W-:-:S04]  /*18bf0*/  IMAD R4, R121, 0x780, R13 ;  /* 0x0000078079047824 */ /* 0x008fc800078e020d */
[C---:B------:R-:W-:Y:S01]  /*18c00*/  VIADD R8, R4.reuse, 0x100 ;  /* 0x0000010004087836 */ /* 0x040fe20000000000 */
[C---:B------:R-:W-:Y:S01]  /*18c10*/  R2UR UR30, R4.reuse ;  /* 0x00000000041e72ca */ /* 0x040fe200000e0000 */
[C---:B------:R-:W-:Y:S01]  /*18c20*/  VIADD R10, R4.reuse, 0x102 ;  /* 0x00000102040a7836 */ /* 0x040fe20000000000 */
[----:B------:R-:W-:Y:S02]  /*18c30*/  IADD3 R6, R4, 0x80, RZ ;  /* 0x0000008004067810 */ /* 0x000fe40007ffe0ff */
[----:B------:R-:W-:Y:S01]  /*18c40*/  R2UR UR10, R8 ;  /* 0x00000000080a72ca */ /* 0x000fe200000e0000 */
[----:B------:R-:W-:Y:S01]  /*18c50*/  VIADD R8, R4, 0x200 ;  /* 0x0000020004087836 */ /* 0x000fe20000000000 */
[----:B------:R-:W-:Y:S01]  /*18c60*/  R2UR UR6, R6 ;  /* 0x00000000060672ca */ /* 0x000fe200000e0000 */
[----:B------:R-:W-:-:S03]  /*18c70*/  VIADD R6, R4, 0x180 ;  /* 0x0000018004067836 */ /* 0x000fc60000000000 */
[----:B------:R-:W-:Y:S01]  /*18c80*/  R2UR UR18, R8 ;  /* 0x00000000081272ca */ /* 0x000fe200000e0000 */
[----:B------:R-:W-:Y:S01]  /*18c90*/  VIADD R8, R4, 0x82 ;  /* 0x0000008204087836 */ /* 0x000fe20000000000 */
[----:B------:R-:W-:Y:S01]  /*18ca0*/  R2UR UR14, R6 ;  /* 0x00000000060e72ca */ /* 0x000fe200000e0000 */
[----:B------:R-:W-:Y:S01]  /*18cb0*/  QGMMA.64x32x32.F32.E4M3.E4M3 R92, gdesc[UR28], RZ, !UPT, gsb0 ;  /* 0x006000001c5c79f3 */ /* 0x000fe2000c0008ff */
[----:B------:R-:W-:-:S05]  /*18cc0*/  VIADD R6, R4, 0x2 ;  /* 0x0000000204067836 */ /* 0x000fca0000000000 */
[----:B------:R-:W-:Y:S01]  /*18cd0*/  R2UR UR46, R6 ;  /* 0x00000000062e72ca */ /* 0x000fe200000e0000 */
[----:B------:R-:W-:Y:S01]  /*18ce0*/  VIADD R6, R4, 0x182 ;  /* 0x0000018204067836 */ /* 0x000fe20000000000 */
[----:B------:R-:W-:Y:S02]  /*18cf0*/  WARPGROUP.DEPBAR.LE gsb0, 0x0 ;  /* 0x00008000000079c5 */ /* 0x000fe40000010000 */
[----:B------:R-:W-:-:S06]  /*18d00*/  WARPGROUP.ARRIVE ;  /* 0x00000000000079c5 */ /* 0x000fcc0000000000 */
[----:B------:R-:W-:Y:S01]  /*18d10*/  QGMMA.64x32x32.F32.E4M3.E4M3 R76, gdesc[UR4], RZ, !UPT, gsb0 ;  /* 0x00600000044c79f3 */ /* 0x000fe2000c0008ff */
[----:B------:R-:W-:Y:S01]  /*18d20*/  R2UR UR6, R8 ;  /* 0x00000000080672ca */ /* 0x000fe200000e0000 */
[----:B------:R-:W-:Y:S01]  /*18d30*/  UMOV UR4, UR44 ;  /* 0x0000002c00047c82 */ /* 0x000fe20008000000 */
[----:B------:R-:W-:Y:S01]  /*18d40*/  R2UR UR7, R9 ;  /* 0x00000000090772ca */ /* 0x000fe200000e0000 */
[----:B------:R-:W-:Y:S01]  /*18d50*/  UMOV UR5, UR45 ;  /* 0x0000002d00057c82 */ /* 0x000fe20008000000 */
[----:B------:R-:W-:Y:S02]  /*18d60*/  VIADD R8, R4, 0x202 ;  /* 0x0000020204087836 */ /* 0x000fe40000000000 */
[----:B------:R-:W-:Y:S01]  /*18d70*/  IMAD.MOV.U32 R9, RZ, RZ, -0x7fffffe0 ;  /* 0x80000020ff097424 */ /* 0x000fe200078e00ff */
        /* <DEDUP_REMOVED lines=16> */
[----:B------:R-:W-:Y:S01]  /*18e80*/  VIADD R6, R4, 0x280 ;  /* 0x0000028004067836 */ /* 0x000fe20000000000 */
[----:B------:R-:W-:Y:S01]  /*18e90*/  MOV R7, 0x80000020 ;  /* 0x8000002000077802 */ /* 0x000fe20000000f00 */
        /* <DEDUP_REMOVED lines=11> */
[----:B------:R-:W-:Y:S03]  /*18f50*/  QGMMA.64x32x32.F32.E4M3.E4M3 R92, gdesc[UR44], R92, gsb0 ;  /* 0x006000002c5c79f3 */ /* 0x000fe6000800085c */
[----:B------:R-:W-:Y:S02]  /*18f60*/  WARPGROUP.DEPBAR.LE gsb0, 0x0 ;  /* 0x00008000000079c5 */ /* 0x000fe40000010000 */
[----:B------:R-:W-:-:S06]  /*18f70*/  WARPGROUP.ARRIVE ;  /* 0x00000000000079c5 */ /* 0x000fcc0000000000 */
[----:B------:R-:W-:Y:S01]  /*18f80*/  QGMMA.64x32x32.F32.E4M3.E4M3 R76, gdesc[UR4], R76, gsb0 ;  /* 0x00600000044c79f3 */ /* 0x000fe2000800084c */
[----:B------:R-:W-:Y:S01]  /*18f90*/  R2UR UR6, R6 ;  /* 0x00000000060672ca */ /* 0x000fe200000e0000 */
[----:B------:R-:W-:Y:S01]  /*18fa0*/  UIADD3 UR4, UR28, 0x200, URZ ;  /* 0x000002001c047890 */ /* 0x000fe2000fffe03f */
[----:B------:R-:W-:Y:S01]  /*18fb0*/  R2UR UR7, R7 ;  /* 0x00000000070772ca */ /* 0x000fe200000e0000 */
[----:B------:R-:W-:Y:S01]  /*18fc0*/  UMOV UR5, 0x80000020 ;  /* 0x8000002000057882 */ /* 0x000fe20000000000 */
[----:B------:R-:W-:Y:S01]  /*18fd0*/  VIADD R6, R4, 0x400 ;  /* 0x0000040004067836 */ /* 0x000fe20000000000 */
[----:B------:R-:W-:Y:S01]  /*18fe0*/  MOV R7, 0x80000020 ;  /* 0x8000002000077802 */ /* 0x000fe20000000f00 */
[----:B------:R-:W-:Y:S02]  /*18ff0*/  UMOV UR21, UR5 ;  /* 0x0000000500157c82 */ /* 0x000fe40008000000 */
[----:B------:R-:W-:Y:S01]  /*19000*/  UMOV UR20, UR4 ;  /* 0x0000000400147c82 */ /* 0x000fe20008000000 */
[----:B------:R-:W-:-:S02]  /*19010*/  WARPGROUP.DEPBAR.LE gsb0, 0x0 ;  /* 0x00008000000079c5 */ /* 0x000fc40000010000 */
[----:B------:R-:W-:-:S06]  /*19020*/  WARPGROUP.ARRIVE ;  /* 0x00000000000079c5 */ /* 0x000fcc0000000000 */
[----:B------:R-:W-:Y:S01]  /*19030*/  QGMMA.64x32x32.F32.E4M3.E4M3 R60, gdesc[UR8], R60, gsb0 ;  /* 0x00600000083c79f3 */ /* 0x000fe2000800083c */
[----:B------:R-:W-:Y:S01]  /*19040*/  R2UR UR10, R8 ;  /* 0x00000000080a72ca */ /* 0x000fe200000e0000 */
[----:B------:R-:W-:Y:S01]  /*19050*/  UMOV UR8, UR4 ;  /* 0x0000000400087c82 */ /* 0x000fe20008000000 */
[----:B------:R-:W-:Y:S01]  /*19060*/  R2UR UR11, R9 ;  /* 0x00000000090b72ca */ /* 0x000fe200000e0000 */
[----:B------:R-:W-:Y:S01]  /*19070*/  UMOV UR9, UR5 ;  /* 0x0000000500097c82 */ /* 0x000fe20008000000 */
[----:B------:R-:W-:Y:S02]  /*19080*/  VIADD R8, R4, 0x480 ;  /* 0x0000048004087836 */ /* 0x000fe40000000000 */
[----:B------:R-:W-:-:S03]  /*19090*/  IMAD.MOV.U32 R9, RZ, RZ, -0x7fffffe0 ;  /* 0x80000020ff097424 */ /* 0x000fc600078e00ff */
[----:B------:R-:W-:Y:S01]  /*190a0*/  R2UR UR22, R8 ;  /* 0x00000000081672ca */ /* 0x000fe200000e0000 */
[----:B------:R-:W-:Y:S01]  /*190b0*/  VIADD R8, R4, 0x302 ;  /* 0x0000030204087836 */ /* 0x000fe20000000000 */
[----:B------:R-:W-:Y:S01]  /*190c0*/  R2UR UR23, R9 ;  /* 0x00000000091772ca */ /* 0x000fe200000e0000 */
[----:B------:R-:W-:Y:S01]  /*190d0*/  IMAD.MOV.U32 R9, RZ, RZ, -0x7fffffe0 ;  /* 0x80000020ff097424 */ /* 0x000fe200078e00ff */
[----:B------:R-:W-:Y:S02]  /*190e0*/  WARPGROUP.DEPBAR.LE gsb0, 0x0 ;  /* 0x00008000000079c5 */ /* 0x000fe40000010000 */
[----:B------:R-:W-:-:S06]  /*190f0*/  WARPGROUP.ARRIVE ;  /* 0x00000000000079c5 */ /* 0x000fcc0000000000 */
[----:B------:R-:W-:Y:S01]  /*19100*/  QGMMA.64x32x32.F32.E4M3.E4M3 R44, gdesc[UR12], R44, gsb0 ;  /* 0x006000000c2c79f3 */ /* 0x000fe2000800082c */
        /* <DEDUP_REMOVED lines=115> */
[C---:B------:R-:W-:Y:S01]  /*19840*/  VIADD R6, R4.reuse, 0x682 ;  /* 0x0000068204067836 */ /* 0x040fe20000000000 */
[----:B------:R-:W-:Y:S01]  /*19850*/  MOV R7, 0x80000020 ;  /* 0x8000002000077802 */ /* 0x000fe20000000f00 */
[----:B------:R-:W-:Y:S01]  /*19860*/  VIADD R4, R4, 0x702 ;  /* 0x0000070204047836 */ /* 0x000fe20000000000 */
[----:B------:R-:W-:Y:S01]  /*19870*/  UMOV UR41, UR17 ;  /* 0x0000001100297c82 */ /* 0x000fe20008000000 */
[----:B------:R-:W-:-:S03]  /*19880*/  UMOV UR40, UR16 ;  /* 0x0000001000287c82 */ /* 0x000fc60008000000 */
[----:B------:R-:W-:Y:S01]  /*19890*/  R2UR UR42, R4 ;  /* 0x00000000042a72ca */ /* 0x000fe200000e0000 */
[----:B------:R-:W-:Y:S02]  /*198a0*/  WARPGROUP.DEPBAR.LE gsb0, 0x0 ;  /* 0x00008000000079c5 */ /* 0x000fe40000010000 */
[----:B------:R-:W-:-:S06]  /*198b0*/  WARPGROUP.ARRIVE ;  /* 0x00000000000079c5 */ /* 0x000fcc0000000000 */
[----:B------:R-:W-:Y:S01]  /*198c0*/  QGMMA.64x32x32.F32.E4M3.E4M3 R60, gdesc[UR20], R60, gsb0 ;  /* 0x00600000143c79f3 */ /* 0x000fe2000800083c */
[----:B------:R-:W-:Y:S01]  /*198d0*/  R2UR UR22, R8 ;  /* 0x00000000081672ca */ /* 0x000fe200000e0000 */
[----:B------:R-:W-:Y:S01]  /*198e0*/  UMOV UR20, UR16 ;  /* 0x0000001000147c82 */ /* 0x000fe20008000000 */
[----:B------:R-:W-:Y:S01]  /*198f0*/  R2UR UR23, R9 ;  /* 0x00000000091772ca */ /* 0x000fe200000e0000 */
[----:B------:R-:W-:Y:S01]  /*19900*/  UMOV UR21, UR17 ;  /* 0x0000001100157c82 */ /* 0x000fe20008000000 */
        /* <DEDUP_REMOVED lines=30> */
[----:B------:R-:W-:Y:S05]  /*19af0*/  @!P0 BRA `(.L_x_583) ;  /* 0x0000000000048947 */ /* 0x000fea0003800000 */
[----:B------:R-:W-:Y:S01]  /*19b00*/  BPT.TRAP 0x1 ;  /* 0x000000040000795c */ /* 0x000fe20000300000 */
.L_x_583:
[----:B------:R-:W2:Y:S01]  /*19b10*/  LDL R108, [R1+0x68] ;  /* 0x00006800016c7983 */ /* 0x000ea20000100800 */
        /* <DEDUP_REMOVED lines=19> */
[----:B------:R-:W3:Y:S01]  /*19c50*/  MUFU.TANH R4, R4 ;  /* 0x0000000400047308 */ /* 0x000ee20000002400 */
[C---:B------:R-:W-:Y:S01]  /*19c60*/  FMUL.FTZ R88, R2.reuse, R89 ;  /* 0x0000005902587220 */ /* 0x040fe20000410000 */
[C---:B------:R-:W-:Y:S01]  /*19c70*/  FMUL.FTZ R11, R2.reuse, R100 ;  /* 0x00000064020b7220 */ /* 0x040fe20000410000 */
[C---:B------:R-:W-:Y:S01]  /*19c80*/  FMUL.FTZ R89, R2.reuse, R90 ;  /* 0x0000005a02597220 */ /* 0x040fe20000410000 */
[C---:B------:R-:W-:Y:S01]  /*19c90*/  FMUL.FTZ R90, R2.reuse, R91 ;  /* 0x0000005b025a7220 */ /* 0x040fe20000410000 */
[C---:B------:R-:W-:Y:S01]  /*19ca0*/  FMUL.FTZ R6, R2.reuse, R95 ;  /* 0x0000005f02067220 */ /* 0x040fe20000410000 */
[C---:B------:R-:W-:Y:S01]  /*19cb0*/  FMUL.FTZ R12, R2.reuse, R101 ;  /* 0x00000065020c7220 */ /* 0x040fe20000410000 */
[C---:B------:R-:W-:Y:S01]  /*19cc0*/  FMUL.FTZ R9, R2.reuse, R98 ;  /* 0x0000006202097220 */ /* 0x040fe20000410000 */
[----:B------:R-:W4:Y:S01]  /*19cd0*/  MUFU.TANH R7, R7 ;  /* 0x0000000700077308 */ /* 0x000f220000002400 */
[C---:B------:R-:W-:Y:S01]  /*19ce0*/  FMUL.FTZ R20, R2.reuse, R104 ;  /* 0x0000006802147220 */ /* 0x040fe20000410000 */
[C---:B------:R-:W-:Y:S01]  /*19cf0*/  FMUL.FTZ R10, R2.reuse, R99 ;  /* 0x00000063020a7220 */ /* 0x040fe20000410000 */
[C---:B------:R-:W-:Y:S01]  /*19d00*/  FMUL.FTZ R21, R2.reuse, R105 ;  /* 0x0000006902157220 */ /* 0x040fe20000410000 */
[C---:B-1----:R-:W-:Y:S01]  /*19d10*/  FMUL.FTZ R14, R2.reuse, R102 ;  /* 0x00000066020e7220 */ /* 0x042fe20000410000 */
        /* <DEDUP_REMOVED lines=11> */
[----:B------:R-:W5:Y:S01]  /*19dd0*/  MUFU.TANH R5, R5 ;  /* 0x0000000500057308 */ /* 0x000f620000002400 */
        /* <DEDUP_REMOVED lines=40> */
[----:B------:R-:W-:Y:S01]  /*1a060*/  FMUL.FTZ R41, R2, R41 ;  /* 0x0000002902297220 */ /* 0x000fe20000410000 */
[----:B------:R-:W-:Y:S01]  /*1a070*/  ULDC UR53, c[0x0][0x988] ;  /* 0x0002620000357ab9 */ /* 0x000fe20000000800 */
[----:B------:R-:W5:Y:S01]  /*1a080*/  LDL R110, [R1+0x40] ;  /* 0x00004000016e7983 */ /* 0x000f620000100800 */
[----:B------:R-:W-:Y:S01]  /*1a090*/  VIADD R0, R0, 0x33440 ;  /* 0x0003344000007836 */ /* 0x000fe20000000000 */
[----:B------:R-:W-:-:S03]  /*1a0a0*/  ULDC UR52, c[0x0][0x988] ;  /* 0x0002620000347ab9 */ /* 0x000fc60000000800 */
[----:B------:R-:W5:Y:S08]  /*1a0b0*/  MUFU.TANH R10, R10 ;  /* 0x0000000a000a7308 */ /* 0x000f700000002400 */
        /* <DEDUP_REMOVED lines=24> */
[----:B------:R-:W5:Y:S01]  /*1a240*/  MUFU.TANH R65, R65 ;  /* 0x0000004100417308 */ /* 0x000f620000002400 */
[----:B--2---:R-:W-:-:S07]  /*1a250*/  IADD3 R144, R144, 0xa0, -R108 ;  /* 0x000000a090907810 */ /* 0x004fce0007ffe86c */
[----:B------:R-:W2:Y:S01]  /*1a260*/  MUFU.TANH R62, R62 ;  /* 0x0000003e003e7308 */ /* 0x000ea20000002400 */
[----:B------:R-:W-:-:S07]  /*1a270*/  IMAD R91, R131, -0xa0, R144 ;  /* 0xffffff60835b7824 */ /* 0x000fce00078e0290 */
[----:B------:R-:W2:Y:S01]  /*1a280*/  MUFU.TANH R68, R68 ;  /* 0x0000004400447308 */ /* 0x000ea20000002400 */
[C---:B------:R-:W-:Y:S02]  /*1a290*/  ISETP.GT.AND P1, PT, R91.reuse, RZ, PT ;  /* 0x000000ff5b00720c */ /* 0x040fe40003f24270 */
[C---:B------:R-:W-:Y:S02]  /*1a2a0*/  ISETP.GT.AND P2, PT, R91.reuse, 0x1, PT ;  /* 0x000000015b00780c */ /* 0x040fe40003f44270 */
[----:B------:R-:W-:Y:S02]  /*1a2b0*/  ISETP.GT.AND P3, PT, R91, 0x8, PT ;  /* 0x000000085b00780c */ /* 0x000fe40003f64270 */
[----:B0-----:R-:W-:Y:S01]  /*1a2c0*/  FSEL R3, R3, -INF , P1 ;  /* 0xff80000003037808 */ /* 0x001fe20000800000 */
[----:B------:R-:W0:Y:S01]  /*1a2d0*/  MUFU.TANH R63, R63 ;  /* 0x0000003f003f7308 */ /* 0x000e220000002400 */
[----:B---3--:R-:W-:Y:S02]  /*1a2e0*/  FSEL R4, R4, -INF , P2 ;  /* 0xff80000004047808 */ /* 0x008fe40001000000 */
[----:B------:R-:W-:-:S02]  /*1a2f0*/  ISETP.GT.AND P4, PT, R91, 0x9, PT ;  /* 0x000000095b00780c */ /* 0x000fc40003f84270 */
[----:B----4-:R-:W-:Y:S02]  /*1a300*/  FSEL R7, R7, -INF , P3 ;  /* 0xff80000007077808 */ /* 0x010fe40001800000 */
[----:B------:R-:W-:Y:S01]  /*1a310*/  FMNMX.FTZ R92, R3, R4, !PT ;  /* 0x00000004035c7209 */ /* 0x000fe20007810000 */
[----:B------:R-:W3:Y:S01]  /*1a320*/  MUFU.TANH R69, R69 ;  /* 0x0000004500457308 */ /* 0x000ee20000002400 */
[----:B------:R-:W-:Y:S02]  /*1a330*/  ISETP.GT.AND P5, PT, R91, 0x10, PT ;  /* 0x000000105b00780c */ /* 0x000fe40003fa4270 */
[----:B-1----:R-:W-:Y:S02]  /*1a340*/  FSEL R8, R8, -INF , P4 ;  /* 0xff80000008087808 */ /* 0x002fe40002000000 */
[----:B------:R-:W-:Y:S02]  /*1a350*/  FMNMX.FTZ R93, R7, R92, !PT ;  /* 0x0000005c075d7209 */ /* 0x000fe40007810000 */
[----:B-----5:R-:W-:Y:S01]  /*1a360*/  FSEL R5, R5, -INF , P1 ;  /* 0xff80000005057808 */ /* 0x020fe20000800000 */
[----:B------:R-:W1:Y:S01]  /*1a370*/  MUFU.TANH R66, R66 ;  /* 0x0000004200427308 */ /* 0x000e620000002400 */
[----:B------:R-:W-:-:S02]  /*1a380*/  ISETP.GT.AND P1, PT, R91, 0x11, PT ;  /* 0x000000115b00780c */ /* 0x000fc40003f24270 */
[----:B------:R-:W-:Y:S02]  /*1a390*/  FSEL R11, R11, -INF , P5 ;  /* 0xff8000000b0b7808 */ /* 0x000fe40002800000 */
[----:B------:R-:W-:Y:S02]  /*1a3a0*/  FMNMX.FTZ R92, R8, R93, !PT ;  /* 0x0000005d085c7209 */ /* 0x000fe40007810000 */
[----:B------:R-:W-:Y:S01]  /*1a3b0*/  FSEL R6, R6, -INF , P2 ;  /* 0xff80000006067808 */ /* 0x000fe20001000000 */
[----:B------:R-:W4:Y:S01]  /*1a3c0*/  MUFU.TANH R72, R72 ;  /* 0x0000004800487308 */ /* 0x000f220000002400 */
[----:B------:R-:W-:Y:S02]  /*1a3d0*/  ISETP.GT.AND P2, PT, R91, 0x18, PT ;  /* 0x000000185b00780c */ /* 0x000fe40003f44270 */
[----:B------:R-:W-:Y:S02]  /*1a3e0*/  FSEL R12, R12, -INF , P1 ;  /* 0xff8000000c0c7808 */ /* 0x000fe40000800000 */
[----:B------:R-:W-:-:S02]  /*1a3f0*/  FMNMX.FTZ R93, R11, R92, !PT ;  /* 0x0000005c0b5d7209 */ /* 0x000fc40007810000 */
[----:B------:R-:W-:Y:S01]  /*1a400*/  FSEL R9, R9, -INF , P3 ;  /* 0xff80000009097808 */ /* 0x000fe20001800000 */
[----:B------:R-:W5:Y:S01]  /*1a410*/  MUFU.TANH R67, R67 ;  /* 0x0000004300437308 */ /* 0x000f620000002400 */
[C---:B------:R-:W-:Y:S02]  /*1a420*/  ISETP.GT.AND P3, PT, R91.reuse, 0x19, PT ;  /* 0x000000195b00780c */ /* 0x040fe40003f64270 */
[----:B------:R-:W-:Y:S02]  /*1a430*/  FSEL R20, R20, -INF , P2 ;  /* 0xff80000014147808 */ /* 0x000fe40001000000 */
[----:B------:R-:W-:Y:S02]  /*1a440*/  FMNMX.FTZ R93, R12, R93, !PT ;  /* 0x0000005d0c5d7209 */ /* 0x000fe40007810000 */
[----:B------:R-:W-:Y:S01]  /*1a450*/  FSEL R10, R10, -INF , P4 ;  /* 0xff8000000a0a7808 */ /* 0x000fe20002000000 */
[----:B------:R-:W5:Y:S01]  /*1a460*/  MUFU.TANH R73, R73 ;  /* 0x0000004900497308 */ /* 0x000f620000002400 */
[----:B------:R-:W-:-:S02]  /*1a470*/  ISETP.GT.AND P4, PT, R91, 0x20, PT ;  /* 0x000000205b00780c */ /* 0x000fc40003f84270 */
[----:B------:R-:W-:Y:S02]  /*1a480*/  FSEL R21, R21, -INF , P3 ;  /* 0xff80000015157808 */ /* 0x000fe40001800000 */
[----:B------:R-:W-:Y:S02]  /*1a490*/  FMNMX.FTZ R92, R20, R93, !PT ;  /* 0x0000005d145c7209 */ /* 0x000fe40007810000 */
[----:B------:R-:W-:Y:S01]  /*1a4a0*/  FSEL R14, R14, -INF , P5 ;  /* 0xff8000000e0e7808 */ /* 0x000fe20002800000 */
[----:B------:R-:W5:Y:S01]  /*1a4b0*/  MUFU.TANH R70, R70 ;  /* 0x0000004600467308 */ /* 0x000f620000002400 */
[----:B------:R-:W-:Y:S02]  /*1a4c0*/  ISETP.GT.AND P5, PT, R91, 0x21, PT ;  /* 0x000000215b00780c */ /* 0x000fe40003fa4270 */
[----:B------:R-:W-:Y:S02]  /*1a4d0*/  FSEL R27, R27, -INF , P4 ;  /* 0xff8000001b1b7808 */ /* 0x000fe40002000000 */
[----:B------:R-:W-:-:S02]  /*1a4e0*/  FMNMX.FTZ R92, R21, R92, !PT ;  /* 0x0000005c155c7209 */ /* 0x000fc40007810000 */
[----:B------:R-:W-:Y:S01]  /*1a4f0*/  FSEL R15, R15, -INF , P1 ;  /* 0xff8000000f0f7808 */ /* 0x000fe20000800000 */
[----:B------:R-:W5:Y:S01]  /*1a500*/  MUFU.TANH R44, R44 ;  /* 0x0000002c002c7308 */ /* 0x000f620000002400 */
[----:B------:R-:W-:Y:S02]  /*1a510*/  ISETP.GT.AND P1, PT, R91, 0x28, PT ;  /* 0x000000285b00780c */ /* 0x000fe40003f24270 */
        /* <DEDUP_REMOVED lines=52> */
[----:B--2---:R-:W-:Y:S01]  /*1a860*/  FSEL R62, R62, -INF , P2 ;  /* 0xff8000003e3e7808 */ /* 0x004fe20001000000 */
[----:B------:R-:W2:Y:S01]  /*1a870*/  MUFU.TANH R50, R50 ;  /* 0x0000003200327308 */ /* 0x000ea20000002400 */
[----:B------:R-:W-:Y:S02]  /*1a880*/  ISETP.GT.AND P2, PT, R91, 0x51, PT ;  /* 0x000000515b00780c */ /* 0x000fe40003f44270 */
[----:B------:R-:W-:Y:S02]  /*1a890*/  FSEL R68, R68, -INF , P1 ;  /* 0xff80000044447808 */ /* 0x000fe40000800000 */
[----:B------:R-:W-:-:S02]  /*1a8a0*/  FMNMX.FTZ R93, R65, R92, !PT ;  /* 0x0000005c415d7209 */ /* 0x000fc40007810000 */
[----:B0-----:R-:W-:Y:S01]  /*1a8b0*/  FSEL R63, R63, -INF , P3 ;  /* 0xff8000003f3f7808 */ /* 0x001fe20001800000 */
[----:B------:R-:W0:Y:S01]  /*1a8c0*/  MUFU.TANH R56, R56 ;  /* 0x0000003800387308 */ /* 0x000e220000002400 */
[----:B------:R-:W-:Y:S02]  /*1a8d0*/  ISETP.GT.AND P3, PT, R91, 0x58, PT ;  /* 0x000000585b00780c */ /* 0x000fe40003f64270 */
[----:B---3--:R-:W-:Y:S02]  /*1a8e0*/  FSEL R69, R69, -INF , P2 ;  /* 0xff80000045457808 */ /* 0x008fe40001000000 */
[----:B------:R-:W-:Y:S02]  /*1a8f0*/  FMNMX.FTZ R92, R68, R93, !PT ;  /* 0x0000005d445c7209 */ /* 0x000fe40007810000 */
[----:B-1----:R-:W-:Y:S01]  /*1a900*/  FSEL R66, R66, -INF , P4 ;  /* 0xff80000042427808 */ /* 0x002fe20002000000 */
[----:B------:R-:W1:Y:S01]  /*1a910*/  MUFU.TANH R51, R51 ;  /* 0x0000003300337308 */ /* 0x000e620000002400 */
[----:B------:R-:W-:-:S02]  /*1a920*/  ISETP.GT.AND P4, PT, R91, 0x59, PT ;  /* 0x000000595b00780c */ /* 0x000fc40003f84270 */
[----:B----4-:R-:W-:Y:S02]  /*1a930*/  FSEL R72, R72, -INF , P3 ;  /* 0xff80000048487808 */ /* 0x010fe40001800000 */
[----:B------:R-:W-:Y:S02]  /*1a940*/  FMNMX.FTZ R93, R69, R92, !PT ;  /* 0x0000005c455d7209 */ /* 0x000fe40007810000 */
[----:B-----5:R-:W-:Y:S01]  /*1a950*/  FSEL R67, R67, -INF , P5 ;  /* 0xff80000043437808 */ /* 0x020fe20002800000 */
[----:B------:R-:W3:Y:S01]  /*1a960*/  MUFU.TANH R57, R57 ;  /* 0x0000003900397308 */ /* 0x000ee20000002400 */
[----:B------:R-:W-:Y:S02]  /*1a970*/  ISETP.GT.AND P5, PT, R91, 0x60, PT ;  /* 0x000000605b00780c */ /* 0x000fe40003fa4270 */
[----:B------:R-:W-:Y:S02]  /*1a980*/  FSEL R73, R73, -INF , P4 ;  /* 0xff80000049497808 */ /* 0x000fe40002000000 */
[----:B------:R-:W-:-:S02]  /*1a990*/  FMNMX.FTZ R92, R72, R93, !PT ;  /* 0x0000005d485c7209 */ /* 0x000fc40007810000 */
[----:B------:R-:W-:Y:S01]  /*1a9a0*/  FSEL R70, R70, -INF , P1 ;  /* 0xff80000046467808 */ /* 0x000fe20000800000 */
[----:B------:R-:W4:Y:S01]  /*1a9b0*/  MUFU.TANH R54, R54 ;  /* 0x0000003600367308 */ /* 0x000f220000002400 */
        /* <DEDUP_REMOVED lines=28> */
[----:B--2---:R-:W-:Y:S01]  /*1ab80*/  FSEL R50, R50, -INF , P2 ;  /* 0xff80000032327808 */ /* 0x004fe20001000000 */
[----:B------:R-:W2:Y:S01]  /*1ab90*/  MUFU.TANH R59, R59 ;  /* 0x0000003b003b7308 */ /* 0x000ea20000002400 */
[----:B------:R-:W-:Y:S02]  /*1aba0*/  ISETP.GT.AND P2, PT, R91, 0x79, PT ;  /* 0x000000795b00780c */ /* 0x000fe40003f44270 */
[----:B0-----:R-:W-:Y:S02]  /*1abb0*/  FSEL R56, R56, -INF , P1 ;  /* 0xff80000038387808 */ /* 0x001fe40000800000 */
[----:B------:R-:W-:Y:S02]  /*1abc0*/  FMNMX.FTZ R93, R53, R92, !PT ;  /* 0x0000005c355d7209 */ /* 0x000fe40007810000 */
[----:B-1----:R-:W-:Y:S01]  /*1abd0*/  FSEL R51, R51, -INF , P3 ;  /* 0xff80000033337808 */ /* 0x002fe20001800000 */
[----:B------:R-:W0:Y:S01]  /*1abe0*/  MUFU.TANH R33, R33 ;  /* 0x0000002100217308 */ /* 0x000e220000002400 */
[----:B------:R-:W-:-:S02]  /*1abf0*/  ISETP.GT.AND P3, PT, R91, 0x80, PT ;  /* 0x000000805b00780c */ /* 0x000fc40003f64270 */
[----:B---3--:R-:W-:Y:S02]  /*1ac00*/  FSEL R57, R57, -INF , P2 ;  /* 0xff80000039397808 */ /* 0x008fe40001000000 */
[----:B------:R-:W-:Y:S02]  /*1ac10*/  FMNMX.FTZ R92, R56, R93, !PT ;  /* 0x0000005d385c7209 */ /* 0x000fe40007810000 */
[----:B----4-:R-:W-:Y:S01]  /*1ac20*/  FSEL R54, R54, -INF , P4 ;  /* 0xff80000036367808 */ /* 0x010fe20002000000 */
[----:B------:R-:W1:Y:S01]  /*1ac30*/  MUFU.TANH R30, R30 ;  /* 0x0000001e001e7308 */ /* 0x000e620000002400 */
[----:B------:R-:W-:Y:S02]  /*1ac40*/  ISETP.GT.AND P4, PT, R91, 0x81, PT ;  /* 0x000000815b00780c */ /* 0x000fe40003f84270 */
[----:B-----5:R-:W-:Y:S02]  /*1ac50*/  FSEL R28, R28, -INF , P3 ;  /* 0xff8000001c1c7808 */ /* 0x020fe40001800000 */
[----:B------:R-:W-:-:S03]  /*1ac60*/  FMNMX.FTZ R93, R57, R92, !PT ;  /* 0x0000005c395d7209 */ /* 0x000fc60007810000 */
[----:B------:R-:W3:Y:S01]  /*1ac70*/  MUFU.TANH R36, R36 ;  /* 0x0000002400247308 */ /* 0x000ee20000002400 */
[----:B------:R-:W-:Y:S02]  /*1ac80*/  FSEL R55, R55, -INF , P5 ;  /* 0xff80000037377808 */ /* 0x000fe40002800000 */
[----:B------:R-:W-:Y:S02]  /*1ac90*/  ISETP.GT.AND P5, PT, R91, 0x88, PT ;  /* 0x000000885b00780c */ /* 0x000fe40003fa4270 */
[----:B------:R-:W-:-:S03]  /*1aca0*/  FSEL R29, R29, -INF , P4 ;  /* 0xff8000001d1d7808 */ /* 0x000fc60002000000 */
[----:B------:R-:W4:Y:S01]  /*1acb0*/  MUFU.TANH R31, R31 ;  /* 0x0000001f001f7308 */ /* 0x000f220000002400 */
[----:B------:R-:W-:Y:S02]  /*1acc0*/  FMNMX.FTZ R92, R28, R93, !PT ;  /* 0x0000005d1c5c7209 */ /* 0x000fe40007810000 */
[----:B------:R-:W-:-:S05]  /*1acd0*/  FSEL R58, R58, -INF , P1 ;  /* 0xff8000003a3a7808 */ /* 0x000fca0000800000 */
[----:B------:R-:W5:Y:S01]  /*1ace0*/  MUFU.TANH R37, R37 ;  /* 0x0000002500257308 */ /* 0x000f620000002400 */
[----:B------:R-:W-:Y:S02]  /*1acf0*/  ISETP.GT.AND P1, PT, R91, 0x89, PT ;  /* 0x000000895b00780c */ /* 0x000fe40003f24270 */
[----:B------:R-:W-:Y:S02]  /*1ad00*/  FSEL R32, R32, -INF , P5 ;  /* 0xff80000020207808 */ /* 0x000fe40002800000 */
[----:B------:R-:W-:-:S03]  /*1ad10*/  FMNMX.FTZ R93, R29, R92, !PT ;  /* 0x0000005c1d5d7209 */ /* 0x000fc60007810000 */
[----:B------:R-:W5:Y:S01]  /*1ad20*/  MUFU.TANH R34, R34 ;  /* 0x0000002200227308 */ /* 0x000f620000002400 */
[----:B--2---:R-:W-:Y:S02]  /*1ad30*/  FSEL R59, R59, -INF , P2 ;  /* 0xff8000003b3b7808 */ /* 0x004fe40001000000 */
[----:B------:R-:W-:-:S05]  /*1ad40*/  ISETP.GT.AND P2, PT, R91, 0x90, PT ;  /* 0x000000905b00780c */ /* 0x000fca0003f44270 */
[----:B------:R-:W2:Y:S01]  /*1ad50*/  MUFU.TANH R40, R40 ;  /* 0x0000002800287308 */ /* 0x000ea20000002400 */
[----:B0-----:R-:W-:Y:S02]  /*1ad60*/  FSEL R33, R33, -INF , P1 ;  /* 0xff80000021217808 */ /* 0x001fe40000800000 */
[----:B------:R-:W-:-:S05]  /*1ad70*/  FMNMX.FTZ R92, R32, R93, !PT ;  /* 0x0000005d205c7209 */ /* 0x000fca0007810000 */
[----:B------:R-:W0:Y:S01]  /*1ad80*/  MUFU.TANH R41, R41 ;  /* 0x0000002900297308 */ /* 0x000e220000002400 */
[----:B-1----:R-:W-:Y:S02]  /*1ad90*/  FSEL R30, R30, -INF , P3 ;  /* 0xff8000001e1e7808 */ /* 0x002fe40001800000 */
[----:B------:R-:W-:Y:S02]  /*1ada0*/  ISETP.GT.AND P3, PT, R91, 0x91, PT ;  /* 0x000000915b00780c */ /* 0x000fe40003f64270 */
[----:B---3--:R-:W-:Y:S02]  /*1adb0*/  FSEL R36, R36, -INF , P2 ;  /* 0xff80000024247808 */ /* 0x008fe40001000000 */
[----:B------:R-:W-:Y:S02]  /*1adc0*/  FMNMX.FTZ R93, R33, R92, !PT ;  /* 0x0000005c215d7209 */ /* 0x000fe40007810000 */
[----:B----4-:R-:W-:Y:S02]  /*1add0*/  FSEL R31, R31, -INF , P4 ;  /* 0xff8000001f1f7808 */ /* 0x010fe40002000000 */
[----:B------:R-:W-:-:S02]  /*1ade0*/  ISETP.GT.AND P4, PT, R91, 0x98, PT ;  /* 0x000000985b00780c */ /* 0x000fc40003f84270 */
[----:B-----5:R-:W-:Y:S02]  /*1adf0*/  FSEL R37, R37, -INF , P3 ;  /* 0xff80000025257808 */ /* 0x020fe40001800000 */
[----:B------:R-:W-:Y:S02]  /*1ae00*/  FMNMX.FTZ R92, R36, R93, !PT ;  /* 0x0000005d245c7209 */ /* 0x000fe40007810000 */
[----:B------:R-:W-:Y:S02]  /*1ae10*/  FSEL R34, R34, -INF , P5 ;  /* 0xff80000022227808 */ /* 0x000fe40002800000 */
[----:B------:R-:W-:Y:S02]  /*1ae20*/  ISETP.GT.AND P5, PT, R91, 0x99, PT ;  /* 0x000000995b00780c */ /* 0x000fe40003fa4270 */
[----:B--2---:R-:W-:Y:S02]  /*1ae30*/  FSEL R91, R40, -INF , P4 ;  /* 0xff800000285b7808 */ /* 0x004fe40002000000 */
[----:B------:R-:W-:-:S02]  /*1ae40*/  FMNMX.FTZ R92, R37, R92, !PT ;  /* 0x0000005c255c7209 */ /* 0x000fc40007810000 */
[----:B0-----:R-:W-:Y:S02]  /*1ae50*/  FSEL R41, R41, -INF , P5 ;  /* 0xff80000029297808 */ /* 0x001fe40002800000 */
[----:B------:R-:W-:-:S04]  /*1ae60*/  FMNMX.FTZ R92, R91, R92, !PT ;  /* 0x0000005c5b5c7209 */ /* 0x000fc80007810000 */
[----:B------:R-:W-:-:S05]  /*1ae70*/  FMNMX.FTZ R93, R41, R92, !PT ;  /* 0x0000005c295d7209 */ /* 0x000fca0007810000 */
[----:B------:R-:W0:Y:S02]  /*1ae80*/  SHFL.BFLY PT, R40, R93, 0x2, 0x1f ;  /* 0x0c401f005d287f89 */ /* 0x000e2400000e0000 */
[----:B0-----:R-:W-:-:S05]  /*1ae90*/  FMNMX.FTZ R95, R93, R40, !PT ;  /* 0x000000285d5f7209 */ /* 0x001fca0007810000 */
[----:B------:R-:W0:Y:S01]  /*1aea0*/  SHFL.BFLY PT, R120, R95, 0x1, 0x1f ;  /* 0x0c201f005f787f89 */ /* 0x000e2200000e0000 */
[----:B------:R-:W-:Y:S02]  /*1aeb0*/  IMAD.U32 R97, RZ, RZ, UR53 ;  /* 0x00000035ff617e24 */ /* 0x000fe4000f8e00ff */
[----:B------:R-:W-:Y:S01]  /*1aec0*/  FMUL.FTZ R92, R2, R35 ;  /* 0x00000023025c7220 */ /* 0x000fe20000410000 */
[----:B0-----:R-:W-:-:S04]  /*1aed0*/  FMNMX.FTZ R120, R95, R120, !PT ;  /* 0x000000785f787209 */ /* 0x001fc80007810000 */
[C---:B------:R-:W-:Y:S01]  /*1aee0*/  FSETP.NEU.FTZ.AND P6, PT, R120.reuse, -INF , PT ;  /* 0xff8000007800780b */ /* 0x040fe20003fdd000 */
[----:B------:R-:W-:-:S05]  /*1aef0*/  FFMA.FTZ R40, R120, R97, -8 ;  /* 0xc100000078287423 */ /* 0x000fca0000010061 */
[----:B------:R-:W-:-:S05]  /*1af00*/  FSEL R40, R40, RZ, P6 ;  /* 0x000000ff28287208 */ /* 0x000fca0003000000 */
[--C-:B------:R-:W-:Y:S01]  /*1af10*/  FFMA.FTZ R218, R11, UR53, -R40.reuse ;  /* 0x000000350bda7c23 */ /* 0x100fe20008010828 */
[----:B------:R-:W-:-:S01]  /*1af20*/  FFMA.FTZ R11, R12, UR53, -R40 ;  /* 0x000000350c0b7c23 */ /* 0x000fc20008010828 */
[----:B------:R-:W-:-:S04]  /*1af30*/  FMNMX.FTZ R12, R5, R6, !PT ;  /* 0x00000006050c7209 */ /* 0x000fc80007810000 */
[----:B------:R-:W-:-:S04]  /*1af40*/  FMNMX.FTZ R35, R9, R12, !PT ;  /* 0x0000000c09237209 */ /* 0x000fc80007810000 */
[----:B------:R-:W-:Y:S01]  /*1af50*/  FMNMX.FTZ R35, R10, R35, !PT ;  /* 0x000000230a237209 */ /* 0x000fe20007810000 */
[----:B------:R-:W-:-:S03]  /*1af60*/  FFMA.FTZ R212, R27, UR53, -R40 ;  /* 0x000000351bd47c23 */ /* 0x000fc60008010828 */
[----:B------:R-:W-:-:S04]  /*1af70*/  FMNMX.FTZ R12, R14, R35, !PT ;  /* 0x000000230e0c7209 */ /* 0x000fc80007810000 */
[----:B------:R-:W-:-:S04]  /*1af80*/  FMNMX.FTZ R27, R15, R12, !PT ;  /* 0x0000000c0f1b7209 */ /* 0x000fc80007810000 */
[----:B------:R-:W-:Y:S01]  /*1af90*/  FMNMX.FTZ R35, R24, R27, !PT ;  /* 0x0000001b18237209 */ /* 0x000fe20007810000 */
[----:B------:R-:W-:-:S03]  /*1afa0*/  FFMA.FTZ R216, R3, UR53, -R40 ;  /* 0x0000003503d87c23 */ /* 0x000fc60008010828 */
[----:B------:R-:W-:Y:S01]  /*1afb0*/  FMNMX.FTZ R12, R26, R35, !PT ;  /* 0x000000231a0c7209 */ /* 0x000fe20007810000 */
[----:B------:R-:W-:-:S01]  /*1afc0*/  FFMA.FTZ R3, R4, UR53, -R40 ;  /* 0x0000003504037c23 */ /* 0x000fc20008010828 */
[--C-:B------:R-:W-:Y:S02]  /*1afd0*/  FFMA.FTZ R4, R7, UR53, -R40.reuse ;  /* 0x0000003507047c23 */ /* 0x100fe40008010828 */
[----:B------:R-:W-:Y:S01]  /*1afe0*/  FMNMX.FTZ R35, R77, R12, !PT ;  /* 0x0000000c4d237209 */ /* 0x000fe20007810000 */
[--C-:B------:R-:W-:Y:S01]  /*1aff0*/  FFMA.FTZ R7, R8, UR53, -R40.reuse ;  /* 0x0000003508077c23 */ /* 0x100fe20008010828 */
[----:B------:R-:W-:-:S02]  /*1b000*/  FFMA.FTZ R8, R20, UR53, -R40 ;  /* 0x0000003514087c23 */ /* 0x000fc40008010828 */
[----:B------:R-:W-:-:S04]  /*1b010*/  FMNMX.FTZ R20, R78, R35, !PT ;  /* 0x000000234e147209 */ /* 0x000fc80007810000 */
[----:B------:R-:W-:-:S04]  /*1b020*/  FMNMX.FTZ R35, R81, R20, !PT ;  /* 0x0000001451237209 */ /* 0x000fc80007810000 */
[----:B------:R-:W-:-:S04]  /*1b030*/  FMNMX.FTZ R20, R82, R35, !PT ;  /* 0x0000002352147209 */ /* 0x000fc80007810000 */
[----:B------:R-:W-:Y:S01]  /*1b040*/  FMNMX.FTZ R35, R85, R20, !PT ;  /* 0x0000001455237209 */ /* 0x000fe20007810000 */
[----:B------:R-:W-:-:S03]  /*1b050*/  FMUL.FTZ R95, R2, R43 ;  /* 0x0000002b025f7220 */ /* 0x000fc60000410000 */
[----:B------:R-:W-:-:S04]  /*1b060*/  FMNMX.FTZ R20, R86, R35, !PT ;  /* 0x0000002356147209 */ /* 0x000fc80007810000 */
[----:B------:R-:W-:Y:S01]  /*1b070*/  FMNMX.FTZ R43, R89, R20, !PT ;  /* 0x00000014592b7209 */ /* 0x000fe20007810000 */
[----:B------:R-:W-:-:S03]  /*1b080*/  FMUL.FTZ R94, R2, R38 ;  /* 0x00000026025e7220 */ /* 0x000fc60000410000 */
[----:B------:R-:W-:-:S04]  /*1b090*/  FMNMX.FTZ R43, R90, R43, !PT ;  /* 0x0000002b5a2b7209 */ /* 0x000fc80007810000 */
[----:B------:R-:W-:-:S04]  /*1b0a0*/  FMNMX.FTZ R38, R62, R43, !PT ;  /* 0x0000002b3e267209 */ /* 0x000fc80007810000 */
[----:B------:R-:W-:-:S04]  /*1b0b0*/  FMNMX.FTZ R43, R63, R38, !PT ;  /* 0x000000263f2b7209 */ /* 0x000fc80007810000 */
[----:B------:R-:W-:-:S04]  /*1b0c0*/  FMNMX.FTZ R38, R66, R43, !PT ;  /* 0x0000002b42267209 */ /* 0x000fc80007810000 */
[----:B------:R-:W-:-:S04]  /*1b0d0*/  FMNMX.FTZ R43, R67, R38, !PT ;  /* 0x00000026432b7209 */ /* 0x000fc80007810000 */
[----:B------:R-:W-:-:S04]  /*1b0e0*/  FMNMX.FTZ R38, R70, R43, !PT ;  /* 0x0000002b46267209 */ /* 0x000fc80007810000 */
[----:B------:R-:W-:Y:S01]  /*1b0f0*/  FMNMX.FTZ R43, R71, R38, !PT ;  /* 0x00000026472b7209 */ /* 0x000fe20007810000 */
[----:B------:R-:W-:-:S03]  /*1b100*/  FFMA.FTZ R200, R60, UR53, -R40 ;  /* 0x000000353cc87c23 */ /* 0x000fc60008010828 */
[----:B------:R-:W-:Y:S01]  /*1b110*/  FMNMX.FTZ R38, R74, R43, !PT ;  /* 0x0000002b4a267209 */ /* 0x000fe20007810000 */
[----:B------:R-:W-:-:S03]  /*1b120*/  FFMA.FTZ R60, R61, UR53, -R40 ;  /* 0x000000353d3c7c23 */ /* 0x000fc60008010828 */
[----:B------:R-:W-:Y:S01]  /*1b130*/  FMNMX.FTZ R61, R75, R38, !PT ;  /* 0x000000264b3d7209 */ /* 0x000fe20007810000 */
[----:B------:R-:W-:-:S03]  /*1b140*/  FMUL.FTZ R96, R2, R42 ;  /* 0x0000002a02607220 */ /* 0x000fc60000410000 */
[----:B------:R-:W-:-:S04]  /*1b150*/  FMNMX.FTZ R42, R46, R61, !PT ;  /* 0x0000003d2e2a7209 */ /* 0x000fc80007810000 */
[----:B------:R-:W-:-:S04]  /*1b160*/  FMNMX.FTZ R61, R47, R42, !PT ;  /* 0x0000002a2f3d7209 */ /* 0x000fc80007810000 */
[----:B------:R-:W-:-:S04]  /*1b170*/  FMNMX.FTZ R42, R50, R61, !PT ;  /* 0x0000003d322a7209 */ /* 0x000fc80007810000 */
[----:B------:R-:W-:-:S04]  /*1b180*/  FMNMX.FTZ R61, R51, R42, !PT ;  /* 0x0000002a333d7209 */ /* 0x000fc80007810000 */
[----:B------:R-:W-:Y:S01]  /*1b190*/  FMNMX.FTZ R42, R54, R61, !PT ;  /* 0x0000003d362a7209 */ /* 0x000fe20007810000 */
[----:B------:R-:W0:Y:S03]  /*1b1a0*/  MUFU.TANH R92, R92 ;  /* 0x0000005c005c7308 */ /* 0x000e260000002400 */
[----:B------:R-:W-:Y:S01]  /*1b1b0*/  FMNMX.FTZ R61, R55, R42, !PT ;  /* 0x0000002a373d7209 */ /* 0x000fe20007810000 */
[----:B------:R-:W-:Y:S01]  /*1b1c0*/  FMUL.FTZ R93, R2, R39 ;  /* 0x00000027025d7220 */ /* 0x000fe20000410000 */
[----:B------:R-:W-:-:S02]  /*1b1d0*/  FFMA.FTZ R202, R68, UR53, -R40 ;  /* 0x0000003544ca7c23 */ /* 0x000fc40008010828 */
[----:B------:R-:W-:Y:S01]  /*1b1e0*/  FMNMX.FTZ R42, R58, R61, !PT ;  /* 0x0000003d3a2a7209 */ /* 0x000fe20007810000 */
[----:B------:R-:W1:Y:S01]  /*1b1f0*/  MUFU.TANH R94, R94 ;  /* 0x0000005e005e7308 */ /* 0x000e620000002400 */
[----:B------:R-:W-:-:S02]  /*1b200*/  FFMA.FTZ R68, R69, UR53, -R40 ;  /* 0x0000003545447c23 */ /* 0x000fc40008010828 */
[----:B------:R-:W-:-:S05]  /*1b210*/  FMNMX.FTZ R69, R59, R42, !PT ;  /* 0x0000002a3b457209 */ /* 0x000fca0007810000 */
[----:B------:R-:W-:Y:S01]  /*1b220*/  MUFU.TANH R93, R93 ;  /* 0x0000005d005d7308 */ /* 0x000fe20000002400 */
[----:B------:R-:W-:-:S07]  /*1b230*/  FFMA.FTZ R39, R80, UR53, -R40 ;  /* 0x0000003550277c23 */ /* 0x000fce0008010828 */
[----:B------:R2:W-:Y:S01]  /*1b240*/  MUFU.EX2 R43, R60 ;  /* 0x0000003c002b7308 */ /* 0x0005e20000000800 */
[----:B------:R-:W-:-:S01]  /*1b250*/  FFMA.FTZ R80, R73, UR53, -R40 ;  /* 0x0000003549507c23 */ /* 0x000fc20008010828 */
[----:B--2---:R-:W-:-:S06]  /*1b260*/  FMNMX.FTZ R60, R30, R69, !PT ;  /* 0x000000451e3c7209 */ /* 0x004fcc0007810000 */
[----:B------:R-:W2:Y:S01]  /*1b270*/  MUFU.TANH R96, R96 ;  /* 0x0000006000607308 */ /* 0x000ea20000002400 */
[----:B------:R-:W-:Y:S02]  /*1b280*/  FMNMX.FTZ R69, R31, R60, !PT ;  /* 0x0000003c1f457209 */ /* 0x000fe40007810000 */
[----:B0-----:R-:W-:Y:S02]  /*1b290*/  FSEL R60, R92, -INF , P1 ;  /* 0xff8000005c3c7808 */ /* 0x001fe40000800000 */
[----:B------:R-:W-:-:S03]  /*1b2a0*/  FMNMX.FTZ R73, R34, R69, !PT ;  /* 0x0000004522497209 */ /* 0x000fc60007810000 */
[----:B------:R-:W0:Y:S01]  /*1b2b0*/  MUFU.TANH R95, R95 ;  /* 0x0000005f005f7308 */ /* 0x000e220000002400 */
[----:B------:R-:W-:-:S01]  /*1b2c0*/  FFMA.FTZ R38, R64, UR53, -R40 ;  /* 0x0000003540267c23 */ /* 0x000fc20008010828 */
[----:B-1----:R-:W-:Y:S02]  /*1b2d0*/  FSEL R64, R94, -INF , P2 ;  /* 0xff8000005e407808 */ /* 0x002fe40001000000 */
[----:B------:R-:W-:-:S04]  /*1b2e0*/  FMNMX.FTZ R73, R60, R73, !PT ;  /* 0x000000493c497209 */ /* 0x000fc80007810000 */
[----:B------:R1:W-:Y:S01]  /*1b2f0*/  MUFU.EX2 R61, R68 ;  /* 0x00000044003d7308 */ /* 0x0003e20000000800 */
[----:B------:R-:W-:Y:S01]  /*1b300*/  FMNMX.FTZ R73, R64, R73, !PT ;  /* 0x0000004940497209 */ /* 0x000fe20007810000 */
[--C-:B------:R-:W-:Y:S01]  /*1b310*/  FFMA.FTZ R76, R76, UR53, -R40.reuse ;  /* 0x000000354c4c7c23 */ /* 0x100fe20008010828 */
[----:B------:R-:W-:-:S01]  /*1b320*/  FFMA.FTZ R42, R72, UR53, -R40 ;  /* 0x00000035482a7c23 */ /* 0x000fc20008010828 */
[----:B--2---:R-:W-:Y:S02]  /*1b330*/  FSEL R72, R96, -INF , P4 ;  /* 0xff80000060487808 */ /* 0x004fe40002000000 */
[----:B-1----:R-:W-:Y:S02]  /*1b340*/  FSEL R68, R93, -INF , P3 ;  /* 0xff8000005d447808 */ /* 0x002fe40001800000 */
[----:B------:R0:W-:Y:S02]  /*1b350*/  MUFU.EX2 R27, R76 ;  /* 0x0000004c001b7308 */ /* 0x0001e40000000800 */
[----:B------:R-:W-:-:S04]  /*1b360*/  FMNMX.FTZ R73, R68, R73, !PT ;  /* 0x0000004944497209 */ /* 0x000fc80007810000 */
[----:B------:R-:W-:Y:S02]  /*1b370*/  FMNMX.FTZ R73, R72, R73, !PT ;  /* 0x0000004948497209 */ /* 0x000fe40007810000 */
[----:B0-----:R-:W-:Y:S01]  /*1b380*/  FSEL R76, R95, -INF , P5 ;  /* 0xff8000005f4c7808 */ /* 0x001fe20002800000 */
[----:B------:R0:W-:Y:S03]  /*1b390*/  MUFU.EX2 R69, R80 ;  /* 0x0000005000457308 */ /* 0x0001e60000000800 */
[----:B0-----:R-:W-:-:S05]  /*1b3a0*/  FMNMX.FTZ R80, R76, R73, !PT ;  /* 0x000000494c507209 */ /* 0x001fca0007810000 */
[----:B------:R-:W0:Y:S02]  /*1b3b0*/  SHFL.BFLY PT, R93, R80, 0x2, 0x1f ;  /* 0x0c401f00505d7f89 */ /* 0x000e2400000e0000 */
[----:B0-----:R-:W-:-:S05]  /*1b3c0*/  FMNMX.FTZ R93, R80, R93, !PT ;  /* 0x0000005d505d7209 */ /* 0x001fca0007810000 */
[----:B------:R-:W0:Y:S01]  /*1b3d0*/  SHFL.BFLY PT, R122, R93, 0x1, 0x1f ;  /* 0x0c201f005d7a7f89 */ /* 0x000e2200000e0000 */
[----:B------:R-:W-:-:S01]  /*1b3e0*/  FFMA.FTZ R214, R83, UR53, -R40 ;  /* 0x0000003553d67c23 */ /* 0x000fc20008010828 */
[--C-:B------:R-:W-:Y:S01]  /*1b3f0*/  FFMA.FTZ R83, R49, UR53, -R40.reuse ;  /* 0x0000003531537c23 */ /* 0x100fe20008010828 */
[----:B------:R-:W-:-:S01]  /*1b400*/  FFMA.FTZ R49, R32, UR53, -R40 ;  /* 0x0000003520317c23 */ /* 0x000fc20008010828 */
[----:B------:R-:W-:Y:S01]  /*1b410*/  FFMA.FTZ R32, R37, UR53, -R40 ;  /* 0x0000003525207c23 */ /* 0x000fe20008010828 */
[----:B------:R-:W-:Y:S01]  /*1b420*/  IMAD.U32 R37, RZ, RZ, UR53 ;  /* 0x00000035ff257e24 */ /* 0x000fe2000f8e00ff */
[----:B0-----:R-:W-:-:S04]  /*1b430*/  FMNMX.FTZ R122, R93, R122, !PT ;  /* 0x0000007a5d7a7209 */ /* 0x001fc80007810000 */
[C---:B------:R-:W-:Y:S01]  /*1b440*/  FSETP.NEU.FTZ.AND P1, PT, R122.reuse, -INF , PT ;  /* 0xff8000007a00780b */ /* 0x040fe20003f3d000 */
[----:B------:R-:W-:-:S05]  /*1b450*/  FFMA.FTZ R37, R122, R37, -8 ;  /* 0xc10000007a257423 */ /* 0x000fca0000010025 */
[----:B------:R-:W-:Y:S01]  /*1b460*/  FSEL R37, R37, RZ, P1 ;  /* 0x000000ff25257208 */ /* 0x000fe20000800000 */
[----:B------:R-:W-:-:S04]  /*1b470*/  FFMA.FTZ R204, R44, UR53, -R40 ;  /* 0x000000352ccc7c23 */ /* 0x000fc80008010828 */
[--C-:B------:R-:W-:Y:S01]  /*1b480*/  FFMA.FTZ R217, R5, UR53, -R37.reuse ;  /* 0x0000003505d97c23 */ /* 0x100fe20008010825 */
[----:B------:R-:W-:-:S01]  /*1b490*/  FFMA.FTZ R6, R6, UR53, -R37 ;  /* 0x0000003506067c23 */ /* 0x000fc20008010825 */
[----:B------:R-:W-:Y:S01]  /*1b4a0*/  FFMA.FTZ R5, R9, UR53, -R37 ;  /* 0x0000003509057c23 */ /* 0x000fe20008010825 */
[----:B------:R-:W-:Y:S01]  /*1b4b0*/  MUFU.EX2 R216, R216 ;  /* 0x000000d800d87308 */ /* 0x000fe20000000800 */
[----:B------:R-:W-:-:S01]  /*1b4c0*/  FFMA.FTZ R44, R48, UR53, -R40 ;  /* 0x00000035302c7c23 */ /* 0x000fc20008010828 */
[--C-:B------:R-:W-:Y:S01]  /*1b4d0*/  FFMA.FTZ R48, R33, UR53, -R40.reuse ;  /* 0x0000003521307c23 */ /* 0x100fe20008010828 */
[----:B------:R-:W-:-:S01]  /*1b4e0*/  FFMA.FTZ R33, R36, UR53, -R40 ;  /* 0x0000003524217c23 */ /* 0x000fc20008010828 */
[----:B------:R-:W-:-:S04]  /*1b4f0*/  FFMA.FTZ R36, R10, UR53, -R37 ;  /* 0x000000350a247c23 */ /* 0x000fc80008010825 */
[----:B------:R-:W0:Y:S01]  /*1b500*/  MUFU.EX2 R3, R3 ;  /* 0x0000000300037308 */ /* 0x000e220000000800 */
[----:B------:R-:W-:-:S07]  /*1b510*/  FFMA.FTZ R219, R14, UR53, -R37 ;  /* 0x000000350edb7c23 */ /* 0x000fce0008010825 */
[----:B------:R-:W-:Y:S08]  /*1b520*/  MUFU.EX2 R217, R217 ;  /* 0x000000d900d97308 */ /* 0x000ff00000000800 */
[----:B------:R-:W1:Y:S01]  /*1b530*/  MUFU.EX2 R6, R6 ;  /* 0x0000000600067308 */ /* 0x000e620000000800 */
[----:B------:R-:W-:-:S07]  /*1b540*/  FFMA.FTZ R79, R79, UR53, -R40 ;  /* 0x000000354f4f7c23 */ /* 0x000fce0008010828 */
[----:B------:R-:W2:Y:S01]  /*1b550*/  MUFU.EX2 R4, R4 ;  /* 0x0000000400047308 */ /* 0x000ea20000000800 */
[----:B------:R-:W-:-:S07]  /*1b560*/  FFMA.FTZ R10, R15, UR53, -R37 ;  /* 0x000000350f0a7c23 */ /* 0x000fce0008010825 */
[----:B------:R-:W3:Y:S01]  /*1b570*/  MUFU.EX2 R5, R5 ;  /* 0x0000000500057308 */ /* 0x000ee20000000800 */
[----:B------:R-:W-:-:S01]  /*1b580*/  FFMA.FTZ R20, R87, UR53, -R40 ;  /* 0x0000003557147c23 */ /* 0x000fc20008010828 */
[--C-:B------:R-:W-:Y:S01]  /*1b590*/  FFMA.FTZ R206, R52, UR53, -R40.reuse ;  /* 0x0000003534ce7c23 */ /* 0x100fe20008010828 */
[----:B------:R-:W-:-:S05]  /*1b5a0*/  FFMA.FTZ R73, R53, UR53, -R40 ;  /* 0x0000003535497c23 */ /* 0x000fca0008010828 */
[----:B------:R-:W4:Y:S01]  /*1b5b0*/  MUFU.EX2 R7, R7 ;  /* 0x0000000700077308 */ /* 0x000f220000000800 */
[----:B------:R-:W-:-:S01]  /*1b5c0*/  FFMA.FTZ R87, R56, UR53, -R40 ;  /* 0x0000003538577c23 */ /* 0x000fc20008010828 */
[--C-:B------:R-:W-:Y:S01]  /*1b5d0*/  FFMA.FTZ R53, R28, UR53, -R40.reuse ;  /* 0x000000351c357c23 */ /* 0x100fe20008010828 */
[----:B------:R-:W-:-:S05]  /*1b5e0*/  FFMA.FTZ R52, R29, UR53, -R40 ;  /* 0x000000351d347c23 */ /* 0x000fca0008010828 */
[----:B------:R-:W5:Y:S01]  /*1b5f0*/  MUFU.EX2 R36, R36 ;  /* 0x0000002400247308 */ /* 0x000f620000000800 */
[----:B------:R-:W-:-:S01]  /*1b600*/  FFMA.FTZ R21, R21, UR53, -R40 ;  /* 0x0000003515157c23 */ /* 0x000fc20008010828 */
[--C-:B------:R-:W-:Y:S01]  /*1b610*/  FFMA.FTZ R35, R84, UR53, -R40.reuse ;  /* 0x0000003554237c23 */ /* 0x100fe20008010828 */
[----:B------:R-:W-:-:S01]  /*1b620*/  FFMA.FTZ R65, R65, UR53, -R40 ;  /* 0x0000003541417c23 */ /* 0x000fc20008010828 */
[--C-:B------:R-:W-:Y:S01]  /*1b630*/  FFMA.FTZ R45, R45, UR53, -R40.reuse ;  /* 0x000000352d2d7c23 */ /* 0x100fe20008010828 */
[----:B------:R-:W-:-:S01]  /*1b640*/  FFMA.FTZ R56, R57, UR53, -R40 ;  /* 0x0000003539387c23 */ /* 0x000fc20008010828 */
[--C-:B------:R-:W-:Y:S02]  /*1b650*/  FFMA.FTZ R28, R91, UR53, -R40.reuse ;  /* 0x000000355b1c7c23 */ /* 0x100fe40008010828 */
[----:B------:R-:W5:Y:S01]  /*1b660*/  MUFU.EX2 R218, R218 ;  /* 0x000000da00da7308 */ /* 0x000f620000000800 */
[----:B------:R-:W-:-:S01]  /*1b670*/  FFMA.FTZ R29, R41, UR53, -R40 ;  /* 0x00000035291d7c23 */ /* 0x000fc20008010828 */
[--C-:B------:R-:W-:Y:S01]  /*1b680*/  FFMA.FTZ R9, R24, UR53, -R37.reuse ;  /* 0x0000003518097c23 */ /* 0x100fe20008010825 */
[----:B------:R-:W-:-:S01]  /*1b690*/  FFMA.FTZ R57, R66, UR53, -R37 ;  /* 0x0000003542397c23 */ /* 0x000fc20008010825 */
[----:B------:R-:W-:-:S04]  /*1b6a0*/  FFMA.FTZ R66, R67, UR53, -R37 ;  /* 0x0000003543427c23 */ /* 0x000fc80008010825 */
[----:B------:R1:W-:Y:S01]  /*1b6b0*/  MUFU.EX2 R12, R79 ;  /* 0x0000004f000c7308 */ /* 0x0003e20000000800 */
[----:B0-----:R-:W-:-:S01]  /*1b6c0*/  FADD.FTZ R67, R216, R3 ;  /* 0x00000003d8437221 */ /* 0x001fc20000010000 */
[----:B------:R-:W-:-:S06]  /*1b6d0*/  FFMA.FTZ R14, R78, UR53, -R37 ;  /* 0x000000354e0e7c23 */ /* 0x000fcc0008010825 */
[----:B------:R-:W0:Y:S01]  /*1b6e0*/  MUFU.EX2 R219, R219 ;  /* 0x000000db00db7308 */ /* 0x000e220000000800 */
[----:B-1----:R-:W-:-:S01]  /*1b6f0*/  FFMA.FTZ R79, R88, UR53, -R40 ;  /* 0x00000035584f7c23 */ /* 0x002fc20008010828 */
[--C-:B------:R-:W-:Y:S01]  /*1b700*/  FFMA.FTZ R40, R26, UR53, -R37.reuse ;  /* 0x000000351a287c23 */ /* 0x100fe20008010825 */
[----:B------:R-:W-:-:S01]  /*1b710*/  FFMA.FTZ R26, R63, UR53, -R37 ;  /* 0x000000353f1a7c23 */ /* 0x000fc20008010825 */
[----:B------:R-:W-:Y:S01]  /*1b720*/  FFMA.FTZ R63, R74, UR53, -R37 ;  /* 0x000000354a3f7c23 */ /* 0x000fe20008010825 */
[----:B------:R-:W-:-:S03]  /*1b730*/  FADD.FTZ R74, R217, R6 ;  /* 0x00000006d94a7221 */ /* 0x000fc60000010000 */
[----:B------:R-:W1:Y:S01]  /*1b740*/  MUFU.EX2 R11, R11 ;  /* 0x0000000b000b7308 */ /* 0x000e620000000800 */
[----:B------:R-:W-:-:S01]  /*1b750*/  FFMA.FTZ R78, R82, UR53, -R37 ;  /* 0x00000035524e7c23 */ /* 0x000fc20008010825 */
[----:B--2---:R-:W-:Y:S01]  /*1b760*/  FADD.FTZ R82, R4, R67 ;  /* 0x0000004304527221 */ /* 0x004fe20000010000 */
[----:B---3--:R-:W-:-:S05]  /*1b770*/  FADD.FTZ R67, R5, R74 ;  /* 0x0000004a05437221 */ /* 0x008fca0000010000 */
[----:B------:R-:W2:Y:S01]  /*1b780*/  MUFU.EX2 R10, R10 ;  /* 0x0000000a000a7308 */ /* 0x000ea20000000800 */
[----:B------:R-:W-:-:S01]  /*1b790*/  FFMA.FTZ R213, R77, UR53, -R37 ;  /* 0x000000354dd57c23 */ /* 0x000fc20008010825 */
[--C-:B------:R-:W-:Y:S01]  /*1b7a0*/  FFMA.FTZ R201, R62, UR53, -R37.reuse ;  /* 0x000000353ec97c23 */ /* 0x100fe20008010825 */
[----:B------:R-:W-:-:S05]  /*1b7b0*/  FFMA.FTZ R62, R71, UR53, -R37 ;  /* 0x00000035473e7c23 */ /* 0x000fca0008010825 */
[----:B------:R-:W3:Y:S01]  /*1b7c0*/  MUFU.EX2 R8, R8 ;  /* 0x0000000800087308 */ /* 0x000ee20000000800 */
[----:B------:R-:W-:-:S01]  /*1b7d0*/  FFMA.FTZ R205, R46, UR53, -R37 ;  /* 0x000000352ecd7c23 */ /* 0x000fc20008010825 */
[----:B----4-:R-:W-:Y:S01]  /*1b7e0*/  FADD.FTZ R71, R7, R82 ;  /* 0x0000005207477221 */ /* 0x010fe20000010000 */
[----:B-----5:R-:W-:-:S05]  /*1b7f0*/  FADD.FTZ R46, R36, R67 ;  /* 0x00000043242e7221 */ /* 0x020fca0000010000 */
[----:B------:R-:W4:Y:S01]  /*1b800*/  MUFU.EX2 R9, R9 ;  /* 0x0000000900097308 */ /* 0x000f220000000800 */
[----:B------:R-:W-:-:S01]  /*1b810*/  FADD.FTZ R74, R218, R71 ;  /* 0x00000047da4a7221 */ /* 0x000fc20000010000 */
[----:B0-----:R-:W-:-:S06]  /*1b820*/  FADD.FTZ R67, R219, R46 ;  /* 0x0000002edb437221 */ /* 0x001fcc0000010000 */
[----:B------:R-:W0:Y:S01]  /*1b830*/  MUFU.EX2 R21, R21 ;  /* 0x0000001500157308 */ /* 0x000e220000000800 */
[----:B------:R-:W-:-:S07]  /*1b840*/  FFMA.FTZ R15, R81, UR53, -R37 ;  /* 0x00000035510f7c23 */ /* 0x000fce0008010825 */
[----:B------:R-:W5:Y:S01]  /*1b850*/  MUFU.EX2 R40, R40 ;  /* 0x0000002800287308 */ /* 0x000f620000000800 */
[----:B------:R-:W-:-:S01]  /*1b860*/  FFMA.FTZ R203, R70, UR53, -R37 ;  /* 0x0000003546cb7c23 */ /* 0x000fc20008010825 */
[----:B-1----:R-:W-:-:S06]  /*1b870*/  FADD.FTZ R71, R11, R74 ;  /* 0x0000004a0b477221 */ /* 0x002fcc0000010000 */
[----:B------:R-:W1:Y:S01]  /*1b880*/  MUFU.EX2 R212, R212 ;  /* 0x000000d400d47308 */ /* 0x000e620000000800 */
[----:B------:R-:W-:-:S01]  /*1b890*/  FFMA.FTZ R70, R75, UR53, -R37 ;  /* 0x000000354b467c23 */ /* 0x000fc20008010825 */
[----:B--2---:R-:W-:-:S06]  /*1b8a0*/  FADD.FTZ R74, R10, R67 ;  /* 0x000000430a4a7221 */ /* 0x004fcc0000010000 */
[----:B------:R-:W2:Y:S01]  /*1b8b0*/  MUFU.EX2 R213, R213 ;  /* 0x000000d500d57308 */ /* 0x000ea20000000800 */
[----:B------:R-:W-:Y:S01]  /*1b8c0*/  MOV R75, UR38 ;  /* 0x00000026004b7c02 */ /* 0x000fe20008000f00 */
[----:B---3--:R-:W-:Y:S01]  /*1b8d0*/  FADD.FTZ R82, R8, R71 ;  /* 0x0000004708527221 */ /* 0x008fe20000010000 */
[----:B----4-:R-:W-:-:S05]  /*1b8e0*/  FADD.FTZ R67, R9, R74 ;  /* 0x0000004a09437221 */ /* 0x010fca0000010000 */
[----:B------:R-:W3:Y:S01]  /*1b8f0*/  MUFU.EX2 R14, R14 ;  /* 0x0000000e000e7308 */ /* 0x000ee20000000800 */
[----:B------:R-:W-:-:S01]  /*1b900*/  FFMA.FTZ R215, R85, UR53, -R37 ;  /* 0x0000003555d77c23 */ /* 0x000fc20008010825 */
[----:B------:R-:W-:Y:S01]  /*1b910*/  PRMT R0, R75, 0x654, R0 ;  /* 0x000006544b007816 */ /* 0x000fe20000000000 */
[----:B------:R-:W-:-:S01]  /*1b920*/  FFMA.FTZ R47, R47, UR53, -R37 ;  /* 0x000000352f2f7c23 */ /* 0x000fc20008010825 */
[----:B------:R-:W-:-:S04]  /*1b930*/  FFMA.FTZ R46, R50, UR53, -R37 ;  /* 0x00000035322e7c23 */ /* 0x000fc80008010825 */
[----:B------:R-:W4:Y:S01]  /*1b940*/  MUFU.EX2 R15, R15 ;  /* 0x0000000f000f7308 */ /* 0x000f220000000800 */
[----:B0-----:R-:W-:-:S01]  /*1b950*/  FADD.FTZ R71, R21, R82 ;  /* 0x0000005215477221 */ /* 0x001fc20000010000 */
[----:B-----5:R-:W-:Y:S01]  /*1b960*/  FADD.FTZ R50, R40, R67 ;  /* 0x0000004328327221 */ /* 0x020fe20000010000 */
[----:B------:R-:W-:-:S01]  /*1b970*/  FFMA.FTZ R24, R86, UR53, -R37 ;  /* 0x0000003556187c23 */ /* 0x000fc20008010825 */
[----:B------:R0:W-:Y:S04]  /*1b980*/  SYNCS.ARRIVE.TRANS64.RED.A1T0 RZ, [R0+URZ], RZ ;  /* 0x000000ff00ff79a7 */ /* 0x0001e8000810043f */
[----:B------:R-:W5:Y:S01]  /*1b990*/  MUFU.EX2 R39, R39 ;  /* 0x0000002700277308 */ /* 0x000f620000000800 */
[----:B------:R-:W-:-:S01]  /*1b9a0*/  FFMA.FTZ R207, R54, UR53, -R37 ;  /* 0x0000003536cf7c23 */ /* 0x000fc20008010825 */
[----:B-1----:R-:W-:-:S06]  /*1b9b0*/  FADD.FTZ R54, R212, R71 ;  /* 0x00000047d4367221 */ /* 0x002fcc0000010000 */
[----:B------:R-:W1:Y:S01]  /*1b9c0*/  MUFU.EX2 R78, R78 ;  /* 0x0000004e004e7308 */ /* 0x000e620000000800 */
[----:B------:R-:W-:-:S01]  /*1b9d0*/  FFMA.FTZ R41, R89, UR53, -R37 ;  /* 0x0000003559297c23 */ /* 0x000fc20008010825 */
[----:B------:R-:W-:-:S06]  /*1b9e0*/  FADD.FTZ R67, R27, R54 ;  /* 0x000000361b437221 */ /* 0x000fcc0000010000 */
[----:B------:R-:W1:Y:S01]  /*1b9f0*/  MUFU.EX2 R214, R214 ;  /* 0x000000d600d67308 */ /* 0x000e620000000800 */
[----:B------:R-:W-:-:S07]  /*1ba00*/  FFMA.FTZ R80, R90, UR53, -R37 ;  /* 0x000000355a507c23 */ /* 0x000fce0008010825 */
[----:B------:R-:W-:Y:S08]  /*1ba10*/  MUFU.EX2 R215, R215 ;  /* 0x000000d700d77308 */ /* 0x000ff00000000800 */
[----:B0-----:R2:W-:Y:S01]  /*1ba20*/  MUFU.EX2 R0, R47 ;  /* 0x0000002f00007308 */ /* 0x0015e20000000800 */
[----:B------:R-:W-:-:S01]  /*1ba30*/  FADD.FTZ R54, R12, R67 ;  /* 0x000000430c367221 */ /* 0x000fc20000010000 */
[----:B--2---:R-:W-:-:S06]  /*1ba40*/  FADD.FTZ R47, R213, R50 ;  /* 0x00000032d52f7221 */ /* 0x004fcc0000010000 */
[----:B------:R-:W0:Y:S01]  /*1ba50*/  MUFU.EX2 R35, R35 ;  /* 0x0000002300237308 */ /* 0x000e220000000800 */
[----:B---3--:R-:W-:-:S07]  /*1ba60*/  FADD.FTZ R50, R14, R47 ;  /* 0x0000002f0e327221 */ /* 0x008fce0000010000 */
[----:B------:R-:W-:Y:S01]  /*1ba70*/  MUFU.EX2 R24, R24 ;  /* 0x0000001800187308 */ /* 0x000fe20000000800 */
[----:B----4-:R-:W-:-:S01]  /*1ba80*/  FADD.FTZ R67, R15, R50 ;  /* 0x000000320f437221 */ /* 0x010fc20000010000 */
[--C-:B------:R-:W-:Y:S01]  /*1ba90*/  FFMA.FTZ R51, R51, UR53, -R37.reuse ;  /* 0x0000003533337c23 */ /* 0x100fe20008010825 */
[----:B------:R-:W-:-:S05]  /*1baa0*/  FFMA.FTZ R209, R30, UR53, -R37 ;  /* 0x000000351ed17c23 */ /* 0x000fca0008010825 */
[----:B------:R-:W2:Y:S01]  /*1bab0*/  MUFU.EX2 R20, R20 ;  /* 0x0000001400147308 */ /* 0x000ea20000000800 */
[----:B-----5:R-:W-:-:S01]  /*1bac0*/  FADD.FTZ R71, R39, R54 ;  /* 0x0000003627477221 */ /* 0x020fc20000010000 */
[----:B-1----:R-:W-:-:S06]  /*1bad0*/  FADD.FTZ R30, R78, R67 ;  /* 0x000000434e1e7221 */ /* 0x002fcc0000010000 */
[----:B------:R-:W1:Y:S01]  /*1bae0*/  MUFU.EX2 R41, R41 ;  /* 0x0000002900297308 */ /* 0x000e620000000800 */
[----:B------:R-:W-:-:S07]  /*1baf0*/  FADD.FTZ R50, R214, R71 ;  /* 0x00000047d6327221 */ /* 0x000fce0000010000 */
[----:B------:R-:W3:Y:S08]  /*1bb00*/  MUFU.EX2 R79, R79 ;  /* 0x0000004f004f7308 */ /* 0x000ef00000000800 */
[----:B------:R-:W4:Y:S01]  /*1bb10*/  MUFU.EX2 R80, R80 ;  /* 0x0000005000507308 */ /* 0x000f220000000800 */
[----:B0-----:R-:W-:-:S07]  /*1bb20*/  FADD.FTZ R67, R35, R50 ;  /* 0x0000003223437221 */ /* 0x001fce0000010000 */
[----:B------:R-:W0:Y:S08]  /*1bb30*/  MUFU.EX2 R200, R200 ;  /* 0x000000c800c87308 */ /* 0x000e300000000800 */
[----:B------:R-:W5:Y:S08]  /*1bb40*/  MUFU.EX2 R201, R201 ;  /* 0x000000c900c97308 */ /* 0x000f700000000800 */
[----:B------:R1:W-:Y:S01]  /*1bb50*/  MUFU.EX2 R47, R51 ;  /* 0x00000033002f7308 */ /* 0x0003e20000000800 */
[----:B--2---:R-:W-:-:S01]  /*1bb60*/  FADD.FTZ R54, R20, R67 ;  /* 0x0000004314367221 */ /* 0x004fc20000010000 */
[----:B-1----:R-:W-:-:S06]  /*1bb70*/  FADD.FTZ R51, R215, R30 ;  /* 0x0000001ed7337221 */ /* 0x002fcc0000010000 */
[----:B------:R-:W1:Y:S01]  /*1bb80*/  MUFU.EX2 R26, R26 ;  /* 0x0000001a001a7308 */ /* 0x000e620000000800 */
[----:B------:R-:W-:-:S07]  /*1bb90*/  FADD.FTZ R50, R24, R51 ;  /* 0x0000003318327221 */ /* 0x000fce0000010000 */
[----:B------:R-:W2:Y:S01]  /*1bba0*/  MUFU.EX2 R38, R38 ;  /* 0x0000002600267308 */ /* 0x000ea20000000800 */
[----:B------:R-:W-:-:S01]  /*1bbb0*/  FADD.FTZ R51, R41, R50 ;  /* 0x0000003229337221 */ /* 0x000fc20000010000 */
[----:B---3--:R-:W-:-:S06]  /*1bbc0*/  FADD.FTZ R67, R79, R54 ;  /* 0x000000364f437221 */ /* 0x008fcc0000010000 */
[----:B------:R-:W3:Y:S01]  /*1bbd0*/  MUFU.EX2 R57, R57 ;  /* 0x0000003900397308 */ /* 0x000ee20000000800 */
[----:B----4-:R-:W-:-:S01]  /*1bbe0*/  FADD.FTZ R50, R80, R51 ;  /* 0x0000003350327221 */ /* 0x010fc20000010000 */
[----:B------:R-:W-:-:S06]  /*1bbf0*/  F2FP.SATFINITE.E4M3.F32.PACK_AB_MERGE_C R71, R7, R4, RZ ;  /* 0x000000040747723e */ /* 0x000fcc00048070ff */
[----:B------:R-:W4:Y:S01]  /*1bc00*/  MUFU.EX2 R65, R65 ;  /* 0x0000004100417308 */ /* 0x000f220000000800 */
[----:B0-----:R-:W-:-:S01]  /*1bc10*/  FADD.FTZ R54, R200, R67 ;  /* 0x00000043c8367221 */ /* 0x001fc20000010000 */
[----:B-----5:R-:W-:-:S06]  /*1bc20*/  FADD.FTZ R7, R201, R50 ;  /* 0x00000032c9077221 */ /* 0x020fcc0000010000 */
[----:B------:R-:W0:Y:S01]  /*1bc30*/  MUFU.EX2 R66, R66 ;  /* 0x0000004200427308 */ /* 0x000e220000000800 */
[----:B------:R-:W-:Y:S01]  /*1bc40*/  F2FP.SATFINITE.E4M3.F32.PACK_AB_MERGE_C R51, R21, R8, RZ ;  /* 0x000000081533723e */ /* 0x000fe200048070ff */
[----:B------:R-:W-:-:S06]  /*1bc50*/  FADD.FTZ R21, R43, R54 ;  /* 0x000000362b157221 */ /* 0x000fcc0000010000 */
[----:B------:R-:W5:Y:S01]  /*1bc60*/  MUFU.EX2 R202, R202 ;  /* 0x000000ca00ca7308 */ /* 0x000f620000000800 */
[----:B-1----:R-:W-:-:S07]  /*1bc70*/  FADD.FTZ R8, R26, R7 ;  /* 0x000000071a087221 */ /* 0x002fce0000010000 */
[----:B------:R-:W1:Y:S01]  /*1bc80*/  MUFU.EX2 R203, R203 ;  /* 0x000000cb00cb7308 */ /* 0x000e620000000800 */
[----:B------:R-:W-:Y:S01]  /*1bc90*/  F2FP.SATFINITE.E4M3.F32.PACK_AB_MERGE_C R50, R39, R12, RZ ;  /* 0x0000000c2732723e */ /* 0x000fe200048070ff */
[----:B--2---:R-:W-:Y:S01]  /*1bca0*/  FADD.FTZ R12, R38, R21 ;  /* 0x00000015260c7221 */ /* 0x004fe20000010000 */
[----:B---3--:R-:W-:-:S05]  /*1bcb0*/  FADD.FTZ R21, R57, R8 ;  /* 0x0000000839157221 */ /* 0x008fca0000010000 */
[----:B------:R-:W2:Y:S01]  /*1bcc0*/  MUFU.EX2 R62, R62 ;  /* 0x0000003e003e7308 */ /* 0x000ea20000000800 */
[C---:B----4-:R-:W-:Y:S01]  /*1bcd0*/  F2FP.SATFINITE.E4M3.F32.PACK_AB_MERGE_C R38, R65.reuse, R38, RZ ;  /* 0x000000264126723e */ /* 0x050fe200048070ff */
[----:B------:R-:W-:-:S06]  /*1bce0*/  FADD.FTZ R65, R65, R12 ;  /* 0x0000000c41417221 */ /* 0x000fcc0000010000 */
[----:B------:R-:W3:Y:S01]  /*1bcf0*/  MUFU.EX2 R42, R42 ;  /* 0x0000002a002a7308 */ /* 0x000ee20000000800 */
[----:B0-----:R-:W-:-:S07]  /*1bd00*/  FADD.FTZ R8, R66, R21 ;  /* 0x0000001542087221 */ /* 0x001fce0000010000 */
[----:B------:R-:W0:Y:S01]  /*1bd10*/  MUFU.EX2 R63, R63 ;  /* 0x0000003f003f7308 */ /* 0x000e220000000800 */
[----:B-----5:R-:W-:-:S01]  /*1bd20*/  FADD.FTZ R12, R202, R65 ;  /* 0x00000041ca0c7221 */ /* 0x020fc20000010000 */
[----:B-1----:R-:W-:-:S06]  /*1bd30*/  FADD.FTZ R21, R203, R8 ;  /* 0x00000008cb157221 */ /* 0x002fcc0000010000 */
[----:B------:R-:W1:Y:S01]  /*1bd40*/  MUFU.EX2 R70, R70 ;  /* 0x0000004600467308 */ /* 0x000e620000000800 */
[----:B------:R-:W-:-:S01]  /*1bd50*/  FADD.FTZ R39, R61, R12 ;  /* 0x0000000c3d277221 */ /* 0x000fc20000010000 */
[----:B--2---:R-:W-:-:S06]  /*1bd60*/  FADD.FTZ R12, R62, R21 ;  /* 0x000000153e0c7221 */ /* 0x004fcc0000010000 */
[----:B------:R-:W2:Y:S01]  /*1bd70*/  MUFU.EX2 R204, R204 ;  /* 0x000000cc00cc7308 */ /* 0x000ea20000000800 */
[----:B------:R-:W-:-:S07]  /*1bd80*/  F2FP.SATFINITE.E4M3.F32.PACK_AB_MERGE_C R79, R79, R20, RZ ;  /* 0x000000144f4f723e */ /* 0x000fce00048070ff */
[----:B------:R-:W4:Y:S01]  /*1bd90*/  MUFU.EX2 R205, R205 ;  /* 0x000000cd00cd7308 */ /* 0x000f220000000800 */
[----:B---3--:R-:W-:-:S01]  /*1bda0*/  FADD.FTZ R20, R42, R39 ;  /* 0x000000272a147221 */ /* 0x008fc20000010000 */
[----:B------:R-:W-:-:S06]  /*1bdb0*/  F2FP.SATFINITE.E4M3.F32.PACK_AB_MERGE_C R216, R3, R216, R71 ;  /* 0x000000d803d8723e */ /* 0x000fcc0004807047 */
[----:B------:R-:W3:Y:S01]  /*1bdc0*/  MUFU.EX2 R45, R45 ;  /* 0x0000002d002d7308 */ /* 0x000ee20000000800 */
[----:B0-----:R-:W-:-:S01]  /*1bdd0*/  FADD.FTZ R3, R63, R12 ;  /* 0x0000000c3f037221 */ /* 0x001fc20000010000 */
[C---:B------:R-:W-:Y:S01]  /*1bde0*/  F2FP.SATFINITE.E4M3.F32.PACK_AB_MERGE_C R42, R69.reuse, R42, RZ ;  /* 0x0000002a452a723e */ /* 0x040fe200048070ff */
[----:B------:R-:W-:-:S05]  /*1bdf0*/  FADD.FTZ R69, R69, R20 ;  /* 0x0000001445457221 */ /* 0x000fca0000010000 */
[----:B------:R-:W0:Y:S01]  /*1be00*/  MUFU.EX2 R44, R44 ;  /* 0x0000002c002c7308 */ /* 0x000e220000000800 */
[C---:B-1----:R-:W-:Y:S01]  /*1be10*/  F2FP.SATFINITE.E4M3.F32.PACK_AB_MERGE_C R63, R70.reuse, R63, RZ ;  /* 0x0000003f463f723e */ /* 0x042fe200048070ff */
[----:B------:R-:W-:-:S06]  /*1be20*/  FADD.FTZ R70, R70, R3 ;  /* 0x0000000346467221 */ /* 0x000fcc0000010000 */
[----:B------:R-:W1:Y:S01]  /*1be30*/  MUFU.EX2 R46, R46 ;  /* 0x0000002e002e7308 */ /* 0x000e620000000800 */
[----:B------:R-:W-:-:S01]  /*1be40*/  FFMA.FTZ R55, R55, UR53, -R37 ;  /* 0x0000003537377c23 */ /* 0x000fc20008010825 */
[----:B--2---:R-:W-:-:S06]  /*1be50*/  FADD.FTZ R12, R204, R69 ;  /* 0x00000045cc0c7221 */ /* 0x004fcc0000010000 */
[----:B------:R-:W2:Y:S01]  /*1be60*/  MUFU.EX2 R83, R83 ;  /* 0x0000005300537308 */ /* 0x000ea20000000800 */
[----:B----4-:R-:W-:-:S01]  /*1be70*/  FADD.FTZ R3, R205, R70 ;  /* 0x00000046cd037221 */ /* 0x010fc20000010000 */
[----:B------:R-:W-:Y:S01]  /*1be80*/  F2FP.SATFINITE.E4M3.F32.PACK_AB_MERGE_C R218, R11, R218, R51 ;  /* 0x000000da0bda723e */ /* 0x000fe20004807033 */
[----:B------:R-:W-:-:S05]  /*1be90*/  FFMA.FTZ R58, R58, UR53, -R37 ;  /* 0x000000353a3a7c23 */ /* 0x000fca0008010825 */
[----:B------:R-:W4:Y:S01]  /*1bea0*/  MUFU.EX2 R206, R206 ;  /* 0x000000ce00ce7308 */ /* 0x000f220000000800 */
[----:B---3--:R-:W-:-:S01]  /*1beb0*/  FADD.FTZ R11, R45, R12 ;  /* 0x0000000c2d0b7221 */ /* 0x008fc20000010000 */
[----:B------:R-:W-:-:S06]  /*1bec0*/  FADD.FTZ R21, R0, R3 ;  /* 0x0000000300157221 */ /* 0x000fcc0000010000 */
[----:B------:R-:W3:Y:S01]  /*1bed0*/  MUFU.EX2 R207, R207 ;  /* 0x000000cf00cf7308 */ /* 0x000ee20000000800 */
[----:B------:R-:W-:-:S01]  /*1bee0*/  FFMA.FTZ R59, R59, UR53, -R37 ;  /* 0x000000353b3b7c23 */ /* 0x000fc20008010825 */
[----:B0-----:R-:W-:-:S06]  /*1bef0*/  FADD.FTZ R12, R44, R11 ;  /* 0x0000000b2c0c7221 */ /* 0x001fcc0000010000 */
[----:B------:R-:W0:Y:S01]  /*1bf00*/  MUFU.EX2 R73, R73 ;  /* 0x0000004900497308 */ /* 0x000e220000000800 */
[----:B-1----:R-:W-:-:S07]  /*1bf10*/  FADD.FTZ R20, R46, R21 ;  /* 0x000000152e147221 */ /* 0x002fce0000010000 */
[----:B------:R-:W1:Y:S01]  /*1bf20*/  MUFU.EX2 R30, R55 ;  /* 0x00000037001e7308 */ /* 0x000e620000000800 */
[C---:B--2---:R-:W-:Y:S01]  /*1bf30*/  F2FP.SATFINITE.E4M3.F32.PACK_AB_MERGE_C R44, R83.reuse, R44, RZ ;  /* 0x0000002c532c723e */ /* 0x044fe200048070ff */
[----:B------:R-:W-:-:S06]  /*1bf40*/  FADD.FTZ R83, R83, R12 ;  /* 0x0000000c53537221 */ /* 0x000fcc0000010000 */
[----:B------:R-:W-:Y:S01]  /*1bf50*/  MUFU.EX2 R87, R87 ;  /* 0x0000005700577308 */ /* 0x000fe20000000800 */
[----:B------:R-:W-:-:S07]  /*1bf60*/  FADD.FTZ R20, R47, R20 ;  /* 0x000000142f147221 */ /* 0x000fce0000010000 */
[----:B------:R-:W2:Y:S08]  /*1bf70*/  MUFU.EX2 R56, R56 ;  /* 0x0000003800387308 */ /* 0x000eb00000000800 */
[----:B------:R-:W5:Y:S01]  /*1bf80*/  MUFU.EX2 R4, R58 ;  /* 0x0000003a00047308 */ /* 0x000f620000000800 */
[----:B------:R-:W-:-:S01]  /*1bf90*/  FFMA.FTZ R31, R31, UR53, -R37 ;  /* 0x000000351f1f7c23 */ /* 0x000fc20008010825 */
[----:B----4-:R-:W-:Y:S01]  /*1bfa0*/  FADD.FTZ R12, R206, R83 ;  /* 0x00000053ce0c7221 */ /* 0x010fe20000010000 */
[----:B---3--:R-:W-:-:S05]  /*1bfb0*/  FADD.FTZ R11, R207, R20 ;  /* 0x00000014cf0b7221 */ /* 0x008fca0000010000 */
[----:B------:R-:W3:Y:S01]  /*1bfc0*/  MUFU.EX2 R7, R59 ;  /* 0x0000003b00077308 */ /* 0x000ee20000000800 */
[----:B------:R-:W-:-:S01]  /*1bfd0*/  FFMA.FTZ R34, R34, UR53, -R37 ;  /* 0x0000003522227c23 */ /* 0x000fc20008010825 */
[----:B0-----:R-:W-:-:S06]  /*1bfe0*/  FADD.FTZ R12, R73, R12 ;  /* 0x0000000c490c7221 */ /* 0x001fcc0000010000 */
[----:B------:R-:W-:Y:S01]  /*1bff0*/  MUFU.EX2 R49, R49 ;  /* 0x0000003100317308 */ /* 0x000fe20000000800 */
[----:B-1----:R-:W-:-:S07]  /*1c000*/  FADD.FTZ R11, R30, R11 ;  /* 0x0000000b1e0b7221 */ /* 0x002fce0000010000 */
[----:B------:R-:W0:Y:S01]  /*1c010*/  MUFU.EX2 R48, R48 ;  /* 0x0000003000307308 */ /* 0x000e220000000800 */
[----:B------:R-:W-:-:S07]  /*1c020*/  FFMA.FTZ R60, R60, UR53, -R37 ;  /* 0x000000353c3c7c23 */ /* 0x000fce0008010825 */
[----:B------:R-:W1:Y:S01]  /*1c030*/  MUFU.EX2 R53, R53 ;  /* 0x0000003500357308 */ /* 0x000e620000000800 */
[----:B--2---:R-:W-:-:S07]  /*1c040*/  F2FP.SATFINITE.E4M3.F32.PACK_AB_MERGE_C R20, R56, R87, RZ ;  /* 0x000000573814723e */ /* 0x004fce00048070ff */
[----:B------:R-:W2:Y:S01]  /*1c050*/  MUFU.EX2 R209, R209 ;  /* 0x000000d100d17308 */ /* 0x000ea20000000800 */
[----:B------:R-:W-:-:S01]  /*1c060*/  FADD.FTZ R87, R87, R12 ;  /* 0x0000000c57577221 */ /* 0x000fc20000010000 */
[----:B-----5:R-:W-:-:S06]  /*1c070*/  FADD.FTZ R12, R4, R11 ;  /* 0x0000000b040c7221 */ /* 0x020fcc0000010000 */
[----:B------:R-:W4:Y:S01]  /*1c080*/  MUFU.EX2 R52, R52 ;  /* 0x0000003400347308 */ /* 0x000f220000000800 */
[----:B------:R-:W-:-:S07]  /*1c090*/  FFMA.FTZ R64, R64, UR53, -R37 ;  /* 0x0000003540407c23 */ /* 0x000fce0008010825 */
[----:B------:R-:W5:Y:S01]  /*1c0a0*/  MUFU.EX2 R8, R31 ;  /* 0x0000001f00087308 */ /* 0x000f620000000800 */
[----:B------:R-:W-:Y:S01]  /*1c0b0*/  F2FP.SATFINITE.E4M3.F32.PACK_AB_MERGE_C R5, R36, R5, RZ ;  /* 0x000000052405723e */ /* 0x000fe200048070ff */
[----:B------:R-:W-:Y:S01]  /*1c0c0*/  FADD.FTZ R56, R56, R87 ;  /* 0x0000005738387221 */ /* 0x000fe20000010000 */
[----:B---3--:R-:W-:-:S05]  /*1c0d0*/  FADD.FTZ R12, R7, R12 ;  /* 0x0000000c070c7221 */ /* 0x008fca0000010000 */
[----:B------:R-:W3:Y:S01]  /*1c0e0*/  MUFU.EX2 R34, R34 ;  /* 0x0000002200227308 */ /* 0x000ee20000000800 */
[----:B------:R-:W-:Y:S01]  /*1c0f0*/  F2FP.SATFINITE.E4M3.F32.PACK_AB_MERGE_C R217, R6, R217, R5 ;  /* 0x000000d906d9723e */ /* 0x000fe20004807005 */
[--C-:B------:R-:W-:Y:S01]  /*1c100*/  FFMA.FTZ R68, R68, UR53, -R37.reuse ;  /* 0x0000003544447c23 */ /* 0x100fe20008010825 */
[----:B------:R-:W-:-:S05]  /*1c110*/  FFMA.FTZ R72, R72, UR53, -R37 ;  /* 0x0000003548487c23 */ /* 0x000fca0008010825 */
[----:B------:R-:W3:Y:S01]  /*1c120*/  MUFU.EX2 R3, R60 ;  /* 0x0000003c00037308 */ /* 0x000ee20000000800 */
[----:B------:R-:W-:Y:S01]  /*1c130*/  F2FP.SATFINITE.E4M3.F32.PACK_AB_MERGE_C R6, R7, R4, RZ ;  /* 0x000000040706723e */ /* 0x000fe200048070ff */
[----:B------:R-:W-:Y:S01]  /*1c140*/  FFMA.FTZ R37, R76, UR53, -R37 ;  /* 0x000000354c257c23 */ /* 0x000fe20008010825 */
[----:B0-----:R-:W-:Y:S01]  /*1c150*/  F2FP.SATFINITE.E4M3.F32.PACK_AB_MERGE_C R208, R48, R49, RZ ;  /* 0x0000003130d0723e */ /* 0x001fe200048070ff */
[----:B-1----:R-:W-:Y:S01]  /*1c160*/  FADD.FTZ R5, R53, R56 ;  /* 0x0000003835057221 */ /* 0x002fe20000010000 */
[----:B--2---:R-:W-:-:S03]  /*1c170*/  FADD.FTZ R7, R209, R12 ;  /* 0x0000000cd1077221 */ /* 0x004fc60000010000 */
[----:B------:R-:W0:Y:S01]  /*1c180*/  MUFU.EX2 R33, R33 ;  /* 0x0000002100217308 */ /* 0x000e220000000800 */
[C---:B----4-:R-:W-:Y:S01]  /*1c190*/  F2FP.SATFINITE.E4M3.F32.PACK_AB_MERGE_C R208, R52.reuse, R53, R208 ;  /* 0x0000003534d0723e */ /* 0x050fe200048070d0 */
[----:B------:R-:W-:Y:S01]  /*1c1a0*/  FADD.FTZ R52, R52, R5 ;  /* 0x0000000534347221 */ /* 0x000fe20000010000 */
[----:B------:R-:W-:-:S05]  /*1c1b0*/  F2FP.SATFINITE.E4M3.F32.PACK_AB_MERGE_C R9, R40, R9, RZ ;  /* 0x000000092809723e */ /* 0x000fca00048070ff */
[----:B------:R-:W1:Y:S01]  /*1c1c0*/  MUFU.EX2 R64, R64 ;  /* 0x0000004000407308 */ /* 0x000e620000000800 */
[----:B-----5:R-:W-:-:S01]  /*1c1d0*/  FADD.FTZ R7, R8, R7 ;  /* 0x0000000708077221 */ /* 0x020fc20000010000 */
[----:B------:R-:W-:Y:S01]  /*1c1e0*/  F2FP.SATFINITE.E4M3.F32.PACK_AB_MERGE_C R219, R10, R219, R9 ;  /* 0x000000db0adb723e */ /* 0x000fe20004807009 */
[----:B------:R-:W-:-:S05]  /*1c1f0*/  FADD.FTZ R49, R49, R52 ;  /* 0x0000003431317221 */ /* 0x000fca0000010000 */
[----:B------:R-:W2:Y:S01]  /*1c200*/  MUFU.EX2 R32, R32 ;  /* 0x0000002000207308 */ /* 0x000ea20000000800 */
[----:B---3--:R-:W-:-:S01]  /*1c210*/  FADD.FTZ R4, R34, R7 ;  /* 0x0000000722047221 */ /* 0x008fc20000010000 */
[----:B------:R-:W-:-:S06]  /*1c220*/  VIADD R10, R131, 0xfffffffe ;  /* 0xfffffffe830a7836 */ /* 0x000fcc0000000000 */
[----:B------:R-:W3:Y:S01]  /*1c230*/  MUFU.EX2 R211, R68 ;  /* 0x0000004400d37308 */ /* 0x000ee20000000800 */
[----:B------:R-:W-:Y:S01]  /*1c240*/  F2FP.SATFINITE.E4M3.F32.PACK_AB_MERGE_C R34, R3, R34, RZ ;  /* 0x000000220322723e */ /* 0x000fe200048070ff */
[----:B------:R-:W-:-:S06]  /*1c250*/  FADD.FTZ R48, R48, R49 ;  /* 0x0000003130307221 */ /* 0x000fcc0000010000 */
[----:B------:R-:W-:Y:S01]  /*1c260*/  MUFU.EX2 R72, R72 ;  /* 0x0000004800487308 */ /* 0x000fe20000000800 */
[----:B------:R-:W-:-:S07]  /*1c270*/  FADD.FTZ R3, R3, R4 ;  /* 0x0000000403037221 */ /* 0x000fce0000010000 */
[----:B------:R-:W4:Y:S01]  /*1c280*/  MUFU.EX2 R37, R37 ;  /* 0x0000002500257308 */ /* 0x000f220000000800 */
[----:B------:R-:W-:-:S07]  /*1c290*/  ISETP.GE.AND P1, PT, R10, R110, PT ;  /* 0x0000006e0a00720c */ /* 0x000fce0003f26270 */
[----:B------:R-:W5:Y:S08]  /*1c2a0*/  MUFU.EX2 R28, R28 ;  /* 0x0000001c001c7308 */ /* 0x000f700000000800 */
[----:B------:R-:W5:Y:S01]  /*1c2b0*/  MUFU.EX2 R29, R29 ;  /* 0x0000001d001d7308 */ /* 0x000f620000000800 */
[----:B0-----:R-:W-:-:S01]  /*1c2c0*/  FADD.FTZ R5, R33, R48 ;  /* 0x0000003021057221 */ /* 0x001fc20000010000 */
[----:B-1----:R-:W-:Y:S01]  /*1c2d0*/  FADD.FTZ R4, R64, R3 ;  /* 0x0000000340047221 */ /* 0x002fe20000010000 */
[----:B------:R-:W-:-:S02]  /*1c2e0*/  F2FP.SATFINITE.E4M3.F32.PACK_AB_MERGE_C R46, R47, R46, RZ ;  /* 0x0000002e2f2e723e */ /* 0x000fc400048070ff */
[----:B--2---:R-:W-:Y:S01]  /*1c2f0*/  FADD.FTZ R5, R32, R5 ;  /* 0x0000000520057221 */ /* 0x004fe20000010000 */
[----:B---3--:R-:W-:-:S01]  /*1c300*/  FADD.FTZ R3, R211, R4 ;  /* 0x00000004d3037221 */ /* 0x008fc20000010000 */
[----:B------:R-:W-:Y:S02]  /*1c310*/  F2FP.SATFINITE.E4M3.F32.PACK_AB_MERGE_C R205, R0, R205, R46 ;  /* 0x000000cd00cd723e */ /* 0x000fe4000480702e */
[----:B----4-:R-:W-:Y:S01]  /*1c320*/  F2FP.SATFINITE.E4M3.F32.PACK_AB_MERGE_C R0, R37, R72, RZ ;  /* 0x000000482500723e */ /* 0x010fe200048070ff */
[----:B-----5:R-:W-:Y:S01]  /*1c330*/  FADD.FTZ R12, R28, R5 ;  /* 0x000000051c0c7221 */ /* 0x020fe20000010000 */
[----:B------:R-:W-:Y:S01]  /*1c340*/  F2FP.SATFINITE.E4M3.F32.PACK_AB_MERGE_C R41, R80, R41, RZ ;  /* 0x000000295029723e */ /* 0x000fe200048070ff */
[----:B------:R-:W-:Y:S01]  /*1c350*/  FADD.FTZ R72, R72, R3 ;  /* 0x0000000348487221 */ /* 0x000fe20000010000 */
[----:B------:R-:W-:Y:S02]  /*1c360*/  F2FP.SATFINITE.E4M3.F32.PACK_AB_MERGE_C R57, R66, R57, RZ ;  /* 0x000000394239723e */ /* 0x000fe400048070ff */
[----:B------:R-:W-:-:S02]  /*1c370*/  F2FP.SATFINITE.E4M3.F32.PACK_AB_MERGE_C R15, R78, R15, RZ ;  /* 0x0000000f4e0f723e */ /* 0x000fc400048070ff */
[C---:B------:R-:W-:Y:S01]  /*1c380*/  F2FP.SATFINITE.E4M3.F32.PACK_AB_MERGE_C R210, R29.reuse, R28, RZ ;  /* 0x0000001c1dd2723e */ /* 0x040fe200048070ff */
[----:B------:R-:W-:Y:S01]  /*1c390*/  FADD.FTZ R12, R29, R12 ;  /* 0x0000000c1d0c7221 */ /* 0x000fe20000010000 */
[----:B------:R-:W-:Y:S01]  /*1c3a0*/  F2FP.SATFINITE.E4M3.F32.PACK_AB_MERGE_C R212, R27, R212, R50 ;  /* 0x000000d41bd4723e */ /* 0x000fe20004807032 */
[----:B------:R-:W-:Y:S01]  /*1c3b0*/  FADD.FTZ R11, R37, R72 ;  /* 0x00000048250b7221 */ /* 0x000fe20000010000 */
[----:B------:R-:W-:Y:S01]  /*1c3c0*/  F2FP.SATFINITE.E4M3.F32.PACK_AB_MERGE_C R214, R35, R214, R79 ;  /* 0x000000d623d6723e */ /* 0x000fe2000480704f */
[--C-:B------:R-:W-:Y:S01]  /*1c3d0*/  IMAD.MOV.U32 R27, RZ, RZ, R25.reuse ;  /* 0x000000ffff1b7224 */ /* 0x100fe200078e0019 */
[----:B------:R-:W-:Y:S01]  /*1c3e0*/  F2FP.SATFINITE.E4M3.F32.PACK_AB_MERGE_C R200, R43, R200, R38 ;  /* 0x000000c82bc8723e */ /* 0x000fe20004807026 */
[--C-:B------:R-:W-:Y:S01]  /*1c3f0*/  IMAD.MOV.U32 R28, RZ, RZ, R25.reuse ;  /* 0x000000ffff1c7224 */ /* 0x100fe200078e0019 */
[----:B------:R-:W-:Y:S01]  /*1c400*/  F2FP.SATFINITE.E4M3.F32.PACK_AB_MERGE_C R202, R61, R202, R42 ;  /* 0x000000ca3dca723e */ /* 0x000fe2000480702a */
[--C-:B------:R-:W-:Y:S01]  /*1c410*/  IMAD.MOV.U32 R31, RZ, RZ, R25.reuse ;  /* 0x000000ffff1f7224 */ /* 0x100fe200078e0019 */
[----:B------:R-:W-:Y:S01]  /*1c420*/  F2FP.SATFINITE.E4M3.F32.PACK_AB_MERGE_C R204, R45, R204, R44 ;  /* 0x000000cc2dcc723e */ /* 0x000fe2000480702c */
[--C-:B------:R-:W-:Y:S01]  /*1c430*/  IMAD.MOV.U32 R35, RZ, RZ, R25.reuse ;  /* 0x000000ffff237224 */ /* 0x100fe200078e0019 */
[----:B------:R-:W-:Y:S01]  /*1c440*/  F2FP.SATFINITE.E4M3.F32.PACK_AB_MERGE_C R206, R73, R206, R20 ;  /* 0x000000ce49ce723e */ /* 0x000fe20004807014 */
[----:B------:R-:W-:Y:S01]  /*1c450*/  IMAD.MOV.U32 R37, RZ, RZ, R25 ;  /* 0x000000ffff257224 */ /* 0x000fe200078e0019 */
[----:B------:R-:W-:Y:S01]  /*1c460*/  F2FP.SATFINITE.E4M3.F32.PACK_AB_MERGE_C R215, R24, R215, R41 ;  /* 0x000000d718d7723e */ /* 0x000fe20004807029 */
[----:B------:R-:W-:Y:S01]  /*1c470*/  IMAD.MOV.U32 R24, RZ, RZ, R25 ;  /* 0x000000ffff187224 */ /* 0x000fe200078e0019 */
[----:B------:R-:W-:Y:S01]  /*1c480*/  F2FP.SATFINITE.E4M3.F32.PACK_AB_MERGE_C R201, R26, R201, R57 ;  /* 0x000000c91ac9723e */ /* 0x000fe20004807039 */
[----:B------:R-:W-:Y:S01]  /*1c490*/  IMAD.MOV.U32 R26, RZ, RZ, R25 ;  /* 0x000000ffff1a7224 */ /* 0x000fe200078e0019 */
        /* <DEDUP_REMOVED lines=11> */
[--C-:B------:R-:W-:Y:S01]  /*1c550*/  IMAD.MOV.U32 R41, RZ, RZ, R25.reuse ;  /* 0x000000ffff297224 */ /* 0x100fe200078e0019 */
[-C--:B------:R-:W-:Y:S01]  /*1c560*/  MOV R29, R25.reuse ;  /* 0x00000019001d7202 */ /* 0x080fe20000000f00 */
        /* <DEDUP_REMOVED lines=35> */
[----:B------:R-:W-:Y:S01]  /*1c7a0*/  MOV R119, R25 ;  /* 0x0000001900777202 */ /* 0x000fe20000000f00 */
[----:B------:R-:W-:-:S02]  /*1c7b0*/  IMAD.MOV.U32 R65, RZ, RZ, R25 ;  /* 0x000000ffff417224 */ /* 0x000fc400078e0019 */
[--C-:B------:R-:W-:Y:S02]  /*1c7c0*/  IMAD.MOV.U32 R64, RZ, RZ, R25.reuse ;  /* 0x000000ffff407224 */ /* 0x100fe400078e0019 */
[--C-:B------:R-:W-:Y:S02]  /*1c7d0*/  IMAD.MOV.U32 R67, RZ, RZ, R25.reuse ;  /* 0x000000ffff437224 */ /* 0x100fe400078e0019 */
[--C-:B------:R-:W-:Y:S02]  /*1c7e0*/  IMAD.MOV.U32 R66, RZ, RZ, R25.reuse ;  /* 0x000000ffff427224 */ /* 0x100fe400078e0019 */
[--C-:B------:R-:W-:Y:S02]  /*1c7f0*/  IMAD.MOV.U32 R68, RZ, RZ, R25.reuse ;  /* 0x000000ffff447224 */ /* 0x100fe400078e0019 */
[--C-:B------:R-:W-:Y:S02]  /*1c800*/  IMAD.MOV.U32 R71, RZ, RZ, R25.reuse ;  /* 0x000000ffff477224 */ /* 0x100fe400078e0019 */
        /* <DEDUP_REMOVED lines=38> */
[----:B------:R-:W-:Y:S01]  /*1ca70*/  IMAD.MOV.U32 R118, RZ, RZ, R25 ;  /* 0x000000ffff767224 */ /* 0x000fe200078e0019 */
[----:B------:R-:W-:Y:S06]  /*1ca80*/  @!P1 BRA `(.L_x_584) ;  /* 0x0000004000c09947 */ /* 0x000fec0003800000 */
[----:B------:R0:W5:Y:S01]  /*1ca90*/  LDL.LU R3, [R1+0x34] ;  /* 0x0000340001037983 */ /* 0x0001620000300800 */
[----:B------:R-:W-:Y:S01]  /*1caa0*/  IMAD.MOV.U32 R9, RZ, RZ, R122 ;  /* 0x000000ffff097224 */ /* 0x000fe200078e007a */
[----:B------:R-:W-:Y:S01]  /*1cab0*/  CS2R R118, SRZ ;  /* 0x0000000000767805 */ /* 0x000fe2000001ff00 */
[----:B------:R-:W-:Y:S01]  /*1cac0*/  IMAD.MOV.U32 R8, RZ, RZ, R120 ;  /* 0x000000ffff087224 */ /* 0x000fe200078e0078 */
[----:B------:R-:W-:Y:S01]  /*1cad0*/  CS2R R116, SRZ ;  /* 0x0000000000747805 */ /* 0x000fe2000001ff00 */
[----:B------:R-:W-:Y:S01]  /*1cae0*/  IMAD.MOV.U32 R0, RZ, RZ, R121 ;  /* 0x000000ffff007224 */ /* 0x000fe200078e0079 */
        /* <DEDUP_REMOVED lines=45> */
[----:B0-----:R-:W-:-:S07]  /*1cdc0*/  CS2R R24, SRZ ;  /* 0x0000000000187805 */ /* 0x001fce000001ff00 */
.L_x_596:
[----:B------:R-:W2:Y:S01]  /*1cdd0*/  LDL R5, [R1+0x44] ;  /* 0x0000440001057983 */ /* 0x000ea20000100800 */
[----:B------:R-:W-:Y:S01]  /*1cde0*/  ISETP.NE.AND P1, PT, R0, 0x1, PT ;  /* 0x000000010000780c */ /* 0x000fe20003f25270 */
[----:B------:R-:W-:Y:S05]  /*1cdf0*/  YIELD ;  /* 0x0000000000007946 */ /* 0x000fea0003800000 */
[----:B------:R-:W-:-:S04]  /*1ce00*/  SEL R4, RZ, 0x1, P1 ;  /* 0x00000001ff047807 */ /* 0x000fc80000800000 */
[----:B-----5:R-:W-:-:S05]  /*1ce10*/  LOP3.LUT R6, R3, R4, RZ, 0x3c, !PT ;  /* 0x0000000403067212 */ /* 0x020fca00078e3cff */
[----:B------:R0:W-:Y:S01]  /*1ce20*/  STL [R1+0x34], R6 ;  /* 0x0000340601007387 */ /* 0x0001e20000100800 */
[----:B--2---:R-:W-:-:S13]  /*1ce30*/  ISETP.NE.AND P1, PT, R5, RZ, PT ;  /* 0x000000ff0500720c */ /* 0x004fda0003f25270 */
[----:B0-----:R-:W-:Y:S05]  /*1ce40*/  @P1 BRA `(.L_x_585) ;  /* 0x00000000003c1947 */ /* 0x001fea0003800000 */
[----:B------:R-:W-:Y:S05]  /*1ce50*/  @!P0 BRA `(.L_x_586) ;  /* 0x0000000000048947 */ /* 0x000fea0003800000 */
[----:B------:R-:W-:Y:S01]  /*1ce60*/  BPT.TRAP 0x1 ;  /* 0x000000040000795c */ /* 0x000fe20000300000 */
.L_x_586:
[----:B------:R-:W-:-:S04]  /*1ce70*/  IADD3 R4, R0, 0x1, RZ ;  /* 0x0000000100047810 */ /* 0x000fc80007ffe0ff */
[----:B------:R-:W-:-:S04]  /*1ce80*/  ISETP.NE.AND P2, PT, R4, 0x2, PT ;  /* 0x000000020400780c */ /* 0x000fc80003f45270 */
[----:B------:R-:W-:Y:S02]  /*1ce90*/  SEL R5, R4, RZ, P2 ;  /* 0x000000ff04057207 */ /* 0x000fe40001000000 */
[----:B------:R-:W-:-:S03]  /*1cea0*/  SHF.L.U32 R4, R6, 0x1f, RZ ;  /* 0x0000001f06047819 */ /* 0x000fc600000006ff */
[----:B------:R-:W-:-:S04]  /*1ceb0*/  IMAD R5, R5, 0x8, R18 ;  /* 0x0000000805057824 */ /* 0x000fc800078e0212 */
[----:B------:R0:W1:Y:S01]  /*1cec0*/  SYNCS.PHASECHK.TRANS64.TRYWAIT P2, [R5+URZ+0x33430], R4 ;  /* 0x03343004050075a7 */ /* 0x000062000804017f */
[----:B------:R-:W-:Y:S05]  /*1ced0*/  @!P0 BRA `(.L_x_587) ;  /* 0x0000000000048947 */ /* 0x000fea0003800000 */
[----:B------:R-:W-:Y:S01]  /*1cee0*/  BPT.TRAP 0x1 ;  /* 0x000000040000795c */ /* 0x000fe20000300000 */
.L_x_587:
[----:B------:R-:W-:Y:S04]  /*1cef0*/  BSSY B0, `(.L_x_585) ;  /* 0x0000004000007945 */ /* 0x000fe80003800000 */
[----:B-1----:R-:W-:Y:S05]  /*1cf00*/  @P2 BRA `(.L_x_588) ;  /* 0x0000000000082947 */ /* 0x002fea0003800000 */
[----:B------:R-:W1:Y:S02]  /*1cf10*/  SYNCS.PHASECHK.TRANS64.TRYWAIT P2, [R5+URZ+0x33430], R4 ;  /* 0x03343004050075a7 */ /* 0x000e64000804017f */
[----:B-1----:R-:W-:Y:S05]  /*1cf20*/  @!P2 BRA `(.L_x_589) ;  /* 0x0000013c004ca947 */ /* 0x002fea0003800000 */
.L_x_588:
[----:B------:R-:W-:Y:S05]  /*1cf30*/  BSYNC B0 ;  /* 0x0000000000007941 */ /* 0x000fea0003800000 */
.L_x_585:
[----:B01----:R-:W0:Y:S01]  /*1cf40*/  S2R R4, SR_TID.X ;  /* 0x0000000000047919 */ /* 0x003e220000002100 */
[----:B------:R-:W-:Y:S05]  /*1cf50*/  WARPSYNC.ALL ;  /* 0x0000000000007948 */ /* 0x000fea0003800000 */
[----:B------:R-:W-:Y:S01]  /*1cf60*/  MOV R5, 0x80000020 ;  /* 0x8000002000057802 */ /* 0x000fe20000000f00 */
[----:B------:R-:W-:Y:S01]  /*1cf70*/  UMOV UR20, UR28 ;  /* 0x0000001c00147c82 */ /* 0x000fe20008000000 */
[----:B------:R-:W-:Y:S01]  /*1cf80*/  UMOV UR21, UR29 ;  /* 0x0000001d00157c82 */ /* 0x000fe20008000000 */
[----:B------:R-:W-:Y:S01]  /*1cf90*/  IMAD.MOV.U32 R21, RZ, RZ, -0x7fffffe0 ;  /* 0x80000020ff157424 */ /* 0x000fe200078e00ff */
[----:B------:R-:W-:Y:S01]  /*1cfa0*/  R2UR UR23, R5 ;  /* 0x00000000051772ca */ /* 0x000fe200000e0000 */
[----:B------:R-:W-:Y:S01]  /*1cfb0*/  UMOV UR24, UR28 ;  /* 0x0000001c00187c82 */ /* 0x000fe20008000000 */
[----:B------:R-:W-:Y:S01]  /*1cfc0*/  UMOV UR25, UR29 ;  /* 0x0000001d00197c82 */ /* 0x000fe20008000000 */
[----:B------:R-:W-:Y:S01]  /*1cfd0*/  MOV R7, 0x80000020 ;  /* 0x8000002000077802 */ /* 0x000fe20000000f00 */
[----:B------:R-:W-:Y:S01]  /*1cfe0*/  IMAD.MOV.U32 R15, RZ, RZ, -0x7fffffe0 ;  /* 0x80000020ff0f7424 */ /* 0x000fe200078e00ff */
[----:B------:R-:W-:Y:S01]  /*1cff0*/  R2UR UR27, R21 ;  /* 0x00000000151b72ca */ /* 0x000fe200000e0000 */
[----:B------:R-:W-:Y:S01]  /*1d000*/  UMOV UR32, UR28 ;  /* 0x0000001c00207c82 */ /* 0x000fe20008000000 */
[----:B------:R-:W-:Y:S01]  /*1d010*/  R2UR UR31, R7 ;  /* 0x00000000071f72ca */ /* 0x000fe200000e0000 */
[----:B------:R-:W-:Y:S01]  /*1d020*/  UMOV UR33, UR29 ;  /* 0x0000001d00217c82 */ /* 0x000fe20008000000 */
[----:B------:R-:W-:Y:S01]  /*1d030*/  R2UR UR35, R15 ;  /* 0x000000000f2372ca */ /* 0x000fe200000e0000 */
[----:B------:R-:W-:Y:S01]  /*1d040*/  UMOV UR40, UR28 ;  /* 0x0000001c00287c82 */ /* 0x000fe20008000000 */
[----:B------:R-:W-:Y:S01]  /*1d050*/  R2UR UR43, R21 ;  /* 0x00000000152b72ca */ /* 0x000fe200000e0000 */
[----:B------:R-:W-:Y:S01]  /*1d060*/  UMOV UR41, UR29 ;  /* 0x0000001d00297c82 */ /* 0x000fe20008000000 */
[----:B------:R-:W-:Y:S01]  /*1d070*/  R2UR UR47, R7 ;  /* 0x00000000072f72ca */ /* 0x000fe200000e0000 */
[----:B------:R-:W-:Y:S01]  /*1d080*/  IMAD.MOV.U32 R7, RZ, RZ, -0x7fffffe0 ;  /* 0x80000020ff077424 */ /* 0x000fe200078e00ff */
[----:B------:R-:W-:-:S02]  /*1d090*/  MOV R15, 0x80000020 ;  /* 0x80000020000f7802 */ /* 0x000fc40000000f00 */
[----:B------:R-:W-:Y:S02]  /*1d0a0*/  MOV R5, 0x80000020 ;  /* 0x8000002000057802 */ /* 0x000fe40000000f00 */
[----:B0-----:R-:W-:Y:S01]  /*1d0b0*/  SHF.R.U32.HI R14, RZ, 0x7, R4 ;  /* 0x00000007ff0e7819 */ /* 0x001fe20000011604 */
[----:B------:R-:W-:-:S04]  /*1d0c0*/  VIADD R4, R0, 0x1 ;  /* 0x0000000100047836 */ /* 0x000fc80000000000 */
[----:B------:R-:W-:-:S05]  /*1d0d0*/  VIADD R120, R14, 0x8 ;  /* 0x000000080e787836 */ /* 0x000fca0000000000 */
[----:B------:R0:W-:Y:S01]  /*1d0e0*/  BAR.SYNC.DEFER_BLOCKING R120, 0x100 ;  /* 0x000400780000751d */ /* 0x0001e20000010000 */
[----:B------:R-:W-:-:S04]  /*1d0f0*/  ISETP.NE.AND P2, PT, R4, 0x2, PT ;  /* 0x000000020400780c */ /* 0x000fc80003f45270 */
[----:B------:R-:W-:-:S05]  /*1d100*/  SEL R6, R4, RZ, P2 ;  /* 0x000000ff04067207 */ /* 0x000fca0001000000 */
[----:B------:R-:W-:Y:S01]  /*1d110*/  IMAD R4, R6, 0x780, R13 ;  /* 0x0000078006047824 */ /* 0x000fe200078e020d */
[----:B------:R1:W-:Y:S03]  /*1d120*/  STL [R1+0x24], R6 ;  /* 0x0000240601007387 */ /* 0x0003e60000100800 */
[C---:B------:R-:W-:Y:S01]  /*1d130*/  VIADD R20, R4.reuse, 0x80 ;  /* 0x0000008004147836 */ /* 0x040fe20000000000 */
[C---:B------:R-:W-:Y:S01]  /*1d140*/  R2UR UR22, R4.reuse ;  /* 0x00000000041672ca */ /* 0x040fe200000e0000 */
[----:B------:R-:W-:-:S03]  /*1d150*/  VIADD R14, R4, 0x180 ;  /* 0x00000180040e7836 */ /* 0x000fc60000000000 */
[----:B------:R-:W-:Y:S01]  /*1d160*/  R2UR UR26, R20 ;  /* 0x00000000141a72ca */ /* 0x000fe200000e0000 */
[----:B------:R-:W-:Y:S01]  /*1d170*/  VIADD R20, R4, 0x200 ;  /* 0x0000020004147836 */ /* 0x000fe20000000000 */
[----:B------:R-:W-:Y:S01]  /*1d180*/  R2UR UR34, R14 ;  /* 0x000000000e2272ca */ /* 0x000fe200000e0000 */
[----:B-1----:R-:W-:Y:S01]  /*1d190*/  VIADD R6, R4, 0x100 ;  /* 0x0000010004067836 */ /* 0x002fe20000000000 */
[----:B------:R-:W-:Y:S02]  /*1d1a0*/  WARPGROUP.ARRIVE ;  /* 0x00000000000079c5 */ /* 0x000fe40000000000 */
[----:B------:R-:W-:Y:S01]  /*1d1b0*/  R2UR UR42, R20 ;  /* 0x00000000142a72ca */ /* 0x000fe200000e0000 */
[----:B------:R-:W-:Y:S01]  /*1d1c0*/  VIADD R14, R4, 0x82 ;  /* 0x00000082040e7836 */ /* 0x000fe20000000000 */
[----:B------:R-:W-:Y:S01]  /*1d1d0*/  R2UR UR30, R6 ;  /* 0x00000000061e72ca */ /* 0x000fe200000e0000 */
[----:B------:R-:W-:Y:S01]  /*1d1e0*/  VIADD R6, R4, 0x2 ;  /* 0x0000000204067836 */ /* 0x000fe20000000000 */
[----:B------:R-:W-:Y:S02]  /*1d1f0*/  QGMMA.64x32x32.F32.E4M3.E4M3 R184, gdesc[UR20], RZ, !UPT, gsb0 ;  /* 0x0060000014b879f3 */ /* 0x000fe4000c0008ff */
[----:B------:R-:W-:Y:S01]  /*1d200*/  R2UR UR22, R14 ;  /* 0x000000000e1672ca */ /* 0x000fe200000e0000 */
[----:B------:R-:W-:Y:S01]  /*1d210*/  UMOV UR20, UR44 ;  /* 0x0000002c00147c82 */ /* 0x000fe20008000000 */
[----:B------:R-:W-:Y:S01]  /*1d220*/  R2UR UR46, R6 ;  /* 0x00000000062e72ca */ /* 0x000fe200000e0000 */
[----:B------:R-:W-:Y:S01]  /*1d230*/  UMOV UR21, UR45 ;  /* 0x0000002d00157c82 */ /* 0x000fe20008000000 */
[----:B------:R-:W-:Y:S01]  /*1d240*/  R2UR UR23, R15 ;  /* 0x000000000f1772ca */ /* 0x000fe200000e0000 */
[----:B------:R-:W-:Y:S01]  /*1d250*/  VIADD R6, R4, 0x102 ;  /* 0x0000010204067836 */ /* 0x000fe20000000000 */
[----:B------:R-:W-:-:S02]  /*1d260*/  WARPGROUP.DEPBAR.LE gsb0, 0x0 ;  /* 0x00008000000079c5 */ /* 0x000fc40000010000 */
        /* <DEDUP_REMOVED lines=10> */
[----:B------:R-:W-:Y:S03]  /*1d310*/  QGMMA.64x32x32.F32.E4M3.E4M3 R152, gdesc[UR28], RZ, !UPT, gsb0 ;  /* 0x006000001c9879f3 */ /* 0x000fe6000c0008ff */
        /* <DEDUP_REMOVED lines=10> */
[----:B0-----:R-:W-:-:S06]  /*1d3c0*/  WARPGROUP.ARRIVE ;  /* 0x00000000000079c5 */ /* 0x001fcc0000000000 */
[----:B------:R-:W-:Y:S01]  /*1d3d0*/  QGMMA.64x32x32.F32.E4M3.E4M3 R120, gdesc[UR40], RZ, !UPT, gsb0 ;  /* 0x00600000287879f3 */ /* 0x000fe2000c0008ff */
        /* <DEDUP_REMOVED lines=17> */
[----:B------:R-:W-:Y:S01]  /*1d4f0*/  UMOV UR20, UR4 ;  /* 0x0000000400147c82 */ /* 0x000fe20008000000 */
[----:B------:R-:W-:Y:S01]  /*1d500*/  R2UR UR23, R7 ;  /* 0x00000000071772ca */ /* 0x000fe200000e0000 */
[----:B------:R-:W-:Y:S01]  /*1d510*/  UMOV UR21, UR5 ;  /* 0x0000000500157c82 */ /* 0x000fe20008000000 */
[----:B------:R-:W-:Y:S01]  /*1d520*/  IMAD.MOV.U32 R7, RZ, RZ, -0x7fffffe0 ;  /* 0x80000020ff077424 */ /* 0x000fe200078e00ff */
[----:B------:R-:W-:Y:S01]  /*1d530*/  IADD3 R6, R4, 0x380, RZ ;  /* 0x0000038004067810 */ /* 0x000fe20007ffe0ff */
        /* <DEDUP_REMOVED lines=136> */
[C---:B------:R-:W-:Y:S02]  /*1ddc0*/  VIADD R6, R4.reuse, 0x682 ;  /* 0x0000068204067836 */ /* 0x040fe40000000000 */
[----:B------:R-:W-:Y:S02]  /*1ddd0*/  IMAD.MOV.U32 R7, RZ, RZ, -0x7fffffe0 ;  /* 0x80000020ff077424 */ /* 0x000fe400078e00ff */
[----:B------:R-:W-:Y:S01]  /*1dde0*/  VIADD R4, R4, 0x702 ;  /* 0x0000070204047836 */ /* 0x000fe20000000000 */
[----:B------:R-:W-:-:S02]  /*1ddf0*/  WARPGROUP.DEPBAR.LE gsb0, 0x0 ;  /* 0x00008000000079c5 */ /* 0x000fc40000010000 */
        /* <DEDUP_REMOVED lines=29> */
[----:B------:R-:W-:Y:S05]  /*1dfd0*/  @P1 BRA `(.L_x_590) ;  /* 0x0000000000281947 */ /* 0x000fea0003800000 */
[----:B------:R-:W-:Y:S05]  /*1dfe0*/  @!P0 BRA `(.L_x_591) ;  /* 0x0000000000048947 */ /* 0x000fea0003800000 */
[----:B------:R-:W-:Y:S01]  /*1dff0*/  BPT.TRAP 0x1 ;  /* 0x000000040000795c */ /* 0x000fe20000300000 */
.L_x_591:
[----:B------:R-:W-:Y:S01]  /*1e000*/  SHF.L.U32 R3, R3, 0x1f, RZ ;  /* 0x0000001f03037819 */ /* 0x000fe200000006ff */
[----:B------:R-:W-:-:S04]  /*1e010*/  IMAD R4, R0, 0x8, R18 ;  /* 0x0000000800047824 */ /* 0x000fc800078e0212 */
[----:B------:R0:W1:Y:S01]  /*1e020*/  SYNCS.PHASECHK.TRANS64.TRYWAIT P1, [R4+URZ+0x33450], R3 ;  /* 0x03345003040075a7 */ /* 0x000062000802017f */
[----:B------:R-:W-:Y:S05]  /*1e030*/  @!P0 BRA `(.L_x_592) ;  /* 0x0000000000048947 */ /* 0x000fea0003800000 */
[----:B------:R-:W-:Y:S01]  /*1e040*/  BPT.TRAP 0x1 ;  /* 0x000000040000795c */ /* 0x000fe20000300000 */
.L_x_592:
[----:B-1----:R-:W-:Y:S05]  /*1e050*/  @P1 BRA `(.L_x_590) ;  /* 0x0000000000081947 */ /* 0x002fea0003800000 */
[----:B------:R-:W1:Y:S02]  /*1e060*/  SYNCS.PHASECHK.TRANS64.TRYWAIT P1, [R4+URZ+0x33450], R3 ;  /* 0x03345003040075a7 */ /* 0x000e64000802017f */
[----:B-1----:R-:W-:Y:S05]  /*1e070*/  @!P1 BRA `(.L_x_593) ;  /* 0x0000012c000c9947 */ /* 0x002fea0003800000 */
.L_x_590:
[----:B01----:R-:W-:Y:S01]  /*1e080*/  VIADD R3, R18, 0x200 ;  /* 0x0000020012037836 */ /* 0x003fe20000000000 */
[----:B------:R-:W-:Y:S05]  /*1e090*/  WARPSYNC.ALL ;  /* 0x0000000000007948 */ /* 0x000fea0003800000 */
[----:B------:R-:W-:Y:S01]  /*1e0a0*/  SHF.R.U32.HI R3, RZ, 0x4, R3 ;  /* 0x00000004ff037819 */ /* 0x000fe20000011603 */
[----:B------:R-:W-:Y:S01]  /*1e0b0*/  IMAD.MOV.U32 R5, RZ, RZ, -0x3ffffff0 ;  /* 0xc0000010ff057424 */ /* 0x000fe200078e00ff */
[----:B------:R-:W-:Y:S01]  /*1e0c0*/  WARPGROUP.ARRIVE ;  /* 0x00000000000079c5 */ /* 0x000fe20000000000 */
[----:B------:R-:W-:-:S05]  /*1e0d0*/  MOV R7, 0xc0000010 ;  /* 0xc000001000077802 */ /* 0x000fca0000000f00 */
[----:B------:R-:W0:Y:S01]  /*1e0e0*/  S2R R14, SR_TID.X ;  /* 0x00000000000e7919 */ /* 0x000e220000002100 */
[----:B------:R-:W-:Y:S02]  /*1e0f0*/  LOP3.LUT R3, R3, 0x3fff, RZ, 0xc0, !PT ;  /* 0x00003fff03037812 */ /* 0x000fe400078ec0ff */
[----:B------:R-:W-:Y:S01]  /*1e100*/  R2UR UR7, R5 ;  /* 0x00000000050772ca */ /* 0x000fe200000e0000 */
[----:B------:R-:W-:Y:S01]  /*1e110*/  IMAD.MOV.U32 R5, RZ, RZ, -0x3ffffff0 ;  /* 0xc0000010ff057424 */ /* 0x000fe200078e00ff */
[----:B------:R-:W-:-:S05]  /*1e120*/  LOP3.LUT R3, R3, 0x10000, RZ, 0xfc, !PT ;  /* 0x0001000003037812 */ /* 0x000fca00078efcff */
[----:B------:R-:W-:-:S04]  /*1e130*/  IMAD R4, R0, 0x780, R3 ;  /* 0x0000078000047824 */ /* 0x000fc800078e0203 */
[C---:B------:R-:W-:Y:S01]  /*1e140*/  VIADD R6, R4.reuse, 0x180 ;  /* 0x0000018004067836 */ /* 0x040fe20000000000 */
[----:B------:R-:W-:-:S13]  /*1e150*/  R2UR UR6, R4 ;  /* 0x00000000040672ca */ /* 0x000fda00000e0000 */
[----:B------:R-:W-:Y:S01]  /*1e160*/  QGMMA.64x192x32.F32.E4M3.E4M3 R24, R216, gdesc[UR4], R24, gsb0 ;  /* 0x02e00004d8187df3 */ /* 0x000fe20008000818 */
[----:B------:R-:W-:Y:S01]  /*1e170*/  R2UR UR6, R6 ;  /* 0x00000000060672ca */ /* 0x000fe200000e0000 */
[----:B------:R-:W-:Y:S01]  /*1e180*/  VIADD R6, R4, 0x300 ;  /* 0x0000030004067836 */ /* 0x000fe20000000000 */
[----:B------:R-:W-:Y:S01]  /*1e190*/  R2UR UR7, R7 ;  /* 0x00000000070772ca */ /* 0x000fe200000e0000 */
[----:B------:R-:W-:Y:S01]  /*1e1a0*/  IMAD.MOV.U32 R7, RZ, RZ, -0x3ffffff0 ;  /* 0xc0000010ff077424 */ /* 0x000fe200078e00ff */
[----:B0-----:R-:W-:-:S04]  /*1e1b0*/  SHF.R.U32.HI R14, RZ, 0x7, R14 ;  /* 0x00000007ff0e7819 */ /* 0x001fc8000001160e */
[----:B------:R-:W-:Y:S01]  /*1e1c0*/  IADD3 R3, -R14, 0xb, RZ ;  /* 0x0000000b0e037810 */ /* 0x000fe20007ffe1ff */
[----:B------:R-:W-:Y:S02]  /*1e1d0*/  WARPGROUP.DEPBAR.LE gsb0, 0x0 ;  /* 0x00008000000079c5 */ /* 0x000fe40000010000 */
[----:B------:R-:W-:-:S08]  /*1e1e0*/  WARPGROUP.ARRIVE ;  /* 0x00000000000079c5 */ /* 0x000fd00000000000 */
[----:B------:R-:W-:Y:S01]  /*1e1f0*/  QGMMA.64x192x32.F32.E4M3.E4M3 R24, R212, gdesc[UR4], R24, gsb0 ;  /* 0x02e00004d4187df3 */ /* 0x000fe20008000818 */
[----:B------:R-:W-:Y:S01]  /*1e200*/  R2UR UR6, R6 ;  /* 0x00000000060672ca */ /* 0x000fe200000e0000 */
[C---:B------:R-:W-:Y:S01]  /*1e210*/  VIADD R6, R4.reuse, 0x480 ;  /* 0x0000048004067836 */ /* 0x040fe20000000000 */
[----:B------:R-:W-:Y:S01]  /*1e220*/  R2UR UR7, R7 ;  /* 0x00000000070772ca */ /* 0x000fe200000e0000 */
[----:B------:R-:W-:Y:S01]  /*1e230*/  IMAD.MOV.U32 R7, RZ, RZ, -0x3ffffff0 ;  /* 0xc0000010ff077424 */ /* 0x000fe200078e00ff */
[----:B------:R-:W-:Y:S01]  /*1e240*/  IADD3 R4, R4, 0x600, RZ ;  /* 0x0000060004047810 */ /* 0x000fe20007ffe0ff */
[----:B------:R-:W-:Y:S02]  /*1e250*/  WARPGROUP.DEPBAR.LE gsb0, 0x0 ;  /* 0x00008000000079c5 */ /* 0x000fe40000010000 */
[----:B------:R-:W-:-:S12]  /*1e260*/  WARPGROUP.ARRIVE ;  /* 0x00000000000079c5 */ /* 0x000fd80000000000 */
[----:B------:R-:W-:Y:S01]  /*1e270*/  QGMMA.64x192x32.F32.E4M3.E4M3 R24, R200, gdesc[UR4], R24, gsb0 ;  /* 0x02e00004c8187df3 */ /* 0x000fe20008000818 */
[----:B------:R-:W-:Y:S02]  /*1e280*/  R2UR UR6, R6 ;  /* 0x00000000060672ca */ /* 0x000fe400000e0000 */
[----:B------:R-:W-:Y:S01]  /*1e290*/  R2UR UR7, R7 ;  /* 0x00000000070772ca */ /* 0x000fe200000e0000 */
[----:B------:R-:W-:Y:S02]  /*1e2a0*/  WARPGROUP.DEPBAR.LE gsb0, 0x0 ;  /* 0x00008000000079c5 */ /* 0x000fe40000010000 */
[----:B------:R-:W-:-:S14]  /*1e2b0*/  WARPGROUP.ARRIVE ;  /* 0x00000000000079c5 */ /* 0x000fdc0000000000 */
[----:B------:R-:W-:Y:S01]  /*1e2c0*/  QGMMA.64x192x32.F32.E4M3.E4M3 R24, R204, gdesc[UR4], R24, gsb0 ;  /* 0x02e00004cc187df3 */ /* 0x000fe20008000818 */
[----:B------:R-:W-:Y:S02]  /*1e2d0*/  R2UR UR6, R4 ;  /* 0x00000000040672ca */ /* 0x000fe400000e0000 */
[----:B------:R-:W-:Y:S01]  /*1e2e0*/  R2UR UR7, R5 ;  /* 0x00000000050772ca */ /* 0x000fe200000e0000 */
[----:B------:R-:W-:Y:S02]  /*1e2f0*/  WARPGROUP.DEPBAR.LE gsb0, 0x0 ;  /* 0x00008000000079c5 */ /* 0x000fe40000010000 */
[----:B------:R-:W-:-:S14]  /*1e300*/  WARPGROUP.ARRIVE ;  /* 0x00000000000079c5 */ /* 0x000fdc0000000000 */
[----:B------:R-:W-:Y:S03]  /*1e310*/  QGMMA.64x192x32.F32.E4M3.E4M3 R24, R208, gdesc[UR4], R24, gsb0 ;  /* 0x02e00004d0187df3 */ /* 0x000fe60008000818 */
[----:B------:R-:W-:Y:S02]  /*1e320*/  WARPGROUP.DEPBAR.LE gsb0, 0x0 ;  /* 0x00008000000079c5 */ /* 0x000fe40000010000 */
[----:B------:R0:W-:Y:S06]  /*1e330*/  BAR.ARV R3, 0x100 ;  /* 0x000400030000751d */ /* 0x0001ec0000002000 */
[----:B------:R-:W-:Y:S05]  /*1e340*/  @!P0 BRA `(.L_x_594) ;  /* 0x0000000000048947 */ /* 0x000fea0003800000 */
[----:B------:R-:W-:Y:S01]  /*1e350*/  BPT.TRAP 0x1 ;  /* 0x000000040000795c */ /* 0x000fe20000300000 */
.L_x_594:
[----:B------:R-:W2:Y:S01]  /*1e360*/  LDL R200, [R1+0x24] ;  /* 0x0000240001c87983 */ /* 0x000ea20000100800 */
[C---:B0-----:R-:W-:Y:S01]  /*1e370*/  FMUL.FTZ R3, R2.reuse, R184 ;  /* 0x000000b802037220 */ /* 0x041fe20000410000 */
[C---:B------:R-:W-:Y:S01]  /*1e380*/  FMUL.FTZ R4, R2.reuse, R185 ;  /* 0x000000b902047220 */ /* 0x040fe20000410000 */
[C---:B------:R-:W-:Y:S01]  /*1e390*/  FMUL.FTZ R7, R2.reuse, R188 ;  /* 0x000000bc02077220 */ /* 0x040fe20000410000 */
[C---:B------:R-:W-:Y:S01]  /*1e3a0*/  FMUL.FTZ R20, R2.reuse, R191 ;  /* 0x000000bf02147220 */ /* 0x040fe20000410000 */
[C---:B------:R-:W-:Y:S01]  /*1e3b0*/  FMUL.FTZ R14, R2.reuse, R189 ;  /* 0x000000bd020e7220 */ /* 0x040fe20000410000 */
[C---:B------:R-:W-:Y:S01]  /*1e3c0*/  FMUL.FTZ R21, R2.reuse, R192 ;  /* 0x000000c002157220 */ /* 0x040fe20000410000 */
[----:B------:R-:W0:Y:S01]  /*1e3d0*/  MUFU.TANH R3, R3 ;  /* 0x0000000300037308 */ /* 0x000e220000002400 */
[----:B------:R-:W-:Y:S02]  /*1e3e0*/  IMAD.U32 R192, RZ, RZ, UR38 ;  /* 0x00000026ffc07e24 */ /* 0x000fe4000f8e00ff */
        /* <DEDUP_REMOVED lines=83> */
[----:B------:R-:W-:Y:S01]  /*1e920*/  FMUL.FTZ R135, R2, R135 ;  /* 0x0000008702877220 */ /* 0x000fe20000410000 */
[----:B------:R-:W-:-:S02]  /*1e930*/  UMOV UR53, UR52 ;  /* 0x0000003400357c82 */ /* 0x000fc40008000000 */
        /* <DEDUP_REMOVED lines=21> */
[----:B------:R-:W-:Y:S08]  /*1ea90*/  MUFU.TANH R121, R121 ;  /* 0x0000007900797308 */ /* 0x000ff00000002400 */
[----:B------:R-:W-:Y:S08]  /*1eaa0*/  MUFU.TANH R124, R124 ;  /* 0x0000007c007c7308 */ /* 0x000ff00000002400 */
[----:B------:R-:W-:Y:S08]  /*1eab0*/  MUFU.TANH R125, R125 ;  /* 0x0000007d007d7308 */ /* 0x000ff00000002400 */
[----:B------:R-:W-:Y:S08]  /*1eac0*/  MUFU.TANH R128, R128 ;  /* 0x0000008000807308 */ /* 0x000ff00000002400 */
[----:B------:R-:W-:Y:S01]  /*1ead0*/  MUFU.TANH R129, R129 ;  /* 0x0000008100817308 */ /* 0x000fe20000002400 */
[----:B--2---:R-:W-:-:S07]  /*1eae0*/  IMAD R191, R200, 0x8, R18 ;  /* 0x00000008c8bf7824 */ /* 0x004fce00078e0212 */
[----:B------:R-:W-:Y:S01]  /*1eaf0*/  MUFU.TANH R132, R132 ;  /* 0x0000008400847308 */ /* 0x000fe20000002400 */
[----:B------:R-:W-:-:S05]  /*1eb00*/  VIADD R191, R191, 0x33440 ;  /* 0x00033440bfbf7836 */ /* 0x000fca0000000000 */
[----:B------:R-:W-:Y:S02]  /*1eb10*/  PRMT R191, R192, 0x654, R191 ;  /* 0x00000654c0bf7816 */ /* 0x000fe400000000bf */
[----:B------:R-:W-:Y:S02]  /*1eb20*/  MUFU.TANH R133, R133 ;  /* 0x0000008500857308 */ /* 0x000fe40000002400 */
[----:B------:R0:W-:Y:S06]  /*1eb30*/  SYNCS.ARRIVE.TRANS64.RED.A1T0 RZ, [R191+URZ], RZ ;  /* 0x000000ffbfff79a7 */ /* 0x0001ec000810043f */
[----:B------:R-:W-:Y:S01]  /*1eb40*/  MUFU.TANH R5, R5 ;  /* 0x0000000500057308 */ /* 0x000fe20000002400 */
[----:B0-----:R-:W-:-:S04]  /*1eb50*/  FMNMX.FTZ R191, R3, R8, !PT ;  /* 0x0000000803bf7209 */ /* 0x001fc80007810000 */
[----:B-1----:R-:W-:-:S03]  /*1eb60*/  FMNMX.FTZ R191, R4, R191, !PT ;  /* 0x000000bf04bf7209 */ /* 0x002fc60007810000 */
[----:B------:R-:W-:Y:S01]  /*1eb70*/  MUFU.TANH R6, R6 ;  /* 0x0000000600067308 */ /* 0x000fe20000002400 */
[----:B---3--:R-:W-:-:S04]  /*1eb80*/  FMNMX.FTZ R191, R7, R191, !PT ;  /* 0x000000bf07bf7209 */ /* 0x008fc80007810000 */
[----:B----4-:R-:W-:-:S03]  /*1eb90*/  FMNMX.FTZ R191, R14, R191, !PT ;  /* 0x000000bf0ebf7209 */ /* 0x010fc60007810000 */
[----:B------:R-:W-:Y:S01]  /*1eba0*/  MUFU.TANH R15, R15 ;  /* 0x0000000f000f7308 */ /* 0x000fe20000002400 */
[----:B-----5:R-:W-:-:S04]  /*1ebb0*/  FMNMX.FTZ R191, R21, R191, !PT ;  /* 0x000000bf15bf7209 */ /* 0x020fc80007810000 */
[----:B------:R-:W-:-:S03]  /*1ebc0*/  FMNMX.FTZ R191, R184, R191, !PT ;  /* 0x000000bfb8bf7209 */ /* 0x000fc60007810000 */
[----:B------:R-:W-:Y:S01]  /*1ebd0*/  MUFU.TANH R20, R20 ;  /* 0x0000001400147308 */ /* 0x000fe20000002400 */
[----:B------:R-:W-:-:S04]  /*1ebe0*/  FMNMX.FTZ R191, R187, R191, !PT ;  /* 0x000000bfbbbf7209 */ /* 0x000fc80007810000 */
        /* <DEDUP_REMOVED lines=19> */
[----:B------:R-:W0:Y:S01]  /*1ed20*/  MUFU.TANH R191, R120 ;  /* 0x0000007800bf7308 */ /* 0x000e220000002400 */
[----:B------:R-:W-:-:S04]  /*1ed30*/  FMNMX.FTZ R192, R160, R192, !PT ;  /* 0x000000c0a0c07209 */ /* 0x000fc80007810000 */
[----:B------:R-:W-:-:S03]  /*1ed40*/  FMNMX.FTZ R192, R161, R192, !PT ;  /* 0x000000c0a1c07209 */ /* 0x000fc60007810000 */
[----:B------:R-:W1:Y:S01]  /*1ed50*/  MUFU.TANH R174, R174 ;  /* 0x000000ae00ae7308 */ /* 0x000e620000002400 */
[----:B------:R-:W-:-:S04]  /*1ed60*/  FMNMX.FTZ R192, R164, R192, !PT ;  /* 0x000000c0a4c07209 */ /* 0x000fc80007810000 */
[----:B------:R-:W-:-:S03]  /*1ed70*/  FMNMX.FTZ R192, R165, R192, !PT ;  /* 0x000000c0a5c07209 */ /* 0x000fc60007810000 */
[----:B------:R-:W2:Y:S01]  /*1ed80*/  MUFU.TANH R175, R175 ;  /* 0x000000af00af7308 */ /* 0x000ea20000002400 */
[----:B------:R-:W-:-:S04]  /*1ed90*/  FMNMX.FTZ R192, R136, R192, !PT ;  /* 0x000000c088c07209 */ /* 0x000fc80007810000 */
[----:B------:R-:W-:-:S03]  /*1eda0*/  FMNMX.FTZ R192, R137, R192, !PT ;  /* 0x000000c089c07209 */ /* 0x000fc60007810000 */
[----:B------:R-:W3:Y:S01]  /*1edb0*/  MUFU.TANH R178, R178 ;  /* 0x000000b200b27308 */ /* 0x000ee20000002400 */
[----:B------:R-:W-:-:S04]  /*1edc0*/  FMNMX.FTZ R192, R140, R192, !PT ;  /* 0x000000c08cc07209 */ /* 0x000fc80007810000 */
[----:B------:R-:W-:-:S03]  /*1edd0*/  FMNMX.FTZ R192, R141, R192, !PT ;  /* 0x000000c08dc07209 */ /* 0x000fc60007810000 */
[----:B------:R-:W4:Y:S01]  /*1ede0*/  MUFU.TANH R179, R179 ;  /* 0x000000b300b37308 */ /* 0x000f220000002400 */
[----:B------:R-:W-:-:S04]  /*1edf0*/  FMNMX.FTZ R192, R144, R192, !PT ;  /* 0x000000c090c07209 */ /* 0x000fc80007810000 */
[----:B------:R-:W-:-:S03]  /*1ee00*/  FMNMX.FTZ R192, R145, R192, !PT ;  /* 0x000000c091c07209 */ /* 0x000fc60007810000 */
[----:B------:R-:W5:Y:S01]  /*1ee10*/  MUFU.TANH R182, R182 ;  /* 0x000000b600b67308 */ /* 0x000f620000002400 */
[----:B------:R-:W-:-:S04]  /*1ee20*/  FMNMX.FTZ R192, R148, R192, !PT ;  /* 0x000000c094c07209 */ /* 0x000fc80007810000 */
[----:B------:R-:W-:-:S03]  /*1ee30*/  FMNMX.FTZ R192, R149, R192, !PT ;  /* 0x000000c095c07209 */ /* 0x000fc60007810000 */
[----:B------:R-:W5:Y:S01]  /*1ee40*/  MUFU.TANH R183, R183 ;  /* 0x000000b700b77308 */ /* 0x000f620000002400 */
[----:B0-----:R-:W-:-:S04]  /*1ee50*/  FMNMX.FTZ R192, R191, R192, !PT ;  /* 0x000000c0bfc07209 */ /* 0x001fc80007810000 */
[----:B------:R-:W-:-:S03]  /*1ee60*/  FMNMX.FTZ R192, R121, R192, !PT ;  /* 0x000000c079c07209 */ /* 0x000fc60007810000 */
[----:B------:R-:W0:Y:S01]  /*1ee70*/  MUFU.TANH R154, R154 ;  /* 0x0000009a009a7308 */ /* 0x000e220000002400 */
[----:B------:R-:W-:-:S04]  /*1ee80*/  FMNMX.FTZ R192, R124, R192, !PT ;  /* 0x000000c07cc07209 */ /* 0x000fc80007810000 */
[----:B------:R-:W-:-:S03]  /*1ee90*/  FMNMX.FTZ R192, R125, R192, !PT ;  /* 0x000000c07dc07209 */ /* 0x000fc60007810000 */
[----:B------:R-:W0:Y:S01]  /*1eea0*/  MUFU.TANH R155, R155 ;  /* 0x0000009b009b7308 */ /* 0x000e220000002400 */
[----:B------:R-:W-:-:S04]  /*1eeb0*/  FMNMX.FTZ R192, R128, R192, !PT ;  /* 0x000000c080c07209 */ /* 0x000fc80007810000 */
[----:B------:R-:W-:-:S03]  /*1eec0*/  FMNMX.FTZ R192, R129, R192, !PT ;  /* 0x000000c081c07209 */ /* 0x000fc60007810000 */
[----:B------:R-:W0:Y:S01]  /*1eed0*/  MUFU.TANH R158, R158 ;  /* 0x0000009e009e7308 */ /* 0x000e220000002400 */
[----:B------:R-:W-:-:S04]  /*1eee0*/  FMNMX.FTZ R192, R132, R192, !PT ;  /* 0x000000c084c07209 */ /* 0x000fc80007810000 */
[----:B------:R-:W-:-:S03]  /*1eef0*/  FMNMX.FTZ R192, R133, R192, !PT ;  /* 0x000000c085c07209 */ /* 0x000fc60007810000 */
[----:B------:R-:W0:Y:S02]  /*1ef00*/  MUFU.TANH R159, R159 ;  /* 0x0000009f009f7308 */ /* 0x000e240000002400 */
[----:B------:R-:W1:Y:S06]  /*1ef10*/  SHFL.BFLY PT, R120, R192, 0x2, 0x1f ;  /* 0x0c401f00c0787f89 */ /* 0x000e6c00000e0000 */
[----:B------:R-:W0:Y:S08]  /*1ef20*/  MUFU.TANH R162, R162 ;  /* 0x000000a200a27308 */ /* 0x000e300000002400 */
[----:B------:R-:W0:Y:S08]  /*1ef30*/  MUFU.TANH R163, R163 ;  /* 0x000000a300a37308 */ /* 0x000e300000002400 */
[----:B------:R-:W0:Y:S01]  /*1ef40*/  MUFU.TANH R166, R166 ;  /* 0x000000a600a67308 */ /* 0x000e220000002400 */
[----:B-1----:R-:W-:-:S05]  /*1ef50*/  FMNMX.FTZ R120, R192, R120, !PT ;  /* 0x00000078c0787209 */ /* 0x002fca0007810000 */
[----:B------:R-:W1:Y:S02]  /*1ef60*/  SHFL.BFLY PT, R192, R120, 0x1, 0x1f ;  /* 0x0c201f0078c07f89 */ /* 0x000e6400000e0000 */
[----:B------:R-:W0:Y:S08]  /*1ef70*/  MUFU.TANH R167, R167 ;  /* 0x000000a700a77308 */ /* 0x000e300000002400 */
[----:B------:R-:W0:Y:S08]  /*1ef80*/  MUFU.TANH R138, R138 ;  /* 0x0000008a008a7308 */ /* 0x000e300000002400 */
[----:B------:R-:W0:Y:S01]  /*1ef90*/  MUFU.TANH R139, R139 ;  /* 0x0000008b008b7308 */ /* 0x000e220000002400 */
[----:B-1----:R-:W-:-:S07]  /*1efa0*/  FMNMX.FTZ R120, R120, R192, !PT ;  /* 0x000000c078787209 */ /* 0x002fce0007810000 */
[----:B------:R-:W1:Y:S01]  /*1efb0*/  MUFU.TANH R142, R142 ;  /* 0x0000008e008e7308 */ /* 0x000e620000002400 */
[----:B------:R-:W-:Y:S01]  /*1efc0*/  FMNMX.FTZ R192, R5, R9, !PT ;  /* 0x0000000905c07209 */ /* 0x000fe20007810000 */
[----:B------:R-:W-:-:S03]  /*1efd0*/  FADD.FTZ R8, -R120, R8 ;  /* 0x0000000878087221 */ /* 0x000fc60000010100 */
[----:B------:R-:W-:-:S03]  /*1efe0*/  FMNMX.FTZ R192, R6, R192, !PT ;  /* 0x000000c006c07209 */ /* 0x000fc60007810000 */
[----:B------:R-:W1:Y:S01]  /*1eff0*/  MUFU.TANH R143, R143 ;  /* 0x0000008f008f7308 */ /* 0x000e620000002400 */
[----:B------:R-:W-:Y:S01]  /*1f000*/  FMNMX.FTZ R192, R15, R192, !PT ;  /* 0x000000c00fc07209 */ /* 0x000fe20007810000 */
[----:B------:R-:W-:-:S03]  /*1f010*/  FMUL.FTZ R8, R8, UR53 ;  /* 0x0000003508087c20 */ /* 0x000fc60008410000 */
[----:B------:R-:W-:-:S03]  /*1f020*/  FMNMX.FTZ R192, R20, R192, !PT ;  /* 0x000000c014c07209 */ /* 0x000fc60007810000 */
[----:B------:R-:W1:Y:S01]  /*1f030*/  MUFU.TANH R146, R146 ;  /* 0x0000009200927308 */ /* 0x000e620000002400 */
[----:B------:R-:W-:-:S04]  /*1f040*/  FMNMX.FTZ R192, R185, R192, !PT ;  /* 0x000000c0b9c07209 */ /* 0x000fc80007810000 */
        /* <DEDUP_REMOVED lines=9> */
[----:B--2---:R-:W-:-:S03]  /*1f0e0*/  FMNMX.FTZ R192, R175, R192, !PT ;  /* 0x000000c0afc07209 */ /* 0x004fc60007810000 */
[----:B------:R-:W-:Y:S01]  /*1f0f0*/  MUFU.TANH R123, R123 ;  /* 0x0000007b007b7308 */ /* 0x000fe20000002400 */
[----:B---3--:R-:W-:-:S04]  /*1f100*/  FMNMX.FTZ R192, R178, R192, !PT ;  /* 0x000000c0b2c07209 */ /* 0x008fc80007810000 */
[----:B----4-:R-:W-:-:S03]  /*1f110*/  FMNMX.FTZ R192, R179, R192, !PT ;  /* 0x000000c0b3c07209 */ /* 0x010fc60007810000 */
[----:B------:R-:W-:Y:S01]  /*1f120*/  MUFU.TANH R126, R126 ;  /* 0x0000007e007e7308 */ /* 0x000fe20000002400 */
[----:B-----5:R-:W-:-:S04]  /*1f130*/  FMNMX.FTZ R192, R182, R192, !PT ;  /* 0x000000c0b6c07209 */ /* 0x020fc80007810000 */
[----:B------:R-:W-:-:S03]  /*1f140*/  FMNMX.FTZ R192, R183, R192, !PT ;  /* 0x000000c0b7c07209 */ /* 0x000fc60007810000 */
[----:B------:R-:W-:Y:S01]  /*1f150*/  MUFU.TANH R127, R127 ;  /* 0x0000007f007f7308 */ /* 0x000fe20000002400 */
[----:B0-----:R-:W-:-:S04]  /*1f160*/  FMNMX.FTZ R192, R154, R192, !PT ;  /* 0x000000c09ac07209 */ /* 0x001fc80007810000 */
        /* <DEDUP_REMOVED lines=10> */
[----:B------:R-:W2:Y:S01]  /*1f210*/  MUFU.TANH R134, R134 ;  /* 0x0000008600867308 */ /* 0x000ea20000002400 */
[----:B------:R-:W-:-:S04]  /*1f220*/  FMNMX.FTZ R193, R138, R193, !PT ;  /* 0x000000c18ac17209 */ /* 0x000fc80007810000 */
[----:B------:R-:W-:-:S03]  /*1f230*/  FMNMX.FTZ R193, R139, R193, !PT ;  /* 0x000000c18bc17209 */ /* 0x000fc60007810000 */
[----:B------:R-:W-:Y:S01]  /*1f240*/  MUFU.EX2 R8, R8 ;  /* 0x0000000800087308 */ /* 0x000fe20000000800 */
[----:B-1----:R-:W-:-:S04]  /*1f250*/  FMNMX.FTZ R193, R142, R193, !PT ;  /* 0x000000c18ec17209 */ /* 0x002fc80007810000 */
[----:B------:R-:W-:-:S04]  /*1f260*/  FMNMX.FTZ R193, R143, R193, !PT ;  /* 0x000000c18fc17209 */ /* 0x000fc80007810000 */
[----:B------:R-:W-:-:S04]  /*1f270*/  FMNMX.FTZ R193, R146, R193, !PT ;  /* 0x000000c192c17209 */ /* 0x000fc80007810000 */
[----:B------:R-:W-:-:S04]  /*1f280*/  FMNMX.FTZ R193, R147, R193, !PT ;  /* 0x000000c193c17209 */ /* 0x000fc80007810000 */
[----:B------:R-:W-:-:S04]  /*1f290*/  FMNMX.FTZ R193, R150, R193, !PT ;  /* 0x000000c196c17209 */ /* 0x000fc80007810000 */
[----:B------:R-:W-:-:S04]  /*1f2a0*/  FMNMX.FTZ R193, R151, R193, !PT ;  /* 0x000000c197c17209 */ /* 0x000fc80007810000 */
[----:B0-----:R-:W-:-:S04]  /*1f2b0*/  FMNMX.FTZ R193, R192, R193, !PT ;  /* 0x000000c1c0c17209 */ /* 0x001fc80007810000 */
[----:B------:R-:W-:-:S04]  /*1f2c0*/  FMNMX.FTZ R193, R123, R193, !PT ;  /* 0x000000c17bc17209 */ /* 0x000fc80007810000 */
[----:B------:R-:W-:Y:S02]  /*1f2d0*/  FMNMX.FTZ R122, R126, R193, !PT ;  /* 0x000000c17e7a7209 */ /* 0x000fe40007810000 */
[----:B------:R-:W0:Y:S02]  /*1f2e0*/  MUFU.TANH R193, R135 ;  /* 0x0000008700c17308 */ /* 0x000e240000002400 */
[----:B------:R-:W-:-:S04]  /*1f2f0*/  FMNMX.FTZ R122, R127, R122, !PT ;  /* 0x0000007a7f7a7209 */ /* 0x000fc80007810000 */
[----:B------:R-:W-:-:S04]  /*1f300*/  FMNMX.FTZ R122, R130, R122, !PT ;  /* 0x0000007a827a7209 */ /* 0x000fc80007810000 */
[----:B------:R-:W-:-:S04]  /*1f310*/  FMNMX.FTZ R122, R131, R122, !PT ;  /* 0x0000007a837a7209 */ /* 0x000fc80007810000 */
[----:B--2---:R-:W-:-:S04]  /*1f320*/  FMNMX.FTZ R122, R134, R122, !PT ;  /* 0x0000007a867a7209 */ /* 0x004fc80007810000 */
[----:B0-----:R-:W-:-:S05]  /*1f330*/  FMNMX.FTZ R122, R193, R122, !PT ;  /* 0x0000007ac17a7209 */ /* 0x001fca0007810000 */
[----:B------:R-:W0:Y:S02]  /*1f340*/  SHFL.BFLY PT, R135, R122, 0x2, 0x1f ;  /* 0x0c401f007a877f89 */ /* 0x000e2400000e0000 */
[----:B0-----:R-:W-:-:S05]  /*1f350*/  FMNMX.FTZ R122, R122, R135, !PT ;  /* 0x000000877a7a7209 */ /* 0x001fca0007810000 */
[----:B------:R-:W0:Y:S02]  /*1f360*/  SHFL.BFLY PT, R135, R122, 0x1, 0x1f ;  /* 0x0c201f007a877f89 */ /* 0x000e2400000e0000 */
[----:B0-----:R-:W-:Y:S02]  /*1f370*/  FMNMX.FTZ R122, R122, R135, !PT ;  /* 0x000000877a7a7209 */ /* 0x001fe40007810000 */
[----:B------:R-:W-:-:S03]  /*1f380*/  MOV R135, UR53 ;  /* 0x0000003500877c02 */ /* 0x000fc60008000f00 */
[----:B------:R-:W-:Y:S02]  /*1f390*/  FADD.FTZ R9, -R122, R9 ;  /* 0x000000097a097221 */ /* 0x000fe40000010100 */
[----:B------:R-:W-:-:S01]  /*1f3a0*/  FFMA.FTZ R194, R120, R135, -8 ;  /* 0xc100000078c27423 */ /* 0x000fc20000010087 */
[----:B------:R-:W-:Y:S01]  /*1f3b0*/  FFMA.FTZ R135, R122, R135, -8 ;  /* 0xc10000007a877423 */ /* 0x000fe20000010087 */
[----:B------:R-:W-:Y:S02]  /*1f3c0*/  FMUL.FTZ R9, R9, UR53 ;  /* 0x0000003509097c20 */ /* 0x000fe40008410000 */
[----:B------:R-:W-:Y:S01]  /*1f3d0*/  FFMA.FTZ R3, R3, UR53, -R194 ;  /* 0x0000003503037c23 */ /* 0x000fe200080108c2 */
[----:B------:R-:W-:-:S01]  /*1f3e0*/  FFMA.FTZ R5, R5, UR53, -R135 ;  /* 0x0000003505057c23 */ /* 0x000fc20008010887 */
[----:B------:R-:W-:Y:S01]  /*1f3f0*/  FFMA.FTZ R4, R4, UR53, -R194 ;  /* 0x0000003504047c23 */ /* 0x000fe200080108c2 */
[----:B------:R-:W-:-:S01]  /*1f400*/  FFMA.FTZ R6, R6, UR53, -R135 ;  /* 0x0000003506067c23 */ /* 0x000fc20008010887 */
[----:B------:R-:W-:Y:S01]  /*1f410*/  MUFU.EX2 R9, R9 ;  /* 0x0000000900097308 */ /* 0x000fe20000000800 */
[----:B------:R-:W-:-:S01]  /*1f420*/  FFMA.FTZ R7, R7, UR53, -R194 ;  /* 0x0000003507077c23 */ /* 0x000fc200080108c2 */
[----:B------:R-:W-:Y:S01]  /*1f430*/  FFMA.FTZ R15, R15, UR53, -R135 ;  /* 0x000000350f0f7c23 */ /* 0x000fe20008010887 */
[----:B------:R-:W-:-:S01]  /*1f440*/  FFMA.FTZ R14, R14, UR53, -R194 ;  /* 0x000000350e0e7c23 */ /* 0x000fc200080108c2 */
[----:B------:R-:W-:Y:S01]  /*1f450*/  FFMA.FTZ R20, R20, UR53, -R135 ;  /* 0x0000003514147c23 */ /* 0x000fe20008010887 */
[----:B------:R-:W-:-:S01]  /*1f460*/  FFMA.FTZ R21, R21, UR53, -R194 ;  /* 0x0000003515157c23 */ /* 0x000fc200080108c2 */
[----:B------:R-:W-:Y:S01]  /*1f470*/  FFMA.FTZ R185, R185, UR53, -R135 ;  /* 0x00000035b9b97c23 */ /* 0x000fe20008010887 */
[----:B------:R-:W-:-:S01]  /*1f480*/  FFMA.FTZ R184, R184, UR53, -R194 ;  /* 0x00000035b8b87c23 */ /* 0x000fc200080108c2 */
[----:B------:R-:W0:Y:S01]  /*1f490*/  MUFU.EX2 R3, R3 ;  /* 0x0000000300037308 */ /* 0x000e220000000800 */
[----:B------:R-:W-:-:S01]  /*1f4a0*/  FFMA.FTZ R186, R186, UR53, -R135 ;  /* 0x00000035baba7c23 */ /* 0x000fc20008010887 */
[----:B------:R-:W-:Y:S01]  /*1f4b0*/  FFMA.FTZ R187, R187, UR53, -R194 ;  /* 0x00000035bbbb7c23 */ /* 0x000fe200080108c2 */
        /* <DEDUP_REMOVED lines=37> */
[----:B------:R-:W3:Y:S01]  /*1f710*/  MUFU.EX2 R15, R15 ;  /* 0x0000000f000f7308 */ /* 0x000ee20000000800 */
[----:B------:R-:W-:-:S01]  /*1f720*/  FFMA.FTZ R131, R131, UR53, -R135 ;  /* 0x0000003583837c23 */ /* 0x000fc20008010887 */
[--C-:B------:R-:W-:Y:S01]  /*1f730*/  FFMA.FTZ R134, R134, UR53, -R135.reuse ;  /* 0x0000003586867c23 */ /* 0x100fe20008010887 */
[----:B------:R-:W-:-:S01]  /*1f740*/  FFMA.FTZ R135, R193, UR53, -R135 ;  /* 0x00000035c1877c23 */ /* 0x000fc20008010887 */
[----:B--2---:R-:W-:Y:S01]  /*1f750*/  FADD.FTZ R12, R4, R12 ;  /* 0x0000000c040c7221 */ /* 0x004fe20000010000 */
[----:B------:R-:W-:-:S01]  /*1f760*/  FFMA.FTZ R188, R188, UR53, -R194 ;  /* 0x00000035bcbc7c23 */ /* 0x000fc200080108c2 */
[----:B0-----:R-:W-:Y:S01]  /*1f770*/  FADD.FTZ R193, R6, R11 ;  /* 0x0000000b06c17221 */ /* 0x001fe20000010000 */
[----:B------:R-:W-:-:S01]  /*1f780*/  FFMA.FTZ R168, R168, UR53, -R194 ;  /* 0x00000035a8a87c23 */ /* 0x000fc200080108c2 */
[----:B------:R-:W0:Y:S01]  /*1f790*/  MUFU.EX2 R14, R14 ;  /* 0x0000000e000e7308 */ /* 0x000e220000000800 */
[----:B-1----:R-:W-:-:S01]  /*1f7a0*/  FADD.FTZ R11, R7, R12 ;  /* 0x0000000c070b7221 */ /* 0x002fc20000010000 */
[--C-:B------:R-:W-:Y:S01]  /*1f7b0*/  FFMA.FTZ R169, R169, UR53, -R194.reuse ;  /* 0x00000035a9a97c23 */ /* 0x100fe200080108c2 */
[----:B------:R-:W-:-:S01]  /*1f7c0*/  FFMA.FTZ R172, R172, UR53, -R194 ;  /* 0x00000035acac7c23 */ /* 0x000fc200080108c2 */
[--C-:B------:R-:W-:Y:S01]  /*1f7d0*/  FFMA.FTZ R173, R173, UR53, -R194.reuse ;  /* 0x00000035adad7c23 */ /* 0x100fe200080108c2 */
[----:B------:R-:W-:-:S01]  /*1f7e0*/  FFMA.FTZ R176, R176, UR53, -R194 ;  /* 0x00000035b0b07c23 */ /* 0x000fc200080108c2 */
[--C-:B------:R-:W-:Y:S01]  /*1f7f0*/  FFMA.FTZ R177, R177, UR53, -R194.reuse ;  /* 0x00000035b1b17c23 */ /* 0x100fe200080108c2 */
[----:B------:R-:W-:-:S01]  /*1f800*/  FFMA.FTZ R180, R180, UR53, -R194 ;  /* 0x00000035b4b47c23 */ /* 0x000fc200080108c2 */
[----:B------:R-:W1:Y:S01]  /*1f810*/  MUFU.EX2 R20, R20 ;  /* 0x0000001400147308 */ /* 0x000e620000000800 */
[----:B---3--:R-:W-:-:S01]  /*1f820*/  FADD.FTZ R12, R15, R193 ;  /* 0x000000c10f0c7221 */ /* 0x008fc20000010000 */
[--C-:B------:R-:W-:Y:S01]  /*1f830*/  FFMA.FTZ R181, R181, UR53, -R194.reuse ;  /* 0x00000035b5b57c23 */ /* 0x100fe200080108c2 */
[----:B------:R-:W-:-:S01]  /*1f840*/  FFMA.FTZ R152, R152, UR53, -R194 ;  /* 0x0000003598987c23 */ /* 0x000fc200080108c2 */
[--C-:B------:R-:W-:Y:S01]  /*1f850*/  FFMA.FTZ R153, R153, UR53, -R194.reuse ;  /* 0x0000003599997c23 */ /* 0x100fe200080108c2 */
[----:B------:R-:W-:-:S01]  /*1f860*/  FFMA.FTZ R156, R156, UR53, -R194 ;  /* 0x000000359c9c7c23 */ /* 0x000fc200080108c2 */
[--C-:B------:R-:W-:Y:S01]  /*1f870*/  FFMA.FTZ R157, R157, UR53, -R194.reuse ;  /* 0x000000359d9d7c23 */ /* 0x100fe200080108c2 */
[----:B------:R-:W-:-:S01]  /*1f880*/  FFMA.FTZ R160, R160, UR53, -R194 ;  /* 0x00000035a0a07c23 */ /* 0x000fc200080108c2 */
[----:B------:R-:W2:Y:S01]  /*1f890*/  MUFU.EX2 R21, R21 ;  /* 0x0000001500157308 */ /* 0x000ea20000000800 */
        /* <DEDUP_REMOVED lines=16> */
[----:B--2---:R-:W-:-:S01]  /*1f9a0*/  FADD.FTZ R11, R21, R11 ;  /* 0x0000000b150b7221 */ /* 0x004fc20000010000 */
        /* <DEDUP_REMOVED lines=8> */
[----:B------:R-:W-:-:S06]  /*1fa30*/  FFMA.FTZ R133, R133, UR53, -R194 ;  /* 0x0000003585857c23 */ /* 0x000fcc00080108c2 */
        /* <DEDUP_REMOVED lines=135> */
[----:B--2---:R-:W-:-:S01]  /*202b0*/  FADD.FTZ R193, R134, R12 ;  /* 0x0000000c86c17221 */ /* 0x004fc20000010000 */
[----:B0-----:R-:W-:-:S03]  /*202c0*/  FADD.FTZ R12, R133, R11 ;  /* 0x0000000b850c7221 */ /* 0x001fc60000010000 */
[----:B-1----:R-:W-:Y:S01]  /*202d0*/  FADD.FTZ R11, R135, R193 ;  /* 0x000000c1870b7221 */ /* 0x002fe20000010000 */
[----:B------:R-:W-:Y:S06]  /*202e0*/  @!P0 BRA `(.L_x_595) ;  /* 0x0000000000048947 */ /* 0x000fec0003800000 */
[----:B------:R-:W-:Y:S01]  /*202f0*/  BPT.TRAP 0x1 ;  /* 0x000000040000795c */ /* 0x000fe20000300000 */
.L_x_595:
[----:B------:R-:W2:Y:S01]  /*20300*/  LDL R194, [R1+0x40] ;  /* 0x0000400001c27983 */ /* 0x000ea20000100800 */
[----:B------:R-:W-:Y:S01]  /*20310*/  F2FP.SATFINITE.E4M3.F32.PACK_AB_MERGE_C R7, R14, R7, RZ ;  /* 0x000000070e07723e */ /* 0x000fe200048070ff */
[----:B------:R-:W-:Y:S01]  /*20320*/  IMAD R0, R0, 0x8, R18 ;  /* 0x0000000800007824 */ /* 0x000fe200078e0212 */
[----:B------:R-:W-:Y:S01]  /*20330*/  F2FP.SATFINITE.E4M3.F32.PACK_AB_MERGE_C R15, R20, R15, RZ ;  /* 0x0000000f140f723e */ /* 0x000fe200048070ff */
[----:B------:R-:W-:Y:S01]  /*20340*/  IMAD.U32 R193, RZ, RZ, UR38 ;  /* 0x00000026ffc17e24 */ /* 0x000fe2000f8e00ff */
[----:B------:R-:W-:Y:S01]  /*20350*/  F2FP.SATFINITE.E4M3.F32.PACK_AB_MERGE_C R7, R4, R3, R7 ;  /* 0x000000030407723e */ /* 0x000fe20004807007 */
[----:B------:R-:W-:Y:S01]  /*20360*/  VIADD R0, R0, 0x33460 ;  /* 0x0003346000007836 */ /* 0x000fe20000000000 */
[----:B------:R0:W5:Y:S01]  /*20370*/  LDL R3, [R1+0x34] ;  /* 0x0000340001037983 */ /* 0x0001620000100800 */
        /* <DEDUP_REMOVED lines=36> */
[----:B------:R-:W-:Y:S01]  /*205c0*/  PRMT R0, R193, 0x654, R0 ;  /* 0x00000654c1007816 */ /* 0x000fe20000000000 */
[-C--:B------:R-:W-:Y:S01]  /*205d0*/  FMUL.FTZ R60, R60, R8.reuse ;  /* 0x000000083c3c7220 */ /* 0x080fe20000410000 */
[----:B------:R-:W-:Y:S01]  /*205e0*/  F2FP.SATFINITE.E4M3.F32.PACK_AB_MERGE_C R15, R6, R5, R15 ;  /* 0x00000005060f723e */ /* 0x000fe2000480700f */
[----:B------:R-:W-:Y:S01]  /*205f0*/  FMUL.FTZ R61, R61, R8 ;  /* 0x000000083d3d7220 */ /* 0x000fe20000410000 */
[----:B------:R-:W-:Y:S01]  /*20600*/  F2FP.SATFINITE.E4M3.F32.PACK_AB_MERGE_C R189, R186, R185, R189 ;  /* 0x000000b9babd723e */ /* 0x000fe200048070bd */
[----:B------:R1:W-:Y:S01]  /*20610*/  SYNCS.ARRIVE.TRANS64.RED.A1T0 RZ, [R0+URZ], RZ ;  /* 0x000000ff00ff79a7 */ /* 0x0003e2000810043f */
[----:B------:R-:W-:Y:S01]  /*20620*/  F2FP.SATFINITE.E4M3.F32.PACK_AB_MERGE_C R172, R169, R168, R172 ;  /* 0x000000a8a9ac723e */ /* 0x000fe200048070ac */
[----:B------:R-:W-:Y:S01]  /*20630*/  FMUL.FTZ R64, R64, R8 ;  /* 0x0000000840407220 */ /* 0x000fe20000410000 */
        /* <DEDUP_REMOVED lines=17> */
[-C--:B------:R-:W-:Y:S01]  /*20750*/  FMUL.FTZ R81, R81, R8.reuse ;  /* 0x0000000851517220 */ /* 0x080fe20000410000 */
        /* <DEDUP_REMOVED lines=73> */
[----:B-1----:R-:W-:Y:S01]  /*20bf0*/  IMAD.MOV.U32 R0, RZ, RZ, R200 ;  /* 0x000000ffff007224 */ /* 0x002fe200078e00c8 */
[----:B------:R-:W-:Y:S01]  /*20c00*/  MOV R9, R122 ;  /* 0x0000007a00097202 */ /* 0x000fe20000000f00 */
[----:B------:R-:W-:Y:S01]  /*20c10*/  IMAD.MOV.U32 R8, RZ, RZ, R120 ;  /* 0x000000ffff087224 */ /* 0x000fe200078e0078 */
[----:B------:R-:W-:Y:S01]  /*20c20*/  MOV R218, R187 ;  /* 0x000000bb00da7202 */ /* 0x000fe20000000f00 */
        /* <DEDUP_REMOVED lines=19> */
[C---:B--2---:R-:W-:Y:S01]  /*20d60*/  ISETP.GT.AND P1, PT, R10.reuse, R194, PT ;  /* 0x000000c20a00720c */ /* 0x044fe20003f24270 */
[----:B------:R-:W-:-:S12]  /*20d70*/  VIADD R10, R10, 0xffffffff ;  /* 0xffffffff0a0a7836 */ /* 0x000fd80000000000 */
[----:B0-----:R-:W-:Y:S05]  /*20d80*/  @P1 BRA `(.L_x_596) ;  /* 0xffffffc000101947 */ /* 0x001fea000383ffff */
.L_x_584:
[----:B------:R-:W-:Y:S05]  /*20d90*/  WARPSYNC.ALL ;  /* 0x0000000000007948 */ /* 0x000fea0003800000 */
[----:B------:R-:W-:Y:S06]  /*20da0*/  BAR.ARV 0x8, 0x180 ;  /* 0x0206000000007b1d */ /* 0x000fec0000002000 */
[----:B------:R-:W-:Y:S05]  /*20db0*/  @!P0 BRA `(.L_x_597) ;  /* 0x0000000000048947 */ /* 0x000fea0003800000 */
[----:B------:R-:W-:Y:S01]  /*20dc0*/  BPT.TRAP 0x1 ;  /* 0x000000040000795c */ /* 0x000fe20000300000 */
.L_x_597:
[----:B------:R-:W2:Y:S04]  /*20dd0*/  LDL R0, [R1+0x34] ;  /* 0x0000340001007983 */ /* 0x000ea80000100800 */
[----:B------:R-:W3:Y:S01]  /*20de0*/  LDL R2, [R1+0x24] ;  /* 0x0000240001027983 */ /* 0x000ee20000100800 */
[----:B--2--5:R-:W-:Y:S01]  /*20df0*/  SHF.L.U32 R3, R0, 0x1f, RZ ;  /* 0x0000001f00037819 */ /* 0x024fe200000006ff */
[----:B---3--:R-:W-:-:S04]  /*20e00*/  IMAD R8, R2, 0x8, R18 ;  /* 0x0000000802087824 */ /* 0x008fc800078e0212 */
[----:B------:R0:W1:Y:S01]  /*20e10*/  SYNCS.PHASECHK.TRANS64.TRYWAIT P1, [R8+URZ+0x33450], R3 ;  /* 0x03345003080075a7 */ /* 0x000062000802017f */
[----:B------:R-:W-:Y:S05]  /*20e20*/  @!P0 BRA `(.L_x_598) ;  /* 0x0000000000048947 */ /* 0x000fea0003800000 */
[----:B------:R-:W-:Y:S01]  /*20e30*/  BPT.TRAP 0x1 ;  /* 0x000000040000795c */ /* 0x000fe20000300000 */
.L_x_598:
[----:B------:R-:W-:-:S05]  /*20e40*/  VIADD R18, R18, 0x200 ;  /* 0x0000020012127836 */ /* 0x000fca0000000000 */
[----:B------:R-:W-:-:S04]  /*20e50*/  SHF.R.U32.HI R18, RZ, 0x4, R18 ;  /* 0x00000004ff127819 */ /* 0x000fc80000011612 */
[----:B------:R-:W-:-:S04]  /*20e60*/  LOP3.LUT R18, R18, 0x3fff, RZ, 0xc0, !PT ;  /* 0x00003fff12127812 */ /* 0x000fc800078ec0ff */
[----:B------:R-:W-:Y:S01]  /*20e70*/  LOP3.LUT R18, R18, 0x10000, RZ, 0xfc, !PT ;  /* 0x0001000012127812 */ /* 0x000fe200078efcff */
[----:B-1----:R-:W-:Y:S06]  /*20e80*/  @P1 BRA `(.L_x_599) ;  /* 0x0000000000081947 */ /* 0x002fec0003800000 */
[----:B------:R-:W1:Y:S02]  /*20e90*/  SYNCS.PHASECHK.TRANS64.TRYWAIT P1, [R8+URZ+0x33450], R3 ;  /* 0x03345003080075a7 */ /* 0x000e64000802017f */
[----:B-1----:R-:W-:Y:S05]  /*20ea0*/  @!P1 BRA `(.L_x_600) ;  /* 0x000000fc00949947 */ /* 0x002fea0003800000 */
.L_x_599:
[----:B------:R-:W2:Y:S01]  /*20eb0*/  LDL R128, [R1+0x24] ;  /* 0x0000240001807983 */ /* 0x000ea20000100800 */
[----:B01----:R-:W-:Y:S01]  /*20ec0*/  MOV R3, 0xc0000010 ;  /* 0xc000001000037802 */ /* 0x003fe20000000f00 */
[----:B------:R-:W-:Y:S05]  /*20ed0*/  WARPSYNC.ALL ;  /* 0x0000000000007948 */ /* 0x000fea0003800000 */
[----:B------:R-:W-:Y:S01]  /*20ee0*/  R2UR UR7, R3 ;  /* 0x00000000030772ca */ /* 0x000fe200000e0000 */
[----:B------:R-:W-:Y:S01]  /*20ef0*/  WARPGROUP.ARRIVE ;  /* 0x00000000000079c5 */ /* 0x000fe20000000000 */
[----:B------:R-:W3:Y:S04]  /*20f00*/  LDL R0, [R1+0x5c] ;  /* 0x00005c0001007983 */ /* 0x000ee80000100800 */
[----:B------:R-:W4:Y:S01]  /*20f10*/  LDL R9, [R1+0x4c] ;  /* 0x00004c0001097983 */ /* 0x000f220000100800 */
[----:B------:R-:W-:Y:S01]  /*20f20*/  IMAD.MOV.U32 R5, RZ, RZ, -0x3ffffff0 ;  /* 0xc0000010ff057424 */ /* 0x000fe200078e00ff */
[----:B------:R-:W-:Y:S01]  /*20f30*/  ULDC.64 UR4, c[0x0][0x9a0] ;  /* 0x0002680000047ab9 */ /* 0x000fe20000000a00 */
[----:B--2---:R-:W-:-:S05]  /*20f40*/  IMAD R2, R128, 0x780, R18 ;  /* 0x0000078080027824 */ /* 0x004fca00078e0212 */
[----:B------:R-:W-:-:S13]  /*20f50*/  R2UR UR6, R2 ;  /* 0x00000000020672ca */ /* 0x000fda00000e0000 */
[----:B------:R-:W-:Y:S01]  /*20f60*/  QGMMA.64x192x32.F32.E4M3.E4M3 R24, R216, gdesc[UR4], R24, gsb0 ;  /* 0x02e00004d8187df3 */ /* 0x000fe20008000818 */
[----:B------:R-:W-:Y:S01]  /*20f70*/  VIADD R4, R2, 0x180 ;  /* 0x0000018002047836 */ /* 0x000fe20000000000 */
[----:B------:R-:W-:-:S04]  /*20f80*/  R2UR UR7, R5 ;  /* 0x00000000050772ca */ /* 0x000fc800000e0000 */
[----:B------:R-:W-:Y:S01]  /*20f90*/  R2UR UR6, R4 ;  /* 0x00000000040672ca */ /* 0x000fe200000e0000 */
[----:B------:R-:W-:Y:S02]  /*20fa0*/  VIADD R4, R2, 0x300 ;  /* 0x0000030002047836 */ /* 0x000fe40000000000 */
[----:B------:R-:W-:Y:S01]  /*20fb0*/  IMAD.MOV.U32 R5, RZ, RZ, -0x3ffffff0 ;  /* 0xc0000010ff057424 */ /* 0x000fe200078e00ff */
[----:B------:R-:W-:-:S04]  /*20fc0*/  ISETP.NE.U32.AND P1, PT, RZ, UR4, PT ;  /* 0x00000004ff007c0c */ /* 0x000fc8000bf25070 */
[----:B------:R-:W-:-:S13]  /*20fd0*/  ISETP.NE.AND.EX P1, PT, RZ, UR5, PT, P1 ;  /* 0x00000005ff007c0c */ /* 0x000fda000bf25310 */
[----:B------:R-:W3:Y:S01]  /*20fe0*/  @P1 LDC.64 R6, c[0x0][0x9c8] ;  /* 0x00027200ff061b82 */ /* 0x000ee20000000a00 */
[----:B------:R-:W-:Y:S02]  /*20ff0*/  WARPGROUP.DEPBAR.LE gsb0, 0x0 ;  /* 0x00008000000079c5 */ /* 0x000fe40000010000 */
[----:B------:R-:W-:-:S06]  /*21000*/  WARPGROUP.ARRIVE ;  /* 0x00000000000079c5 */ /* 0x000fcc0000000000 */
[----:B------:R-:W-:Y:S01]  /*21010*/  QGMMA.64x192x32.F32.E4M3.E4M3 R24, R212, gdesc[UR4], R24, gsb0 ;  /* 0x02e00004d4187df3 */ /* 0x000fe20008000818 */
[----:B------:R-:W-:Y:S02]  /*21020*/  R2UR UR6, R4 ;  /* 0x00000000040672ca */ /* 0x000fe400000e0000 */
[----:B------:R-:W-:Y:S02]  /*21030*/  R2UR UR7, R5 ;  /* 0x00000000050772ca */ /* 0x000fe400000e0000 */
[----:B------:R-:W0:Y:S01]  /*21040*/  @P1 LDC.64 R4, c[0x0][0x9d0] ;  /* 0x00027400ff041b82 */ /* 0x000e220000000a00 */
[----:B---3--:R-:W-:-:S04]  /*21050*/  @P1 IMAD R0, R0, R6, RZ ;  /* 0x0000000600001224 */ /* 0x008fc800078e02ff */
[C---:B----4-:R-:W-:Y:S02]  /*21060*/  @P1 IMAD R3, R9.reuse, R7, R0 ;  /* 0x0000000709031224 */ /* 0x050fe400078e0200 */
[----:B------:R-:W-:-:S05]  /*21070*/  @P1 IMAD.WIDE.U32 R6, R9, R6, RZ ;  /* 0x0000000609061225 */ /* 0x000fca00078e00ff */
[----:B------:R-:W-:Y:S01]  /*21080*/  @P1 IADD3 R7, R7, R3, RZ ;  /* 0x0000000307071210 */ /* 0x000fe20007ffe0ff */
[----:B------:R-:W-:Y:S02]  /*21090*/  IMAD.MOV.U32 R0, RZ, RZ, 0x3f800000 ;  /* 0x3f800000ff007424 */ /* 0x000fe400078e00ff */
[----:B0-----:R-:W-:-:S04]  /*210a0*/  @P1 IMAD.WIDE.U32 R6, R223, R4, R6 ;  /* 0x00000004df061225 */ /* 0x001fc800078e0006 */
[----:B------:R-:W-:Y:S01]  /*210b0*/  @P1 IMAD R5, R223, R5, R7 ;  /* 0x00000005df051224 */ /* 0x000fe200078e0207 */
[----:B------:R-:W-:-:S04]  /*210c0*/  @P1 LEA R4, P2, R6, UR4, 0x2 ;  /* 0x0000000406041c11 */ /* 0x000fc8000f8410ff */
[----:B------:R-:W-:-:S05]  /*210d0*/  @P1 LEA.HI.X R5, R6, UR5, R5, 0x2, P2 ;  /* 0x0000000506051c11 */ /* 0x000fca00090f1405 */
[----:B------:R0:W2:Y:S02]  /*210e0*/  @P1 LDG.E R0, desc[UR50][R4.64] ;  /* 0x0000003204001981 */ /* 0x0000a4000c1e1900 */
[----:B0-----:R-:W-:Y:S02]  /*210f0*/  VIADD R4, R2, 0x480 ;  /* 0x0000048002047836 */ /* 0x001fe40000000000 */
[----:B------:R-:W-:Y:S01]  /*21100*/  IMAD.MOV.U32 R5, RZ, RZ, -0x3ffffff0 ;  /* 0xc0000010ff057424 */ /* 0x000fe200078e00ff */
[----:B------:R-:W-:Y:S02]  /*21110*/  WARPGROUP.DEPBAR.LE gsb0, 0x0 ;  /* 0x00008000000079c5 */ /* 0x000fe40000010000 */
[----:B------:R-:W-:-:S06]  /*21120*/  WARPGROUP.ARRIVE ;  /* 0x00000000000079c5 */ /* 0x000fcc0000000000 */
[----:B------:R-:W-:Y:S01]  /*21130*/  QGMMA.64x192x32.F32.E4M3.E4M3 R24, R200, gdesc[UR4], R24, gsb0 ;  /* 0x02e00004c8187df3 */ /* 0x000fe20008000818 */
[----:B------:R-:W-:Y:S02]  /*21140*/  R2UR UR6, R4 ;  /* 0x00000000040672ca */ /* 0x000fe400000e0000 */
[----:B------:R-:W-:Y:S01]  /*21150*/  R2UR UR7, R5 ;  /* 0x00000000050772ca */ /* 0x000fe200000e0000 */
[----:B------:R-:W-:Y:S01]  /*21160*/  VIADD R2, R2, 0x600 ;  /* 0x0000060002027836 */ /* 0x000fe20000000000 */
[----:B------:R-:W-:Y:S01]  /*21170*/  MOV R3, 0xc0000010 ;  /* 0xc000001000037802 */ /* 0x000fe20000000f00 */
[----:B------:R-:W0:Y:S01]  /*21180*/  SHFL.BFLY PT, R6, R11, 0x2, 0x1f ;  /* 0x0c401f000b067f89 */ /* 0x000e2200000e0000 */
[----:B------:R-:W-:Y:S02]  /*21190*/  WARPGROUP.DEPBAR.LE gsb0, 0x0 ;  /* 0x00008000000079c5 */ /* 0x000fe40000010000 */
[----:B------:R-:W-:-:S11]  /*211a0*/  WARPGROUP.ARRIVE ;  /* 0x00000000000079c5 */ /* 0x000fd60000000000 */
[----:B------:R-:W-:Y:S01]  /*211b0*/  QGMMA.64x192x32.F32.E4M3.E4M3 R24, R204, gdesc[UR4], R24, gsb0 ;  /* 0x02e00004cc187df3 */ /* 0x000fe20008000818 */
[----:B------:R-:W-:Y:S02]  /*211c0*/  R2UR UR6, R2 ;  /* 0x00000000020672ca */ /* 0x000fe400000e0000 */
[----:B------:R-:W-:Y:S02]  /*211d0*/  R2UR UR7, R3 ;  /* 0x00000000030772ca */ /* 0x000fe400000e0000 */
[----:B------:R-:W1:Y:S01]  /*211e0*/  SHFL.BFLY PT, R3, R12, 0x2, 0x1f ;  /* 0x0c401f000c037f89 */ /* 0x000e6200000e0000 */
[----:B0-----:R-:W-:-:S05]  /*211f0*/  FADD.FTZ R6, R6, R11 ;  /* 0x0000000b06067221 */ /* 0x001fca0000010000 */
[----:B------:R-:W0:Y:S01]  /*21200*/  SHFL.BFLY PT, R5, R6, 0x1, 0x1f ;  /* 0x0c201f0006057f89 */ /* 0x000e2200000e0000 */
[----:B-1----:R-:W-:-:S05]  /*21210*/  FADD.FTZ R3, R3, R12 ;  /* 0x0000000c03037221 */ /* 0x002fca0000010000 */
[----:B------:R-:W1:Y:S01]  /*21220*/  SHFL.BFLY PT, R2, R3, 0x1, 0x1f ;  /* 0x0c201f0003027f89 */ /* 0x000e6200000e0000 */
[----:B0-----:R-:W-:-:S01]  /*21230*/  FADD.FTZ R10, R6, R5 ;  /* 0x00000005060a7221 */ /* 0x001fc20000010000 */
[----:B------:R-:W-:-:S03]  /*21240*/  IMAD.MOV.U32 R5, RZ, RZ, RZ ;  /* 0x000000ffff057224 */ /* 0x000fc600078e00ff */
[----:B------:R-:W-:Y:S01]  /*21250*/  FMUL.FTZ R4, R10, 0.00390625 ;  /* 0x3b8000000a047820 */ /* 0x000fe20000410000 */
[----:B-1----:R-:W-:-:S05]  /*21260*/  FADD.FTZ R9, R3, R2 ;  /* 0x0000000203097221 */ /* 0x002fca0000010000 */
[C---:B------:R-:W-:Y:S01]  /*21270*/  FSETP.NE.FTZ.AND P1, PT, R9.reuse, RZ, PT ;  /* 0x000000ff0900720b */ /* 0x040fe20003f35000 */
[----:B------:R-:W-:Y:S01]  /*21280*/  FMUL.FTZ R2, R9, 0.00390625 ;  /* 0x3b80000009027820 */ /* 0x000fe20000410000 */
[----:B------:R-:W-:-:S04]  /*21290*/  FSETP.NE.FTZ.AND P3, PT, R4, RZ, PT ;  /* 0x000000ff0400720b */ /* 0x000fc80003f75000 */
[----:B------:R-:W-:-:S07]  /*212a0*/  FSETP.NE.FTZ.AND P2, PT, R2, RZ, PT ;  /* 0x000000ff0200720b */ /* 0x000fce0003f55000 */
[----:B------:R-:W-:Y:S01]  /*212b0*/  @P1 MUFU.RCP R5, R9 ;  /* 0x0000000900051308 */ /* 0x000fe20000001000 */
[----:B------:R-:W-:Y:S01]  /*212c0*/  FSETP.NE.FTZ.AND P1, PT, R10, RZ, PT ;  /* 0x000000ff0a00720b */ /* 0x000fe20003f35000 */
[----:B------:R-:W-:-:S06]  /*212d0*/  IMAD.MOV.U32 R7, RZ, RZ, RZ ;  /* 0x000000ffff077224 */ /* 0x000fcc00078e00ff */
[----:B------:R-:W0:Y:S01]  /*212e0*/  @P2 MUFU.LG2 R2, R2 ;  /* 0x0000000200022308 */ /* 0x000e220000000c00 */
[----:B------:R-:W-:Y:S02]  /*212f0*/  WARPGROUP.DEPBAR.LE gsb0, 0x0 ;  /* 0x00008000000079c5 */ /* 0x000fe40000010000 */
[----:B------:R-:W-:-:S06]  /*21300*/  WARPGROUP.ARRIVE ;  /* 0x00000000000079c5 */ /* 0x000fcc0000000000 */
[----:B------:R-:W-:Y:S01]  /*21310*/  QGMMA.64x192x32.F32.E4M3.E4M3 R24, R208, gdesc[UR4], R24, gsb0 ;  /* 0x02e00004d0187df3 */ /* 0x000fe20008000818 */
[----:B------:R-:W1:Y:S01]  /*21320*/  @P3 MUFU.LG2 R4, R4 ;  /* 0x0000000400043308 */ /* 0x000e620000000c00 */
[----:B------:R-:W-:-:S07]  /*21330*/  IMAD.U32 R3, RZ, RZ, UR53 ;  /* 0x00000035ff037e24 */ /* 0x000fce000f8e00ff */
[----:B------:R-:W3:Y:S01]  /*21340*/  @P1 MUFU.RCP R7, R10 ;  /* 0x0000000a00071308 */ /* 0x000ee20000001000 */
[----:B------:R-:W-:Y:S02]  /*21350*/  IMAD.U32 R6, RZ, RZ, UR53 ;  /* 0x00000035ff067e24 */ /* 0x000fe4000f8e00ff */
[----:B------:R-:W-:Y:S01]  /*21360*/  @P2 FMUL.FTZ R3, R3, 0.69314718246459960938 ;  /* 0x3f31721803032820 */ /* 0x000fe20000410000 */
[----:B0-----:R-:W-:Y:S01]  /*21370*/  @P2 FMUL.FTZ R2, R2, 0.69314718246459960938 ;  /* 0x3f31721802022820 */ /* 0x001fe20000410000 */
[----:B------:R-:W-:Y:S01]  /*21380*/  MOV R145, 0xff800000 ;  /* 0xff80000000917802 */ /* 0x000fe20000000f00 */
[----:B------:R-:W-:Y:S01]  /*21390*/  @P3 FMUL.FTZ R6, R6, 0.69314718246459960938 ;  /* 0x3f31721806063820 */ /* 0x000fe20000410000 */
[----:B------:R-:W-:Y:S02]  /*213a0*/  IMAD.MOV.U32 R146, RZ, RZ, -0x800000 ;  /* 0xff800000ff927424 */ /* 0x000fe400078e00ff */
[----:B------:R-:W-:-:S01]  /*213b0*/  @P2 FFMA.FTZ R145, R3, R120, R2 ;  /* 0x0000007803912223 */ /* 0x000fc20000010002 */
[----:B-1----:R-:W-:Y:S01]  /*213c0*/  @P3 FMUL.FTZ R9, R4, 0.69314718246459960938 ;  /* 0x3f31721804093820 */ /* 0x002fe20000410000 */
[----:B--2---:R-:W-:-:S03]  /*213d0*/  FMUL.FTZ R2, R5, R0 ;  /* 0x0000000005027220 */ /* 0x004fc60000410000 */
[----:B------:R-:W-:Y:S01]  /*213e0*/  @P3 FFMA.FTZ R146, R6, R122, R9 ;  /* 0x0000007a06923223 */ /* 0x000fe20000010009 */
[----:B---3--:R-:W-:Y:S01]  /*213f0*/  FMUL.FTZ R0, R7, R0 ;  /* 0x0000000007007220 */ /* 0x008fe20000410000 */
[----:B------:R-:W-:Y:S02]  /*21400*/  WARPGROUP.DEPBAR.LE gsb0, 0x0 ;  /* 0x00008000000079c5 */ /* 0x000fe40000010000 */
[----:B------:R-:W-:Y:S05]  /*21410*/  @!P0 BRA `(.L_x_601) ;  /* 0x0000000000048947 */ /* 0x000fea0003800000 */
[----:B------:R-:W-:Y:S01]  /*21420*/  BPT.TRAP 0x1 ;  /* 0x000000040000795c */ /* 0x000fe20000300000 */
.L_x_601:
[----:B------:R-:W2:Y:S01]  /*21430*/  LDL.LU R18, [R1+0x34] ;  /* 0x0000340001127983 */ /* 0x000ea20000300800 */
[----:B------:R-:W-:Y:S02]  /*21440*/  VIADD R3, R8, 0x33460 ;  /* 0x0003346008037836 */ /* 0x000fe40000000000 */
[-C--:B------:R-:W-:Y:S01]  /*21450*/  FMUL.FTZ R13, R24, R2.reuse ;  /* 0x00000002180d7220 */ /* 0x080fe20000410000 */
[----:B------:R-:W-:Y:S02]  /*21460*/  IMAD.U32 R4, RZ, RZ, UR38 ;  /* 0x00000026ff047e24 */ /* 0x000fe4000f8e00ff */
[-C--:B------:R-:W-:Y:S01]  /*21470*/  FMUL.FTZ R121, R53, R2.reuse ;  /* 0x0000000235797220 */ /* 0x080fe20000410000 */
[-C--:B------:R-:W-:Y:S01]  /*21480*/  FMUL.FTZ R123, R61, R2.reuse ;  /* 0x000000023d7b7220 */ /* 0x080fe20000410000 */
[-C--:B------:R-:W-:Y:S01]  /*21490*/  FMUL.FTZ R6, R109, R2.reuse ;  /* 0x000000026d067220 */ /* 0x080fe20000410000 */
[-C--:B------:R-:W-:Y:S01]  /*214a0*/  FMUL.FTZ R24, R29, R2.reuse ;  /* 0x000000021d187220 */ /* 0x080fe20000410000 */
[----:B------:R-:W-:Y:S01]  /*214b0*/  PRMT R3, R4, 0x654, R3 ;  /* 0x0000065404037816 */ /* 0x000fe20000000003 */
        /* <DEDUP_REMOVED lines=43> */
[----:B------:R-:W-:Y:S01]  /*21770*/  VIADD R2, R128, 0x1 ;  /* 0x0000000180027836 */ /* 0x000fe20000000000 */
[----:B------:R0:W-:Y:S01]  /*21780*/  SYNCS.ARRIVE.TRANS64.RED.A1T0 RZ, [R3+URZ], RZ ;  /* 0x000000ff03ff79a7 */ /* 0x0001e2000810043f */
[-C--:B------:R-:W-:Y:S01]  /*21790*/  FMUL.FTZ R88, R39, R0.reuse ;  /* 0x0000000027587220 */ /* 0x080fe20000410000 */
[-C--:B------:R-:W-:Y:S01]  /*217a0*/  FMUL.FTZ R76, R47, R0.reuse ;  /* 0x000000002f4c7220 */ /* 0x080fe20000410000 */
[-C--:B------:R-:W-:Y:S01]  /*217b0*/  FMUL.FTZ R47, R74, R0.reuse ;  /* 0x000000004a2f7220 */ /* 0x080fe20000410000 */
[----:B------:R-:W-:Y:S01]  /*217c0*/  ISETP.NE.AND P1, PT, R2, 0x2, PT ;  /* 0x000000020200780c */ /* 0x000fe20003f25270 */
[-C--:B------:R-:W-:Y:S01]  /*217d0*/  FMUL.FTZ R41, R98, R0.reuse ;  /* 0x0000000062297220 */ /* 0x080fe20000410000 */
[-C--:B------:R-:W-:Y:S01]  /*217e0*/  FMUL.FTZ R39, R106, R0.reuse ;  /* 0x000000006a277220 */ /* 0x080fe20000410000 */
[-C--:B------:R-:W-:Y:S01]  /*217f0*/  FMUL.FTZ R80, R42, R0.reuse ;  /* 0x000000002a507220 */ /* 0x080fe20000410000 */
[----:B0-----:R-:W-:Y:S01]  /*21800*/  SEL R3, RZ, 0x1, P1 ;  /* 0x00000001ff037807 */ /* 0x001fe20000800000 */
        /* <DEDUP_REMOVED lines=42> */
[----:B------:R-:W-:Y:S01]  /*21ab0*/  SEL R0, R2, RZ, P1 ;  /* 0x000000ff02007207 */ /* 0x000fe20000800000 */
[----:B------:R-:W-:Y:S01]  /*21ac0*/  UIADD3 UR37, UR37, 0x1, URZ ;  /* 0x0000000125257890 */ /* 0x000fe2000fffe03f */
[----:B------:R-:W-:-:S03]  /*21ad0*/  PLOP3.LUT P0, PT, PT, PT, PT, 0x8, 0x0 ;  /* 0x000000000000781c */ /* 0x000fc60003f0e170 */
[----:B------:R0:W-:Y:S01]  /*21ae0*/  STL [R1+0x24], R0 ;  /* 0x0000240001007387 */ /* 0x0001e20000100800 */
[----:B--2---:R-:W-:-:S05]  /*21af0*/  LOP3.LUT R18, R18, R3, RZ, 0x3c, !PT ;  /* 0x0000000312127212 */ /* 0x004fca00078e3cff */
[----:B------:R0:W-:Y:S04]  /*21b00*/  STL [R1+0x34], R18 ;  /* 0x0000341201007387 */ /* 0x0001e80000100800 */
.L_x_543:
[----:B------:R-:W-:Y:S05]  /*21b10*/  WARPSYNC.ALL ;  /* 0x0000000000007948 */ /* 0x000fea0003800000 */
[----:B------:R-:W2:Y:S01]  /*21b20*/  LDL R161, [R1+0x50] ;  /* 0x0000500001a17983 */ /* 0x000ea20000100800 */
[----:B------:R-:W1:Y:S01]  /*21b30*/  S2UR UR38, SR_CgaCtaId ;  /* 0x00000000002679c3 */ /* 0x000e620000008800 */
[----:B------:R-:W-:Y:S01]  /*21b40*/  UMOV UR4, 0x400 ;  /* 0x0000040000047882 */ /* 0x000fe20000000000 */
[----:B------:R-:W-:Y:S01]  /*21b50*/  BSSY B0, `(.L_x_602) ;  /* 0x00005b8000007945 */ /* 0x000fe20003800000 */
[----:B-1----:R-:W-:-:S06]  /*21b60*/  ULEA UR4, UR38, UR4, 0x18 ;  /* 0x0000000426047291 */ /* 0x002fcc000f8ec03f */
[----:B0-----:R-:W-:Y:S01]  /*21b70*/  MOV R18, UR4 ;  /* 0x0000000400127c02 */ /* 0x001fe20008000f00 */
[----:B------:R-:W-:Y:S06]  /*21b80*/  BAR.SYNC.DEFER_BLOCKING 0x5, 0x180 ;  /* 0x0146000000007b1d */ /* 0x000fec0000010000 */
[----:B------:R0:W1:Y:S02]  /*21b90*/  LDS.128 R128, [R18+0x334d0] ;  /* 0x0334d00012807984 */ /* 0x0000640000000c00 */
[----:B------:R-:W-:Y:S06]  /*21ba0*/  BAR.ARV 0x4, 0x180 ;  /* 0x0106000000007b1d */ /* 0x000fec0000002000 */
[----:B--2---:R-:W-:-:S13]  /*21bb0*/  ISETP.NE.AND P1, PT, R161, RZ, PT ;  /* 0x000000ffa100720c */ /* 0x004fda0003f25270 */
[----:B------:R-:W2:Y:S02]  /*21bc0*/  @!P1 LDC R161, c[0x0][0xad4] ;  /* 0x0002b500ffa19b82 */ /* 0x000ea40000000800 */
[----:B--2---:R0:W-:Y:S01]  /*21bd0*/  @!P1 STL [R1+0x50], R161 ;  /* 0x000050a101009387 */ /* 0x0041e20000100800 */
[----:B-1----:R-:W-:Y:S05]  /*21be0*/  @P0 BRA `(.L_x_603) ;  /* 0x0000004c00340947 */ /* 0x002fea0003800000 */
[----:B------:R-:W2:Y:S01]  /*21bf0*/  LDL R30, [R1+0x13c] ;  /* 0x00013c00011e7983 */ /* 0x000ea20000100800 */
[----:B------:R-:W-:Y:S01]  /*21c00*/  ULDC.64 UR4, c[0x4][0x38] ;  /* 0x01000e0000047ab9 */ /* 0x000fe20000000a00 */
[----:B------:R-:W1:Y:S01]  /*21c10*/  S2R R27, SR_SWINHI ;  /* 0x00000000001b7919 */ /* 0x000e620000002f00 */
[----:B------:R-:W3:Y:S01]  /*21c20*/  S2R R162, SR_TID.X ;  /* 0x0000000000a27919 */ /* 0x000ee20000002100 */
[----:B------:R-:W-:Y:S02]  /*21c30*/  MOV R78, R18 ;  /* 0x00000012004e7202 */ /* 0x000fe40000000f00 */
[----:B-1----:R-:W-:Y:S01]  /*21c40*/  MOV R79, R27 ;  /* 0x0000001b004f7202 */ /* 0x002fe20000000f00 */
[----:B---3--:R-:W-:-:S05]  /*21c50*/  IMAD.SHL.U32 R0, R162, 0x4, RZ ;  /* 0x00000004a2007824 */ /* 0x008fca00078e00ff */
[----:B------:R-:W-:-:S04]  /*21c60*/  LOP3.LUT R0, R0, 0xc, RZ, 0xc0, !PT ;  /* 0x0000000c00007812 */ /* 0x000fc800078ec0ff */
[----:B------:R-:W-:-:S05]  /*21c70*/  IADD3 R2, P0, R0, UR4, RZ ;  /* 0x0000000400027c10 */ /* 0x000fca000ff1e0ff */
[----:B------:R-:W-:Y:S01]  /*21c80*/  IMAD.X R3, RZ, RZ, UR5, P0 ;  /* 0x00000005ff037e24 */ /* 0x000fe200080e06ff */
[----:B------:R-:W-:-:S04]  /*21c90*/  LOP3.LUT P0, R26, R162, 0x3, RZ, 0xc0, !PT ;  /* 0x00000003a21a7812 */ /* 0x000fc8000780c0ff */
[----:B------:R-:W-:Y:S01]  /*21ca0*/  ISETP.EQ.OR P0, PT, R26, 0x3, !P0 ;  /* 0x000000031a00780c */ /* 0x000fe20004702670 */
[----:B------:R1:W5:Y:S01]  /*21cb0*/  LDG.E.CONSTANT R0, desc[UR50][R2.64] ;  /* 0x0000003202007981 */ /* 0x000362000c1e9900 */
[----:B------:R-:W-:Y:S02]  /*21cc0*/  UMOV UR4, 0xffffffff ;  /* 0xffffffff00047882 */ /* 0x000fe40000000000 */
[----:B------:R-:W-:Y:S02]  /*21cd0*/  SEL R144, R25, R13, P0 ;  /* 0x0000000d19907207 */ /* 0x000fe40000000000 */
[----:B-1----:R-:W-:Y:S02]  /*21ce0*/  SEL R2, R13, R25, P0 ;  /* 0x000000190d027207 */ /* 0x002fe40000000000 */
[----:B------:R-:W-:Y:S02]  /*21cf0*/  SEL R13, R143, R24, P0 ;  /* 0x000000188f0d7207 */ /* 0x000fe40000000000 */
[----:B------:R-:W-:Y:S01]  /*21d00*/  SEL R143, R24, R143, P0 ;  /* 0x0000008f188f7207 */ /* 0x000fe20000000000 */
[----:B--2---:R-:W-:-:S03]  /*21d10*/  IMAD.WIDE R50, R30, 0x2, R78 ;  /* 0x000000021e327825 */ /* 0x004fc600078e024e */
[C---:B------:R-:W-:Y:S02]  /*21d20*/  IADD3 R55, P3, R50.reuse, 0x8060, RZ ;  /* 0x0000806032377810 */ /* 0x040fe40007f7e0ff */
[C---:B------:R-:W-:Y:S02]  /*21d30*/  IADD3 R59, P4, R50.reuse, 0x8040, RZ ;  /* 0x00008040323b7810 */ /* 0x040fe40007f9e0ff */
[----:B------:R-:W-:Y:S02]  /*21d40*/  LOP3.LUT R54, R55, 0x380, RZ, 0xc0, !PT ;  /* 0x0000038037367812 */ /* 0x000fe400078ec0ff */
[----:B------:R-:W-:Y:S02]  /*21d50*/  IADD3 R67, P1, R50, 0x8000, RZ ;  /* 0x0000800032437810 */ /* 0x000fe40007f3e0ff */
[----:B------:R-:W-:Y:S02]  /*21d60*/  SHF.R.U64 R54, R54, 0x3, RZ ;  /* 0x0000000336367819 */ /* 0x000fe400000012ff */
[----:B------:R-:W-:-:S02]  /*21d70*/  IADD3 R69, P2, R50, 0x4060, RZ ;  /* 0x0000406032457810 */ /* 0x000fc40007f5e0ff */
[----:B------:R-:W-:Y:S01]  /*21d80*/  LOP3.LUT R54, R54, R55, RZ, 0x3c, !PT ;  /* 0x0000003736367212 */ /* 0x000fe200078e3cff */
[----:B------:R-:W-:Y:S01]  /*21d90*/  IMAD.X R55, RZ, RZ, R51, P3 ;  /* 0x000000ffff377224 */ /* 0x000fe200018e0633 */
[C---:B------:R-:W-:Y:S02]  /*21da0*/  IADD3 R71, P3, R50.reuse, 0x4040, RZ ;  /* 0x0000404032477810 */ /* 0x040fe40007f7e0ff */
[----:B------:R-:W-:Y:S02]  /*21db0*/  IADD3 R63, P5, R50, 0x8020, RZ ;  /* 0x00008020323f7810 */ /* 0x000fe40007fbe0ff */
[----:B------:R-:W-:Y:S02]  /*21dc0*/  LOP3.LUT R58, R59, 0x380, RZ, 0xc0, !PT ;  /* 0x000003803b3a7812 */ /* 0x000fe400078ec0ff */
[----:B------:R-:W-:Y:S02]  /*21dd0*/  LOP3.LUT R66, R67, 0x380, RZ, 0xc0, !PT ;  /* 0x0000038043427812 */ /* 0x000fe400078ec0ff */
[----:B------:R-:W-:-:S02]  /*21de0*/  LOP3.LUT R68, R69, 0x380, RZ, 0xc0, !PT ;  /* 0x0000038045447812 */ /* 0x000fc400078ec0ff */
[----:B------:R-:W-:Y:S02]  /*21df0*/  LOP3.LUT R70, R71, 0x380, RZ, 0xc0, !PT ;  /* 0x0000038047467812 */ /* 0x000fe400078ec0ff */
[----:B------:R-:W-:Y:S02]  /*21e00*/  LOP3.LUT R62, R63, 0x380, RZ, 0xc0, !PT ;  /* 0x000003803f3e7812 */ /* 0x000fe400078ec0ff */
[----:B------:R-:W-:Y:S02]  /*21e10*/  SHF.R.U64 R58, R58, 0x3, RZ ;  /* 0x000000033a3a7819 */ /* 0x000fe400000012ff */
[----:B------:R-:W-:Y:S02]  /*21e20*/  SHF.R.U64 R66, R66, 0x3, RZ ;  /* 0x0000000342427819 */ /* 0x000fe400000012ff */
[----:B------:R-:W-:Y:S02]  /*21e30*/  SHF.R.U64 R68, R68, 0x3, RZ ;  /* 0x0000000344447819 */ /* 0x000fe400000012ff */
[----:B------:R-:W-:-:S02]  /*21e40*/  SHF.R.U64 R70, R70, 0x3, RZ ;  /* 0x0000000346467819 */ /* 0x000fc400000012ff */
[----:B------:R-:W-:Y:S02]  /*21e50*/  SHF.R.U64 R62, R62, 0x3, RZ ;  /* 0x000000033e3e7819 */ /* 0x000fe400000012ff */
        /* <DEDUP_REMOVED lines=8> */
[----:B------:R-:W-:-:S02]  /*21ee0*/  LOP3.LUT R62, R62, R63, RZ, 0x3c, !PT ;  /* 0x0000003f3e3e7212 */ /* 0x000fc400078e3cff */
[C---:B------:R-:W-:Y:S02]  /*21ef0*/  IADD3 R73, P4, R50.reuse, 0x4020, RZ ;  /* 0x0000402032497810 */ /* 0x040fe40007f9e0ff */
[----:B------:R-:W-:Y:S02]  /*21f00*/  IADD3.X R63, RZ, R51, RZ, P5, !PT ;  /* 0x00000033ff3f7210 */ /* 0x000fe40002ffe4ff */
[C---:B------:R-:W-:Y:S02]  /*21f10*/  IADD3 R27, P1, R50.reuse, 0x60, RZ ;  /* 0x00000060321b7810 */ /* 0x040fe40007f3e0ff */
[C---:B------:R-:W-:Y:S02]  /*21f20*/  IADD3 R31, P2, R50.reuse, 0x40, RZ ;  /* 0x00000040321f7810 */ /* 0x040fe40007f5e0ff */
[C---:B------:R-:W-:Y:S02]  /*21f30*/  IADD3 R35, P3, R50.reuse, 0x20, RZ ;  /* 0x0000002032237810 */ /* 0x040fe40007f7e0ff */
[----:B------:R-:W-:-:S02]  /*21f40*/  IADD3 R25, P5, R50, 0x4000, RZ ;  /* 0x0000400032197810 */ /* 0x000fc40007fbe0ff */
[----:B------:R-:W-:Y:S02]  /*21f50*/  LOP3.LUT R72, R73, 0x380, RZ, 0xc0, !PT ;  /* 0x0000038049487812 */ /* 0x000fe400078ec0ff */
[----:B------:R-:W-:Y:S02]  /*21f60*/  LOP3.LUT R26, R27, 0x380, RZ, 0xc0, !PT ;  /* 0x000003801b1a7812 */ /* 0x000fe400078ec0ff */
[----:B------:R-:W-:Y:S02]  /*21f70*/  LOP3.LUT R30, R31, 0x380, RZ, 0xc0, !PT ;  /* 0x000003801f1e7812 */ /* 0x000fe400078ec0ff */
[----:B------:R-:W-:Y:S02]  /*21f80*/  LOP3.LUT R34, R35, 0x380, RZ, 0xc0, !PT ;  /* 0x0000038023227812 */ /* 0x000fe400078ec0ff */
[----:B------:R-:W-:Y:S02]  /*21f90*/  LOP3.LUT R24, R25, 0x380, RZ, 0xc0, !PT ;  /* 0x0000038019187812 */ /* 0x000fe400078ec0ff */
[----:B------:R-:W-:-:S02]  /*21fa0*/  LOP3.LUT R3, R50, 0x380, RZ, 0xc0, !PT ;  /* 0x0000038032037812 */ /* 0x000fc400078ec0ff */
[----:B------:R-:W-:Y:S02]  /*21fb0*/  SHF.R.U64 R72, R72, 0x3, RZ ;  /* 0x0000000348487819 */ /* 0x000fe400000012ff */
[----:B------:R-:W-:Y:S02]  /*21fc0*/  SHF.R.U64 R26, R26, 0x3, RZ ;  /* 0x000000031a1a7819 */ /* 0x000fe400000012ff */
[----:B------:R-:W-:Y:S02]  /*21fd0*/  SHF.R.U64 R30, R30, 0x3, RZ ;  /* 0x000000031e1e7819 */ /* 0x000fe400000012ff */
[----:B------:R-:W-:Y:S02]  /*21fe0*/  SHF.R.U64 R34, R34, 0x3, RZ ;  /* 0x0000000322227819 */ /* 0x000fe400000012ff */
[----:B------:R-:W-:Y:S02]  /*21ff0*/  SHF.R.U64 R24, R24, 0x3, RZ ;  /* 0x0000000318187819 */ /* 0x000fe400000012ff */
[----:B------:R-:W-:-:S02]  /*22000*/  SHF.R.U64 R3, R3, 0x3, RZ ;  /* 0x0000000303037819 */ /* 0x000fc400000012ff */
        /* <DEDUP_REMOVED lines=8> */
[----:B------:R-:W-:Y:S02]  /*22090*/  LOP3.LUT R24, R24, R25, RZ, 0x3c, !PT ;  /* 0x0000001918187212 */ /* 0x000fe400078e3cff */
[----:B------:R-:W-:-:S02]  /*220a0*/  IADD3.X R25, RZ, R51, RZ, P5, !PT ;  /* 0x00000033ff197210 */ /* 0x000fc40002ffe4ff */
[----:B------:R-:W-:Y:S02]  /*220b0*/  LOP3.LUT R50, R3, R50, RZ, 0x3c, !PT ;  /* 0x0000003203327212 */ /* 0x000fe400078e3cff */
[----:B------:R-:W-:Y:S02]  /*220c0*/  MOV R160, R54 ;  /* 0x0000003600a07202 */ /* 0x000fe40000000f00 */
[----:B------:R-:W-:Y:S02]  /*220d0*/  MOV R159, R58 ;  /* 0x0000003a009f7202 */ /* 0x000fe40000000f00 */
[----:B------:R-:W-:Y:S02]  /*220e0*/  MOV R158, R62 ;  /* 0x0000003e009e7202 */ /* 0x000fe40000000f00 */
[----:B------:R-:W-:Y:S02]  /*220f0*/  MOV R157, R66 ;  /* 0x00000042009d7202 */ /* 0x000fe40000000f00 */
[----:B------:R-:W-:-:S02]  /*22100*/  MOV R156, R68 ;  /* 0x00000044009c7202 */ /* 0x000fc40000000f00 */
[----:B------:R-:W-:Y:S02]  /*22110*/  MOV R155, R70 ;  /* 0x00000046009b7202 */ /* 0x000fe40000000f00 */
[----:B------:R-:W-:Y:S02]  /*22120*/  MOV R154, R72 ;  /* 0x00000048009a7202 */ /* 0x000fe40000000f00 */
[----:B------:R-:W-:Y:S02]  /*22130*/  MOV R153, R24 ;  /* 0x0000001800997202 */ /* 0x000fe40000000f00 */
[----:B------:R-:W-:Y:S02]  /*22140*/  MOV R150, R50 ;  /* 0x0000003200967202 */ /* 0x000fe40000000f00 */
[----:B------:R-:W-:Y:S02]  /*22150*/  MOV R152, R26 ;  /* 0x0000001a00987202 */ /* 0x000fe40000000f00 */
[----:B------:R-:W-:-:S02]  /*22160*/  MOV R151, R30 ;  /* 0x0000001e00977202 */ /* 0x000fc40000000f00 */
[----:B------:R-:W-:Y:S01]  /*22170*/  MOV R149, R34 ;  /* 0x0000002200957202 */ /* 0x000fe20000000f00 */
[----:B------:R-:W-:Y:S06]  /*22180*/  BRA.DIV UR4, `(.L_x_604) ;  /* 0x000000ea04f07947 */ /* 0x000fec000b800000 */
[----:B------:R-:W-:Y:S02]  /*22190*/  SEL R119, R8, R122, P0 ;  /* 0x0000007a08777207 */ /* 0x000fe40000000000 */
[----:B------:R-:W-:Y:S02]  /*221a0*/  SEL R141, R122, R8, P0 ;  /* 0x000000087a8d7207 */ /* 0x000fe40000000000 */
[----:B------:R-:W-:Y:S02]  /*221b0*/  SEL R122, R10, R126, P0 ;  /* 0x0000007e0a7a7207 */ /* 0x000fe40000000000 */
[----:B------:R-:W-:Y:S01]  /*221c0*/  SEL R139, R126, R10, P0 ;  /* 0x0000000a7e8b7207 */ /* 0x000fe20000000000 */
[----:B-----5:R-:W-:Y:S01]  /*221d0*/  SHFL.IDX PT, R119, R119, R0, 0x1c1f ;  /* 0x001c1f0077777589 */ /* 0x020fe200000e0000 */
[----:B------:R-:W-:Y:S02]  /*221e0*/  SEL R3, R5, R109, P0 ;  /* 0x0000006d05037207 */ /* 0x000fe40000000000 */
[----:B------:R-:W-:Y:S01]  /*221f0*/  SEL R126, R117, R121, P0 ;  /* 0x00000079757e7207 */ /* 0x000fe20000000000 */
[----:B------:R-:W-:Y:S01]  /*22200*/  SHFL.IDX PT, R122, R122, R0, 0x1c1f ;  /* 0x001c1f007a7a7589 */ /* 0x000fe200000e0000 */
[----:B------:R-:W-:-:S02]  /*22210*/  SEL R62, R116, R4, P0 ;  /* 0x00000004743e7207 */ /* 0x000fc40000000000 */
[----:B------:R-:W-:Y:S02]  /*22220*/  SEL R63, R4, R116, P0 ;  /* 0x00000074043f7207 */ /* 0x000fe40000000000 */
[----:B------:R-:W-:Y:S02]  /*22230*/  SEL R142, R109, R5, P0 ;  /* 0x000000056d8e7207 */ /* 0x000fe40000000000 */
[----:B------:R-:W-:Y:S01]  /*22240*/  SEL R121, R121, R117, P0 ;  /* 0x0000007579797207 */ /* 0x000fe20000000000 */
[----:B------:R-:W-:Y:S01]  /*22250*/  SHFL.IDX PT, R62, R62, R0, 0x1c1f ;  /* 0x001c1f003e3e7589 */ /* 0x000fe200000e0000 */
[----:B------:R-:W-:Y:S02]  /*22260*/  LOP3.LUT R116, R0, 0x2, RZ, 0x3c, !PT ;  /* 0x0000000200747812 */ /* 0x000fe400078e3cff */
[----:B------:R-:W-:Y:S01]  /*22270*/  SEL R5, R120, R127, P0 ;  /* 0x0000007f78057207 */ /* 0x000fe20000000000 */
[----:B------:R-:W-:Y:S01]  /*22280*/  SHFL.IDX PT, R109, R13, R0, 0x1c1f ;  /* 0x001c1f000d6d7589 */ /* 0x000fe200000e0000 */
        /* <DEDUP_REMOVED lines=8> */
[----:B------:R-:W1:Y:S01]  /*22310*/  SHFL.IDX PT, R3, R126, R0, 0x1c1f ;  /* 0x001c1f007e037589 */ /* 0x000e6200000e0000 */
[----:B------:R-:W-:Y:S01]  /*22320*/  SEL R117, R125, R123, P0 ;  /* 0x0000007b7d757207 */ /* 0x000fe20000000000 */
[----:B------:R-:W-:Y:S01]  /*22330*/  IMAD.MOV.U32 R125, RZ, RZ, RZ ;  /* 0x000000ffff7d7224 */ /* 0x000fe200078e00ff */
        /* <DEDUP_REMOVED lines=19> */
[----:B------:R1:W2:Y:S01]  /*22470*/  SHFL.IDX PT, R6, R120, R116, 0x1c1f ;  /* 0x001c1f7478067589 */ /* 0x0002a200000e0000 */
[----:B------:R-:W-:-:S02]  /*22480*/  SEL R77, R111, R77, P0 ;  /* 0x0000004d6f4d7207 */ /* 0x000fc40000000000 */
[----:B------:R-:W-:Y:S01]  /*22490*/  SEL R111, R118, R7, P0 ;  /* 0x00000007766f7207 */ /* 0x000fe20000000000 */
[----:B------:R-:W-:Y:S01]  /*224a0*/  SHFL.IDX PT, R20, R20, R0, 0x1c1f ;  /* 0x001c1f0014147589 */ /* 0x000fe200000e0000 */
[----:B------:R-:W-:Y:S02]  /*224b0*/  SEL R123, R7, R118, P0 ;  /* 0x00000076077b7207 */ /* 0x000fe40000000000 */
[----:B------:R-:W-:Y:S01]  /*224c0*/  SEL R24, R56, R124, P0 ;  /* 0x0000007c38187207 */ /* 0x000fe20000000000 */
[----:B------:R-:W3:Y:S01]  /*224d0*/  SHFL.IDX PT, R7, R117, R0, 0x1c1f ;  /* 0x001c1f0075077589 */ /* 0x000ee200000e0000 */
[----:B------:R-:W-:Y:S02]  /*224e0*/  SEL R25, R124, R56, P0 ;  /* 0x000000387c197207 */ /* 0x000fe40000000000 */
[----:B------:R-:W-:Y:S01]  /*224f0*/  SEL R26, R28, R48, P0 ;  /* 0x000000301c1a7207 */ /* 0x000fe20000000000 */
[----:B------:R-:W4:Y:S01]  /*22500*/  SHFL.IDX PT, R21, R21, R116, 0x1c1f ;  /* 0x001c1f7415157589 */ /* 0x000f2200000e0000 */
[----:B------:R-:W-:-:S02]  /*22510*/  SEL R27, R48, R28, P0 ;  /* 0x0000001c301b7207 */ /* 0x000fc40000000000 */
[----:B------:R-:W-:Y:S01]  /*22520*/  SEL R28, R29, R101, P0 ;  /* 0x000000651d1c7207 */ /* 0x000fe20000000000 */
[----:B------:R-:W-:Y:S01]  /*22530*/  SHFL.IDX PT, R24, R24, R0, 0x1c1f ;  /* 0x001c1f0018187589 */ /* 0x000fe200000e0000 */
[----:B------:R-:W-:Y:S02]  /*22540*/  SEL R29, R101, R29, P0 ;  /* 0x0000001d651d7207 */ /* 0x000fe40000000000 */
[----:B------:R-:W-:Y:S01]  /*22550*/  SEL R30, R33, R32, P0 ;  /* 0x00000020211e7207 */ /* 0x000fe20000000000 */
[----:B------:R-:W0:Y:S01]  /*22560*/  SHFL.IDX PT, R25, R25, R116, 0x1c1f ;  /* 0x001c1f7419197589 */ /* 0x000e2200000e0000 */
[----:B------:R-:W-:Y:S02]  /*22570*/  SEL R31, R32, R33, P0 ;  /* 0x00000021201f7207 */ /* 0x000fe40000000000 */
[----:B------:R-:W-:Y:S01]  /*22580*/  SEL R32, R14, R60, P0 ;  /* 0x0000003c0e207207 */ /* 0x000fe20000000000 */
[----:B------:R-:W-:Y:S01]  /*22590*/  SHFL.IDX PT, R26, R26, R0, 0x1c1f ;  /* 0x001c1f001a1a7589 */ /* 0x000fe200000e0000 */
[----:B------:R-:W-:-:S02]  /*225a0*/  SEL R33, R60, R14, P0 ;  /* 0x0000000e3c217207 */ /* 0x000fc40000000000 */
[----:B------:R-:W-:Y:S01]  /*225b0*/  SEL R34, R52, R40, P0 ;  /* 0x0000002834227207 */ /* 0x000fe20000000000 */
[----:B------:R-:W0:Y:S01]  /*225c0*/  SHFL.IDX PT, R27, R27, R116, 0x1c1f ;  /* 0x001c1f741b1b7589 */ /* 0x000e2200000e0000 */
[----:B------:R-:W-:Y:S02]  /*225d0*/  SEL R35, R40, R52, P0 ;  /* 0x0000003428237207 */ /* 0x000fe40000000000 */
[----:B------:R-:W-:Y:S01]  /*225e0*/  SEL R52, R53, R97, P0 ;  /* 0x0000006135347207 */ /* 0x000fe20000000000 */
[----:B------:R-:W-:Y:S01]  /*225f0*/  SHFL.IDX PT, R28, R28, R0, 0x1c1f ;  /* 0x001c1f001c1c7589 */ /* 0x000fe200000e0000 */
[----:B------:R-:W-:Y:S02]  /*22600*/  SEL R53, R97, R53, P0 ;  /* 0x0000003561357207 */ /* 0x000fe40000000000 */
[----:B------:R-:W-:Y:S01]  /*22610*/  SEL R54, R100, R12, P0 ;  /* 0x0000000c64367207 */ /* 0x000fe20000000000 */
[----:B------:R-:W0:Y:S01]  /*22620*/  SHFL.IDX PT, R29, R29, R116, 0x1c1f ;  /* 0x001c1f741d1d7589 */ /* 0x000e2200000e0000 */
[----:B------:R-:W-:-:S02]  /*22630*/  SEL R55, R12, R100, P0 ;  /* 0x000000640c377207 */ /* 0x000fc40000000000 */
[----:B------:R-:W-:Y:S01]  /*22640*/  SEL R56, R11, R57, P0 ;  /* 0x000000390b387207 */ /* 0x000fe20000000000 */
[----:B------:R-:W-:Y:S01]  /*22650*/  SHFL.IDX PT, R30, R30, R0, 0x1c1f ;  /* 0x001c1f001e1e7589 */ /* 0x000fe200000e0000 */
[----:B------:R-:W-:Y:S02]  /*22660*/  SEL R57, R57, R11, P0 ;  /* 0x0000000b39397207 */ /* 0x000fe40000000000 */
[----:B------:R-:W-:Y:S01]  /*22670*/  SEL R60, R61, R113, P0 ;  /* 0x000000713d3c7207 */ /* 0x000fe20000000000 */
[----:B------:R-:W0:Y:S01]  /*22680*/  SHFL.IDX PT, R31, R31, R116, 0x1c1f ;  /* 0x001c1f741f1f7589 */ /* 0x000e2200000e0000 */
[----:B------:R-:W-:Y:S02]  /*22690*/  SEL R61, R113, R61, P0 ;  /* 0x0000003d713d7207 */ /* 0x000fe40000000000 */
[----:B-1----:R-:W-:Y:S01]  /*226a0*/  SEL R120, R3, R4, P0 ;  /* 0x0000000403787207 */ /* 0x002fe20000000000 */
[----:B------:R-:W-:Y:S01]  /*226b0*/  SHFL.IDX PT, R32, R32, R0, 0x1c1f ;  /* 0x001c1f0020207589 */ /* 0x000fe200000e0000 */
[----:B------:R-:W-:-:S02]  /*226c0*/  SEL R3, R4, R3, P0 ;  /* 0x0000000304037207 */ /* 0x000fc40000000000 */
[----:B--2---:R-:W-:Y:S01]  /*226d0*/  SEL R4, R5, R6, P0 ;  /* 0x0000000605047207 */ /* 0x004fe20000000000 */
[----:B------:R-:W1:Y:S01]  /*226e0*/  SHFL.IDX PT, R33, R33, R116, 0x1c1f ;  /* 0x001c1f7421217589 */ /* 0x000e6200000e0000 */
[----:B------:R-:W-:Y:S02]  /*226f0*/  SEL R64, R65, R137, P0 ;  /* 0x0000008941407207 */ /* 0x000fe40000000000 */
[----:B------:R-:W-:Y:S01]  /*22700*/  SEL R5, R6, R5, P0 ;  /* 0x0000000506057207 */ /* 0x000fe20000000000 */
[----:B------:R-:W-:Y:S01]  /*22710*/  SHFL.IDX PT, R34, R34, R0, 0x1c1f ;  /* 0x001c1f0022227589 */ /* 0x000fe200000e0000 */
[----:B------:R-:W-:Y:S02]  /*22720*/  SEL R65, R137, R65, P0 ;  /* 0x0000004189417207 */ /* 0x000fe40000000000 */
[----:B---3--:R-:W-:Y:S01]  /*22730*/  SEL R6, R7, R8, P0 ;  /* 0x0000000807067207 */ /* 0x008fe20000000000 */
[----:B------:R-:W2:Y:S01]  /*22740*/  SHFL.IDX PT, R35, R35, R116, 0x1c1f ;  /* 0x001c1f7423237589 */ /* 0x000ea200000e0000 */
        /* <DEDUP_REMOVED lines=8> */
[----:B------:R-:W-:Y:S01]  /*227d0*/  SHFL.IDX PT, R54, R54, R0, 0x1c1f ;  /* 0x001c1f0036367589 */ /* 0x000fe200000e0000 */
[----:B------:R-:W-:-:S02]  /*227e0*/  SEL R69, R136, R89, P0 ;  /* 0x0000005988457207 */ /* 0x000fc40000000000 */
[----:B----4-:R-:W-:Y:S01]  /*227f0*/  SEL R10, R20, R21, P0 ;  /* 0x00000015140a7207 */ /* 0x010fe20000000000 */
[----:B------:R-:W4:Y:S01]  /*22800*/  SHFL.IDX PT, R55, R55, R116, 0x1c1f ;  /* 0x001c1f7437377589 */ /* 0x000f2200000e0000 */
[----:B------:R-:W-:Y:S02]  /*22810*/  SEL R20, R21, R20, P0 ;  /* 0x0000001415147207 */ /* 0x000fe40000000000 */
[----:B------:R-:W-:Y:S01]  /*22820*/  SEL R72, R80, R134, P0 ;  /* 0x0000008650487207 */ /* 0x000fe20000000000 */
[----:B------:R-:W-:Y:S01]  /*22830*/  SHFL.IDX PT, R56, R56, R0, 0x1c1f ;  /* 0x001c1f0038387589 */ /* 0x000fe200000e0000 */
[----:B------:R-:W-:Y:S02]  /*22840*/  SEL R73, R134, R80, P0 ;  /* 0x0000005086497207 */ /* 0x000fe40000000000 */
[----:B------:R-:W-:Y:S01]  /*22850*/  SEL R88, R90, R44, P0 ;  /* 0x0000002c5a587207 */ /* 0x000fe20000000000 */
[----:B------:R-:W4:Y:S01]  /*22860*/  SHFL.IDX PT, R57, R57, R116, 0x1c1f ;  /* 0x001c1f7439397589 */ /* 0x000f2200000e0000 */
[----:B0-----:R-:W-:-:S02]  /*22870*/  SEL R21, R24, R25, P0 ;  /* 0x0000001918157207 */ /* 0x001fc40000000000 */
        /* <DEDUP_REMOVED lines=54> */
[----:B-1----:R-:W-:Y:S01]  /*22be0*/  SEL R31, R32, R33, P0 ;  /* 0x00000021201f7207 */ /* 0x002fe20000000000 */
[----:B------:R-:W-:Y:S01]  /*22bf0*/  SHFL.IDX PT, R87, R143, R116, 0x1c1f ;  /* 0x001c1f748f577589 */ /* 0x000fe200000e0000 */
[----:B------:R-:W-:Y:S02]  /*22c00*/  SEL R32, R33, R32, P0 ;  /* 0x0000002021207207 */ /* 0x000fe40000000000 */
[----:B--2---:R-:W-:Y:S01]  /*22c10*/  SEL R33, R34, R35, P0 ;  /* 0x0000002322217207 */ /* 0x004fe20000000000 */
[----:B------:R-:W1:Y:S01]  /*22c20*/  SHFL.IDX PT, R89, R142, R116, 0x1c1f ;  /* 0x001c1f748e597589 */ /* 0x000e6200000e0000 */
[----:B------:R-:W-:Y:S02]  /*22c30*/  SEL R34, R35, R34, P0 ;  /* 0x0000002223227207 */ /* 0x000fe40000000000 */
[----:B---3--:R-:W-:Y:S01]  /*22c40*/  SEL R35, R52, R53, P0 ;  /* 0x0000003534237207 */ /* 0x008fe20000000000 */
[----:B------:R-:W2:Y:S01]  /*22c50*/  SHFL.IDX PT, R83, R140, R116, 0x1c1f ;  /* 0x001c1f748c537589 */ /* 0x000ea200000e0000 */
[----:B------:R-:W-:-:S02]  /*22c60*/  SEL R52, R53, R52, P0 ;  /* 0x0000003435347207 */ /* 0x000fc40000000000 */
[----:B----4-:R-:W-:Y:S01]  /*22c70*/  SEL R53, R54, R55, P0 ;  /* 0x0000003736357207 */ /* 0x010fe20000000000 */
[----:B------:R-:W3:Y:S01]  /*22c80*/  SHFL.IDX PT, R85, R141, R116, 0x1c1f ;  /* 0x001c1f748d557589 */ /* 0x000ee200000e0000 */
[----:B------:R-:W-:Y:S02]  /*22c90*/  SEL R54, R55, R54, P0 ;  /* 0x0000003637367207 */ /* 0x000fe40000000000 */
[----:B------:R-:W-:Y:S01]  /*22ca0*/  SEL R55, R56, R57, P0 ;  /* 0x0000003938377207 */ /* 0x000fe20000000000 */
[----:B------:R-:W-:Y:S01]  /*22cb0*/  SHFL.IDX PT, R81, R138, R116, 0x1c1f ;  /* 0x001c1f748a517589 */ /* 0x000fe200000e0000 */
[----:B------:R-:W-:Y:S02]  /*22cc0*/  SEL R56, R57, R56, P0 ;  /* 0x0000003839387207 */ /* 0x000fe40000000000 */
[----:B0-----:R-:W-:Y:S01]  /*22cd0*/  SEL R57, R58, R59, P0 ;  /* 0x0000003b3a397207 */ /* 0x001fe20000000000 */
[----:B------:R-:W0:Y:S01]  /*22ce0*/  SHFL.IDX PT, R73, R73, R116, 0x1c1f ;  /* 0x001c1f7449497589 */ /* 0x000e2200000e0000 */
[----:B------:R-:W-:-:S02]  /*22cf0*/  SEL R58, R59, R58, P0 ;  /* 0x0000003a3b3a7207 */ /* 0x000fc40000000000 */
[----:B------:R-:W-:Y:S01]  /*22d00*/  SEL R59, R60, R61, P0 ;  /* 0x0000003d3c3b7207 */ /* 0x000fe20000000000 */
[----:B------:R-:W4:Y:S01]  /*22d10*/  SHFL.IDX PT, R77, R77, R116, 0x1c1f ;  /* 0x001c1f744d4d7589 */ /* 0x000f2200000e0000 */
        /* <DEDUP_REMOVED lines=20> */
[----:B------:R-:W-:Y:S01]  /*22e60*/  SHFL.IDX PT, R90, R90, R0, 0x1c1f ;  /* 0x001c1f005a5a7589 */ /* 0x000fe200000e0000 */
[----:B--2---:R-:W-:Y:S02]  /*22e70*/  SEL R112, R114, R83, P0 ;  /* 0x0000005372707207 */ /* 0x004fe40000000000 */
[----:B---3--:R-:W-:Y:S01]  /*22e80*/  SEL R117, R119, R85, P0 ;  /* 0x0000005577757207 */ /* 0x008fe20000000000 */
[----:B------:R-:W-:Y:S01]  /*22e90*/  SHFL.IDX PT, R92, R92, R0, 0x1c1f ;  /* 0x001c1f005c5c7589 */ /* 0x000fe200000e0000 */
[----:B0-----:R-:W-:-:S02]  /*22ea0*/  SEL R71, R72, R73, P0 ;  /* 0x0000004948477207 */ /* 0x001fc40000000000 */
[----:B----4-:R-:W-:Y:S01]  /*22eb0*/  SEL R75, R76, R77, P0 ;  /* 0x0000004d4c4b7207 */ /* 0x010fe20000000000 */
[----:B------:R-:W-:Y:S01]  /*22ec0*/  SHFL.IDX PT, R94, R94, R0, 0x1c1f ;  /* 0x001c1f005e5e7589 */ /* 0x000fe200000e0000 */
[----:B------:R-:W-:Y:S02]  /*22ed0*/  SEL R115, R89, R115, P0 ;  /* 0x0000007359737207 */ /* 0x000fe40000000000 */
[----:B------:R-:W-:Y:S01]  /*22ee0*/  SEL R114, R83, R114, P0 ;  /* 0x0000007253727207 */ /* 0x000fe20000000000 */
[----:B------:R-:W-:Y:S01]  /*22ef0*/  SHFL.IDX PT, R96, R96, R0, 0x1c1f ;  /* 0x001c1f0060607589 */ /* 0x000fe200000e0000 */
[----:B------:R-:W-:Y:S02]  /*22f00*/  SEL R119, R85, R119, P0 ;  /* 0x0000007755777207 */ /* 0x000fe40000000000 */
[----:B------:R-:W-:Y:S01]  /*22f10*/  SEL R72, R73, R72, P0 ;  /* 0x0000004849487207 */ /* 0x000fe20000000000 */
[----:B------:R-:W-:Y:S01]  /*22f20*/  SHFL.IDX PT, R98, R98, R0, 0x1c1f ;  /* 0x001c1f0062627589 */ /* 0x000fe200000e0000 */
[----:B------:R-:W-:-:S03]  /*22f30*/  SEL R76, R77, R76, P0 ;  /* 0x0000004c4d4c7207 */ /* 0x000fc60000000000 */
[----:B------:R-:W-:Y:S04]  /*22f40*/  SHFL.IDX PT, R100, R100, R0, 0x1c1f ;  /* 0x001c1f0064647589 */ /* 0x000fe800000e0000 */
[----:B------:R-:W-:Y:S04]  /*22f50*/  SHFL.IDX PT, R102, R102, R0, 0x1c1f ;  /* 0x001c1f0066667589 */ /* 0x000fe800000e0000 */
[----:B------:R-:W-:Y:S04]  /*22f60*/  SHFL.IDX PT, R104, R104, R0, 0x1c1f ;  /* 0x001c1f0068687589 */ /* 0x000fe800000e0000 */
[----:B------:R-:W-:Y:S04]  /*22f70*/  SHFL.IDX PT, R106, R106, R0, 0x1c1f ;  /* 0x001c1f006a6a7589 */ /* 0x000fe800000e0000 */
[----:B------:R-:W-:Y:S04]  /*22f80*/  SHFL.IDX PT, R108, R108, R0, 0x1c1f ;  /* 0x001c1f006c6c7589 */ /* 0x000fe800000e0000 */
[----:B------:R-:W0:Y:S04]  /*22f90*/  SHFL.IDX PT, R50, R50, R116, 0x1c1f ;  /* 0x001c1f7432327589 */ /* 0x000e2800000e0000 */
[----:B------:R-:W1:Y:S04]  /*22fa0*/  SHFL.IDX PT, R48, R48, R116, 0x1c1f ;  /* 0x001c1f7430307589 */ /* 0x000e6800000e0000 */
[----:B------:R-:W-:Y:S04]  /*22fb0*/  SHFL.IDX PT, R51, R51, R116, 0x1c1f ;  /* 0x001c1f7433337589 */ /* 0x000fe800000e0000 */
[----:B------:R-:W2:Y:S04]  /*22fc0*/  SHFL.IDX PT, R46, R46, R116, 0x1c1f ;  /* 0x001c1f742e2e7589 */ /* 0x000ea800000e0000 */
[----:B------:R-:W3:Y:S04]  /*22fd0*/  SHFL.IDX PT, R49, R49, R116, 0x1c1f ;  /* 0x001c1f7431317589 */ /* 0x000ee800000e0000 */
[----:B------:R-:W-:Y:S04]  /*22fe0*/  SHFL.IDX PT, R44, R44, R116, 0x1c1f ;  /* 0x001c1f742c2c7589 */ /* 0x000fe800000e0000 */
[----:B------:R-:W4:Y:S01]  /*22ff0*/  SHFL.IDX PT, R47, R47, R116, 0x1c1f ;  /* 0x001c1f742f2f7589 */ /* 0x000f2200000e0000 */
[----:B0-----:R-:W-:-:S02]  /*23000*/  SEL R73, R74, R50, P0 ;  /* 0x000000324a497207 */ /* 0x001fc40000000000 */
[----:B------:R-:W-:Y:S01]  /*23010*/  SEL R74, R50, R74, P0 ;  /* 0x0000004a324a7207 */ /* 0x000fe20000000000 */
[----:B------:R-:W0:Y:S01]  /*23020*/  SHFL.IDX PT, R42, R42, R116, 0x1c1f ;  /* 0x001c1f742a2a7589 */ /* 0x000e2200000e0000 */
[----:B-1----:R-:W-:Y:S02]  /*23030*/  SEL R77, R80, R48, P0 ;  /* 0x00000030504d7207 */ /* 0x002fe40000000000 */
[----:B------:R-:W-:Y:S01]  /*23040*/  SEL R80, R48, R80, P0 ;  /* 0x0000005030507207 */ /* 0x000fe20000000000 */
[----:B------:R-:W1:Y:S04]  /*23050*/  SHFL.IDX PT, R45, R45, R116, 0x1c1f ;  /* 0x001c1f742d2d7589 */ /* 0x000e6800000e0000 */
[----:B------:R-:W1:Y:S01]  /*23060*/  SHFL.IDX PT, R40, R40, R116, 0x1c1f ;  /* 0x001c1f7428287589 */ /* 0x000e6200000e0000 */
[----:B--2---:R-:W-:-:S02]  /*23070*/  SEL R83, R84, R46, P0 ;  /* 0x0000002e54537207 */ /* 0x004fc40000000000 */
[----:B------:R-:W-:Y:S01]  /*23080*/  SEL R84, R46, R84, P0 ;  /* 0x000000542e547207 */ /* 0x000fe20000000000 */
[----:B------:R-:W2:Y:S01]  /*23090*/  SHFL.IDX PT, R43, R43, R116, 0x1c1f ;  /* 0x001c1f742b2b7589 */ /* 0x000ea200000e0000 */
[----:B---3--:R-:W-:Y:S02]  /*230a0*/  SEL R85, R86, R49, P0 ;  /* 0x0000003156557207 */ /* 0x008fe40000000000 */
[----:B------:R-:W-:Y:S01]  /*230b0*/  SEL R86, R49, R86, P0 ;  /* 0x0000005631567207 */ /* 0x000fe20000000000 */
[----:B------:R-:W3:Y:S04]  /*230c0*/  SHFL.IDX PT, R38, R38, R116, 0x1c1f ;  /* 0x001c1f7426267589 */ /* 0x000ee800000e0000 */
[----:B------:R-:W3:Y:S01]  /*230d0*/  SHFL.IDX PT, R41, R41, R116, 0x1c1f ;  /* 0x001c1f7429297589 */ /* 0x000ee200000e0000 */
[----:B----4-:R-:W-:-:S02]  /*230e0*/  SEL R89, R90, R47, P0 ;  /* 0x0000002f5a597207 */ /* 0x010fc40000000000 */
[----:B------:R-:W-:Y:S01]  /*230f0*/  SEL R90, R47, R90, P0 ;  /* 0x0000005a2f5a7207 */ /* 0x000fe20000000000 */
[----:B------:R-:W4:Y:S01]  /*23100*/  SHFL.IDX PT, R37, R37, R116, 0x1c1f ;  /* 0x001c1f7425257589 */ /* 0x000f2200000e0000 */
[----:B0-----:R-:W-:Y:S02]  /*23110*/  SEL R91, R92, R42, P0 ;  /* 0x0000002a5c5b7207 */ /* 0x001fe40000000000 */
[----:B------:R-:W-:Y:S01]  /*23120*/  SEL R92, R42, R92, P0 ;  /* 0x0000005c2a5c7207 */ /* 0x000fe20000000000 */
[----:B------:R-:W0:Y:S01]  /*23130*/  SHFL.IDX PT, R39, R39, R116, 0x1c1f ;  /* 0x001c1f7427277589 */ /* 0x000e2200000e0000 */
[----:B-1----:R-:W-:Y:S02]  /*23140*/  SEL R93, R94, R45, P0 ;  /* 0x0000002d5e5d7207 */ /* 0x002fe40000000000 */
[----:B------:R-:W-:Y:S01]  /*23150*/  SEL R94, R45, R94, P0 ;  /* 0x0000005e2d5e7207 */ /* 0x000fe20000000000 */
[----:B------:R-:W1:Y:S01]  /*23160*/  SHFL.IDX PT, R36, R36, R116, 0x1c1f ;  /* 0x001c1f7424247589 */ /* 0x000e6200000e0000 */
[----:B------:R-:W-:-:S02]  /*23170*/  SEL R95, R96, R40, P0 ;  /* 0x00000028605f7207 */ /* 0x000fc40000000000 */
[----:B------:R-:W-:Y:S01]  /*23180*/  SEL R96, R40, R96, P0 ;  /* 0x0000006028607207 */ /* 0x000fe20000000000 */
[----:B------:R-:W0:Y:S01]  /*23190*/  SHFL.IDX PT, R124, R147, R0, 0x1c1f ;  /* 0x001c1f00937c7589 */ /* 0x000e2200000e0000 */
[----:B--2---:R-:W-:Y:S02]  /*231a0*/  SEL R97, R98, R43, P0 ;  /* 0x0000002b62617207 */ /* 0x004fe40000000000 */
[----:B------:R-:W-:Y:S01]  /*231b0*/  SEL R98, R43, R98, P0 ;  /* 0x000000622b627207 */ /* 0x000fe20000000000 */
[----:B------:R2:W0:Y:S01]  /*231c0*/  SHFL.IDX PT, R111, R111, R0, 0x1c1f ;  /* 0x001c1f006f6f7589 */ /* 0x00042200000e0000 */
[----:B---3--:R-:W-:Y:S02]  /*231d0*/  SEL R99, R100, R38, P0 ;  /* 0x0000002664637207 */ /* 0x008fe40000000000 */
[----:B------:R-:W-:Y:S01]  /*231e0*/  SEL R100, R38, R100, P0 ;  /* 0x0000006426647207 */ /* 0x000fe20000000000 */
[----:B------:R-:W3:Y:S01]  /*231f0*/  SHFL.IDX PT, R11, R148, R116, 0x1c1f ;  /* 0x001c1f74940b7589 */ /* 0x000ee200000e0000 */
[----:B------:R-:W-:-:S02]  /*23200*/  SEL R101, R102, R41, P0 ;  /* 0x0000002966657207 */ /* 0x000fc40000000000 */
[----:B------:R-:W-:Y:S01]  /*23210*/  SEL R102, R41, R102, P0 ;  /* 0x0000006629667207 */ /* 0x000fe20000000000 */
[----:B------:R1:W3:Y:S01]  /*23220*/  SHFL.IDX PT, R123, R123, R116, 0x1c1f ;  /* 0x001c1f747b7b7589 */ /* 0x0002e200000e0000 */
[----:B----4-:R-:W-:Y:S02]  /*23230*/  SEL R103, R104, R37, P0 ;  /* 0x0000002568677207 */ /* 0x010fe40000000000 */
[----:B--2---:R-:W-:Y:S02]  /*23240*/  SEL R0, R110, R2, P0 ;  /* 0x000000026e007207 */ /* 0x004fe40000000000 */
[----:B------:R-:W-:Y:S02]  /*23250*/  SEL R110, R2, R110, P0 ;  /* 0x0000006e026e7207 */ /* 0x000fe40000000000 */
[----:B------:R-:W-:Y:S02]  /*23260*/  SEL R2, R109, R87, P0 ;  /* 0x000000576d027207 */ /* 0x000fe40000000000 */
[----:B------:R-:W-:-:S02]  /*23270*/  SEL R109, R87, R109, P0 ;  /* 0x0000006d576d7207 */ /* 0x000fc40000000000 */
[----:B-1----:R-:W-:Y:S02]  /*23280*/  SEL R116, R118, R81, P0 ;  /* 0x0000005176747207 */ /* 0x002fe40000000000 */
[----:B------:R-:W-:Y:S02]  /*23290*/  SEL R118, R81, R118, P0 ;  /* 0x0000007651767207 */ /* 0x000fe40000000000 */
[----:B------:R-:W-:Y:S02]  /*232a0*/  SEL R81, R82, R51, P0 ;  /* 0x0000003352517207 */ /* 0x000fe40000000000 */
[----:B------:R-:W-:Y:S02]  /*232b0*/  SEL R87, R88, R44, P0 ;  /* 0x0000002c58577207 */ /* 0x000fe40000000000 */
[----:B0-----:R-:W-:Y:S02]  /*232c0*/  SEL R105, R106, R39, P0 ;  /* 0x000000276a697207 */ /* 0x001fe40000000000 */
[----:B------:R-:W-:-:S02]  /*232d0*/  SEL R107, R108, R36, P0 ;  /* 0x000000246c6b7207 */ /* 0x000fc40000000000 */
[----:B------:R-:W-:Y:S02]  /*232e0*/  SEL R82, R51, R82, P0 ;  /* 0x0000005233527207 */ /* 0x000fe40000000000 */
[----:B------:R-:W-:Y:S02]  /*232f0*/  SEL R88, R44, R88, P0 ;  /* 0x000000582c587207 */ /* 0x000fe40000000000 */
[----:B------:R-:W-:Y:S02]  /*23300*/  SEL R104, R37, R104, P0 ;  /* 0x0000006825687207 */ /* 0x000fe40000000000 */
[----:B------:R-:W-:Y:S02]  /*23310*/  SEL R106, R39, R106, P0 ;  /* 0x0000006a276a7207 */ /* 0x000fe40000000000 */
[----:B---3--:R-:W-:-:S07]  /*23320*/  SEL R108, R36, R108, P0 ;  /* 0x0000006c246c7207 */ /* 0x008fce0000000000 */
.L_x_921:
[----:B------:R-:W2:Y:S04]  /*23330*/  LDL.LU R127, [R1+0x54] ;  /* 0x00005400017f7983 */ /* 0x000ea80000300800 */
[----:B------:R-:W3:Y:S01]  /*23340*/  LDL.LU R126, [R1+0x58] ;  /* 0x00005800017e7983 */ /* 0x000ee20000300800 */
[----:B------:R-:W-:Y:S05]  /*23350*/  WARPSYNC.ALL ;  /* 0x0000000000007948 */ /* 0x000fea0003800000 */
[----:B------:R-:W-:Y:S01]  /*23360*/  F2FP.BF16.F32.PACK_AB R12, R2, R0 ;  /* 0x00000000020c723e */ /* 0x000fe200000010ff */
[----:B------:R-:W-:Y:S01]  /*23370*/  ULDC.64 UR4, c[0x0][0xc00] ;  /* 0x0003000000047ab9 */ /* 0x000fe20000000a00 */
[----:B------:R-:W-:Y:S01]  /*23380*/  F2FP.BF16.F32.PACK_AB R13, R65, R63 ;  /* 0x0000003f410d723e */ /* 0x000fe200000010ff */
[----:B------:R-:W-:Y:S01]  /*23390*/  ULDC.64 UR6, c[0x0][0xc08] ;  /* 0x0003020000067ab9 */ /* 0x000fe20000000a00 */
[----:B------:R-:W-:-:S02]  /*233a0*/  F2FP.BF16.F32.PACK_AB R14, R109, R110 ;  /* 0x0000006e6d0e723e */ /* 0x000fc400000010ff */
[----:B------:R-:W-:Y:S01]  /*233b0*/  F2FP.BF16.F32.PACK_AB R15, R66, R64 ;  /* 0x00000040420f723e */ /* 0x000fe200000010ff */
[----:B------:R-:W-:Y:S01]  /*233c0*/  BAR.SYNC.DEFER_BLOCKING 0x1, 0x100 ;  /* 0x0044000000007b1d */ /* 0x000fe20000010000 */
[----:B------:R-:W-:Y:S02]  /*233d0*/  F2FP.BF16.F32.PACK_AB R36, R112, R113 ;  /* 0x000000717024723e */ /* 0x000fe400000010ff */
[----:B------:R-:W-:Y:S02]  /*233e0*/  F2FP.BF16.F32.PACK_AB R37, R69, R67 ;  /* 0x000000434525723e */ /* 0x000fe400000010ff */
[----:B------:R-:W-:Y:S02]  /*233f0*/  F2FP.BF16.F32.PACK_AB R38, R114, R115 ;  /* 0x000000737226723e */ /* 0x000fe400000010ff */
[----:B------:R-:W-:Y:S02]  /*23400*/  F2FP.BF16.F32.PACK_AB R39, R70, R68 ;  /* 0x000000444627723e */ /* 0x000fe400000010ff */
[----:B------:R-:W-:-:S02]  /*23410*/  F2FP.BF16.F32.PACK_AB R40, R116, R117 ;  /* 0x000000757428723e */ /* 0x000fc400000010ff */
[----:B------:R-:W-:Y:S02]  /*23420*/  F2FP.BF16.F32.PACK_AB R41, R73, R71 ;  /* 0x000000474929723e */ /* 0x000fe400000010ff */
[----:B------:R-:W-:Y:S02]  /*23430*/  F2FP.BF16.F32.PACK_AB R42, R118, R119 ;  /* 0x00000077762a723e */ /* 0x000fe400000010ff */
[----:B------:R-:W-:Y:S02]  /*23440*/  F2FP.BF16.F32.PACK_AB R43, R74, R72 ;  /* 0x000000484a2b723e */ /* 0x000fe400000010ff */
[----:B------:R-:W-:Y:S02]  /*23450*/  F2FP.BF16.F32.PACK_AB R44, R120, R121 ;  /* 0x00000079782c723e */ /* 0x000fe400000010ff */
[----:B------:R-:W-:Y:S02]  /*23460*/  F2FP.BF16.F32.PACK_AB R45, R77, R75 ;  /* 0x0000004b4d2d723e */ /* 0x000fe400000010ff */
[----:B------:R-:W-:-:S02]  /*23470*/  F2FP.BF16.F32.PACK_AB R46, R3, R122 ;  /* 0x0000007a032e723e */ /* 0x000fc400000010ff */
[----:B------:R-:W-:Y:S01]  /*23480*/  F2FP.BF16.F32.PACK_AB R47, R80, R76 ;  /* 0x0000004c502f723e */ /* 0x000fe200000010ff */
[----:B------:R0:W-:Y:S01]  /*23490*/  STSM.16.M88.4 [R150], R12 ;  /* 0x0000000c96007844 */ /* 0x0001e20000000200 */
[----:B------:R-:W-:Y:S02]  /*234a0*/  F2FP.BF16.F32.PACK_AB R48, R6, R4 ;  /* 0x000000040630723e */ /* 0x000fe400000010ff */
[----:B------:R-:W-:Y:S01]  /*234b0*/  F2FP.BF16.F32.PACK_AB R49, R83, R81 ;  /* 0x000000515331723e */ /* 0x000fe200000010ff */
[----:B------:R1:W-:Y:S01]  /*234c0*/  STSM.16.M88.4 [R149], R36 ;  /* 0x0000002495007844 */ /* 0x0003e20000000200 */
[----:B------:R-:W-:Y:S02]  /*234d0*/  F2FP.BF16.F32.PACK_AB R50, R7, R5 ;  /* 0x000000050732723e */ /* 0x000fe400000010ff */
[----:B------:R-:W-:Y:S01]  /*234e0*/  F2FP.BF16.F32.PACK_AB R51, R84, R82 ;  /* 0x000000525433723e */ /* 0x000fe200000010ff */
[----:B------:R4:W-:Y:S04]  /*234f0*/  STSM.16.M88.4 [R151], R40 ;  /* 0x0000002897007844 */ /* 0x0009e80000000200 */
[----:B------:R-:W-:Y:S04]  /*23500*/  STSM.16.M88.4 [R152], R44 ;  /* 0x0000002c98007844 */ /* 0x000fe80000000200 */
[----:B------:R4:W-:Y:S01]  /*23510*/  STSM.16.M88.4 [R153], R48 ;  /* 0x0000003099007844 */ /* 0x0009e20000000200 */
[----:B0-----:R-:W-:-:S02]  /*23520*/  F2FP.BF16.F32.PACK_AB R12, R25, R21 ;  /* 0x00000015190c723e */ /* 0x001fc400000010ff */
[----:B------:R-:W-:Y:S02]  /*23530*/  F2FP.BF16.F32.PACK_AB R13, R91, R89 ;  /* 0x000000595b0d723e */ /* 0x000fe400000010ff */
[----:B-1----:R-:W-:Y:S02]  /*23540*/  F2FP.BF16.F32.PACK_AB R36, R10, R8 ;  /* 0x000000080a24723e */ /* 0x002fe400000010ff */
[----:B------:R-:W-:Y:S02]  /*23550*/  F2FP.BF16.F32.PACK_AB R37, R87, R85 ;  /* 0x000000555725723e */ /* 0x000fe400000010ff */
[----:B------:R-:W-:Y:S02]  /*23560*/  F2FP.BF16.F32.PACK_AB R38, R20, R9 ;  /* 0x000000091426723e */ /* 0x000fe400000010ff */
[----:B------:R-:W-:Y:S02]  /*23570*/  F2FP.BF16.F32.PACK_AB R39, R88, R86 ;  /* 0x000000565827723e */ /* 0x000fe400000010ff */
[----:B------:R-:W-:-:S02]  /*23580*/  F2FP.BF16.F32.PACK_AB R14, R26, R24 ;  /* 0x000000181a0e723e */ /* 0x000fc400000010ff */
[----:B------:R-:W-:Y:S01]  /*23590*/  F2FP.BF16.F32.PACK_AB R15, R92, R90 ;  /* 0x0000005a5c0f723e */ /* 0x000fe200000010ff */
[----:B------:R0:W-:Y:S01]  /*235a0*/  STSM.16.M88.4 [R154], R36 ;  /* 0x000000249a007844 */ /* 0x0001e20000000200 */
[----:B----4-:R-:W-:Y:S02]  /*235b0*/  F2FP.BF16.F32.PACK_AB R40, R29, R27 ;  /* 0x0000001b1d28723e */ /* 0x010fe400000010ff */
[----:B------:R-:W-:Y:S01]  /*235c0*/  F2FP.BF16.F32.PACK_AB R41, R95, R93 ;  /* 0x0000005d5f29723e */ /* 0x000fe200000010ff */
[----:B------:R1:W-:Y:S01]  /*235d0*/  STSM.16.M88.4 [R155], R12 ;  /* 0x0000000c9b007844 */ /* 0x0003e20000000200 */
[----:B------:R-:W-:Y:S02]  /*235e0*/  F2FP.BF16.F32.PACK_AB R42, R30, R28 ;  /* 0x0000001c1e2a723e */ /* 0x000fe400000010ff */
[----:B------:R-:W-:Y:S02]  /*235f0*/  F2FP.BF16.F32.PACK_AB R43, R96, R94 ;  /* 0x0000005e602b723e */ /* 0x000fe400000010ff */
[----:B------:R-:W-:-:S02]  /*23600*/  SEL R48, R124, R11, P0 ;  /* 0x0000000b7c307207 */ /* 0x000fc40000000000 */
[----:B------:R-:W-:Y:S01]  /*23610*/  SEL R50, R11, R124, P0 ;  /* 0x0000007c0b327207 */ /* 0x000fe20000000000 */
[----:B------:R-:W-:Y:S01]  /*23620*/  STSM.16.M88.4 [R156], R40 ;  /* 0x000000289c007844 */ /* 0x000fe20000000200 */
[----:B------:R-:W-:Y:S02]  /*23630*/  SEL R49, R111, R123, P0 ;  /* 0x0000007b6f317207 */ /* 0x000fe40000000000 */
[----:B------:R-:W-:Y:S02]  /*23640*/  SEL R51, R123, R111, P0 ;  /* 0x0000006f7b337207 */ /* 0x000fe40000000000 */
[----:B0-----:R-:W-:Y:S01]  /*23650*/  F2FP.BF16.F32.PACK_AB R36, R33, R31 ;  /* 0x0000001f2124723e */ /* 0x001fe200000010ff */
[----:B------:R-:W0:Y:S01]  /*23660*/  LDC R111, c[0x0][0xbe8] ;  /* 0x0002fa00ff6f7b82 */ /* 0x000e220000000800 */
[----:B------:R-:W-:Y:S02]  /*23670*/  F2FP.BF16.F32.PACK_AB R37, R99, R97 ;  /* 0x000000616325723e */ /* 0x000fe400000010ff */
[----:B------:R-:W-:-:S02]  /*23680*/  F2FP.BF16.F32.PACK_AB R38, R34, R32 ;  /* 0x000000202226723e */ /* 0x000fc400000010ff */
[----:B------:R-:W-:Y:S02]  /*23690*/  F2FP.BF16.F32.PACK_AB R39, R100, R98 ;  /* 0x000000626427723e */ /* 0x000fe400000010ff */
[----:B------:R-:W-:Y:S02]  /*236a0*/  F2FP.BF16.F32.PACK_AB R44, R53, R35 ;  /* 0x00000023352c723e */ /* 0x000fe400000010ff */
[----:B------:R-:W-:Y:S01]  /*236b0*/  F2FP.BF16.F32.PACK_AB R45, R103, R101 ;  /* 0x00000065672d723e */ /* 0x000fe200000010ff */
[----:B------:R4:W-:Y:S01]  /*236c0*/  STSM.16.M88.4 [R157], R36 ;  /* 0x000000249d007844 */ /* 0x0009e20000000200 */
[----:B------:R-:W-:Y:S02]  /*236d0*/  F2FP.BF16.F32.PACK_AB R46, R54, R52 ;  /* 0x00000034362e723e */ /* 0x000fe400000010ff */
[----:B------:R-:W-:Y:S02]  /*236e0*/  F2FP.BF16.F32.PACK_AB R47, R104, R102 ;  /* 0x00000066682f723e */ /* 0x000fe400000010ff */
[----:B-1----:R-:W-:-:S02]  /*236f0*/  F2FP.BF16.F32.PACK_AB R12, R57, R55 ;  /* 0x00000037390c723e */ /* 0x002fc400000010ff */
[----:B------:R-:W-:Y:S01]  /*23700*/  F2FP.BF16.F32.PACK_AB R13, R107, R105 ;  /* 0x000000696b0d723e */ /* 0x000fe200000010ff */
[----:B------:R-:W-:Y:S01]  /*23710*/  STSM.16.M88.4 [R158], R44 ;  /* 0x0000002c9e007844 */ /* 0x000fe20000000200 */
[----:B------:R-:W-:Y:S02]  /*23720*/  F2FP.BF16.F32.PACK_AB R14, R58, R56 ;  /* 0x000000383a0e723e */ /* 0x000fe400000010ff */
[----:B------:R-:W-:Y:S02]  /*23730*/  F2FP.BF16.F32.PACK_AB R15, R108, R106 ;  /* 0x0000006a6c0f723e */ /* 0x000fe400000010ff */
[----:B------:R-:W-:Y:S02]  /*23740*/  ISETP.NE.U32.AND P0, PT, RZ, UR4, PT ;  /* 0x00000004ff007c0c */ /* 0x000fe4000bf05070 */
[----:B----4-:R-:W-:Y:S01]  /*23750*/  F2FP.BF16.F32.PACK_AB R36, R61, R59 ;  /* 0x0000003b3d24723e */ /* 0x010fe200000010ff */
[----:B------:R-:W-:Y:S01]  /*23760*/  STSM.16.M88.4 [R159], R12 ;  /* 0x0000000c9f007844 */ /* 0x000fe20000000200 */
[----:B------:R-:W-:-:S02]  /*23770*/  F2FP.BF16.F32.PACK_AB R38, R62, R60 ;  /* 0x0000003c3e26723e */ /* 0x000fc400000010ff */
[----:B------:R-:W-:Y:S02]  /*23780*/  F2FP.BF16.F32.PACK_AB R37, R49, R48 ;  /* 0x000000303125723e */ /* 0x000fe400000010ff */
[----:B------:R-:W-:Y:S02]  /*23790*/  F2FP.BF16.F32.PACK_AB R39, R51, R50 ;  /* 0x000000323327723e */ /* 0x000fe400000010ff */
[----:B------:R-:W-:-:S03]  /*237a0*/  ISETP.NE.AND.EX P0, PT, RZ, UR5, PT, P0 ;  /* 0x00000005ff007c0c */ /* 0x000fc6000bf05300 */
[----:B------:R1:W-:Y:S01]  /*237b0*/  STSM.16.M88.4 [R160], R36 ;  /* 0x00000024a0007844 */ /* 0x0003e20000000200 */
[----:B------:R-:W-:Y:S01]  /*237c0*/  BAR.SYNC.DEFER_BLOCKING 0x1, 0x100 ;  /* 0x0044000000007b1d */ /* 0x000fe20000010000 */
[----:B--2---:R-:W-:-:S04]  /*237d0*/  IADD3 R40, P1, R127, UR4, RZ ;  /* 0x000000047f287c10 */ /* 0x004fc8000ff3e0ff */
[----:B---3--:R-:W-:-:S05]  /*237e0*/  IADD3.X R41, R126, UR5, RZ, P1, !PT ;  /* 0x000000057e297c10 */ /* 0x008fca0008ffe4ff */
[----:B------:R-:W5:Y:S01]  /*237f0*/  @P0 LDG.E R125, desc[UR50][R40.64] ;  /* 0x00000032287d0981 */ /* 0x000f62000c1e1900 */
[----:B------:R-:W-:-:S04]  /*23800*/  ISETP.NE.U32.AND P3, PT, RZ, UR6, PT ;  /* 0x00000006ff007c0c */ /* 0x000fc8000bf65070 */
[----:B------:R-:W-:Y:S01]  /*23810*/  ISETP.NE.AND.EX P3, PT, RZ, UR7, PT, P3 ;  /* 0x00000007ff007c0c */ /* 0x000fe2000bf65330 */
[----:B-1----:R-:W-:Y:S01]  /*23820*/  IMAD.MOV.U32 R38, RZ, RZ, 0x9b8 ;  /* 0x000009b8ff267424 */ /* 0x002fe200078e00ff */
[----:B------:R-:W-:-:S04]  /*23830*/  ISETP.GT.AND P2, PT, R161, 0x1, PT ;  /* 0x00000001a100780c */ /* 0x000fc80003f44270 */
[----:B------:R-:W-:-:S07]  /*23840*/  SEL R38, R38, 0x978, P2 ;  /* 0x0000097826267807 */ /* 0x000fce0001000000 */
[----:B------:R-:W-:Y:S01]  /*23850*/  @P3 IADD3 R12, P1, R127, UR6, RZ ;  /* 0x000000067f0c3c10 */ /* 0x000fe2000ff3e0ff */
[----:B------:R-:W-:Y:S02]  /*23860*/  ULDC UR6, c[0x0][0xa88] ;  /* 0x0002a20000067ab9 */ /* 0x000fe40000000800 */
[----:B------:R-:W-:Y:S02]  /*23870*/  MOV R43, UR6 ;  /* 0x00000006002b7c02 */ /* 0x000fe40008000f00 */
[----:B------:R-:W-:Y:S01]  /*23880*/  @P3 IADD3.X R13, R126, UR7, RZ, P1, !PT ;  /* 0x000000077e0d3c10 */ /* 0x000fe20008ffe4ff */
[----:B------:R1:W2:Y:S04]  /*23890*/  LDC.64 R36, c[0x0][R38+0x218] ;  /* 0x0000860026247b82 */ /* 0x0002a80000000a00 */
[----:B------:R3:W5:Y:S01]  /*238a0*/  @P3 LDG.E R43, desc[UR50][R12.64] ;  /* 0x000000320c2b3981 */ /* 0x000762000c1e1900 */
[----:B0-----:R-:W-:-:S03]  /*238b0*/  ISETP.NE.AND P1, PT, R111, 0x1, PT ;  /* 0x000000016f00780c */ /* 0x001fc60003f25270 */
[----:B------:R1:W0:Y:S08]  /*238c0*/  LDC.64 R14, c[0x0][R38+0x228] ;  /* 0x00008a00260e7b82 */ /* 0x0002300000000a00 */
[----:B---3--:R1:W3:Y:S01]  /*238d0*/  LDC.64 R12, c[0x0][R38+0x220] ;  /* 0x00008800260c7b82 */ /* 0x0082e20000000a00 */
[----:B------:R-:W-:Y:S05]  /*238e0*/  @P3 BRA `(.L_x_605) ;  /* 0x0000000000103947 */ /* 0x000fea0003800000 */
[----:B------:R-:W-:Y:S05]  /*238f0*/  @!P0 BRA `(.L_x_605) ;  /* 0x00000000000c8947 */ /* 0x000fea0003800000 */
[----:B------:R-:W4:Y:S04]  /*23900*/  LDG.E R42, desc[UR50][R40.64] ;  /* 0x00000032282a7981 */ /* 0x000f28000c1e1900 */
[----:B-----5:R-:W4:Y:S02]  /*23910*/  LDG.E R43, desc[UR50][R40.64+0x4] ;  /* 0x00000432282b7981 */ /* 0x020f24000c1e1900 */
[----:B----4-:R-:W-:-:S07]  /*23920*/  IMAD.IADD R43, R43, 0x1, -R42 ;  /* 0x000000012b2b7824 */ /* 0x010fce00078e0a2a */
.L_x_605:
[----:B------:R-:W4:Y:S01]  /*23930*/  LDL.LU R11, [R1+0x4c] ;  /* 0x00004c00010b7983 */ /* 0x000f220000300800 */
[----:B------:R-:W-:Y:S01]  /*23940*/  ISETP.NE.U32.AND P0, PT, RZ, UR4, PT ;  /* 0x00000004ff007c0c */ /* 0x000fe2000bf05070 */
[----:B-1----:R-:W1:Y:S02]  /*23950*/  LDC.64 R38, c[0x0][R38+0x210] ;  /* 0x0000840026267b82 */ /* 0x002e640000000a00 */
[----:B------:R-:W2:Y:S04]  /*23960*/  LDL.LU R40, [R1+0x5c] ;  /* 0x00005c0001287983 */ /* 0x000ea80000300800 */
[----:B------:R-:W3:Y:S02]  /*23970*/  LDL R42, [R1+0x138] ;  /* 0x00013800012a7983 */ /* 0x000ee40000100800 */
[----:B------:R-:W0:Y:S02]  /*23980*/  @P1 LDC R123, c[0x0][0xbec] ;  /* 0x0002fb00ff7b1b82 */ /* 0x000e240000000800 */
[----:B------:R-:W3:Y:S04]  /*23990*/  LDL R126, [R1+0x60] ;  /* 0x00006000017e7983 */ /* 0x000ee80000100800 */
[----:B------:R-:W3:Y:S01]  /*239a0*/  LDL R124, [R1+0x64] ;  /* 0x00006400017c7983 */ /* 0x000ee20000100800 */
[----:B------:R-:W-:Y:S01]  /*239b0*/  ISETP.NE.AND.EX P0, PT, RZ, UR5, PT, P0 ;  /* 0x00000005ff007c0c */ /* 0x000fe2000bf05300 */
[----:B------:R-:W1:Y:S02]  /*239c0*/  @P1 LDC R127, c[0x0][0xbf0] ;  /* 0x0002fc00ff7f1b82 */ /* 0x000e640000000800 */
[----:B------:R-:W3:Y:S04]  /*239d0*/  LDL R132, [R1+0x134] ;  /* 0x0001340001847983 */ /* 0x000ee80000100800 */
[----:B------:R-:W3:Y:S01]  /*239e0*/  LDL R128, [R1+0xc8] ;  /* 0x0000c80001807983 */ /* 0x000ee20000100800 */
[----:B----4-:R-:W-:-:S02]  /*239f0*/  SEL R11, R11, RZ, !P0 ;  /* 0x000000ff0b0b7207 */ /* 0x010fc40004000000 */
[----:B--2---:R-:W-:-:S03]  /*23a00*/  SEL R45, R40, RZ, !P0 ;  /* 0x000000ff282d7207 */ /* 0x004fc60004000000 */
[----:B---3--:R-:W-:Y:S01]  /*23a10*/  IMAD R13, R13, R11, RZ ;  /* 0x0000000b0d0d7224 */ /* 0x008fe200078e02ff */
[----:B------:R-:W2:Y:S03]  /*23a20*/  LDC.64 R40, c[0x0][0xba8] ;  /* 0x0002ea00ff287b82 */ /* 0x000ea60000000a00 */
[C---:B------:R-:W-:Y:S02]  /*23a30*/  IMAD R47, R12.reuse, R45, R13 ;  /* 0x0000002d0c2f7224 */ /* 0x040fe400078e020d */
[----:B------:R-:W-:Y:S02]  /*23a40*/  IMAD R45, R37, R223, RZ ;  /* 0x000000df252d7224 */ /* 0x000fe400078e02ff */
[----:B------:R-:W-:-:S04]  /*23a50*/  IMAD.WIDE.U32 R12, R12, R11, RZ ;  /* 0x0000000b0c0c7225 */ /* 0x000fc800078e00ff */
[----:B------:R-:W-:-:S04]  /*23a60*/  IMAD.WIDE.U32 R36, R36, R223, RZ ;  /* 0x000000df24247225 */ /* 0x000fc800078e00ff */
[----:B------:R-:W-:Y:S01]  /*23a70*/  IMAD R42, R126, 0x80, R42 ;  /* 0x000000807e2a7824 */ /* 0x000fe200078e022a */
[----:B-----5:R-:W-:Y:S01]  /*23a80*/  IADD3 R44, P0, P3, R12, R36, R125 ;  /* 0x000000240c2c7210 */ /* 0x020fe20007b1e07d */
[----:B------:R-:W-:Y:S02]  /*23a90*/  IMAD.IADD R46, R13, 0x1, R47 ;  /* 0x000000010d2e7824 */ /* 0x000fe400078e022f */
[----:B0-----:R-:W-:Y:S01]  /*23aa0*/  @P1 IMAD.HI.U32 R12, R42, R123, RZ ;  /* 0x0000007b2a0c1227 */ /* 0x001fe200078e00ff */
[----:B------:R-:W-:Y:S02]  /*23ab0*/  IADD3 R45, R37, R45, RZ ;  /* 0x0000002d252d7210 */ /* 0x000fe40007ffe0ff */
[----:B------:R-:W-:Y:S01]  /*23ac0*/  SEL R13, R124, RZ, P2 ;  /* 0x000000ff7c0d7207 */ /* 0x000fe20001000000 */
[----:B------:R-:W-:Y:S01]  /*23ad0*/  IMAD.MOV.U32 R37, RZ, RZ, R42 ;  /* 0x000000ffff257224 */ /* 0x000fe200078e002a */
[----:B-1----:R-:W-:Y:S01]  /*23ae0*/  @P1 SHF.R.U32.HI R37, RZ, R127, R12 ;  /* 0x0000007fff251219 */ /* 0x002fe2000001160c */
[----:B--2---:R-:W0:Y:S02]  /*23af0*/  @!P2 LDC R40, c[0x0][0xb50] ;  /* 0x0002d400ff28ab82 */ /* 0x004e240000000800 */
[-C--:B------:R-:W-:Y:S01]  /*23b00*/  IMAD R47, R15, R13.reuse, RZ ;  /* 0x0000000d0f2f7224 */ /* 0x080fe200078e02ff */
[----:B------:R-:W-:Y:S01]  /*23b10*/  SHF.R.S32.HI R36, RZ, 0x1f, R125 ;  /* 0x0000001fff247819 */ /* 0x000fe2000001147d */
[----:B------:R-:W-:-:S04]  /*23b20*/  IMAD.WIDE.U32 R14, R14, R13, RZ ;  /* 0x0000000d0e0e7225 */ /* 0x000fc800078e00ff */
[----:B------:R-:W1:Y:S01]  /*23b30*/  @!P2 LDC R41, c[0x0][0xb54] ;  /* 0x0002d500ff29ab82 */ /* 0x000e620000000800 */
[----:B------:R-:W-:Y:S01]  /*23b40*/  IMAD.MOV R13, RZ, RZ, -R37 ;  /* 0x000000ffff0d7224 */ /* 0x000fe200078e0a25 */
[----:B------:R-:W-:Y:S01]  /*23b50*/  IADD3.X R45, R46, R45, R36, P0, P3 ;  /* 0x0000002d2e2d7210 */ /* 0x000fe200007e6424 */
[----:B------:R-:W-:Y:S01]  /*23b60*/  IMAD.IADD R47, R15, 0x1, R47 ;  /* 0x000000010f2f7824 */ /* 0x000fe200078e022f */
[----:B------:R-:W-:Y:S01]  /*23b70*/  IADD3 R14, P0, P3, R37, R44, R14 ;  /* 0x0000002c250e7210 */ /* 0x000fe20007b1e00e */
[----:B------:R-:W-:Y:S01]  /*23b80*/  IMAD R13, R111, R13, R42 ;  /* 0x0000000d6f0d7224 */ /* 0x000fe200078e022a */
[----:B------:R-:W-:-:S04]  /*23b90*/  SHF.R.S32.HI R12, RZ, 0x1f, R37 ;  /* 0x0000001fff0c7819 */ /* 0x000fc80000011425 */
[----:B------:R-:W-:Y:S01]  /*23ba0*/  IADD3.X R15, R12, R45, R47, P0, P3 ;  /* 0x0000002d0c0f7210 */ /* 0x000fe200007e642f */
[-C--:B------:R-:W-:Y:S01]  /*23bb0*/  IMAD R12, R39, R13.reuse, RZ ;  /* 0x0000000d270c7224 */ /* 0x080fe200078e02ff */
[----:B------:R-:W-:Y:S01]  /*23bc0*/  SHF.R.S32.HI R37, RZ, 0x1f, R13 ;  /* 0x0000001fff257819 */ /* 0x000fe2000001140d */
[----:B------:R-:W-:-:S04]  /*23bd0*/  IMAD.WIDE.U32 R14, R38, R13, R14 ;  /* 0x0000000d260e7225 */ /* 0x000fc800078e000e */
[----:B------:R-:W-:Y:S01]  /*23be0*/  IMAD R37, R38, R37, R12 ;  /* 0x0000002526257224 */ /* 0x000fe200078e020c */
[----:B0-----:R-:W-:-:S03]  /*23bf0*/  LEA R40, P0, R14, R40, 0x2 ;  /* 0x000000280e287211 */ /* 0x001fc600078010ff */
[----:B------:R-:W-:-:S05]  /*23c00*/  IMAD.IADD R12, R15, 0x1, R37 ;  /* 0x000000010f0c7824 */ /* 0x000fca00078e0225 */
[----:B-1----:R-:W-:Y:S02]  /*23c10*/  LEA.HI.X R41, R14, R41, R12, 0x2, P0 ;  /* 0x000000290e297211 */ /* 0x002fe400000f140c */
[----:B------:R-:W-:Y:S01]  /*23c20*/  SHFL.IDX PT, R12, R40, RZ, 0x1c1f ;  /* 0x001c1fff280c7589 */ /* 0x000fe200000e0000 */
[----:B------:R-:W-:-:S03]  /*23c30*/  LEA R37, R126, R132, 0x7 ;  /* 0x000000847e257211 */ /* 0x000fc600078e38ff */
[----:B------:R-:W0:Y:S04]  /*23c40*/  SHFL.IDX PT, R13, R41, RZ, 0x1c1f ;  /* 0x001c1fff290d7589 */ /* 0x000e2800000e0000 */
[----:B------:R-:W-:Y:S04]  /*23c50*/  SHFL.IDX PT, R14, R40, 0x1, 0x1c1f ;  /* 0x003c1f00280e7f89 */ /* 0x000fe800000e0000 */
[----:B------:R-:W1:Y:S01]  /*23c60*/  SHFL.IDX PT, R15, R41, 0x1, 0x1c1f ;  /* 0x003c1f00290f7f89 */ /* 0x000e6200000e0000 */
[----:B------:R-:W-:Y:S01]  /*23c70*/  IMAD R38, R43, R111, RZ ;  /* 0x0000006f2b267224 */ /* 0x000fe200078e02ff */
[----:B------:R-:W-:Y:S01]  /*23c80*/  LOP3.LUT P0, RZ, R128, 0x3, RZ, 0xc0, !PT ;  /* 0x0000000380ff7812 */ /* 0x000fe2000780c0ff */
[----:B------:R-:W-:-:S03]  /*23c90*/  VIADD R39, R37, 0x8 ;  /* 0x0000000825277836 */ /* 0x000fc60000000000 */
[-C--:B------:R-:W-:Y:S02]  /*23ca0*/  ISETP.GE.OR P3, PT, R37, R38.reuse, P0 ;  /* 0x000000262500720c */ /* 0x080fe40000766670 */
[----:B------:R-:W-:-:S11]  /*23cb0*/  ISETP.GE.OR P0, PT, R39, R38, P0 ;  /* 0x000000262700720c */ /* 0x000fd60000706670 */
[----:B0-----:R0:W-:Y:S04]  /*23cc0*/  @!P3 ST.E desc[UR50][R12.64], R145 ;  /* 0x000000910c00b985 */ /* 0x0011e8000c101932 */
[----:B-1----:R0:W-:Y:S01]  /*23cd0*/  @!P0 ST.E desc[UR50][R14.64], R146 ;  /* 0x000000920e008985 */ /* 0x0021e2000c101932 */
[----:B------:R-:W-:Y:S05]  /*23ce0*/  @P2 BRA `(.L_x_606) ;  /* 0x0000000c00782947 */ /* 0x000fea0003800000 */
[----:B------:R-:W-:Y:S01]  /*23cf0*/  VIADD R0, R162, 0xffffff80 ;  /* 0xffffff80a2007836 */ /* 0x000fe20000000000 */
[----:B0-----:R-:W0:Y:S01]  /*23d00*/  @P1 LDC R13, c[0x0][0xbec] ;  /* 0x0002fb00ff0d1b82 */ /* 0x001e220000000800 */
[----:B------:R-:W-:-:S03]  /*23d10*/  ULDC.64 UR4, c[0x0][0xaa0] ;  /* 0x0002a80000047ab9 */ /* 0x000fc60000000a00 */
[----:B------:R-:W-:-:S04]  /*23d20*/  SHF.R.S32.HI R3, RZ, 0x1f, R0 ;  /* 0x0000001fff037819 */ /* 0x000fc80000011400 */
[----:B------:R-:W-:Y:S01]  /*23d30*/  LEA.HI R3, R3, R0, RZ, 0x3 ;  /* 0x0000000003037211 */ /* 0x000fe200078f18ff */
[----:B------:R-:W1:Y:S03]  /*23d40*/  @P1 LDC R15, c[0x0][0xbf0] ;  /* 0x0002fc00ff0f1b82 */ /* 0x000e660000000800 */
[----:B------:R-:W-:Y:S02]  /*23d50*/  LOP3.LUT R5, R3, 0xfffffff8, RZ, 0xc0, !PT ;  /* 0xfffffff803057812 */ /* 0x000fe400078ec0ff */
[----:B------:R-:W-:-:S03]  /*23d60*/  SHF.R.S32.HI R8, RZ, 0x3, R3 ;  /* 0x00000003ff087819 */ /* 0x000fc60000011403 */
[----:B------:R-:W-:-:S04]  /*23d70*/  IMAD.IADD R21, R0, 0x1, -R5 ;  /* 0x0000000100157824 */ /* 0x000fc800078e0a05 */
[----:B------:R-:W-:-:S05]  /*23d80*/  IMAD.SHL.U32 R37, R21, 0x8, RZ ;  /* 0x0000000815257824 */ /* 0x000fca00078e00ff */
[----:B------:R-:W-:-:S05]  /*23d90*/  LEA R3, R8, R37, 0x6 ;  /* 0x0000002508037211 */ /* 0x000fca00078e30ff */
[----:B------:R-:W-:-:S03]  /*23da0*/  IMAD.WIDE R78, R3, 0x2, R78 ;  /* 0x00000002034e7825 */ /* 0x000fc600078e024e */
        /* <DEDUP_REMOVED lines=10> */
[----:B------:R-:W-:Y:S01]  /*23e50*/  LOP3.LUT R48, R49, 0x380, RZ, 0xc0, !PT ;  /* 0x0000038031307812 */ /* 0x000fe200078ec0ff */
[----:B------:R-:W-:Y:S01]  /*23e60*/  IMAD R36, R36, UR4, RZ ;  /* 0x0000000424247c24 */ /* 0x000fe2000f8e02ff */
[----:B------:R-:W-:Y:S01]  /*23e70*/  LOP3.LUT R28, R29, 0x380, RZ, 0xc0, !PT ;  /* 0x000003801d1c7812 */ /* 0x000fe200078ec0ff */
[----:B------:R-:W5:Y:S01]  /*23e80*/  LD.E.128 R24, desc[UR50][R24.64] ;  /* 0x0000003218187980 */ /* 0x000f62000c101d00 */
        /* <DEDUP_REMOVED lines=17> */
[C---:B------:R-:W-:Y:S01]  /*23fa0*/  LOP3.LUT R5, R78.reuse, 0x380, RZ, 0xc0, !PT ;  /* 0x000003804e057812 */ /* 0x040fe200078ec0ff */
[----:B------:R-:W-:Y:S01]  /*23fb0*/  IMAD R9, R125, UR5, R36 ;  /* 0x000000057d097c24 */ /* 0x000fe2000f8e0224 */
[----:B------:R-:W-:Y:S01]  /*23fc0*/  IADD3.X R45, RZ, R79, RZ, P2, !PT ;  /* 0x0000004fff2d7210 */ /* 0x000fe200017fe4ff */
[----:B------:R-:W5:Y:S01]  /*23fd0*/  LD.E.128 R28, desc[UR50][R28.64] ;  /* 0x000000321c1c7980 */ /* 0x000f62000c101d00 */
[C---:B------:R-:W-:Y:S02]  /*23fe0*/  IADD3 R3, P3, R78.reuse, 0xb000, RZ ;  /* 0x0000b0004e037810 */ /* 0x040fe40007f7e0ff */
[C---:B------:R-:W-:Y:S01]  /*23ff0*/  IADD3 R53, P4, R78.reuse, 0x7000, RZ ;  /* 0x000070004e357810 */ /* 0x040fe20007f9e0ff */
[----:B------:R-:W5:Y:S01]  /*24000*/  LD.E.128 R32, desc[UR50][R32.64] ;  /* 0x0000003220207980 */ /* 0x000f62000c101d00 */
[C---:B------:R-:W-:Y:S01]  /*24010*/  IADD3 R57, P5, R78.reuse, 0x8000, RZ ;  /* 0x000080004e397810 */ /* 0x040fe20007fbe0ff */
[----:B------:R-:W-:Y:S01]  /*24020*/  IMAD.X R69, RZ, RZ, R79, P3 ;  /* 0x000000ffff457224 */ /* 0x000fe200018e064f */
[C---:B------:R-:W-:Y:S01]  /*24030*/  IADD3 R61, P0, R78.reuse, 0x9000, RZ ;  /* 0x000090004e3d7810 */ /* 0x040fe20007f1e0ff */
[----:B------:R-:W5:Y:S01]  /*24040*/  LD.E.128 R40, desc[UR50][R40.64] ;  /* 0x0000003228287980 */ /* 0x000f62000c101d00 */
[----:B------:R-:W-:-:S02]  /*24050*/  IADD3 R65, P2, R78, 0xa000, RZ ;  /* 0x0000a0004e417810 */ /* 0x000fc40007f5e0ff */
[----:B------:R-:W-:Y:S01]  /*24060*/  LOP3.LUT R0, R3, 0x380, RZ, 0xc0, !PT ;  /* 0x0000038003007812 */ /* 0x000fe200078ec0ff */
[----:B------:R-:W5:Y:S01]  /*24070*/  LD.E.128 R44, desc[UR50][R44.64] ;  /* 0x000000322c2c7980 */ /* 0x000f62000c101d00 */
[----:B------:R-:W-:Y:S02]  /*24080*/  LOP3.LUT R52, R53, 0x380, RZ, 0xc0, !PT ;  /* 0x0000038035347812 */ /* 0x000fe400078ec0ff */
[----:B------:R-:W-:Y:S01]  /*24090*/  LOP3.LUT R56, R57, 0x380, RZ, 0xc0, !PT ;  /* 0x0000038039387812 */ /* 0x000fe200078ec0ff */
[----:B------:R-:W5:Y:S01]  /*240a0*/  LD.E.128 R48, desc[UR50][R48.64] ;  /* 0x0000003230307980 */ /* 0x000f62000c101d00 */
[----:B------:R-:W-:Y:S02]  /*240b0*/  LOP3.LUT R60, R61, 0x380, RZ, 0xc0, !PT ;  /* 0x000003803d3c7812 */ /* 0x000fe400078ec0ff */
[----:B------:R-:W-:Y:S02]  /*240c0*/  LOP3.LUT R64, R65, 0x380, RZ, 0xc0, !PT ;  /* 0x0000038041407812 */ /* 0x000fe400078ec0ff */
[----:B------:R-:W-:-:S02]  /*240d0*/  SHF.R.U64 R0, R0, 0x3, RZ ;  /* 0x0000000300007819 */ /* 0x000fc400000012ff */
[----:B------:R-:W-:Y:S02]  /*240e0*/  SHF.R.U64 R52, R52, 0x3, RZ ;  /* 0x0000000334347819 */ /* 0x000fe400000012ff */
[----:B------:R-:W-:Y:S02]  /*240f0*/  SHF.R.U64 R56, R56, 0x3, RZ ;  /* 0x0000000338387819 */ /* 0x000fe400000012ff */
[----:B------:R-:W-:Y:S02]  /*24100*/  SHF.R.U64 R60, R60, 0x3, RZ ;  /* 0x000000033c3c7819 */ /* 0x000fe400000012ff */
[----:B------:R-:W-:Y:S02]  /*24110*/  SHF.R.U64 R64, R64, 0x3, RZ ;  /* 0x0000000340407819 */ /* 0x000fe400000012ff */
[----:B------:R-:W-:Y:S02]  /*24120*/  SHF.R.U64 R5, R5, 0x3, RZ ;  /* 0x0000000305057819 */ /* 0x000fe400000012ff */
[----:B------:R-:W-:Y:S01]  /*24130*/  LOP3.LUT R68, R0, R3, RZ, 0x3c, !PT ;  /* 0x0000000300447212 */ /* 0x000fe200078e3cff */
[----:B------:R-:W-:Y:S01]  /*24140*/  IMAD.WIDE.U32 R2, R125, UR4, RZ ;  /* 0x000000047d027c25 */ /* 0x000fe2000f8e00ff */
        /* <DEDUP_REMOVED lines=8> */
[----:B------:R-:W-:Y:S01]  /*241d0*/  IADD3.X R65, RZ, R79, RZ, P2, !PT ;  /* 0x0000004fff417210 */ /* 0x000fe200017fe4ff */
[----:B------:R-:W-:Y:S01]  /*241e0*/  IMAD.X R61, RZ, RZ, R79, P0 ;  /* 0x000000ffff3d7224 */ /* 0x000fe200000e064f */
[----:B------:R-:W-:Y:S01]  /*241f0*/  LOP3.LUT R78, R5, R78, RZ, 0x3c, !PT ;  /* 0x0000004e054e7212 */ /* 0x000fe200078e3cff */
[----:B------:R-:W-:Y:S01]  /*24200*/  IMAD.IADD R3, R3, 0x1, R9 ;  /* 0x0000000103037824 */ /* 0x000fe200078e0209 */
[----:B------:R-:W5:Y:S01]  /*24210*/  LD.E.128 R52, desc[UR50][R52.64] ;  /* 0x0000003234347980 */ /* 0x000f62000c101d00 */
[----:B------:R-:W-:-:S02]  /*24220*/  IMAD R14, R126, 0x80, R0 ;  /* 0x000000807e0e7824 */ /* 0x000fc400078e0200 */
[C---:B------:R-:W-:Y:S01]  /*24230*/  IMAD.WIDE.U32 R2, R223.reuse, UR4, R2 ;  /* 0x00000004df027c25 */ /* 0x040fe2000f8e0002 */
[----:B------:R2:W5:Y:S01]  /*24240*/  LD.E.128 R4, desc[UR50][R78.64] ;  /* 0x000000324e047980 */ /* 0x000562000c101d00 */
[----:B------:R-:W-:Y:S02]  /*24250*/  SHF.R.S32.HI R10, RZ, 0x1f, R11 ;  /* 0x0000001fff0a7819 */ /* 0x000fe4000001140b */
[----:B0-----:R-:W-:Y:S01]  /*24260*/  @P1 IMAD.HI.U32 R0, R14, R13, RZ ;  /* 0x0000000d0e001227 */ /* 0x001fe200078e00ff */
[----:B------:R-:W5:Y:S04]  /*24270*/  LD.E.128 R56, desc[UR50][R56.64] ;  /* 0x0000003238387980 */ /* 0x000f68000c101d00 */
[----:B------:R-:W5:Y:S04]  /*24280*/  LD.E.128 R60, desc[UR50][R60.64] ;  /* 0x000000323c3c7980 */ /* 0x000f68000c101d00 */
        /* <DEDUP_REMOVED lines=8> */
[----:B------:R-:W-:Y:S01]  /*24310*/  IMAD R3, R223, UR5, R3 ;  /* 0x00000005df037c24 */ /* 0x000fe2000f8e0203 */
[----:B------:R-:W-:Y:S01]  /*24320*/  MOV R9, R14 ;  /* 0x0000000e00097202 */ /* 0x000fe20000000f00 */
[----:B------:R-:W-:Y:S01]  /*24330*/  ULDC.64 UR4, c[0x0][0xaf0] ;  /* 0x0002bc0000047ab9 */ /* 0x000fe20000000a00 */
[----:B-1----:R-:W-:Y:S01]  /*24340*/  @P1 SHF.R.U32.HI R9, RZ, R15, R0 ;  /* 0x0000000fff091219 */ /* 0x002fe20000011600 */
[----:B------:R-:W-:-:S03]  /*24350*/  IMAD R10, R10, UR4, RZ ;  /* 0x000000040a0a7c24 */ /* 0x000fc6000f8e02ff */
[----:B------:R-:W-:Y:S01]  /*24360*/  SHF.R.S32.HI R0, RZ, 0x1f, R9 ;  /* 0x0000001fff007819 */ /* 0x000fe20000011409 */
[C---:B------:R-:W-:Y:S02]  /*24370*/  IMAD R13, R11.reuse, UR5, R10 ;  /* 0x000000050b0d7c24 */ /* 0x040fe4000f8e020a */
[----:B------:R-:W-:Y:S01]  /*24380*/  IMAD.WIDE.U32 R2, R11, UR4, R2 ;  /* 0x000000040b027c25 */ /* 0x000fe2000f8e0002 */
[----:B------:R-:W-:-:S03]  /*24390*/  ULDC.64 UR4, c[0x0][0xae0] ;  /* 0x0002b80000047ab9 */ /* 0x000fc60000000a00 */
[----:B------:R-:W-:Y:S02]  /*243a0*/  IMAD.MOV R12, RZ, RZ, -R9 ;  /* 0x000000ffff0c7224 */ /* 0x000fe400078e0a09 */
[----:B------:R-:W-:Y:S02]  /*243b0*/  IMAD R10, R0, UR4, RZ ;  /* 0x00000004000a7c24 */ /* 0x000fe4000f8e02ff */
[----:B------:R-:W-:Y:S02]  /*243c0*/  IMAD.IADD R3, R3, 0x1, R13 ;  /* 0x0000000103037824 */ /* 0x000fe400078e020d */
[----:B------:R-:W-:Y:S02]  /*243d0*/  IMAD R111, R111, R12, R14 ;  /* 0x0000000c6f6f7224 */ /* 0x000fe400078e020e */
[----:B------:R-:W-:Y:S02]  /*243e0*/  VIADD R0, R18, 0x33420 ;  /* 0x0003342012007836 */ /* 0x000fe40000000000 */
[----:B------:R-:W-:-:S03]  /*243f0*/  IMAD.WIDE.U32 R2, R9, UR4, R2 ;  /* 0x0000000409027c25 */ /* 0x000fc6000f8e0002 */
[----:B------:R-:W-:Y:S01]  /*24400*/  PRMT R0, RZ, 0x654, R0 ;  /* 0x00000654ff007816 */ /* 0x000fe20000000000 */
[----:B------:R-:W-:Y:S01]  /*24410*/  IMAD R11, R9, UR5, R10 ;  /* 0x00000005090b7c24 */ /* 0x000fe2000f8e020a */
[----:B------:R-:W-:Y:S01]  /*24420*/  SHF.R.S32.HI R9, RZ, 0x1f, R111 ;  /* 0x0000001fff097819 */ /* 0x000fe2000001146f */
[----:B------:R-:W-:Y:S01]  /*24430*/  ULDC.64 UR4, c[0x0][0xad8] ;  /* 0x0002b60000047ab9 */ /* 0x000fe20000000a00 */
[----:B0-----:R0:W-:Y:S01]  /*24440*/  SYNCS.ARRIVE.TRANS64.RED.A1T0 RZ, [R0+URZ], RZ ;  /* 0x000000ff00ff79a7 */ /* 0x0011e2000810043f */
[----:B------:R-:W-:Y:S02]  /*24450*/  IMAD.IADD R3, R3, 0x1, R11 ;  /* 0x0000000103037824 */ /* 0x000fe400078e020b */
[----:B0-----:R-:W-:Y:S02]  /*24460*/  IMAD R0, R9, UR4, RZ ;  /* 0x0000000409007c24 */ /* 0x001fe4000f8e02ff */
[----:B------:R-:W-:-:S04]  /*24470*/  IMAD.WIDE.U32 R2, R111, UR4, R2 ;  /* 0x000000046f027c25 */ /* 0x000fc8000f8e0002 */
[----:B------:R-:W-:Y:S01]  /*24480*/  IMAD R21, R111, UR5, R0 ;  /* 0x000000056f157c24 */ /* 0x000fe2000f8e0200 */
[----:B------:R-:W-:Y:S02]  /*24490*/  ULDC.64 UR4, c[0x0][0xa80] ;  /* 0x0002a00000047ab9 */ /* 0x000fe40000000a00 */
[----:B------:R-:W-:Y:S02]  /*244a0*/  LEA R20, P0, R2, UR4, 0x1 ;  /* 0x0000000402147c11 */ /* 0x000fe4000f8008ff */
[----:B------:R-:W-:Y:S01]  /*244b0*/  IADD3 R21, R3, R21, RZ ;  /* 0x0000001503157210 */ /* 0x000fe20007ffe0ff */
[----:B------:R-:W-:-:S03]  /*244c0*/  UMOV UR4, 0xffffffff ;  /* 0xffffffff00047882 */ /* 0x000fc60000000000 */
[----:B------:R-:W-:Y:S01]  /*244d0*/  LEA.HI.X R21, R2, UR5, R21, 0x1, P0 ;  /* 0x0000000502157c11 */ /* 0x000fe200080f0c15 */
[C---:B------:R-:W-:Y:S02]  /*244e0*/  VIADD R73, R37.reuse, 0x40 ;  /* 0x0000004025497836 */ /* 0x040fe40000000000 */
[----:B------:R-:W-:Y:S01]  /*244f0*/  VIADD R75, R37, 0x80 ;  /* 0x00000080254b7836 */ /* 0x000fe20000000000 */
[----:B--2---:R-:W-:Y:S06]  /*24500*/  BRA.DIV UR4, `(.L_x_607) ;  /* 0x000000f604407947 */ /* 0x004fec000b800000 */
[----:B------:R0:W1:Y:S04]  /*24510*/  SHFL.IDX PT, R0, R21, RZ, 0x181f ;  /* 0x00181fff15007589 */ /* 0x00006800000e0000 */
[----:B------:R0:W2:Y:S02]  /*24520*/  SHFL.IDX PT, R14, R20, RZ, 0x181f ;  /* 0x00181fff140e7589 */ /* 0x0000a400000e0000 */
.L_x_924:
[----:B------:R-:W-:Y:S01]  /*24530*/  IMAD R39, R126, 0x80, R8 ;  /* 0x000000807e277824 */ /* 0x000fe200078e0208 */
[----:B------:R-:W-:Y:S01]  /*24540*/  BSSY B1, `(.L_x_608) ;  /* 0x0000014000017945 */ /* 0x000fe20003800000 */
[----:B------:R-:W-:-:S03]  /*24550*/  SHF.R.S32.HI R36, RZ, 0x1f, R75 ;  /* 0x0000001fff247819 */ /* 0x000fc6000001144b */
[----:B------:R-:W-:-:S13]  /*24560*/  ISETP.GE.AND P0, PT, R39, R38, PT ;  /* 0x000000262700720c */ /* 0x000fda0003f06270 */
[----:B------:R-:W-:Y:S05]  /*24570*/  @P0 BRA `(.L_x_609) ;  /* 0x0000000000400947 */ /* 0x000fea0003800000 */
[----:B------:R-:W-:Y:S01]  /*24580*/  ULDC UR4, c[0x0][0xac8] ;  /* 0x0002b20000047ab9 */ /* 0x000fe20000000800 */
[----:B------:R-:W-:Y:S02]  /*24590*/  SHF.R.S32.HI R3, RZ, 0x1f, R37 ;  /* 0x0000001fff037819 */ /* 0x000fe40000011425 */
[----:B------:R-:W-:Y:S02]  /*245a0*/  ISETP.GE.AND P0, PT, R37, UR4, PT ;  /* 0x0000000425007c0c */ /* 0x000fe4000bf06270 */
[----:B------:R-:W-:Y:S02]  /*245b0*/  ISETP.GE.AND P1, PT, R73, UR4, PT ;  /* 0x0000000449007c0c */ /* 0x000fe4000bf26270 */
[----:B------:R-:W-:Y:S02]  /*245c0*/  ISETP.GE.AND P2, PT, R75, UR4, PT ;  /* 0x000000044b007c0c */ /* 0x000fe4000bf46270 */
[----:B------:R-:W-:Y:S02]  /*245d0*/  SHF.R.S32.HI R9, RZ, 0x1f, R73 ;  /* 0x0000001fff097819 */ /* 0x000fe40000011449 */
[----:B------:R-:W-:-:S05]  /*245e0*/  SHF.R.S32.HI R11, RZ, 0x1f, R75 ;  /* 0x0000001fff0b7819 */ /* 0x000fca000001144b */
[-C--:B--2---:R-:W-:Y:S02]  /*245f0*/  @!P0 LEA R2, P3, R37, R14.reuse, 0x1 ;  /* 0x0000000e25028211 */ /* 0x084fe400078608ff */
[-C--:B------:R-:W-:Y:S02]  /*24600*/  @!P1 LEA R8, P4, R73, R14.reuse, 0x1 ;  /* 0x0000000e49089211 */ /* 0x080fe400078808ff */
[----:B------:R-:W-:Y:S02]  /*24610*/  @!P2 LEA R10, P5, R75, R14, 0x1 ;  /* 0x0000000e4b0aa211 */ /* 0x000fe400078a08ff */
[-C--:B-1----:R-:W-:Y:S02]  /*24620*/  @!P0 LEA.HI.X R3, R37, R0.reuse, R3, 0x1, P3 ;  /* 0x0000000025038211 */ /* 0x082fe400018f0c03 */
[-C--:B------:R-:W-:Y:S02]  /*24630*/  @!P1 LEA.HI.X R9, R73, R0.reuse, R9, 0x1, P4 ;  /* 0x0000000049099211 */ /* 0x080fe400020f0c09 */
[----:B------:R-:W-:Y:S01]  /*24640*/  @!P2 LEA.HI.X R11, R75, R0, R11, 0x1, P5 ;  /* 0x000000004b0ba211 */ /* 0x000fe200028f0c0b */
[----:B-----5:R3:W-:Y:S04]  /*24650*/  @!P0 ST.E.128 desc[UR50][R2.64], R4 ;  /* 0x0000000402008985 */ /* 0x0207e8000c101d32 */
[----:B------:R3:W-:Y:S04]  /*24660*/  @!P1 ST.E.128 desc[UR50][R8.64], R40 ;  /* 0x0000002808009985 */ /* 0x0007e8000c101d32 */
[----:B------:R3:W-:Y:S02]  /*24670*/  @!P2 ST.E.128 desc[UR50][R10.64], R56 ;  /* 0x000000380a00a985 */ /* 0x0007e4000c101d32 */
.L_x_609:
[----:B------:R-:W-:Y:S05]  /*24680*/  BSYNC B1 ;  /* 0x0000000000017941 */ /* 0x000fea0003800000 */
.L_x_608:
[----:B------:R-:W-:Y:S01]  /*24690*/  UMOV UR4, 0xffffffff ;  /* 0xffffffff00047882 */ /* 0x000fe20000000000 */
[----:B---3-5:R-:W-:Y:S02]  /*246a0*/  SHF.R.S32.HI R6, RZ, 0x1f, R73 ;  /* 0x0000001fff067819 */ /* 0x028fe40000011449 */
[----:B------:R-:W-:Y:S01]  /*246b0*/  SHF.R.S32.HI R7, RZ, 0x1f, R37 ;  /* 0x0000001fff077819 */ /* 0x000fe20000011425 */
[----:B------:R-:W-:Y:S06]  /*246c0*/  BRA.DIV UR4, `(.L_x_610) ;  /* 0x000000f604047947 */ /* 0x000fec000b800000 */
[----:B-1----:R1:W3:Y:S04]  /*246d0*/  SHFL.IDX PT, R0, R21, 0x1, 0x181f ;  /* 0x00381f0015007f89 */ /* 0x0022e800000e0000 */
[----:B--2---:R1:W2:Y:S02]  /*246e0*/  SHFL.IDX PT, R14, R20, 0x1, 0x181f ;  /* 0x00381f00140e7f89 */ /* 0x0042a400000e0000 */
.L_x_928:
[----:B------:R-:W-:Y:S01]  /*246f0*/  VIADD R3, R39, 0x20 ;  /* 0x0000002027037836 */ /* 0x000fe20000000000 */
[----:B------:R-:W-:Y:S04]  /*24700*/  BSSY B1, `(.L_x_611) ;  /* 0x0000010000017945 */ /* 0x000fe80003800000 */
[----:B------:R-:W-:-:S13]  /*24710*/  ISETP.GE.AND P0, PT, R3, R38, PT ;  /* 0x000000260300720c */ /* 0x000fda0003f06270 */
[----:B------:R-:W-:Y:S05]  /*24720*/  @P0 BRA `(.L_x_612) ;  /* 0x0000000000340947 */ /* 0x000fea0003800000 */
[----:B------:R-:W-:Y:S02]  /*24730*/  ULDC UR4, c[0x0][0xac8] ;  /* 0x0002b20000047ab9 */ /* 0x000fe40000000800 */
[----:B------:R-:W-:Y:S02]  /*24740*/  ISETP.GE.AND P3, PT, R37, UR4, PT ;  /* 0x0000000425007c0c */ /* 0x000fe4000bf66270 */
[----:B------:R-:W-:Y:S02]  /*24750*/  ISETP.GE.AND P4, PT, R73, UR4, PT ;  /* 0x0000000449007c0c */ /* 0x000fe4000bf86270 */
[----:B------:R-:W-:-:S09]  /*24760*/  ISETP.GE.AND P5, PT, R75, UR4, PT ;  /* 0x000000044b007c0c */ /* 0x000fd2000bfa6270 */
[-C--:B--2---:R-:W-:Y:S02]  /*24770*/  @!P3 LEA R4, P0, R37, R14.reuse, 0x1 ;  /* 0x0000000e2504b211 */ /* 0x084fe400078008ff */
        /* <DEDUP_REMOVED lines=8> */
.L_x_612:
[----:B------:R-:W-:Y:S05]  /*24800*/  BSYNC B1 ;  /* 0x0000000000017941 */ /* 0x000fea0003800000 */
.L_x_611:
[----:B------:R-:W-:-:S03]  /*24810*/  UMOV UR4, 0xffffffff ;  /* 0xffffffff00047882 */ /* 0x000fc60000000000 */
[----:B------:R-:W-:Y:S05]  /*24820*/  BRA.DIV UR4, `(.L_x_613) ;  /* 0x000000f204f47947 */ /* 0x000fea000b800000 */
[----:B---3--:R3:W0:Y:S04]  /*24830*/  SHFL.IDX PT, R0, R21, 0x2, 0x181f ;  /* 0x00581f0015007f89 */ /* 0x00862800000e0000 */
[----:B--2-4-:R3:W2:Y:S02]  /*24840*/  SHFL.IDX PT, R14, R20, 0x2, 0x181f ;  /* 0x00581f00140e7f89 */ /* 0x0146a400000e0000 */
.L_x_932:
[----:B------:R-:W-:Y:S01]  /*24850*/  IADD3 R3, R39, 0x40, RZ ;  /* 0x0000004027037810 */ /* 0x000fe20007ffe0ff */
[----:B------:R-:W-:Y:S03]  /*24860*/  BSSY B1, `(.L_x_614) ;  /* 0x0000010000017945 */ /* 0x000fe60003800000 */
        /* <DEDUP_REMOVED lines=15> */
.L_x_615:
[----:B------:R-:W-:Y:S05]  /*24960*/  BSYNC B1 ;  /* 0x0000000000017941 */ /* 0x000fea0003800000 */
.L_x_614:
[----:B------:R-:W-:-:S03]  /*24970*/  UMOV UR4, 0xffffffff ;  /* 0xffffffff00047882 */ /* 0x000fc60000000000 */
[----:B------:R-:W-:Y:S05]  /*24980*/  BRA.DIV UR4, `(.L_x_616) ;  /* 0x000000f204e47947 */ /* 0x000fea000b800000 */
[----:B0-----:R0:W0:Y:S04]  /*24990*/  SHFL.IDX PT, R0, R21, 0x3, 0x181f ;  /* 0x00781f0015007f89 */ /* 0x00102800000e0000 */
[----:B--2-4-:R2:W4:Y:S02]  /*249a0*/  SHFL.IDX PT, R14, R20, 0x3, 0x181f ;  /* 0x00781f00140e7f89 */ /* 0x01452400000e0000 */
.L_x_936:
[----:B------:R-:W-:-:S05]  /*249b0*/  VIADD R3, R39, 0x60 ;  /* 0x0000006027037836 */ /* 0x000fca0000000000 */
[----:B------:R-:W-:-:S13]  /*249c0*/  ISETP.GE.AND P0, PT, R3, R38, PT ;  /* 0x000000260300720c */ /* 0x000fda0003f06270 */
[----:B------:R-:W-:Y:S05]  /*249d0*/  @P0 BRA `(.L_x_617) ;  /* 0x0000002c003c0947 */ /* 0x000fea0003800000 */
[----:B------:R-:W-:Y:S02]  /*249e0*/  ULDC UR4, c[0x0][0xac8] ;  /* 0x0002b20000047ab9 */ /* 0x000fe40000000800 */
[----:B------:R-:W-:Y:S02]  /*249f0*/  ISETP.GE.AND P2, PT, R37, UR4, PT ;  /* 0x0000000425007c0c */ /* 0x000fe4000bf46270 */
[----:B------:R-:W-:-:S11]  /*24a00*/  ISETP.GE.AND P3, PT, R73, UR4, PT ;  /* 0x0000000449007c0c */ /* 0x000fd6000bf66270 */
[-C--:B----4-:R-:W-:Y:S02]  /*24a10*/  @!P2 LEA R2, P0, R37, R14.reuse, 0x1 ;  /* 0x0000000e2502a211 */ /* 0x090fe400078008ff */
[----:B------:R-:W-:Y:S02]  /*24a20*/  @!P3 LEA R4, P1, R73, R14, 0x1 ;  /* 0x0000000e4904b211 */ /* 0x000fe400078208ff */
[-C--:B0-----:R-:W-:Y:S02]  /*24a30*/  @!P2 LEA.HI.X R3, R37, R0.reuse, R7, 0x1, P0 ;  /* 0x000000002503a211 */ /* 0x081fe400000f0c07 */
[----:B------:R-:W-:Y:S02]  /*24a40*/  @!P3 LEA.HI.X R5, R73, R0, R6, 0x1, P1 ;  /* 0x000000004905b211 */ /* 0x000fe400008f0c06 */
[----:B------:R-:W-:Y:S01]  /*24a50*/  ISETP.GE.AND P0, PT, R75, UR4, PT ;  /* 0x000000044b007c0c */ /* 0x000fe2000bf06270 */
[----:B------:R0:W-:Y:S04]  /*24a60*/  @!P2 ST.E.128 desc[UR50][R2.64], R32 ;  /* 0x000000200200a985 */ /* 0x0001e8000c101d32 */
[----:B------:R0:W-:Y:S08]  /*24a70*/  @!P3 ST.E.128 desc[UR50][R4.64], R52 ;  /* 0x000000340400b985 */ /* 0x0001f0000c101d32 */
[----:B------:R-:W-:Y:S05]  /*24a80*/  @P0 BRA `(.L_x_617) ;  /* 0x0000002c00100947 */ /* 0x000fea0003800000 */
[----:B------:R-:W-:-:S04]  /*24a90*/  LEA R14, P0, R75, R14, 0x1 ;  /* 0x0000000e4b0e7211 */ /* 0x000fc800078008ff */
[----:B------:R-:W-:-:S05]  /*24aa0*/  LEA.HI.X R15, R75, R0, R36, 0x1, P0 ;  /* 0x000000004b0f7211 */ /* 0x000fca00000f0c24 */
[----:B------:R4:W-:Y:S01]  /*24ab0*/  ST.E.128 desc[UR50][R14.64], R68 ;  /* 0x000000440e007985 */ /* 0x0009e2000c101d32 */
[----:B------:R-:W-:Y:S05]  /*24ac0*/  BRA `(.L_x_617) ;  /* 0x0000002c00007947 */ /* 0x000fea0003800000 */
.L_x_606:
[----:B------:R-:W-:Y:S01]  /*24ad0*/  ULDC.64 UR4, c[0x0][0xb08] ;  /* 0x0002c20000047ab9 */ /* 0x000fe20000000a00 */
[----:B------:R-:W1:Y:S01]  /*24ae0*/  @P1 LDC R41, c[0x0][0xbec] ;  /* 0x0002fb00ff291b82 */ /* 0x000e620000000800 */
[----:B------:R-:W-:Y:S01]  /*24af0*/  IMAD R36, R36, UR4, RZ ;  /* 0x0000000424247c24 */ /* 0x000fe2000f8e02ff */
[----:B0-----:R-:W-:Y:S01]  /*24b00*/  SHF.R.S32.HI R14, RZ, 0x1f, R11 ;  /* 0x0000001fff0e7819 */ /* 0x001fe2000001140b */
[----:B------:R-:W-:-:S04]  /*24b10*/  IMAD.WIDE.U32 R12, R125, UR4, RZ ;  /* 0x000000047d0c7c25 */ /* 0x000fc8000f8e00ff */
[----:B------:R-:W-:Y:S01]  /*24b20*/  IMAD R125, R125, UR5, R36 ;  /* 0x000000057d7d7c24 */ /* 0x000fe2000f8e0224 */
[----:B------:R-:W-:Y:S01]  /*24b30*/  ULDC.64 UR4, c[0x0][0xb38] ;  /* 0x0002ce0000047ab9 */ /* 0x000fe20000000a00 */
[----:B------:R-:W0:Y:S02]  /*24b40*/  @P1 LDC R36, c[0x0][0xbf0] ;  /* 0x0002fc00ff241b82 */ /* 0x000e240000000800 */
[----:B------:R-:W-:Y:S02]  /*24b50*/  IMAD.IADD R13, R13, 0x1, R125 ;  /* 0x000000010d0d7824 */ /* 0x000fe400078e027d */
[----:B------:R-:W-:-:S04]  /*24b60*/  IMAD.WIDE.U32 R12, R223, UR4, R12 ;  /* 0x00000004df0c7c25 */ /* 0x000fc8000f8e000c */
[----:B------:R-:W-:Y:S01]  /*24b70*/  IMAD R13, R223, UR5, R13 ;  /* 0x00000005df0d7c24 */ /* 0x000fe2000f8e020d */
[----:B------:R-:W-:Y:S02]  /*24b80*/  ULDC.64 UR4, c[0x0][0xb40] ;  /* 0x0002d00000047ab9 */ /* 0x000fe40000000a00 */
[----:B------:R-:W-:Y:S02]  /*24b90*/  IMAD R14, R14, UR4, RZ ;  /* 0x000000040e0e7c24 */ /* 0x000fe4000f8e02ff */
[----:B------:R-:W-:-:S04]  /*24ba0*/  IMAD.WIDE.U32 R12, R11, UR4, R12 ;  /* 0x000000040b0c7c25 */ /* 0x000fc8000f8e000c */
[----:B------:R-:W-:Y:S01]  /*24bb0*/  IMAD R15, R11, UR5, R14 ;  /* 0x000000050b0f7c24 */ /* 0x000fe2000f8e020e */
[----:B------:R-:W-:Y:S01]  /*24bc0*/  ULDC.64 UR4, c[0x0][0xb48] ;  /* 0x0002d20000047ab9 */ /* 0x000fe20000000a00 */
[----:B-1----:R-:W-:-:S04]  /*24bd0*/  @P1 IMAD.HI.U32 R41, R42, R41, RZ ;  /* 0x000000292a291227 */ /* 0x002fc800078e00ff */
[----:B------:R-:W-:Y:S02]  /*24be0*/  IMAD.IADD R13, R13, 0x1, R15 ;  /* 0x000000010d0d7824 */ /* 0x000fe400078e020f */
[----:B------:R-:W-:Y:S01]  /*24bf0*/  IMAD.MOV.U32 R11, RZ, RZ, R42 ;  /* 0x000000ffff0b7224 */ /* 0x000fe200078e002a */
[----:B0-----:R-:W-:Y:S01]  /*24c00*/  @P1 SHF.R.U32.HI R11, RZ, R36, R41 ;  /* 0x00000024ff0b1219 */ /* 0x001fe20000011629 */
[----:B------:R-:W-:-:S03]  /*24c10*/  IMAD.WIDE.U32 R12, R124, UR4, R12 ;  /* 0x000000047c0c7c25 */ /* 0x000fc6000f8e000c */
[----:B------:R-:W-:Y:S01]  /*24c20*/  SHF.R.S32.HI R14, RZ, 0x1f, R11 ;  /* 0x0000001fff0e7819 */ /* 0x000fe2000001140b */
[----:B------:R-:W-:Y:S01]  /*24c30*/  IMAD R13, R124, UR5, R13 ;  /* 0x000000057c0d7c24 */ /* 0x000fe2000f8e020d */
[----:B------:R-:W-:Y:S01]  /*24c40*/  IADD3 R15, -R11, RZ, RZ ;  /* 0x000000ff0b0f7210 */ /* 0x000fe20007ffe1ff */
[----:B------:R-:W-:Y:S01]  /*24c50*/  ULDC.64 UR4, c[0x0][0xb30] ;  /* 0x0002cc0000047ab9 */ /* 0x000fe20000000a00 */
[----:B------:R-:W-:Y:S02]  /*24c60*/  VIADD R36, R18, 0x33420 ;  /* 0x0003342012247836 */ /* 0x000fe40000000000 */
[----:B------:R-:W-:Y:S02]  /*24c70*/  IMAD R14, R14, UR4, RZ ;  /* 0x000000040e0e7c24 */ /* 0x000fe4000f8e02ff */
[----:B------:R-:W-:Y:S01]  /*24c80*/  IMAD R111, R111, R15, R42 ;  /* 0x0000000f6f6f7224 */ /* 0x000fe200078e022a */
[----:B------:R-:W-:Y:S01]  /*24c90*/  PRMT R36, RZ, 0x654, R36 ;  /* 0x00000654ff247816 */ /* 0x000fe20000000024 */
[----:B------:R-:W-:-:S02]  /*24ca0*/  IMAD R15, R11, UR5, R14 ;  /* 0x000000050b0f7c24 */ /* 0x000fc4000f8e020e */
[----:B------:R-:W-:Y:S01]  /*24cb0*/  IMAD.WIDE.U32 R12, R11, UR4, R12 ;  /* 0x000000040b0c7c25 */ /* 0x000fe2000f8e000c */
[----:B------:R-:W-:Y:S01]  /*24cc0*/  SHF.R.S32.HI R11, RZ, 0x1f, R111 ;  /* 0x0000001fff0b7819 */ /* 0x000fe2000001146f */
[----:B------:R-:W-:Y:S01]  /*24cd0*/  ULDC.64 UR4, c[0x0][0xb28] ;  /* 0x0002ca0000047ab9 */ /* 0x000fe20000000a00 */
[----:B------:R0:W-:Y:S01]  /*24ce0*/  SYNCS.ARRIVE.TRANS64.RED.A1T0 RZ, [R36+URZ], RZ ;  /* 0x000000ff24ff79a7 */ /* 0x0001e2000810043f */
[----:B------:R-:W-:Y:S02]  /*24cf0*/  IMAD.IADD R13, R13, 0x1, R15 ;  /* 0x000000010d0d7824 */ /* 0x000fe400078e020f */
[----:B------:R-:W-:Y:S02]  /*24d00*/  IMAD R14, R11, UR4, RZ ;  /* 0x000000040b0e7c24 */ /* 0x000fe4000f8e02ff */
[----:B------:R-:W-:-:S04]  /*24d10*/  IMAD.WIDE.U32 R12, R111, UR4, R12 ;  /* 0x000000046f0c7c25 */ /* 0x000fc8000f8e000c */
[----:B------:R-:W-:Y:S01]  /*24d20*/  IMAD R41, R111, UR5, R14 ;  /* 0x000000056f297c24 */ /* 0x000fe2000f8e020e */
[----:B------:R-:W-:Y:S02]  /*24d30*/  ULDC.64 UR4, c[0x0][0xb00] ;  /* 0x0002c00000047ab9 */ /* 0x000fe40000000a00 */
[----:B------:R-:W-:Y:S01]  /*24d40*/  LEA R40, P0, R12, UR4, 0x2 ;  /* 0x000000040c287c11 */ /* 0x000fe2000f8010ff */
[----:B------:R-:W-:Y:S01]  /*24d50*/  IMAD.IADD R41, R13, 0x1, R41 ;  /* 0x000000010d297824 */ /* 0x000fe200078e0229 */
[----:B------:R-:W-:-:S04]  /*24d60*/  UMOV UR4, 0xffffffff ;  /* 0xffffffff00047882 */ /* 0x000fc80000000000 */
[----:B------:R-:W-:Y:S01]  /*24d70*/  LEA.HI.X R41, R12, UR5, R41, 0x2, P0 ;  /* 0x000000050c297c11 */ /* 0x000fe200080f1429 */
[----:B0-----:R-:W-:Y:S06]  /*24d80*/  BRA.DIV UR4, `(.L_x_618) ;  /* 0x000000f2042c7947 */ /* 0x001fec000b800000 */
[----:B------:R0:W1:Y:S04]  /*24d90*/  SHFL.IDX PT, R42, R41, RZ, 0x1c1f ;  /* 0x001c1fff292a7589 */ /* 0x00006800000e0000 */
[----:B------:R0:W2:Y:S02]  /*24da0*/  SHFL.IDX PT, R43, R40, RZ, 0x1c1f ;  /* 0x001c1fff282b7589 */ /* 0x0000a400000e0000 */
.L_x_939:
[----:B------:R-:W-:Y:S01]  /*24db0*/  ISETP.GE.AND P0, PT, R37, R38, PT ;  /* 0x000000262500720c */ /* 0x000fe20003f06270 */
[----:B------:R-:W-:-:S12]  /*24dc0*/  BSSY B1, `(.L_x_619) ;  /* 0x00000c0000017945 */ /* 0x000fd80003800000 */
[----:B------:R-:W-:Y:S05]  /*24dd0*/  @P0 BRA `(.L_x_620) ;  /* 0x0000000800f80947 */ /* 0x000fea0003800000 */
[----:B------:R-:W3:Y:S01]  /*24de0*/  LDL R44, [R1+0xc4] ;  /* 0x0000c400012c7983 */ /* 0x000ee20000100800 */
[----:B------:R-:W-:-:S03]  /*24df0*/  ULDC UR4, c[0x0][0xac8] ;  /* 0x0002b20000047ab9 */ /* 0x000fc60000000800 */
[----:B------:R-:W4:Y:S04]  /*24e00*/  LDL R36, [R1+0x68] ;  /* 0x0000680001247983 */ /* 0x000f280000100800 */
[----:B------:R-:W5:Y:S04]  /*24e10*/  LDL R45, [R1+0x124] ;  /* 0x00012400012d7983 */ /* 0x000f680000100800 */
        /* <DEDUP_REMOVED lines=10> */
[----:B------:R-:W5:Y:S01]  /*24ec0*/  LDL R123, [R1+0x110] ;  /* 0x00011000017b7983 */ /* 0x000f620000100800 */
[----:B---3--:R-:W-:-:S02]  /*24ed0*/  ISETP.GE.AND P3, PT, R44, UR4, PT ;  /* 0x000000042c007c0c */ /* 0x008fc4000bf66270 */
[----:B----4-:R-:W-:-:S11]  /*24ee0*/  ISETP.GE.AND P2, PT, R36, UR4, PT ;  /* 0x0000000424007c0c */ /* 0x010fd6000bf46270 */
[C---:B--2---:R-:W-:Y:S02]  /*24ef0*/  @!P3 LEA R12, P4, R44.reuse, R43, 0x2 ;  /* 0x0000002b2c0cb211 */ /* 0x044fe400078810ff */
[----:B-----5:R-:W-:Y:S02]  /*24f00*/  ISETP.GE.AND P1, PT, R47, UR4, PT ;  /* 0x000000042f007c0c */ /* 0x020fe4000bf26270 */
[-C--:B-1----:R-:W-:Y:S01]  /*24f10*/  @!P2 MOV R15, R42.reuse ;  /* 0x0000002a000fa202 */ /* 0x082fe20000000f00 */
[----:B------:R-:W-:Y:S01]  /*24f20*/  @!P2 IMAD.MOV.U32 R14, RZ, RZ, R43 ;  /* 0x000000ffff0ea224 */ /* 0x000fe200078e002b */
[----:B------:R-:W-:Y:S02]  /*24f30*/  @!P3 LEA.HI.X R13, R44, R42, R45, 0x2, P4 ;  /* 0x0000002a2c0db211 */ /* 0x000fe400020f142d */
[----:B------:R-:W2:Y:S01]  /*24f40*/  LDL R44, [R1+0xa8] ;  /* 0x0000a800012c7983 */ /* 0x000ea20000100800 */
[----:B------:R-:W-:-:S03]  /*24f50*/  @!P2 IMAD.WIDE R14, R36, 0x4, R14 ;  /* 0x00000004240ea825 */ /* 0x000fc600078e020e */
[----:B------:R-:W3:Y:S01]  /*24f60*/  LDL R45, [R1+0xa4] ;  /* 0x0000a400012d7983 */ /* 0x000ee20000100800 */
[----:B------:R-:W-:Y:S02]  /*24f70*/  @!P2 IMAD.MOV.U32 R36, RZ, RZ, R0 ;  /* 0x000000ffff24a224 */ /* 0x000fe400078e0000 */
[----:B------:R-:W-:Y:S02]  /*24f80*/  @!P2 IMAD.MOV.U32 R37, RZ, RZ, R2 ;  /* 0x000000ffff25a224 */ /* 0x000fe400078e0002 */
[----:B------:R-:W-:Y:S01]  /*24f90*/  @!P3 IMAD.MOV.U32 R111, RZ, RZ, R109 ;  /* 0x000000ffff6fb224 */ /* 0x000fe200078e006d */
[----:B------:R-:W4:Y:S04]  /*24fa0*/  LDL R2, [R1+0x10c] ;  /* 0x00010c0001027983 */ /* 0x000f280000100800 */
[----:B------:R1:W-:Y:S04]  /*24fb0*/  @!P2 ST.E.64 desc[UR50][R14.64], R36 ;  /* 0x000000240e00a985 */ /* 0x0003e8000c101b32 */
[----:B------:R5:W-:Y:S01]  /*24fc0*/  @!P3 ST.E.64 desc[UR50][R12.64], R110 ;  /* 0x0000006e0c00b985 */ /* 0x000be2000c101b32 */
[----:B------:R-:W-:-:S02]  /*24fd0*/  ISETP.GE.AND P0, PT, R11, UR4, PT ;  /* 0x000000040b007c0c */ /* 0x000fc4000bf06270 */
[----:B------:R-:W-:Y:S01]  /*24fe0*/  @!P1 LOP3.LUT R115, R115, R114, RZ, 0x3c, !PT ;  /* 0x0000007273739212 */ /* 0x000fe200078e3cff */
[----:B------:R-:W4:Y:S04]  /*24ff0*/  LDL R0, [R1+0x94] ;  /* 0x0000940001007983 */ /* 0x000f280000100800 */
[----:B------:R-:W4:Y:S04]  /*25000*/  LDL R109, [R1+0xf0] ;  /* 0x0000f000016d7983 */ /* 0x000f280000100800 */
[----:B-1----:R-:W4:Y:S01]  /*25010*/  LDL R37, [R1+0x104] ;  /* 0x0001040001257983 */ /* 0x002f220000100800 */
[----:B-----5:R-:W-:-:S02]  /*25020*/  @!P1 LEA R12, P5, R47, R43, 0x2 ;  /* 0x0000002b2f0c9211 */ /* 0x020fc400078a10ff */
[----:B------:R-:W-:Y:S01]  /*25030*/  ISETP.GE.AND P2, PT, R125, UR4, PT ;  /* 0x000000047d007c0c */ /* 0x000fe2000bf46270 */
[----:B------:R-:W5:Y:S01]  /*25040*/  LDL R36, [R1+0x9c] ;  /* 0x00009c0001247983 */ /* 0x000f620000100800 */
[----:B------:R-:W-:-:S03]  /*25050*/  @!P1 LEA.HI.X R13, R47, R42, R127, 0x2, P5 ;  /* 0x0000002a2f0d9211 */ /* 0x000fc600028f147f */
[----:B------:R-:W5:Y:S01]  /*25060*/  LDL R47, [R1+0x108] ;  /* 0x00010800012f7983 */ /* 0x000f620000100800 */
[-C--:B------:R-:W-:Y:S02]  /*25070*/  @!P0 LOP3.LUT R113, R113, R112.reuse, RZ, 0x3c, !PT ;  /* 0x0000007071718212 */ /* 0x080fe400078e3cff */
[----:B------:R-:W-:Y:S01]  /*25080*/  ISETP.GE.AND P3, PT, R46, UR4, PT ;  /* 0x000000042e007c0c */ /* 0x000fe2000bf66270 */
[----:B------:R-:W5:Y:S01]  /*25090*/  LDL R111, [R1+0xfc] ;  /* 0x0000fc00016f7983 */ /* 0x000f620000100800 */
[----:B------:R-:W-:Y:S02]  /*250a0*/  @!P0 LEA R14, P4, R11, R43, 0x2 ;  /* 0x0000002b0b0e8211 */ /* 0x000fe400078810ff */
[----:B------:R-:W-:Y:S01]  /*250b0*/  @!P0 LOP3.LUT R112, R113, R112, RZ, 0x3c, !PT ;  /* 0x0000007071708212 */ /* 0x000fe200078e3cff */
[----:B------:R-:W5:Y:S01]  /*250c0*/  LDL R110, [R1+0xf8] ;  /* 0x0000f800016e7983 */ /* 0x000f620000100800 */
[----:B------:R-:W-:Y:S02]  /*250d0*/  @!P1 LOP3.LUT R114, R115, R114, RZ, 0x3c, !PT ;  /* 0x0000007273729212 */ /* 0x000fe400078e3cff */
[----:B------:R-:W-:-:S02]  /*250e0*/  @!P0 LEA.HI.X R15, R11, R42, R128, 0x2, P4 ;  /* 0x0000002a0b0f8211 */ /* 0x000fc400020f1480 */
[----:B------:R-:W-:Y:S01]  /*250f0*/  @!P0 LOP3.LUT R113, R113, R112, RZ, 0x3c, !PT ;  /* 0x0000007071718212 */ /* 0x000fe200078e3cff */
[----:B------:R-:W5:Y:S01]  /*25100*/  LDL R11, [R1+0xa0] ;  /* 0x0000a000010b7983 */ /* 0x000f620000100800 */
[----:B------:R-:W-:Y:S02]  /*25110*/  @!P1 LOP3.LUT R115, R115, R114, RZ, 0x3c, !PT ;  /* 0x0000007273739212 */ /* 0x000fe400078e3cff */
[-C--:B------:R-:W-:Y:S01]  /*25120*/  @!P2 LOP3.LUT R117, R117, R116.reuse, RZ, 0x3c, !PT ;  /* 0x000000747575a212 */ /* 0x080fe200078e3cff */
[----:B------:R1:W-:Y:S04]  /*25130*/  @!P0 ST.E.64 desc[UR50][R14.64], R112 ;  /* 0x000000700e008985 */ /* 0x0003e8000c101b32 */
[----:B------:R0:W-:Y:S01]  /*25140*/  @!P1 ST.E.64 desc[UR50][R12.64], R114 ;  /* 0x000000720c009985 */ /* 0x0001e2000c101b32 */
[----:B------:R-:W-:-:S02]  /*25150*/  @!P2 LOP3.LUT R116, R117, R116, RZ, 0x3c, !PT ;  /* 0x000000747574a212 */ /* 0x000fc400078e3cff */
[----:B------:R-:W-:Y:S02]  /*25160*/  @!P3 LOP3.LUT R119, R119, R118, RZ, 0x3c, !PT ;  /* 0x000000767777b212 */ /* 0x000fe400078e3cff */
[----:B------:R-:W-:Y:S02]  /*25170*/  @!P2 LOP3.LUT R117, R117, R116, RZ, 0x3c, !PT ;  /* 0x000000747575a212 */ /* 0x000fe400078e3cff */
[CC--:B-1----:R-:W-:Y:S01]  /*25180*/  @!P2 LEA R14, P4, R125.reuse, R43.reuse, 0x2 ;  /* 0x0000002b7d0ea211 */ /* 0x0c2fe200078810ff */
[----:B------:R-:W5:Y:S01]  /*25190*/  LDL R112, [R1+0x100] ;  /* 0x0001000001707983 */ /* 0x000f620000100800 */
[C---:B0-----:R-:W-:Y:S02]  /*251a0*/  @!P3 LEA R12, P5, R46.reuse, R43, 0x2 ;  /* 0x0000002b2e0cb211 */ /* 0x041fe400078a10ff */
[-C--:B------:R-:W-:Y:S02]  /*251b0*/  @!P2 LEA.HI.X R15, R125, R42.reuse, R126, 0x2, P4 ;  /* 0x0000002a7d0fa211 */ /* 0x080fe400020f147e */
[----:B------:R-:W-:-:S02]  /*251c0*/  @!P3 LEA.HI.X R13, R46, R42, R124, 0x2, P5 ;  /* 0x0000002a2e0db211 */ /* 0x000fc400028f147c */
[----:B------:R-:W5:Y:S01]  /*251d0*/  LDL R46, [R1+0x98] ;  /* 0x00009800012e7983 */ /* 0x000f620000100800 */
[----:B------:R-:W-:Y:S02]  /*251e0*/  ISETP.GE.AND P0, PT, R79, UR4, PT ;  /* 0x000000044f007c0c */ /* 0x000fe4000bf06270 */
[----:B------:R-:W-:Y:S01]  /*251f0*/  ISETP.GE.AND P1, PT, R78, UR4, PT ;  /* 0x000000044e007c0c */ /* 0x000fe2000bf26270 */
[----:B------:R0:W-:Y:S01]  /*25200*/  @!P2 ST.E.64 desc[UR50][R14.64], R116 ;  /* 0x000000740e00a985 */ /* 0x0001e2000c101b32 */
[----:B------:R-:W-:-:S04]  /*25210*/  @!P3 LOP3.LUT R118, R119, R118, RZ, 0x3c, !PT ;  /* 0x000000767776b212 */ /* 0x000fc800078e3cff */
[----:B------:R-:W-:-:S05]  /*25220*/  @!P3 LOP3.LUT R119, R119, R118, RZ, 0x3c, !PT ;  /* 0x000000767777b212 */ /* 0x000fca00078e3cff */
[----:B------:R1:W-:Y:S01]  /*25230*/  @!P3 ST.E.64 desc[UR50][R12.64], R118 ;  /* 0x000000760c00b985 */ /* 0x0003e2000c101b32 */
[-C--:B0-----:R-:W-:Y:S02]  /*25240*/  @!P0 LEA R14, P4, R79, R43.reuse, 0x2 ;  /* 0x0000002b4f0e8211 */ /* 0x081fe400078810ff */
[----:B------:R-:W-:Y:S02]  /*25250*/  @!P0 LOP3.LUT R121, R121, R120, RZ, 0x3c, !PT ;  /* 0x0000007879798212 */ /* 0x000fe400078e3cff */
[----:B------:R-:W-:Y:S02]  /*25260*/  @!P0 LEA.HI.X R15, R79, R42, R123, 0x2, P4 ;  /* 0x0000002a4f0f8211 */ /* 0x000fe400020f147b */
[----:B-1----:R-:W-:Y:S01]  /*25270*/  @!P1 LEA R12, P5, R78, R43, 0x2 ;  /* 0x0000002b4e0c9211 */ /* 0x002fe200078a10ff */
[----:B------:R-:W-:Y:S01]  /*25280*/  @!P1 IMAD.MOV.U32 R123, RZ, RZ, R3 ;  /* 0x000000ffff7b9224 */ /* 0x000fe200078e0003 */
[C---:B------:R-:W-:Y:S01]  /*25290*/  @!P0 LOP3.LUT R120, R121.reuse, R120, RZ, 0x3c, !PT ;  /* 0x0000007879788212 */ /* 0x040fe200078e3cff */
[----:B------:R-:W5:Y:S03]  /*252a0*/  LDL R79, [R1+0x90] ;  /* 0x00009000014f7983 */ /* 0x000f660000100800 */
[----:B------:R-:W-:-:S05]  /*252b0*/  @!P0 LOP3.LUT R121, R121, R120, RZ, 0x3c, !PT ;  /* 0x0000007879798212 */ /* 0x000fca00078e3cff */
[----:B------:R0:W-:Y:S01]  /*252c0*/  @!P0 ST.E.64 desc[UR50][R14.64], R120 ;  /* 0x000000780e008985 */ /* 0x0001e2000c101b32 */
[----:B--2---:R-:W-:Y:S02]  /*252d0*/  ISETP.GE.AND P2, PT, R44, UR4, PT ;  /* 0x000000042c007c0c */ /* 0x004fe4000bf46270 */
[----:B---3--:R-:W-:Y:S02]  /*252e0*/  ISETP.GE.AND P3, PT, R45, UR4, PT ;  /* 0x000000042d007c0c */ /* 0x008fe4000bf66270 */
[----:B----4-:R-:W-:Y:S02]  /*252f0*/  @!P1 LEA.HI.X R13, R78, R42, R2, 0x2, P5 ;  /* 0x0000002a4e0d9211 */ /* 0x010fe400028f1402 */
[----:B------:R-:W2:Y:S07]  /*25300*/  LDL R78, [R1+0x8c] ;  /* 0x00008c00014e7983 */ /* 0x000eae0000100800 */
[C---:B------:R-:W-:Y:S01]  /*25310*/  @!P2 LEA R2, P4, R44.reuse, R43, 0x2 ;  /* 0x0000002b2c02a211 */ /* 0x040fe200078810ff */
[----:B0-----:R-:W-:Y:S01]  /*25320*/  @!P2 IMAD.MOV.U32 R15, RZ, RZ, R6 ;  /* 0x000000ffff0fa224 */ /* 0x001fe200078e0006 */
[----:B------:R-:W-:Y:S01]  /*25330*/  @!P2 MOV R14, R4 ;  /* 0x00000004000ea202 */ /* 0x000fe20000000f00 */
[----:B------:R0:W-:Y:S01]  /*25340*/  @!P1 ST.E.64 desc[UR50][R12.64], R122 ;  /* 0x0000007a0c009985 */ /* 0x0001e2000c101b32 */
[----:B-----5:R-:W-:-:S03]  /*25350*/  @!P2 LEA.HI.X R3, R44, R42, R47, 0x2, P4 ;  /* 0x0000002a2c03a211 */ /* 0x020fc600020f142f */
[----:B------:R-:W3:Y:S01]  /*25360*/  LDL R44, [R1+0xf4] ;  /* 0x0000f400012c7983 */ /* 0x000ee20000100800 */
[----:B0-----:R-:W-:-:S03]  /*25370*/  @!P3 LEA R12, P5, R45, R43, 0x2 ;  /* 0x0000002b2d0cb211 */ /* 0x001fc600078a10ff */
[----:B------:R0:W-:Y:S01]  /*25380*/  @!P2 ST.E.64 desc[UR50][R2.64], R14 ;  /* 0x0000000e0200a985 */ /* 0x0001e2000c101b32 */
[----:B------:R-:W-:Y:S02]  /*25390*/  @!P3 LEA.HI.X R13, R45, R42, R37, 0x2, P5 ;  /* 0x0000002a2d0db211 */ /* 0x000fe400028f1425 */
[----:B------:R-:W-:Y:S01]  /*253a0*/  ISETP.GE.AND P0, PT, R11, UR4, PT ;  /* 0x000000040b007c0c */ /* 0x000fe2000bf06270 */
[----:B------:R-:W4:Y:S01]  /*253b0*/  LDL R47, [R1+0x88] ;  /* 0x00008800012f7983 */ /* 0x000f220000100800 */
[----:B------:R-:W-:-:S03]  /*253c0*/  ISETP.GE.AND P1, PT, R36, UR4, PT ;  /* 0x0000000424007c0c */ /* 0x000fc6000bf26270 */
[----:B------:R-:W5:Y:S01]  /*253d0*/  LDL R45, [R1+0x84] ;  /* 0x00008400012d7983 */ /* 0x000f620000100800 */
[----:B0-----:R-:W-:Y:S02]  /*253e0*/  @!P3 IMAD.MOV.U32 R2, RZ, RZ, R5 ;  /* 0x000000ffff02b224 */ /* 0x001fe400078e0005 */
[----:B------:R-:W-:Y:S01]  /*253f0*/  @!P3 IMAD.MOV.U32 R3, RZ, RZ, R7 ;  /* 0x000000ffff03b224 */ /* 0x000fe200078e0007 */
[----:B------:R-:W-:Y:S01]  /*25400*/  ISETP.GE.AND P4, PT, R0, UR4, PT ;  /* 0x0000000400007c0c */ /* 0x000fe2000bf86270 */
[----:B------:R-:W5:Y:S04]  /*25410*/  LDL R37, [R1+0x80] ;  /* 0x0000800001257983 */ /* 0x000f680000100800 */
[----:B------:R0:W-:Y:S04]  /*25420*/  @!P3 ST.E.64 desc[UR50][R12.64], R2 ;  /* 0x000000020c00b985 */ /* 0x0001e8000c101b32 */
[----:B------:R-:W5:Y:S04]  /*25430*/  LDL R15, [R1+0x78] ;  /* 0x00007800010f7983 */ /* 0x000f680000100800 */
[----:B------:R-:W5:Y:S04]  /*25440*/  LDL R14, [R1+0xd4] ;  /* 0x0000d400010e7983 */ /* 0x000f680000100800 */
[----:B0-----:R-:W4:Y:S01]  /*25450*/  LDL R12, [R1+0xec] ;  /* 0x0000ec00010c7983 */ /* 0x001f220000100800 */
[----:B------:R-:W-:-:S02]  /*25460*/  ISETP.GE.AND P2, PT, R46, UR4, PT ;  /* 0x000000042e007c0c */ /* 0x000fc4000bf46270 */
[CC--:B------:R-:W-:Y:S01]  /*25470*/  @!P0 LEA R4, P5, R11.reuse, R43.reuse, 0x2 ;  /* 0x0000002b0b048211 */ /* 0x0c0fe200078a10ff */
[----:B------:R-:W5:Y:S01]  /*25480*/  LDL R13, [R1+0x74] ;  /* 0x00007400010d7983 */ /* 0x000f620000100800 */
[CC--:B------:R-:W-:Y:S02]  /*25490*/  @!P1 LEA R2, P3, R36.reuse, R43.reuse, 0x2 ;  /* 0x0000002b24029211 */ /* 0x0c0fe400078610ff */
[----:B------:R-:W-:Y:S01]  /*254a0*/  @!P0 LEA.HI.X R5, R11, R42, R112, 0x2, P5 ;  /* 0x0000002a0b058211 */ /* 0x000fe200028f1470 */
[----:B------:R-:W-:Y:S01]  /*254b0*/  @!P0 IMAD.MOV.U32 R11, RZ, RZ, R10 ;  /* 0x000000ffff0b8224 */ /* 0x000fe200078e000a */
[----:B------:R-:W-:Y:S02]  /*254c0*/  @!P0 MOV R10, R8 ;  /* 0x00000008000a8202 */ /* 0x000fe40000000f00 */
[----:B------:R-:W-:Y:S01]  /*254d0*/  @!P1 LEA.HI.X R3, R36, R42, R111, 0x2, P3 ;  /* 0x0000002a24039211 */ /* 0x000fe200018f146f */
[----:B------:R-:W5:Y:S02]  /*254e0*/  LDL R8, [R1+0xe8] ;  /* 0x0000e80001087983 */ /* 0x000f640000100800 */
[----:B------:R-:W-:-:S02]  /*254f0*/  @!P2 LEA R6, P3, R46, R43, 0x2 ;  /* 0x0000002b2e06a211 */ /* 0x000fc400078610ff */
[----:B------:R0:W-:Y:S04]  /*25500*/  @!P0 ST.E.64 desc[UR50][R4.64], R10 ;  /* 0x0000000a04008985 */ /* 0x0001e8000c101b32 */
[----:B------:R-:W5:Y:S01]  /*25510*/  LDL R36, [R1+0x7c] ;  /* 0x00007c0001247983 */ /* 0x000f620000100800 */
[----:B------:R-:W-:-:S03]  /*25520*/  @!P2 LEA.HI.X R7, R46, R42, R110, 0x2, P3 ;  /* 0x0000002a2e07a211 */ /* 0x000fc600018f146e */
[----:B------:R-:W5:Y:S01]  /*25530*/  LDL R46, [R1+0xe4] ;  /* 0x0000e400012e7983 */ /* 0x000f620000100800 */
[----:B0-----:R-:W-:-:S03]  /*25540*/  @!P1 IMAD.MOV.U32 R4, RZ, RZ, R9 ;  /* 0x000000ffff049224 */ /* 0x001fc600078e0009 */
[----:B------:R-:W5:Y:S01]  /*25550*/  LDL R11, [R1+0x70] ;  /* 0x00007000010b7983 */ /* 0x000f620000100800 */
[----:B------:R-:W-:-:S03]  /*25560*/  @!P1 IMAD.MOV.U32 R5, RZ, RZ, R20 ;  /* 0x000000ffff059224 */ /* 0x000fc600078e0014 */
[----:B------:R-:W5:Y:S04]  /*25570*/  LDL R20, [R1+0xd8] ;  /* 0x0000d80001147983 */ /* 0x000f680000100800 */
[----:B------:R0:W-:Y:S04]  /*25580*/  @!P1 ST.E.64 desc[UR50][R2.64], R4 ;  /* 0x0000000402009985 */ /* 0x0001e8000c101b32 */
[----:B------:R-:W5:Y:S01]  /*25590*/  LDL R10, [R1+0xcc] ;  /* 0x0000cc00010a7983 */ /* 0x000f620000100800 */
[----:B0-----:R-:W-:Y:S01]  /*255a0*/  @!P4 LEA R2, P5, R0, R43, 0x2 ;  /* 0x0000002b0002c211 */ /* 0x001fe200078a10ff */
[----:B------:R-:W-:-:S02]  /*255b0*/  @!P2 IMAD.MOV.U32 R4, RZ, RZ, R21 ;  /* 0x000000ffff04a224 */ /* 0x000fc400078e0015 */
[----:B------:R-:W5:Y:S01]  /*255c0*/  LDL R21, [R1+0xdc] ;  /* 0x0000dc0001157983 */ /* 0x000f620000100800 */
[----:B------:R-:W-:Y:S01]  /*255d0*/  @!P2 IMAD.MOV.U32 R5, RZ, RZ, R25 ;  /* 0x000000ffff05a224 */ /* 0x000fe200078e0019 */
[----:B------:R-:W-:-:S04]  /*255e0*/  @!P4 MOV R25, R26 ;  /* 0x0000001a0019c202 */ /* 0x000fc80000000f00 */
[----:B------:R-:W-:Y:S01]  /*255f0*/  @!P2 ST.E.64 desc[UR50][R6.64], R4 ;  /* 0x000000040600a985 */ /* 0x000fe2000c101b32 */
[----:B--2---:R-:W-:Y:S02]  /*25600*/  ISETP.GE.AND P1, PT, R78, UR4, PT ;  /* 0x000000044e007c0c */ /* 0x004fe4000bf26270 */
[----:B---3--:R-:W-:Y:S02]  /*25610*/  @!P4 LEA.HI.X R3, R0, R42, R44, 0x2, P5 ;  /* 0x0000002a0003c211 */ /* 0x008fe400028f142c */
[----:B------:R-:W2:Y:S04]  /*25620*/  LDL R44, [R1+0xe0] ;  /* 0x0000e000012c7983 */ /* 0x000ea80000100800 */
[----:B------:R-:W3:Y:S04]  /*25630*/  LDL R0, [R1+0x6c] ;  /* 0x00006c0001007983 */ /* 0x000ee80000100800 */
[----:B------:R0:W-:Y:S02]  /*25640*/  @!P4 ST.E.64 desc[UR50][R2.64], R24 ;  /* 0x000000180200c985 */ /* 0x0001e4000c101b32 */
[----:B0-----:R-:W-:-:S04]  /*25650*/  @!P1 LEA R2, P5, R78, R43, 0x2 ;  /* 0x0000002b4e029211 */ /* 0x001fc800078a10ff */
[----:B----4-:R-:W-:Y:S02]  /*25660*/  @!P1 LEA.HI.X R3, R78, R42, R12, 0x2, P5 ;  /* 0x0000002a4e039211 */ /* 0x010fe400028f140c */
[----:B------:R-:W4:Y:S01]  /*25670*/  LDL R12, [R1+0xd0] ;  /* 0x0000d000010c7983 */ /* 0x000f220000100800 */
[----:B------:R-:W-:Y:S02]  /*25680*/  ISETP.GE.AND P0, PT, R79, UR4, PT ;  /* 0x000000044f007c0c */ /* 0x000fe4000bf06270 */
[----:B------:R-:W-:Y:S02]  /*25690*/  ISETP.GE.AND P2, PT, R47, UR4, PT ;  /* 0x000000042f007c0c */ /* 0x000fe4000bf46270 */
[----:B-----5:R-:W-:-:S09]  /*256a0*/  ISETP.GE.AND P4, PT, R45, UR4, PT ;  /* 0x000000042d007c0c */ /* 0x020fd2000bf86270 */
[C---:B------:R-:W-:Y:S01]  /*256b0*/  @!P0 LEA R4, P3, R79.reuse, R43, 0x2 ;  /* 0x0000002b4f048211 */ /* 0x040fe200078610ff */
[----:B------:R-:W-:Y:S02]  /*256c0*/  @!P0 IMAD.MOV.U32 R6, RZ, RZ, R27 ;  /* 0x000000ffff068224 */ /* 0x000fe400078e001b */
[----:B------:R-:W-:Y:S01]  /*256d0*/  @!P0 IMAD.MOV.U32 R7, RZ, RZ, R29 ;  /* 0x000000ffff078224 */ /* 0x000fe200078e001d */
[----:B------:R-:W-:Y:S01]  /*256e0*/  @!P0 LEA.HI.X R5, R79, R42, R109, 0x2, P3 ;  /* 0x0000002a4f058211 */ /* 0x000fe200018f146d */
[----:B------:R-:W-:Y:S01]  /*256f0*/  @!P1 IMAD.MOV.U32 R29, RZ, RZ, R30 ;  /* 0x000000ffff1d9224 */ /* 0x000fe200078e001e */
[----:B------:R-:W-:-:S03]  /*25700*/  ISETP.GE.AND P3, PT, R37, UR4, PT ;  /* 0x0000000425007c0c */ /* 0x000fc6000bf66270 */
[----:B------:R0:W-:Y:S04]  /*25710*/  @!P0 ST.E.64 desc[UR50][R4.64], R6 ;  /* 0x0000000604008985 */ /* 0x0001e8000c101b32 */
[----:B------:R1:W-:Y:S01]  /*25720*/  @!P1 ST.E.64 desc[UR50][R2.64], R28 ;  /* 0x0000001c02009985 */ /* 0x0003e2000c101b32 */
[----:B0-----:R-:W-:-:S04]  /*25730*/  @!P2 LEA R4, P0, R47, R43, 0x2 ;  /* 0x0000002b2f04a211 */ /* 0x001fc800078010ff */
[-C--:B------:R-:W-:Y:S02]  /*25740*/  @!P2 LEA.HI.X R5, R47, R42.reuse, R8, 0x2, P0 ;  /* 0x0000002a2f05a211 */ /* 0x080fe400000f1408 */
[C---:B-1----:R-:W-:Y:S02]  /*25750*/  @!P4 LEA R2, P1, R45.reuse, R43, 0x2 ;  /* 0x0000002b2d02c211 */ /* 0x042fe400078210ff */
[----:B------:R-:W-:Y:S01]  /*25760*/  ISETP.GE.AND P0, PT, R36, UR4, PT ;  /* 0x0000000424007c0c */ /* 0x000fe2000bf06270 */
[----:B------:R-:W-:Y:S01]  /*25770*/  @!P2 IMAD.MOV.U32 R6, RZ, RZ, R31 ;  /* 0x000000ffff06a224 */ /* 0x000fe200078e001f */
[----:B------:R-:W-:Y:S01]  /*25780*/  @!P2 MOV R7, R33 ;  /* 0x000000210007a202 */ /* 0x000fe20000000f00 */
[----:B------:R-:W-:Y:S01]  /*25790*/  @!P4 IMAD.MOV.U32 R33, RZ, RZ, R34 ;  /* 0x000000ffff21c224 */ /* 0x000fe200078e0022 */
[----:B------:R-:W-:Y:S02]  /*257a0*/  @!P4 LEA.HI.X R3, R45, R42, R46, 0x2, P1 ;  /* 0x0000002a2d03c211 */ /* 0x000fe400008f142e */
[----:B------:R-:W-:Y:S01]  /*257b0*/  ISETP.GE.AND P1, PT, R15, UR4, PT ;  /* 0x000000040f007c0c */ /* 0x000fe2000bf26270 */
[----:B------:R0:W-:Y:S01]  /*257c0*/  @!P2 ST.E.64 desc[UR50][R4.64], R6 ;  /* 0x000000060400a985 */ /* 0x0001e2000c101b32 */
[----:B------:R-:W-:-:S03]  /*257d0*/  @!P3 LEA R8, P5, R37, R43, 0x2 ;  /* 0x0000002b2508b211 */ /* 0x000fc600078a10ff */
[----:B------:R1:W-:Y:S01]  /*257e0*/  @!P4 ST.E.64 desc[UR50][R2.64], R32 ;  /* 0x000000200200c985 */ /* 0x0003e2000c101b32 */
[----:B------:R-:W-:Y:S02]  /*257f0*/  ISETP.GE.AND P4, PT, R13, UR4, PT ;  /* 0x000000040d007c0c */ /* 0x000fe4000bf86270 */
[C---:B0-----:R-:W-:Y:S01]  /*25800*/  @!P0 LEA R4, P2, R36.reuse, R43, 0x2 ;  /* 0x0000002b24048211 */ /* 0x041fe200078410ff */
[----:B-1----:R-:W-:Y:S02]  /*25810*/  @!P3 IMAD.MOV.U32 R2, RZ, RZ, R35 ;  /* 0x000000ffff02b224 */ /* 0x002fe400078e0023 */
[----:B------:R-:W-:Y:S01]  /*25820*/  @!P3 IMAD.MOV.U32 R3, RZ, RZ, R53 ;  /* 0x000000ffff03b224 */ /* 0x000fe200078e0035 */
[-C--:B------:R-:W-:Y:S01]  /*25830*/  @!P0 LEA.HI.X R5, R36, R42.reuse, R21, 0x2, P2 ;  /* 0x0000002a24058211 */ /* 0x080fe200010f1415 */
[----:B------:R-:W-:Y:S01]  /*25840*/  @!P0 IMAD.MOV.U32 R53, RZ, RZ, R54 ;  /* 0x000000ffff358224 */ /* 0x000fe200078e0036 */
[----:B--2---:R-:W-:Y:S02]  /*25850*/  @!P3 LEA.HI.X R9, R37, R42, R44, 0x2, P5 ;  /* 0x0000002a2509b211 */ /* 0x004fe400028f142c */
[----:B------:R-:W-:-:S03]  /*25860*/  ISETP.GE.AND P5, PT, R11, UR4, PT ;  /* 0x000000040b007c0c */ /* 0x000fc6000bfa6270 */
[----:B------:R0:W-:Y:S01]  /*25870*/  @!P3 ST.E.64 desc[UR50][R8.64], R2 ;  /* 0x000000020800b985 */ /* 0x0001e2000c101b32 */
[----:B---3--:R-:W-:-:S03]  /*25880*/  ISETP.GE.AND P3, PT, R0, UR4, PT ;  /* 0x0000000400007c0c */ /* 0x008fc6000bf66270 */
[----:B------:R1:W-:Y:S01]  /*25890*/  @!P0 ST.E.64 desc[UR50][R4.64], R52 ;  /* 0x0000003404008985 */ /* 0x0003e2000c101b32 */
[-C--:B------:R-:W-:Y:S02]  /*258a0*/  @!P4 LEA R6, P0, R13, R43.reuse, 0x2 ;  /* 0x0000002b0d06c211 */ /* 0x080fe400078010ff */
[----:B0-----:R-:W-:-:S04]  /*258b0*/  @!P1 LEA R2, P2, R15, R43, 0x2 ;  /* 0x0000002b0f029211 */ /* 0x001fc800078410ff */
[-C--:B------:R-:W-:Y:S01]  /*258c0*/  @!P1 LEA.HI.X R3, R15, R42.reuse, R20, 0x2, P2 ;  /* 0x0000002a0f039211 */ /* 0x080fe200010f1414 */
[----:B-1----:R-:W-:Y:S01]  /*258d0*/  @!P1 IMAD.MOV.U32 R5, RZ, RZ, R57 ;  /* 0x000000ffff059224 */ /* 0x002fe200078e0039 */
[----:B------:R-:W-:Y:S01]  /*258e0*/  @!P1 MOV R4, R55 ;  /* 0x0000003700049202 */ /* 0x000fe20000000f00 */
[----:B------:R-:W-:Y:S01]  /*258f0*/  @!P4 IMAD.MOV.U32 R57, RZ, RZ, R58 ;  /* 0x000000ffff39c224 */ /* 0x000fe200078e003a */
[----:B------:R-:W-:-:S03]  /*25900*/  @!P4 LEA.HI.X R7, R13, R42, R14, 0x2, P0 ;  /* 0x0000002a0d07c211 */ /* 0x000fc600000f140e */
[----:B------:R0:W-:Y:S04]  /*25910*/  @!P1 ST.E.64 desc[UR50][R2.64], R4 ;  /* 0x0000000402009985 */ /* 0x0001e8000c101b32 */
[----:B------:R1:W-:Y:S01]  /*25920*/  @!P4 ST.E.64 desc[UR50][R6.64], R56 ;  /* 0x000000380600c985 */ /* 0x0003e2000c101b32 */
[CC--:B0-----:R-:W-:Y:S02]  /*25930*/  @!P5 LEA R2, P1, R11.reuse, R43.reuse, 0x2 ;  /* 0x0000002b0b02d211 */ /* 0x0c1fe400078210ff */
[C---:B------:R-:W-:Y:S02]  /*25940*/  @!P3 LEA R4, P2, R0.reuse, R43, 0x2 ;  /* 0x0000002b0004b211 */ /* 0x040fe400078410ff */
[-C--:B----4-:R-:W-:Y:S01]  /*25950*/  @!P5 LEA.HI.X R3, R11, R42.reuse, R12, 0x2, P1 ;  /* 0x0000002a0b03d211 */ /* 0x090fe200008f140c */
[----:B-1----:R-:W-:Y:S01]  /*25960*/  @!P5 IMAD.MOV.U32 R6, RZ, RZ, R59 ;  /* 0x000000ffff06d224 */ /* 0x002fe200078e003b */
[----:B------:R-:W-:Y:S01]  /*25970*/  @!P3 LEA.HI.X R5, R0, R42, R10, 0x2, P2 ;  /* 0x0000002a0005b211 */ /* 0x000fe200010f140a */
[----:B------:R-:W-:Y:S01]  /*25980*/  @!P5 IMAD.MOV.U32 R7, RZ, RZ, R61 ;  /* 0x000000ffff07d224 */ /* 0x000fe200078e003d */
[----:B------:R-:W-:-:S04]  /*25990*/  @!P3 MOV R61, R62 ;  /* 0x0000003e003db202 */ /* 0x000fc80000000f00 */
[----:B------:R3:W-:Y:S04]  /*259a0*/  @!P5 ST.E.64 desc[UR50][R2.64], R6 ;  /* 0x000000060200d985 */ /* 0x0007e8000c101b32 */
[----:B------:R3:W-:Y:S02]  /*259b0*/  @!P3 ST.E.64 desc[UR50][R4.64], R60 ;  /* 0x0000003c0400b985 */ /* 0x0007e4000c101b32 */
.L_x_620:
[----:B------:R-:W-:Y:S05]  /*259c0*/  BSYNC B1 ;  /* 0x0000000000017941 */ /* 0x000fea0003800000 */
.L_x_619:
[----:B------:R-:W-:-:S03]  /*259d0*/  UMOV UR4, 0xffffffff ;  /* 0xffffffff00047882 */ /* 0x000fc60000000000 */
[----:B------:R-:W-:Y:S05]  /*259e0*/  BRA.DIV UR4, `(.L_x_621) ;  /* 0x000000e6044c7947 */ /* 0x000fea000b800000 */
[----:B0-----:R-:W0:Y:S04]  /*259f0*/  SHFL.IDX PT, R41, R41, 0x1, 0x1c1f ;  /* 0x003c1f0029297f89 */ /* 0x001e2800000e0000 */
[----:B------:R4:W0:Y:S02]  /*25a00*/  SHFL.IDX PT, R14, R40, 0x1, 0x1c1f ;  /* 0x003c1f00280e7f89 */ /* 0x00082400000e0000 */
.L_x_943:
[----:B------:R-:W-:-:S13]  /*25a10*/  ISETP.GE.AND P0, PT, R39, R38, PT ;  /* 0x000000262700720c */ /* 0x000fda0003f06270 */
[----:B------:R-:W-:Y:S05]  /*25a20*/  @P0 BRA `(.L_x_617) ;  /* 0x0000001c00280947 */ /* 0x000fea0003800000 */
[----:B--2---:R-:W2:Y:S01]  /*25a30*/  LDL R43, [R1+0x68] ;  /* 0x00006800012b7983 */ /* 0x004ea20000100800 */
[----:B------:R-:W-:-:S03]  /*25a40*/  ULDC UR4, c[0x0][0xac8] ;  /* 0x0002b20000047ab9 */ /* 0x000fc60000000800 */
[----:B------:R-:W5:Y:S04]  /*25a50*/  LDL R55, [R1+0xc4] ;  /* 0x0000c40001377983 */ /* 0x000f680000100800 */
[----:B----4-:R-:W4:Y:S04]  /*25a60*/  LDL R40, [R1+0x124] ;  /* 0x0001240001287983 */ /* 0x010f280000100800 */
[----:B---3--:R-:W3:Y:S04]  /*25a70*/  LDL R6, [R1+0xfc] ;  /* 0x0000fc0001067983 */ /* 0x008ee80000100800 */
[----:B------:R-:W3:Y:S04]  /*25a80*/  LDL R36, [R1+0x120] ;  /* 0x0001200001247983 */ /* 0x000ee80000100800 */
        /* <DEDUP_REMOVED lines=13> */
[----:B-1----:R-:W3:Y:S04]  /*25b60*/  LDL R42, [R1+0xa4] ;  /* 0x0000a400012a7983 */ /* 0x002ee80000100800 */
        /* <DEDUP_REMOVED lines=19> */
[----:B------:R-:W3:Y:S01]  /*25ca0*/  LDL R0, [R1+0x6c] ;  /* 0x00006c0001007983 */ /* 0x000ee20000100800 */
[----:B--2---:R-:W-:-:S02]  /*25cb0*/  ISETP.GE.AND P3, PT, R43, UR4, PT ;  /* 0x000000042b007c0c */ /* 0x004fc4000bf66270 */
[----:B-----5:R-:W-:Y:S01]  /*25cc0*/  ISETP.GE.AND P0, PT, R55, UR4, PT ;  /* 0x0000000437007c0c */ /* 0x020fe2000bf06270 */
[----:B----4-:R-:W-:-:S10]  /*25cd0*/  IMAD.MOV.U32 R60, RZ, RZ, R40 ;  /* 0x000000ffff3c7224 */ /* 0x010fd400078e0028 */
[----:B0-----:R-:W-:Y:S02]  /*25ce0*/  @!P3 IMAD.MOV.U32 R2, RZ, RZ, R14 ;  /* 0x000000ffff02b224 */ /* 0x001fe400078e000e */
[----:B------:R-:W-:Y:S02]  /*25cf0*/  @!P3 IMAD.MOV.U32 R3, RZ, RZ, R41 ;  /* 0x000000ffff03b224 */ /* 0x000fe400078e0029 */
[----:B---3--:R-:W-:Y:S01]  /*25d00*/  IMAD.MOV.U32 R40, RZ, RZ, R6 ;  /* 0x000000ffff287224 */ /* 0x008fe200078e0006 */
[----:B------:R-:W-:Y:S01]  /*25d10*/  @!P0 LEA R6, P4, R55, R14, 0x2 ;  /* 0x0000000e37068211 */ /* 0x000fe200078810ff */
[----:B------:R-:W-:Y:S02]  /*25d20*/  IMAD.MOV.U32 R53, RZ, RZ, R36 ;  /* 0x000000ffff357224 */ /* 0x000fe400078e0024 */
[----:B------:R-:W-:Y:S01]  /*25d30*/  @!P3 IMAD.WIDE R2, R43, 0x4, R2 ;  /* 0x000000042b02b825 */ /* 0x000fe200078e0202 */
[----:B------:R-:W2:Y:S03]  /*25d40*/  LDL R36, [R1+0x110] ;  /* 0x0001100001247983 */ /* 0x000ea60000100800 */
[----:B------:R-:W-:-:S02]  /*25d50*/  IMAD.MOV.U32 R47, RZ, RZ, R32 ;  /* 0x000000ffff2f7224 */ /* 0x000fc400078e0020 */
[----:B------:R-:W-:Y:S02]  /*25d60*/  IMAD.MOV.U32 R45, RZ, RZ, R27 ;  /* 0x000000ffff2d7224 */ /* 0x000fe400078e001b */
[----:B------:R-:W-:Y:S02]  /*25d70*/  IMAD.MOV.U32 R43, RZ, RZ, R5 ;  /* 0x000000ffff2b7224 */ /* 0x000fe400078e0005 */
[----:B------:R-:W-:Y:S02]  /*25d80*/  IMAD.MOV.U32 R27, RZ, RZ, R13 ;  /* 0x000000ffff1b7224 */ /* 0x000fe400078e000d */
[----:B------:R-:W-:Y:S01]  /*25d90*/  IMAD.MOV.U32 R13, RZ, RZ, R7 ;  /* 0x000000ffff0d7224 */ /* 0x000fe200078e0007 */
[----:B------:R-:W-:Y:S01]  /*25da0*/  @!P0 LEA.HI.X R7, R55, R41, R60, 0x2, P4 ;  /* 0x0000002937078211 */ /* 0x000fe200020f143c */
[----:B------:R-:W-:Y:S02]  /*25db0*/  IMAD.MOV.U32 R55, RZ, RZ, R47 ;  /* 0x000000ffff377224 */ /* 0x000fe400078e002f */
[----:B------:R-:W-:-:S02]  /*25dc0*/  IMAD.MOV.U32 R47, RZ, RZ, R43 ;  /* 0x000000ffff2f7224 */ /* 0x000fc400078e002b */
[----:B------:R-:W-:Y:S01]  /*25dd0*/  IMAD.MOV.U32 R43, RZ, RZ, R34 ;  /* 0x000000ffff2b7224 */ /* 0x000fe200078e0022 */
[----:B------:R-:W-:Y:S02]  /*25de0*/  MOV R34, R31 ;  /* 0x0000001f00227202 */ /* 0x000fe40000000f00 */
[----:B------:R-:W3:Y:S01]  /*25df0*/  LDL R31, [R1+0x100] ;  /* 0x00010000011f7983 */ /* 0x000ee20000100800 */
[----:B------:R-:W-:Y:S01]  /*25e00*/  ISETP.GE.AND P1, PT, R59, UR4, PT ;  /* 0x000000043b007c0c */ /* 0x000fe2000bf26270 */
[----:B------:R-:W-:Y:S02]  /*25e10*/  @!P3 IMAD.MOV.U32 R5, RZ, RZ, R65 ;  /* 0x000000ffff05b224 */ /* 0x000fe400078e0041 */
[----:B------:R-:W-:Y:S01]  /*25e20*/  IMAD.MOV.U32 R32, RZ, RZ, R25 ;  /* 0x000000ffff207224 */ /* 0x000fe200078e0019 */
[----:B------:R-:W-:Y:S01]  /*25e30*/  MOV R25, R4 ;  /* 0x0000000400197202 */ /* 0x000fe20000000f00 */
[----:B------:R-:W-:Y:S02]  /*25e40*/  @!P3 IMAD.MOV.U32 R4, RZ, RZ, R63 ;  /* 0x000000ffff04b224 */ /* 0x000fe400078e003f */
[----:B------:R-:W-:Y:S01]  /*25e50*/  IMAD.MOV.U32 R60, RZ, RZ, R53 ;  /* 0x000000ffff3c7224 */ /* 0x000fe200078e0035 */
[----:B------:R-:W-:-:S02]  /*25e60*/  MOV R53, R45 ;  /* 0x0000002d00357202 */ /* 0x000fc40000000f00 */
[----:B------:R0:W-:Y:S03]  /*25e70*/  @!P3 ST.E.64 desc[UR50][R2.64], R4 ;  /* 0x000000040200b985 */ /* 0x0001e6000c101b32 */
[----:B0-----:R-:W-:-:S04]  /*25e80*/  @!P1 LEA R2, P5, R59, R14, 0x2 ;  /* 0x0000000e3b029211 */ /* 0x001fc800078a10ff */
[----:B------:R-:W-:Y:S01]  /*25e90*/  @!P1 LEA.HI.X R3, R59, R41, R60, 0x2, P5 ;  /* 0x000000293b039211 */ /* 0x000fe200028f143c */
[----:B------:R-:W-:Y:S02]  /*25ea0*/  IMAD.MOV.U32 R59, RZ, RZ, R55 ;  /* 0x000000ffff3b7224 */ /* 0x000fe400078e0037 */
[----:B------:R-:W-:Y:S01]  /*25eb0*/  IMAD.MOV.U32 R55, RZ, RZ, R53 ;  /* 0x000000ffff377224 */ /* 0x000fe200078e0035 */
[----:B------:R-:W-:Y:S01]  /*25ec0*/  MOV R53, R47 ;  /* 0x0000002f00357202 */ /* 0x000fe20000000f00 */
[----:B--2---:R-:W-:Y:S02]  /*25ed0*/  IMAD.MOV.U32 R45, RZ, RZ, R36 ;  /* 0x000000ffff2d7224 */ /* 0x004fe400078e0024 */
[----:B------:R-:W-:Y:S02]  /*25ee0*/  IMAD.MOV.U32 R36, RZ, RZ, R33 ;  /* 0x000000ffff247224 */ /* 0x000fe400078e0021 */
[----:B------:R-:W-:Y:S02]  /*25ef0*/  IMAD.MOV.U32 R33, RZ, RZ, R29 ;  /* 0x000000ffff217224 */ /* 0x000fe400078e001d */
[----:B------:R-:W-:Y:S01]  /*25f00*/  IMAD.MOV.U32 R47, RZ, RZ, R45 ;  /* 0x000000ffff2f7224 */ /* 0x000fe200078e002d */
[----:B------:R-:W-:Y:S01]  /*25f10*/  ISETP.GE.AND P2, PT, R58, UR4, PT ;  /* 0x000000043a007c0c */ /* 0x000fe2000bf46270 */
[----:B------:R-:W-:-:S02]  /*25f20*/  IMAD.MOV.U32 R45, RZ, RZ, R43 ;  /* 0x000000ffff2d7224 */ /* 0x000fc400078e002b */
[----:B------:R-:W-:Y:S02]  /*25f30*/  @!P0 IMAD.MOV.U32 R65, RZ, RZ, R66 ;  /* 0x000000ffff418224 */ /* 0x000fe400078e0042 */
[----:B------:R-:W-:Y:S01]  /*25f40*/  IMAD.MOV.U32 R44, RZ, RZ, R42 ;  /* 0x000000ffff2c7224 */ /* 0x000fe200078e002a */
[----:B------:R-:W-:Y:S01]  /*25f50*/  ISETP.GE.AND P3, PT, R57, UR4, PT ;  /* 0x0000000439007c0c */ /* 0x000fe2000bf66270 */
[----:B------:R-:W-:Y:S01]  /*25f60*/  IMAD.MOV.U32 R43, RZ, RZ, R36 ;  /* 0x000000ffff2b7224 */ /* 0x000fe200078e0024 */
[----:B------:R-:W2:Y:S01]  /*25f70*/  LDL R29, [R1+0x80] ;  /* 0x00008000011d7983 */ /* 0x000ea20000100800 */
[----:B------:R-:W-:Y:S01]  /*25f80*/  IMAD.MOV.U32 R36, RZ, RZ, R33 ;  /* 0x000000ffff247224 */ /* 0x000fe200078e0021 */
[----:B---3--:R-:W-:Y:S02]  /*25f90*/  MOV R33, R31 ;  /* 0x0000001f00217202 */ /* 0x008fe40000000f00 */
[----:B------:R-:W3:Y:S04]  /*25fa0*/  LDL R31, [R1+0xf4] ;  /* 0x0000f400011f7983 */ /* 0x000ee80000100800 */
[----:B------:R0:W-:Y:S01]  /*25fb0*/  @!P0 ST.E.64 desc[UR50][R6.64], R64 ;  /* 0x0000004006008985 */ /* 0x0001e2000c101b32 */
[----:B------:R-:W-:-:S02]  /*25fc0*/  MOV R42, R37 ;  /* 0x00000025002a7202 */ /* 0x000fc40000000f00 */
[----:B------:R-:W-:Y:S02]  /*25fd0*/  MOV R37, R24 ;  /* 0x0000001800257202 */ /* 0x000fe40000000f00 */
[----:B------:R-:W4:Y:S01]  /*25fe0*/  LDL R24, [R1+0x90] ;  /* 0x0000900001187983 */ /* 0x000f220000100800 */
[----:B0-----:R-:W-:-:S04]  /*25ff0*/  @!P2 LEA R6, P4, R58, R14, 0x2 ;  /* 0x0000000e3a06a211 */ /* 0x001fc800078810ff */
[----:B------:R-:W-:Y:S01]  /*26000*/  @!P2 LEA.HI.X R7, R58, R41, R59, 0x2, P4 ;  /* 0x000000293a07a211 */ /* 0x000fe200020f143b */
[----:B------:R-:W-:Y:S02]  /*26010*/  IMAD.MOV.U32 R58, RZ, RZ, R55 ;  /* 0x000000ffff3a7224 */ /* 0x000fe400078e0037 */
[----:B------:R-:W-:Y:S01]  /*26020*/  IMAD.MOV.U32 R55, RZ, RZ, R53 ;  /* 0x000000ffff377224 */ /* 0x000fe200078e0035 */
[----:B------:R-:W-:Y:S01]  /*26030*/  MOV R53, R47 ;  /* 0x0000002f00357202 */ /* 0x000fe20000000f00 */
[----:B------:R-:W-:Y:S02]  /*26040*/  IMAD.MOV.U32 R47, RZ, RZ, R45 ;  /* 0x000000ffff2f7224 */ /* 0x000fe400078e002d */
[----:B------:R-:W-:Y:S02]  /*26050*/  IMAD.MOV.U32 R45, RZ, RZ, R43 ;  /* 0x000000ffff2d7224 */ /* 0x000fe400078e002b */
[----:B------:R-:W-:Y:S02]  /*26060*/  IMAD.MOV.U32 R43, RZ, RZ, R36 ;  /* 0x000000ffff2b7224 */ /* 0x000fe400078e0024 */
[----:B------:R-:W-:-:S02]  /*26070*/  IMAD.MOV.U32 R36, RZ, RZ, R33 ;  /* 0x000000ffff247224 */ /* 0x000fc400078e0021 */
[----:B------:R-:W-:Y:S02]  /*26080*/  @!P1 IMAD.MOV.U32 R4, RZ, RZ, R67 ;  /* 0x000000ffff049224 */ /* 0x000fe400078e0043 */
[----:B------:R-:W-:-:S05]  /*26090*/  @!P1 IMAD.MOV.U32 R5, RZ, RZ, R69 ;  /* 0x000000ffff059224 */ /* 0x000fca00078e0045 */
[----:B------:R0:W-:Y:S02]  /*260a0*/  @!P1 ST.E.64 desc[UR50][R2.64], R4 ;  /* 0x0000000402009985 */ /* 0x0001e4000c101b32 */
[----:B0-----:R-:W-:-:S04]  /*260b0*/  @!P3 LEA R2, P5, R57, R14, 0x2 ;  /* 0x0000000e3902b211 */ /* 0x001fc800078a10ff */
[----:B------:R-:W-:Y:S02]  /*260c0*/  @!P3 LEA.HI.X R3, R57, R41, R58, 0x2, P5 ;  /* 0x000000293903b211 */ /* 0x000fe400028f143a */
[----:B------:R-:W-:Y:S01]  /*260d0*/  MOV R57, R55 ;  /* 0x0000003700397202 */ /* 0x000fe20000000f00 */
[----:B------:R-:W-:Y:S02]  /*260e0*/  IMAD.MOV.U32 R55, RZ, RZ, R53 ;  /* 0x000000ffff377224 */ /* 0x000fe400078e0035 */
[----:B------:R-:W-:Y:S02]  /*260f0*/  IMAD.MOV.U32 R53, RZ, RZ, R47 ;  /* 0x000000ffff357224 */ /* 0x000fe400078e002f */
[----:B------:R-:W-:Y:S02]  /*26100*/  IMAD.MOV.U32 R47, RZ, RZ, R43 ;  /* 0x000000ffff2f7224 */ /* 0x000fe400078e002b */
[----:B------:R-:W-:Y:S01]  /*26110*/  IMAD.MOV.U32 R43, RZ, RZ, R36 ;  /* 0x000000ffff2b7224 */ /* 0x000fe200078e0024 */
[----:B---3--:R-:W-:Y:S01]  /*26120*/  MOV R33, R31 ;  /* 0x0000001f00217202 */ /* 0x008fe20000000f00 */
[----:B------:R-:W-:-:S02]  /*26130*/  IMAD.MOV.U32 R31, RZ, RZ, R21 ;  /* 0x000000ffff1f7224 */ /* 0x000fc400078e0015 */
[----:B------:R-:W-:Y:S02]  /*26140*/  IMAD.MOV.U32 R21, RZ, RZ, R12 ;  /* 0x000000ffff157224 */ /* 0x000fe400078e000c */
[----:B------:R-:W-:Y:S02]  /*26150*/  IMAD.MOV.U32 R12, RZ, RZ, R8 ;  /* 0x000000ffff0c7224 */ /* 0x000fe400078e0008 */
[----:B------:R-:W3:Y:S01]  /*26160*/  LDL R8, [R1+0xe0] ;  /* 0x0000e00001087983 */ /* 0x000ee20000100800 */
[----:B------:R-:W-:Y:S01]  /*26170*/  MOV R36, R33 ;  /* 0x0000002100247202 */ /* 0x000fe20000000f00 */
[----:B------:R-:W-:Y:S02]  /*26180*/  IMAD.MOV.U32 R33, RZ, RZ, R21 ;  /* 0x000000ffff217224 */ /* 0x000fe400078e0015 */
[----:B------:R-:W5:Y:S01]  /*26190*/  LDL R21, [R1+0x74] ;  /* 0x0000740001157983 */ /* 0x000f620000100800 */
[----:B------:R-:W-:Y:S01]  /*261a0*/  ISETP.GE.AND P0, PT, R56, UR4, PT ;  /* 0x0000000438007c0c */ /* 0x000fe2000bf06270 */
[----:B------:R-:W-:Y:S01]  /*261b0*/  @!P2 IMAD.MOV.U32 R69, RZ, RZ, R70 ;  /* 0x000000ffff45a224 */ /* 0x000fe200078e0046 */
[----:B------:R-:W-:Y:S01]  /*261c0*/  ISETP.GE.AND P1, PT, R54, UR4, PT ;  /* 0x0000000436007c0c */ /* 0x000fe2000bf26270 */
[----:B------:R-:W-:-:S03]  /*261d0*/  @!P3 IMAD.MOV.U32 R4, RZ, RZ, R71 ;  /* 0x000000ffff04b224 */ /* 0x000fc600078e0047 */
[----:B------:R0:W-:Y:S01]  /*261e0*/  @!P2 ST.E.64 desc[UR50][R6.64], R68 ;  /* 0x000000440600a985 */ /* 0x0001e2000c101b32 */
[----:B------:R-:W-:Y:S01]  /*261f0*/  ISETP.GE.AND P2, PT, R52, UR4, PT ;  /* 0x0000000434007c0c */ /* 0x000fe2000bf46270 */
[----:B------:R-:W-:-:S05]  /*26200*/  @!P3 IMAD.MOV.U32 R5, RZ, RZ, R73 ;  /* 0x000000ffff05b224 */ /* 0x000fca00078e0049 */
[----:B------:R1:W-:Y:S01]  /*26210*/  @!P3 ST.E.64 desc[UR50][R2.64], R4 ;  /* 0x000000040200b985 */ /* 0x0003e2000c101b32 */
[----:B------:R-:W-:Y:S01]  /*26220*/  @!P0 IMAD.MOV.U32 R73, RZ, RZ, R74 ;  /* 0x000000ffff498224 */ /* 0x000fe200078e004a */
[----:B------:R-:W-:Y:S02]  /*26230*/  ISETP.GE.AND P3, PT, R46, UR4, PT ;  /* 0x000000042e007c0c */ /* 0x000fe4000bf66270 */
[----:B0-----:R-:W-:-:S04]  /*26240*/  @!P0 LEA R6, P4, R56, R14, 0x2 ;  /* 0x0000000e38068211 */ /* 0x001fc800078810ff */
[----:B------:R-:W-:Y:S02]  /*26250*/  @!P0 LEA.HI.X R7, R56, R41, R57, 0x2, P4 ;  /* 0x0000002938078211 */ /* 0x000fe400020f1439 */
[C---:B-1----:R-:W-:Y:S01]  /*26260*/  @!P1 LEA R2, P5, R54.reuse, R14, 0x2 ;  /* 0x0000000e36029211 */ /* 0x042fe200078a10ff */
[----:B------:R-:W-:Y:S02]  /*26270*/  @!P1 IMAD.MOV.U32 R5, RZ, RZ, R77 ;  /* 0x000000ffff059224 */ /* 0x000fe400078e004d */
[----:B------:R0:W-:Y:S01]  /*26280*/  @!P0 ST.E.64 desc[UR50][R6.64], R72 ;  /* 0x0000004806008985 */ /* 0x0001e2000c101b32 */
[----:B------:R-:W-:Y:S02]  /*26290*/  @!P1 MOV R4, R75 ;  /* 0x0000004b00049202 */ /* 0x000fe40000000f00 */
[----:B------:R-:W-:Y:S02]  /*262a0*/  @!P1 LEA.HI.X R3, R54, R41, R55, 0x2, P5 ;  /* 0x0000002936039211 */ /* 0x000fe400028f1437 */
[----:B------:R-:W-:Y:S01]  /*262b0*/  ISETP.GE.AND P0, PT, R44, UR4, PT ;  /* 0x000000042c007c0c */ /* 0x000fe2000bf06270 */
[----:B------:R-:W-:-:S02]  /*262c0*/  @!P2 IMAD.MOV.U32 R77, RZ, RZ, R80 ;  /* 0x000000ffff4da224 */ /* 0x000fc400078e0050 */
[----:B------:R1:W-:Y:S01]  /*262d0*/  @!P1 ST.E.64 desc[UR50][R2.64], R4 ;  /* 0x0000000402009985 */ /* 0x0003e2000c101b32 */
[----:B------:R-:W-:Y:S02]  /*262e0*/  ISETP.GE.AND P1, PT, R42, UR4, PT ;  /* 0x000000042a007c0c */ /* 0x000fe4000bf26270 */
[----:B0-----:R-:W-:-:S04]  /*262f0*/  @!P2 LEA R6, P4, R52, R14, 0x2 ;  /* 0x0000000e3406a211 */ /* 0x001fc800078810ff */
[----:B------:R-:W-:Y:S02]  /*26300*/  @!P2 LEA.HI.X R7, R52, R41, R53, 0x2, P4 ;  /* 0x000000293407a211 */ /* 0x000fe400020f1435 */
[----:B-1----:R-:W-:-:S03]  /*26310*/  @!P3 LEA R2, P5, R46, R14, 0x2 ;  /* 0x0000000e2e02b211 */ /* 0x002fc600078a10ff */
[----:B------:R0:W-:Y:S01]  /*26320*/  @!P2 ST.E.64 desc[UR50][R6.64], R76 ;  /* 0x0000004c0600a985 */ /* 0x0001e2000c101b32 */
[----:B------:R-:W-:Y:S01]  /*26330*/  ISETP.GE.AND P2, PT, R37, UR4, PT ;  /* 0x0000000425007c0c */ /* 0x000fe2000bf46270 */
[----:B------:R-:W-:Y:S01]  /*26340*/  @!P3 IMAD.MOV.U32 R4, RZ, RZ, R81 ;  /* 0x000000ffff04b224 */ /* 0x000fe200078e0051 */
[----:B------:R-:W-:Y:S01]  /*26350*/  @!P3 LEA.HI.X R3, R46, R41, R47, 0x2, P5 ;  /* 0x000000292e03b211 */ /* 0x000fe200028f142f */
[----:B------:R-:W-:Y:S01]  /*26360*/  @!P3 IMAD.MOV.U32 R5, RZ, RZ, R83 ;  /* 0x000000ffff05b224 */ /* 0x000fe200078e0053 */
[----:B------:R-:W-:Y:S02]  /*26370*/  ISETP.GE.AND P4, PT, R32, UR4, PT ;  /* 0x0000000420007c0c */ /* 0x000fe4000bf86270 */
[----:B------:R-:W-:Y:S02]  /*26380*/  @!P0 MOV R83, R84 ;  /* 0x0000005400538202 */ /* 0x000fe40000000f00 */
[----:B------:R1:W-:Y:S01]  /*26390*/  @!P3 ST.E.64 desc[UR50][R2.64], R4 ;  /* 0x000000040200b985 */ /* 0x0003e2000c101b32 */
[----:B0-----:R-:W-:-:S04]  /*263a0*/  @!P0 LEA R6, P5, R44, R14, 0x2 ;  /* 0x0000000e2c068211 */ /* 0x001fc800078a10ff */
[----:B------:R-:W-:Y:S02]  /*263b0*/  @!P0 LEA.HI.X R7, R44, R41, R45, 0x2, P5 ;  /* 0x000000292c078211 */ /* 0x000fe400028f142d */
[----:B-1----:R-:W-:-:S03]  /*263c0*/  @!P1 LEA R2, P3, R42, R14, 0x2 ;  /* 0x0000000e2a029211 */ /* 0x002fc600078610ff */
[----:B------:R0:W-:Y:S01]  /*263d0*/  @!P0 ST.E.64 desc[UR50][R6.64], R82 ;  /* 0x0000005206008985 */ /* 0x0001e2000c101b32 */
[----:B------:R-:W-:Y:S01]  /*263e0*/  @!P1 IMAD.MOV.U32 R4, RZ, RZ, R85 ;  /* 0x000000ffff049224 */ /* 0x000fe200078e0055 */
[----:B------:R-:W-:Y:S01]  /*263f0*/  @!P1 LEA.HI.X R3, R42, R41, R43, 0x2, P3 ;  /* 0x000000292a039211 */ /* 0x000fe200018f142b */
[----:B------:R-:W-:Y:S01]  /*26400*/  @!P1 IMAD.MOV.U32 R5, RZ, RZ, R87 ;  /* 0x000000ffff059224 */ /* 0x000fe200078e0057 */
[----:B------:R-:W-:Y:S01]  /*26410*/  ISETP.GE.AND P0, PT, R35, UR4, PT ;  /* 0x0000000423007c0c */ /* 0x000fe2000bf06270 */
[----:B------:R-:W-:-:S03]  /*26420*/  @!P2 IMAD.MOV.U32 R87, RZ, RZ, R88 ;  /* 0x000000ffff57a224 */ /* 0x000fc600078e0058 */
[----:B------:R1:W-:Y:S01]  /*26430*/  @!P1 ST.E.64 desc[UR50][R2.64], R4 ;  /* 0x0000000402009985 */ /* 0x0003e2000c101b32 */
[CC--:B0-----:R-:W-:Y:S02]  /*26440*/  @!P2 LEA R6, P3, R37.reuse, R14.reuse, 0x2 ;  /* 0x0000000e2506a211 */ /* 0x0c1fe400078610ff */
[----:B----4-:R-:W-:Y:S02]  /*26450*/  ISETP.GE.AND P1, PT, R24, UR4, PT ;  /* 0x0000000418007c0c */ /* 0x010fe4000bf26270 */
[----:B------:R-:W-:Y:S02]  /*26460*/  @!P2 LEA.HI.X R7, R37, R41, R40, 0x2, P3 ;  /* 0x000000292507a211 */ /* 0x000fe400018f1428 */
[----:B-1----:R-:W-:-:S03]  /*26470*/  @!P4 LEA R2, P5, R32, R14, 0x2 ;  /* 0x0000000e2002c211 */ /* 0x002fc600078a10ff */
[----:B------:R0:W-:Y:S01]  /*26480*/  @!P2 ST.E.64 desc[UR50][R6.64], R86 ;  /* 0x000000560600a985 */ /* 0x0001e2000c101b32 */
[----:B------:R-:W-:Y:S02]  /*26490*/  ISETP.GE.AND P2, PT, R12, UR4, PT ;  /* 0x000000040c007c0c */ /* 0x000fe4000bf46270 */
[----:B------:R-:W-:Y:S01]  /*264a0*/  @!P4 LEA.HI.X R3, R32, R41, R34, 0x2, P5 ;  /* 0x000000292003c211 */ /* 0x000fe200028f1422 */
[----:B------:R-:W-:Y:S01]  /*264b0*/  IMAD.MOV.U32 R34, RZ, RZ, R30 ;  /* 0x000000ffff227224 */ /* 0x000fe200078e001e */
[----:B------:R-:W-:Y:S01]  /*264c0*/  MOV R32, R9 ;  /* 0x0000000900207202 */ /* 0x000fe20000000f00 */
[----:B0-----:R-:W-:Y:S02]  /*264d0*/  @!P4 IMAD.MOV.U32 R6, RZ, RZ, R89 ;  /* 0x000000ffff06c224 */ /* 0x001fe400078e0059 */
[----:B------:R-:W-:Y:S01]  /*264e0*/  @!P4 IMAD.MOV.U32 R7, RZ, RZ, R91 ;  /* 0x000000ffff07c224 */ /* 0x000fe200078e005b */
[----:B------:R-:W-:Y:S01]  /*264f0*/  @!P1 LEA R4, P5, R24, R14, 0x2 ;  /* 0x0000000e18049211 */ /* 0x000fe200078a10ff */
[----:B------:R-:W-:-:S03]  /*26500*/  @!P0 IMAD.MOV.U32 R91, RZ, RZ, R92 ;  /* 0x000000ffff5b8224 */ /* 0x000fc600078e005c */
[----:B------:R0:W-:Y:S01]  /*26510*/  @!P4 ST.E.64 desc[UR50][R2.64], R6 ;  /* 0x000000060200c985 */ /* 0x0001e2000c101b32 */
[----:B------:R-:W-:Y:S02]  /*26520*/  ISETP.GE.AND P4, PT, R33, UR4, PT ;  /* 0x0000000421007c0c */ /* 0x000fe4000bf86270 */
[----:B------:R-:W-:Y:S01]  /*26530*/  @!P1 LEA.HI.X R5, R24, R41, R26, 0x2, P5 ;  /* 0x0000002918059211 */ /* 0x000fe200028f141a */
[----:B------:R-:W-:Y:S01]  /*26540*/  IMAD.MOV.U32 R26, RZ, RZ, R10 ;  /* 0x000000ffff1a7224 */ /* 0x000fe200078e000a */
[----:B------:R-:W-:Y:S01]  /*26550*/  MOV R24, R11 ;  /* 0x0000000b00187202 */ /* 0x000fe20000000f00 */
[----:B0-----:R-:W-:Y:S02]  /*26560*/  @!P1 IMAD.MOV.U32 R2, RZ, RZ, R93 ;  /* 0x000000ffff029224 */ /* 0x001fe400078e005d */
[----:B------:R-:W-:Y:S02]  /*26570*/  @!P1 IMAD.MOV.U32 R3, RZ, RZ, R95 ;  /* 0x000000ffff039224 */ /* 0x000fe400078e005f */
[----:B------:R-:W-:-:S02]  /*26580*/  @!P2 IMAD.MOV.U32 R95, RZ, RZ, R96 ;  /* 0x000000ffff5fa224 */ /* 0x000fc400078e0060 */
[----:B---3--:R-:W-:Y:S01]  /*26590*/  IMAD.MOV.U32 R30, RZ, RZ, R8 ;  /* 0x000000ffff1e7224 */ /* 0x008fe200078e0008 */
[----:B------:R-:W-:-:S04]  /*265a0*/  @!P0 LEA R8, P3, R35, R14, 0x2 ;  /* 0x0000000e23088211 */ /* 0x000fc800078610ff */
[----:B------:R-:W-:Y:S02]  /*265b0*/  @!P0 LEA.HI.X R9, R35, R41, R36, 0x2, P3 ;  /* 0x0000002923098211 */ /* 0x000fe400018f1424 */
[----:B------:R-:W-:-:S03]  /*265c0*/  ISETP.GE.AND P3, PT, R31, UR4, PT ;  /* 0x000000041f007c0c */ /* 0x000fc6000bf66270 */
[----:B------:R-:W-:Y:S01]  /*265d0*/  @!P0 ST.E.64 desc[UR50][R8.64], R90 ;  /* 0x0000005a08008985 */ /* 0x000fe2000c101b32 */
[----:B------:R-:W-:-:S03]  /*265e0*/  @!P2 LEA R10, P0, R12, R14, 0x2 ;  /* 0x0000000e0c0aa211 */ /* 0x000fc600078010ff */
[----:B------:R0:W-:Y:S01]  /*265f0*/  @!P1 ST.E.64 desc[UR50][R4.64], R2 ;  /* 0x0000000204009985 */ /* 0x0001e2000c101b32 */
[-C--:B------:R-:W-:Y:S02]  /*26600*/  @!P2 LEA.HI.X R11, R12, R41.reuse, R13, 0x2, P0 ;  /* 0x000000290c0ba211 */ /* 0x080fe400000f140d */
[-C--:B------:R-:W-:Y:S02]  /*26610*/  @!P4 LEA R6, P1, R33, R14.reuse, 0x2 ;  /* 0x0000000e2106c211 */ /* 0x080fe400078210ff */
[----:B--2---:R-:W-:Y:S02]  /*26620*/  ISETP.GE.AND P0, PT, R29, UR4, PT ;  /* 0x000000041d007c0c */ /* 0x004fe4000bf06270 */
[----:B------:R-:W-:Y:S02]  /*26630*/  @!P4 LEA.HI.X R7, R33, R41, R34, 0x2, P1 ;  /* 0x000000292107c211 */ /* 0x000fe400008f1422 */
[----:B------:R-:W-:Y:S02]  /*26640*/  ISETP.GE.AND P1, PT, R27, UR4, PT ;  /* 0x000000041b007c0c */ /* 0x000fe4000bf26270 */
[----:B------:R-:W-:-:S02]  /*26650*/  @!P3 LEA R12, P5, R31, R14, 0x2 ;  /* 0x0000000e1f0cb211 */ /* 0x000fc400078a10ff */
[----:B0-----:R-:W-:Y:S01]  /*26660*/  @!P4 MOV R2, R97 ;  /* 0x000000610002c202 */ /* 0x001fe20000000f00 */
[----:B------:R-:W-:Y:S01]  /*26670*/  @!P4 IMAD.MOV.U32 R3, RZ, RZ, R99 ;  /* 0x000000ffff03c224 */ /* 0x000fe200078e0063 */
[----:B------:R-:W-:Y:S01]  /*26680*/  @!P3 LEA.HI.X R13, R31, R41, R32, 0x2, P5 ;  /* 0x000000291f0db211 */ /* 0x000fe200028f1420 */
[----:B------:R-:W-:Y:S01]  /*26690*/  @!P3 IMAD.MOV.U32 R99, RZ, RZ, R100 ;  /* 0x000000ffff63b224 */ /* 0x000fe200078e0064 */
[----:B------:R-:W-:Y:S01]  /*266a0*/  @!P2 ST.E.64 desc[UR50][R10.64], R94 ;  /* 0x0000005e0a00a985 */ /* 0x000fe2000c101b32 */
[----:B------:R-:W-:-:S03]  /*266b0*/  @!P0 LEA R4, P2, R29, R14, 0x2 ;  /* 0x0000000e1d048211 */ /* 0x000fc600078410ff */
[----:B------:R0:W-:Y:S01]  /*266c0*/  @!P4 ST.E.64 desc[UR50][R6.64], R2 ;  /* 0x000000020600c985 */ /* 0x0001e2000c101b32 */
[----:B------:R-:W-:Y:S02]  /*266d0*/  ISETP.GE.AND P4, PT, R25, UR4, PT ;  /* 0x0000000419007c0c */ /* 0x000fe4000bf86270 */
[----:B-----5:R-:W-:Y:S01]  /*266e0*/  ISETP.GE.AND P5, PT, R21, UR4, PT ;  /* 0x0000000415007c0c */ /* 0x020fe2000bfa6270 */
[----:B------:R1:W-:Y:S01]  /*266f0*/  @!P3 ST.E.64 desc[UR50][R12.64], R98 ;  /* 0x000000620c00b985 */ /* 0x0003e2000c101b32 */
[----:B------:R-:W-:Y:S02]  /*26700*/  ISETP.GE.AND P3, PT, R15, UR4, PT ;  /* 0x000000040f007c0c */ /* 0x000fe4000bf66270 */
[----:B------:R-:W-:Y:S02]  /*26710*/  @!P0 LEA.HI.X R5, R29, R41, R30, 0x2, P2 ;  /* 0x000000291d058211 */ /* 0x000fe400010f141e */
[----:B------:R-:W-:-:S04]  /*26720*/  @!P1 LEA R8, P2, R27, R14, 0x2 ;  /* 0x0000000e1b089211 */ /* 0x000fc800078410ff */
[----:B------:R-:W-:Y:S01]  /*26730*/  @!P1 LEA.HI.X R9, R27, R41, R28, 0x2, P2 ;  /* 0x000000291b099211 */ /* 0x000fe200010f141c */
[----:B0-----:R-:W-:Y:S02]  /*26740*/  @!P0 IMAD.MOV.U32 R2, RZ, RZ, R101 ;  /* 0x000000ffff028224 */ /* 0x001fe400078e0065 */
[----:B------:R-:W-:Y:S01]  /*26750*/  @!P0 IMAD.MOV.U32 R3, RZ, RZ, R103 ;  /* 0x000000ffff038224 */ /* 0x000fe200078e0067 */
[----:B------:R-:W-:-:S04]  /*26760*/  @!P1 MOV R103, R104 ;  /* 0x0000006800679202 */ /* 0x000fc80000000f00 */
[----:B------:R0:W-:Y:S01]  /*26770*/  @!P0 ST.E.64 desc[UR50][R4.64], R2 ;  /* 0x0000000204008985 */ /* 0x0001e2000c101b32 */
[----:B------:R-:W-:-:S03]  /*26780*/  @!P4 LEA R6, P0, R25, R14, 0x2 ;  /* 0x0000000e1906c211 */ /* 0x000fc600078010ff */
[----:B------:R2:W-:Y:S01]  /*26790*/  @!P1 ST.E.64 desc[UR50][R8.64], R102 ;  /* 0x0000006608009985 */ /* 0x0005e2000c101b32 */
[-C--:B------:R-:W-:Y:S02]  /*267a0*/  @!P5 LEA R10, P1, R21, R14.reuse, 0x2 ;  /* 0x0000000e150ad211 */ /* 0x080fe400078210ff */
[----:B-1----:R-:W-:Y:S02]  /*267b0*/  @!P3 LEA R12, P2, R15, R14, 0x2 ;  /* 0x0000000e0f0cb211 */ /* 0x002fe400078410ff */
[-C--:B------:R-:W-:Y:S02]  /*267c0*/  @!P4 LEA.HI.X R7, R25, R41.reuse, R26, 0x2, P0 ;  /* 0x000000291907c211 */ /* 0x080fe400000f141a */
[-C--:B------:R-:W-:Y:S01]  /*267d0*/  @!P5 LEA.HI.X R11, R21, R41.reuse, R24, 0x2, P1 ;  /* 0x00000029150bd211 */ /* 0x080fe200008f1418 */
[----:B0-----:R-:W-:Y:S02]  /*267e0*/  @!P4 IMAD.MOV.U32 R2, RZ, RZ, R105 ;  /* 0x000000ffff02c224 */ /* 0x001fe400078e0069 */
[----:B------:R-:W-:Y:S01]  /*267f0*/  @!P4 IMAD.MOV.U32 R3, RZ, RZ, R107 ;  /* 0x000000ffff03c224 */ /* 0x000fe200078e006b */
[----:B------:R-:W-:Y:S01]  /*26800*/  @!P3 LEA.HI.X R13, R15, R41, R20, 0x2, P2 ;  /* 0x000000290f0db211 */ /* 0x000fe200010f1414 */
[----:B------:R-:W-:-:S03]  /*26810*/  @!P5 IMAD.MOV.U32 R107, RZ, RZ, R108 ;  /* 0x000000ffff6bd224 */ /* 0x000fc600078e006c */
[----:B------:R2:W-:Y:S04]  /*26820*/  @!P4 ST.E.64 desc[UR50][R6.64], R2 ;  /* 0x000000020600c985 */ /* 0x0005e8000c101b32 */
[----:B------:R2:W-:Y:S04]  /*26830*/  @!P5 ST.E.64 desc[UR50][R10.64], R106 ;  /* 0x0000006a0a00d985 */ /* 0x0005e8000c101b32 */
[----:B------:R2:W-:Y:S01]  /*26840*/  @!P3 ST.E.64 desc[UR50][R12.64], R48 ;  /* 0x000000300c00b985 */ /* 0x0005e2000c101b32 */
[----:B------:R-:W-:-:S13]  /*26850*/  ISETP.GE.AND P0, PT, R0, UR4, PT ;  /* 0x0000000400007c0c */ /* 0x000fda000bf06270 */
[----:B--2---:R-:W-:Y:S05]  /*26860*/  @P0 BRA `(.L_x_617) ;  /* 0x0000000c00980947 */ /* 0x004fea0003800000 */
[----:B------:R-:W2:Y:S01]  /*26870*/  LDL R20, [R1+0xcc] ;  /* 0x0000cc0001147983 */ /* 0x000ea20000100800 */
[----:B------:R-:W-:-:S04]  /*26880*/  LEA R14, P0, R0, R14, 0x2 ;  /* 0x0000000e000e7211 */ /* 0x000fc800078010ff */
[----:B--2---:R-:W-:-:S05]  /*26890*/  LEA.HI.X R15, R0, R41, R20, 0x2, P0 ;  /* 0x00000029000f7211 */ /* 0x004fca00000f1414 */
[----:B------:R0:W-:Y:S01]  /*268a0*/  ST.E.64 desc[UR50][R14.64], R50 ;  /* 0x000000320e007985 */ /* 0x0001e2000c101b32 */
[----:B------:R-:W-:Y:S05]  /*268b0*/  BRA `(.L_x_617) ;  /* 0x0000000c00847947 */ /* 0x000fea0003800000 */
.L_x_603:
[----:B------:R-:W2:Y:S01]  /*268c0*/  LDL.LU R4, [R1+0x54] ;  /* 0x0000540001047983 */ /* 0x000ea20000300800 */
[----:B------:R-:W-:Y:S01]  /*268d0*/  ULDC.64 UR6, c[0x0][0xc08] ;  /* 0x0003020000067ab9 */ /* 0x000fe20000000a00 */
[----:B------:R-:W-:Y:S02]  /*268e0*/  ULDC.64 UR4, c[0x0][0xc00] ;  /* 0x0003000000047ab9 */ /* 0x000fe40000000a00 */
[----:B------:R-:W3:Y:S01]  /*268f0*/  LDL.LU R0, [R1+0x58] ;  /* 0x0000580001007983 */ /* 0x000ee20000300800 */
[----:B------:R-:W-:Y:S01]  /*26900*/  ISETP.NE.U32.AND P1, PT, RZ, UR6, PT ;  /* 0x00000006ff007c0c */ /* 0x000fe2000bf25070 */
[----:B------:R-:W-:Y:S01]  /*26910*/  IMAD.MOV.U32 R15, RZ, RZ, RZ ;  /* 0x000000ffff0f7224 */ /* 0x000fe200078e00ff */
[----:B------:R-:W-:Y:S02]  /*26920*/  ISETP.NE.U32.AND P0, PT, RZ, UR4, PT ;  /* 0x00000004ff007c0c */ /* 0x000fe4000bf05070 */
[----:B------:R-:W-:Y:S02]  /*26930*/  ISETP.NE.AND.EX P1, PT, RZ, UR7, PT, P1 ;  /* 0x00000007ff007c0c */ /* 0x000fe4000bf25310 */
[----:B------:R-:W-:Y:S01]  /*26940*/  ISETP.NE.AND.EX P0, PT, RZ, UR5, PT, P0 ;  /* 0x00000005ff007c0c */ /* 0x000fe2000bf05300 */
[----:B------:R-:W1:Y:S01]  /*26950*/  S2R R28, SR_TID.X ;  /* 0x00000000001c7919 */ /* 0x000e620000002100 */
[----:B--2---:R-:W-:Y:S01]  /*26960*/  IADD3 R2, P2, R4, UR4, RZ ;  /* 0x0000000404027c10 */ /* 0x004fe2000ff5e0ff */
[----:B------:R-:W-:-:S03]  /*26970*/  ULDC UR4, c[0x0][0xa88] ;  /* 0x0002a20000047ab9 */ /* 0x000fc60000000800 */
[----:B---3--:R-:W-:-:S05]  /*26980*/  IADD3.X R3, R0, UR5, RZ, P2, !PT ;  /* 0x0000000500037c10 */ /* 0x008fca00097fe4ff */
[----:B------:R-:W-:Y:S02]  /*26990*/  @P1 IADD3 R4, P2, R4, UR6, RZ ;  /* 0x0000000604041c10 */ /* 0x000fe4000ff5e0ff */
[----:B------:R-:W-:Y:S01]  /*269a0*/  MOV R20, UR4 ;  /* 0x0000000400147c02 */ /* 0x000fe20008000f00 */
[----:B------:R2:W5:Y:S01]  /*269b0*/  @P0 LDG.E R15, desc[UR50][R2.64] ;  /* 0x00000032020f0981 */ /* 0x000562000c1e1900 */
[----:B------:R-:W-:-:S05]  /*269c0*/  @P1 IADD3.X R5, R0, UR7, RZ, P2, !PT ;  /* 0x0000000700051c10 */ /* 0x000fca00097fe4ff */
[----:B------:R2:W5:Y:S01]  /*269d0*/  @P1 LDG.E R20, desc[UR50][R4.64] ;  /* 0x0000003204141981 */ /* 0x000562000c1e1900 */
[----:B-1----:R-:W-:Y:S01]  /*269e0*/  VIADD R0, R28, 0xffffff80 ;  /* 0xffffff801c007836 */ /* 0x002fe20000000000 */
[----:B------:R-:W-:-:S04]  /*269f0*/  ISETP.GT.AND P2, PT, R161, 0x1, PT ;  /* 0x00000001a100780c */ /* 0x000fc80003f44270 */
[----:B------:R-:W-:Y:S01]  /*26a00*/  ISETP.GT.AND P3, PT, R0, 0x7f, PT ;  /* 0x0000007f0000780c */ /* 0x000fe20003f64270 */
[----:B------:R-:W-:-:S12]  /*26a10*/  @P1 BRA `(.L_x_622) ;  /* 0x0000000000101947 */ /* 0x000fd80003800000 */
[----:B------:R-:W-:Y:S05]  /*26a20*/  @!P0 BRA `(.L_x_622) ;  /* 0x00000000000c8947 */ /* 0x000fea0003800000 */
[----:B--2---:R-:W2:Y:S04]  /*26a30*/  LDG.E R5, desc[UR50][R2.64] ;  /* 0x0000003202057981 */ /* 0x004ea8000c1e1900 */
[----:B-----5:R-:W2:Y:S02]  /*26a40*/  LDG.E R20, desc[UR50][R2.64+0x4] ;  /* 0x0000043202147981 */ /* 0x020ea4000c1e1900 */
[----:B--2---:R-:W-:-:S07]  /*26a50*/  IMAD.IADD R20, R20, 0x1, -R5 ;  /* 0x0000000114147824 */ /* 0x004fce00078e0a05 */
.L_x_622:
[----:B--2---:R-:W2:Y:S04]  /*26a60*/  LDL.LU R2, [R1+0x4c] ;  /* 0x00004c0001027983 */ /* 0x004ea80000300800 */
[----:B------:R-:W3:Y:S01]  /*26a70*/  LDL.LU R0, [R1+0x5c] ;  /* 0x00005c0001007983 */ /* 0x000ee20000300800 */
[----:B------:R-:W-:Y:S01]  /*26a80*/  BSSY B1, `(.L_x_623) ;  /* 0x0000038000017945 */ /* 0x000fe20003800000 */
[----:B-----5:R-:W-:Y:S02]  /*26a90*/  SHF.R.S32.HI R14, RZ, 0x1f, R15 ;  /* 0x0000001fff0e7819 */ /* 0x020fe4000001140f */
[----:B--2---:R-:W-:Y:S02]  /*26aa0*/  SEL R25, R2, RZ, !P0 ;  /* 0x000000ff02197207 */ /* 0x004fe40004000000 */
[----:B---3--:R-:W-:Y:S01]  /*26ab0*/  SEL R24, R0, RZ, !P0 ;  /* 0x000000ff00187207 */ /* 0x008fe20004000000 */
[----:B------:R-:W-:Y:S06]  /*26ac0*/  @P3 BRA `(.L_x_624) ;  /* 0x0000000000cc3947 */ /* 0x000fec0003800000 */
[----:B------:R-:W2:Y:S01]  /*26ad0*/  LDL R0, [R1+0x60] ;  /* 0x0000600001007983 */ /* 0x000ea20000100800 */
[----:B------:R-:W1:Y:S02]  /*26ae0*/  LDC R29, c[0x0][0xbe8] ;  /* 0x0002fa00ff1d7b82 */ /* 0x000e640000000800 */
[----:B-1----:R-:W-:Y:S02]  /*26af0*/  IMAD R2, R20, R29, RZ ;  /* 0x0000001d14027224 */ /* 0x002fe400078e02ff */
[----:B--2---:R-:W-:-:S04]  /*26b00*/  IMAD R0, R0, 0x80, R28 ;  /* 0x0000008000007824 */ /* 0x004fc800078e021c */
[----:B------:R-:W-:-:S05]  /*26b10*/  VIADD R27, R0, 0xffffff80 ;  /* 0xffffff80001b7836 */ /* 0x000fca0000000000 */
[----:B------:R-:W-:-:S13]  /*26b20*/  ISETP.GE.AND P0, PT, R27, R2, PT ;  /* 0x000000021b00720c */ /* 0x000fda0003f06270 */
[----:B------:R-:W-:Y:S05]  /*26b30*/  @P0 BRA `(.L_x_624) ;  /* 0x0000000000b00947 */ /* 0x000fea0003800000 */
[----:B------:R-:W2:Y:S01]  /*26b40*/  LDL.LU R30, [R1+0x64] ;  /* 0x00006400011e7983 */ /* 0x000ea20000300800 */
[----:B------:R-:W-:Y:S01]  /*26b50*/  ISETP.GT.AND P3, PT, R161, 0x1, PT ;  /* 0x00000001a100780c */ /* 0x000fe20003f64270 */
[----:B------:R-:W1:Y:S01]  /*26b60*/  LDC.64 R2, c[0x0][0xba8] ;  /* 0x0002ea00ff027b82 */ /* 0x000e620000000a00 */
[----:B------:R-:W-:Y:S01]  /*26b70*/  MOV R0, 0x9b8 ;  /* 0x000009b800007802 */ /* 0x000fe20000000f00 */
[----:B------:R-:W-:Y:S01]  /*26b80*/  IMAD.MOV.U32 R21, RZ, RZ, R27 ;  /* 0x000000ffff157224 */ /* 0x000fe200078e001b */
[----:B------:R-:W-:Y:S02]  /*26b90*/  ISETP.NE.AND P0, PT, R29, 0x1, PT ;  /* 0x000000011d00780c */ /* 0x000fe40003f05270 */
[----:B------:R-:W-:-:S04]  /*26ba0*/  SEL R26, R0, 0x978, P3 ;  /* 0x00000978001a7807 */ /* 0x000fc80001800000 */
[----:B------:R-:W3:Y:S08]  /*26bb0*/  LDC.64 R10, c[0x0][R26+0x220] ;  /* 0x000088001a0a7b82 */ /* 0x000ef00000000a00 */
[----:B------:R-:W4:Y:S08]  /*26bc0*/  LDC.64 R8, c[0x0][R26+0x218] ;  /* 0x000086001a087b82 */ /* 0x000f300000000a00 */
[----:B------:R-:W5:Y:S08]  /*26bd0*/  LDC.64 R6, c[0x0][R26+0x228] ;  /* 0x00008a001a067b82 */ /* 0x000f700000000a00 */
[----:B------:R-:W0:Y:S08]  /*26be0*/  LDC.64 R4, c[0x0][R26+0x210] ;  /* 0x000084001a047b82 */ /* 0x000e300000000a00 */
[----:B------:R-:W4:Y:S08]  /*26bf0*/  @P0 LDC R0, c[0x0][0xbec] ;  /* 0x0002fb00ff000b82 */ /* 0x000f300000000800 */
[----:B------:R-:W5:Y:S01]  /*26c00*/  @P0 LDC R33, c[0x0][0xbf0] ;  /* 0x0002fc00ff210b82 */ /* 0x000f620000000800 */
[----:B---3--:R-:W-:-:S07]  /*26c10*/  IMAD R11, R11, R25, RZ ;  /* 0x000000190b0b7224 */ /* 0x008fce00078e02ff */
[----:B-1----:R-:W1:Y:S01]  /*26c20*/  @!P3 LDC R2, c[0x0][0xb50] ;  /* 0x0002d400ff02bb82 */ /* 0x002e620000000800 */
[----:B------:R-:W-:Y:S02]  /*26c30*/  IMAD R11, R10, R24, R11 ;  /* 0x000000180a0b7224 */ /* 0x000fe400078e020b */
[----:B----4-:R-:W-:-:S05]  /*26c40*/  @P0 IMAD.HI.U32 R0, R27, R0, RZ ;  /* 0x000000001b000227 */ /* 0x010fca00078e00ff */
[----:B------:R-:W3:Y:S01]  /*26c50*/  @!P3 LDC R3, c[0x0][0xb54] ;  /* 0x0002d500ff03bb82 */ /* 0x000ee20000000800 */
[-C--:B------:R-:W-:Y:S02]  /*26c60*/  IMAD R31, R9, R223.reuse, RZ ;  /* 0x000000df091f7224 */ /* 0x080fe400078e02ff */
[----:B------:R-:W-:Y:S01]  /*26c70*/  IMAD.WIDE.U32 R12, R8, R223, RZ ;  /* 0x000000df080c7225 */ /* 0x000fe200078e00ff */
[----:B-----5:R-:W-:-:S03]  /*26c80*/  @P0 SHF.R.U32.HI R21, RZ, R33, R0 ;  /* 0x00000021ff150219 */ /* 0x020fc60000011600 */
[----:B------:R-:W-:-:S04]  /*26c90*/  IMAD.WIDE.U32 R8, R10, R25, RZ ;  /* 0x000000190a087225 */ /* 0x000fc800078e00ff */
[----:B------:R-:W-:Y:S01]  /*26ca0*/  IMAD.IADD R13, R31, 0x1, R13 ;  /* 0x000000011f0d7824 */ /* 0x000fe200078e020d */
[----:B------:R-:W-:Y:S01]  /*26cb0*/  IADD3 R12, P0, P1, R8, R12, R15 ;  /* 0x0000000c080c7210 */ /* 0x000fe2000791e00f */
[----:B------:R-:W-:Y:S02]  /*26cc0*/  IMAD.MOV R0, RZ, RZ, -R21 ;  /* 0x000000ffff007224 */ /* 0x000fe400078e0a15 */
[----:B------:R-:W-:Y:S02]  /*26cd0*/  IMAD.IADD R11, R9, 0x1, R11 ;  /* 0x00000001090b7824 */ /* 0x000fe400078e020b */
[----:B------:R-:W-:-:S03]  /*26ce0*/  IMAD R9, R29, R0, R27 ;  /* 0x000000001d097224 */ /* 0x000fc600078e021b */
[----:B------:R-:W-:Y:S02]  /*26cf0*/  IADD3.X R0, R11, R13, R14, P0, P1 ;  /* 0x0000000d0b007210 */ /* 0x000fe400007e240e */
[----:B------:R-:W-:Y:S02]  /*26d00*/  SHF.R.S32.HI R11, RZ, 0x1f, R9 ;  /* 0x0000001fff0b7819 */ /* 0x000fe40000011409 */
[----:B--2---:R-:W-:-:S05]  /*26d10*/  SEL R33, R30, RZ, P3 ;  /* 0x000000ff1e217207 */ /* 0x004fca0001800000 */
[-C--:B------:R-:W-:Y:S02]  /*26d20*/  IMAD R31, R7, R33.reuse, RZ ;  /* 0x00000021071f7224 */ /* 0x080fe400078e02ff */
[----:B------:R-:W-:-:S03]  /*26d30*/  IMAD.WIDE.U32 R6, R6, R33, RZ ;  /* 0x0000002106067225 */ /* 0x000fc600078e00ff */
[----:B------:R-:W-:Y:S02]  /*26d40*/  IADD3 R6, P0, P1, R21, R12, R6 ;  /* 0x0000000c15067210 */ /* 0x000fe4000791e006 */
[----:B------:R-:W-:Y:S02]  /*26d50*/  IADD3 R7, R31, R7, RZ ;  /* 0x000000071f077210 */ /* 0x000fe40007ffe0ff */
[----:B------:R-:W-:-:S04]  /*26d60*/  SHF.R.S32.HI R21, RZ, 0x1f, R21 ;  /* 0x0000001fff157819 */ /* 0x000fc80000011415 */
[----:B------:R-:W-:Y:S01]  /*26d70*/  IADD3.X R7, R21, R0, R7, P0, P1 ;  /* 0x0000000015077210 */ /* 0x000fe200007e2407 */
[----:B0-----:R-:W-:-:S04]  /*26d80*/  IMAD R0, R5, R9, RZ ;  /* 0x0000000905007224 */ /* 0x001fc800078e02ff */
[C---:B------:R-:W-:Y:S02]  /*26d90*/  IMAD R11, R4.reuse, R11, R0 ;  /* 0x0000000b040b7224 */ /* 0x040fe400078e0200 */
[----:B------:R-:W-:-:S04]  /*26da0*/  IMAD.WIDE.U32 R4, R4, R9, R6 ;  /* 0x0000000904047225 */ /* 0x000fc800078e0006 */
[----:B------:R-:W-:Y:S01]  /*26db0*/  IMAD.IADD R0, R5, 0x1, R11 ;  /* 0x0000000105007824 */ /* 0x000fe200078e020b */
[----:B-1----:R-:W-:Y:S01]  /*26dc0*/  LEA R2, P0, R4, R2, 0x2 ;  /* 0x0000000204027211 */ /* 0x002fe200078010ff */
[----:B------:R-:W-:-:S03]  /*26dd0*/  IMAD.MOV.U32 R5, RZ, RZ, -0x800000 ;  /* 0xff800000ff057424 */ /* 0x000fc600078e00ff */
[----:B---3--:R-:W-:-:S05]  /*26de0*/  LEA.HI.X R3, R4, R3, R0, 0x2, P0 ;  /* 0x0000000304037211 */ /* 0x008fca00000f1400 */
[----:B------:R1:W-:Y:S04]  /*26df0*/  STG.E desc[UR50][R2.64], R5 ;  /* 0x0000000502007986 */ /* 0x0003e8000c101932 */
.L_x_624:
[----:B------:R-:W-:Y:S05]  /*26e00*/  BSYNC B1 ;  /* 0x0000000000017941 */ /* 0x000fea0003800000 */
.L_x_623:
[----:B------:R-:W-:Y:S05]  /*26e10*/  @P2 BRA `(.L_x_617) ;  /* 0x00000008002c2947 */ /* 0x000fea0003800000 */
[----:B------:R-:W2:Y:S01]  /*26e20*/  LDL R26, [R1+0x60] ;  /* 0x00006000011a7983 */ /* 0x000ea20000100800 */
[----:B------:R-:W3:Y:S01]  /*26e30*/  LDC R21, c[0x0][0xbe8] ;  /* 0x0002fa00ff157b82 */ /* 0x000ee20000000800 */
[----:B------:R-:W-:Y:S01]  /*26e40*/  VIADD R4, R28, 0xffffff80 ;  /* 0xffffff801c047836 */ /* 0x000fe20000000000 */
[----:B------:R-:W-:Y:S01]  /*26e50*/  ULDC.64 UR4, c[0x0][0xaa0] ;  /* 0x0002a80000047ab9 */ /* 0x000fe20000000a00 */
[----:B------:R-:W-:Y:S01]  /*26e60*/  ULDC.64 UR6, c[0x0][0xaf0] ;  /* 0x0002bc0000067ab9 */ /* 0x000fe20000000a00 */
[----:B------:R-:W-:Y:S02]  /*26e70*/  IMAD R0, R14, UR4, RZ ;  /* 0x000000040e007c24 */ /* 0x000fe4000f8e02ff */
[----:B-1----:R-:W-:Y:S02]  /*26e80*/  SHF.R.S32.HI R3, RZ, 0x1f, R4 ;  /* 0x0000001fff037819 */ /* 0x002fe40000011404 */
[----:B------:R-:W-:Y:S02]  /*26e90*/  IMAD R5, R15, UR5, R0 ;  /* 0x000000050f057c24 */ /* 0x000fe4000f8e0200 */
[----:B------:R-:W-:Y:S01]  /*26ea0*/  LEA.HI R7, R3, R4, RZ, 0x3 ;  /* 0x0000000403077211 */ /* 0x000fe200078f18ff */
[----:B------:R-:W-:Y:S01]  /*26eb0*/  IMAD.WIDE.U32 R2, R15, UR4, RZ ;  /* 0x000000040f027c25 */ /* 0x000fe2000f8e00ff */
[----:B------:R-:W-:-:S02]  /*26ec0*/  ULDC.64 UR4, c[0x0][0xae8] ;  /* 0x0002ba0000047ab9 */ /* 0x000fc40000000a00 */
[----:B------:R-:W-:Y:S02]  /*26ed0*/  LOP3.LUT R9, R7, 0xfffffff8, RZ, 0xc0, !PT ;  /* 0xfffffff807097812 */ /* 0x000fe400078ec0ff */
[----:B------:R-:W-:Y:S02]  /*26ee0*/  SHF.R.S32.HI R27, RZ, 0x3, R7 ;  /* 0x00000003ff1b7819 */ /* 0x000fe40000011407 */
[----:B------:R-:W-:Y:S01]  /*26ef0*/  IADD3 R3, R3, R5, RZ ;  /* 0x0000000503037210 */ /* 0x000fe20007ffe0ff */
[----:B------:R-:W-:Y:S02]  /*26f00*/  IMAD.IADD R8, R4, 0x1, -R9 ;  /* 0x0000000104087824 */ /* 0x000fe400078e0a09 */
[----:B------:R-:W-:Y:S02]  /*26f10*/  IMAD R4, R24, UR6, RZ ;  /* 0x0000000618047c24 */ /* 0x000fe4000f8e02ff */
[----:B------:R-:W-:Y:S01]  /*26f20*/  IMAD R0, R8, 0x20, R27 ;  /* 0x0000002008007824 */ /* 0x000fe200078e021b */
[----:B---3--:R-:W-:Y:S01]  /*26f30*/  ISETP.NE.AND P0, PT, R21, 0x1, PT ;  /* 0x000000011500780c */ /* 0x008fe20003f05270 */
[----:B------:R-:W-:-:S04]  /*26f40*/  IMAD.WIDE.U32 R2, R223, UR4, R2 ;  /* 0x00000004df027c25 */ /* 0x000fc8000f8e0002 */
[----:B------:R-:W-:Y:S01]  /*26f50*/  IMAD R3, R223, UR5, R3 ;  /* 0x00000005df037c24 */ /* 0x000fe2000f8e0203 */
[----:B------:R-:W-:Y:S01]  /*26f60*/  ULDC.64 UR4, c[0x0][0xae0] ;  /* 0x0002b80000047ab9 */ /* 0x000fe20000000a00 */
[C---:B------:R-:W-:Y:S02]  /*26f70*/  IMAD R7, R25.reuse, UR7, R4 ;  /* 0x0000000719077c24 */ /* 0x040fe4000f8e0204 */
[----:B------:R-:W-:-:S04]  /*26f80*/  IMAD.WIDE.U32 R2, R25, UR6, R2 ;  /* 0x0000000619027c25 */ /* 0x000fc8000f8e0002 */
[----:B------:R-:W1:Y:S01]  /*26f90*/  @P0 LDC R6, c[0x0][0xbec] ;  /* 0x0002fb00ff060b82 */ /* 0x000e620000000800 */
[----:B------:R-:W-:-:S07]  /*26fa0*/  IADD3 R3, R3, R7, RZ ;  /* 0x0000000703037210 */ /* 0x000fce0007ffe0ff */
[----:B------:R-:W3:Y:S01]  /*26fb0*/  @P0 LDC R11, c[0x0][0xbf0] ;  /* 0x0002fc00ff0b0b82 */ /* 0x000ee20000000800 */
[----:B--2---:R-:W-:-:S04]  /*26fc0*/  IMAD R9, R26, 0x80, R0 ;  /* 0x000000801a097824 */ /* 0x004fc800078e0200 */
[----:B-1----:R-:W-:-:S04]  /*26fd0*/  @P0 IMAD.HI.U32 R0, R9, R6, RZ ;  /* 0x0000000609000227 */ /* 0x002fc800078e00ff */
[----:B------:R-:W-:Y:S01]  /*26fe0*/  IMAD.MOV.U32 R5, RZ, RZ, R9 ;  /* 0x000000ffff057224 */ /* 0x000fe200078e0009 */
[----:B---3--:R-:W-:-:S04]  /*26ff0*/  @P0 SHF.R.U32.HI R5, RZ, R11, R0 ;  /* 0x0000000bff050219 */ /* 0x008fc80000011600 */
[--C-:B------:R-:W-:Y:S01]  /*27000*/  SHF.R.S32.HI R0, RZ, 0x1f, R5.reuse ;  /* 0x0000001fff007819 */ /* 0x100fe20000011405 */
[----:B------:R-:W-:Y:S02]  /*27010*/  IMAD.MOV R4, RZ, RZ, -R5 ;  /* 0x000000ffff047224 */ /* 0x000fe400078e0a05 */
[----:B------:R-:W-:-:S04]  /*27020*/  IMAD.WIDE.U32 R2, R5, UR4, R2 ;  /* 0x0000000405027c25 */ /* 0x000fc8000f8e0002 */
[----:B------:R-:W-:Y:S02]  /*27030*/  IMAD R0, R0, UR4, RZ ;  /* 0x0000000400007c24 */ /* 0x000fe4000f8e02ff */
[----:B------:R-:W-:Y:S02]  /*27040*/  IMAD R7, R21, R4, R9 ;  /* 0x0000000415077224 */ /* 0x000fe400078e0209 */
[----:B------:R-:W-:Y:S01]  /*27050*/  IMAD R5, R5, UR5, R0 ;  /* 0x0000000505057c24 */ /* 0x000fe2000f8e0200 */
[----:B------:R-:W-:Y:S02]  /*27060*/  ULDC.64 UR4, c[0x0][0xad8] ;  /* 0x0002b60000047ab9 */ /* 0x000fe40000000a00 */
[----:B------:R-:W-:Y:S01]  /*27070*/  SHF.R.S32.HI R0, RZ, 0x1f, R7 ;  /* 0x0000001fff007819 */ /* 0x000fe20000011407 */
[----:B------:R-:W-:-:S04]  /*27080*/  IMAD.IADD R3, R3, 0x1, R5 ;  /* 0x0000000103037824 */ /* 0x000fc800078e0205 */
[----:B------:R-:W-:Y:S02]  /*27090*/  IMAD R0, R0, UR4, RZ ;  /* 0x0000000400007c24 */ /* 0x000fe4000f8e02ff */
[----:B------:R-:W-:-:S04]  /*270a0*/  IMAD.WIDE.U32 R4, R7, UR4, R2 ;  /* 0x0000000407047c25 */ /* 0x000fc8000f8e0002 */
[----:B------:R-:W-:Y:S01]  /*270b0*/  IMAD R9, R7, UR5, R0 ;  /* 0x0000000507097c24 */ /* 0x000fe2000f8e0200 */
[----:B------:R-:W-:Y:S01]  /*270c0*/  ULDC.64 UR4, c[0x0][0xa80] ;  /* 0x0002a00000047ab9 */ /* 0x000fe20000000a00 */
[----:B------:R-:W-:Y:S01]  /*270d0*/  IMAD.SHL.U32 R7, R8, 0x8, RZ ;  /* 0x0000000808077824 */ /* 0x000fe200078e00ff */
[C---:B------:R-:W-:Y:S01]  /*270e0*/  LEA R2, P0, R4.reuse, UR4, 0x1 ;  /* 0x0000000404027c11 */ /* 0x040fe2000f8008ff */
[----:B------:R-:W-:Y:S01]  /*270f0*/  IMAD.IADD R3, R5, 0x1, R9 ;  /* 0x0000000105037824 */ /* 0x000fe200078e0209 */
[----:B------:R-:W-:Y:S01]  /*27100*/  UMOV UR4, 0xffffffff ;  /* 0xffffffff00047882 */ /* 0x000fe20000000000 */
[C---:B------:R-:W-:Y:S01]  /*27110*/  VIADD R9, R7.reuse, 0x80 ;  /* 0x0000008007097836 */ /* 0x040fe20000000000 */
[----:B------:R-:W-:Y:S02]  /*27120*/  IADD3 R25, R7, 0x40, RZ ;  /* 0x0000004007197810 */ /* 0x000fe40007ffe0ff */
[----:B------:R-:W-:Y:S02]  /*27130*/  LEA.HI.X R3, R4, UR5, R3, 0x1, P0 ;  /* 0x0000000504037c11 */ /* 0x000fe400080f0c03 */
[----:B------:R-:W-:-:S02]  /*27140*/  SHF.R.S32.HI R5, RZ, 0x1f, R7 ;  /* 0x0000001fff057819 */ /* 0x000fc40000011407 */
[----:B------:R-:W-:Y:S02]  /*27150*/  SHF.R.S32.HI R8, RZ, 0x1f, R9 ;  /* 0x0000001fff087819 */ /* 0x000fe40000011409 */
[----:B------:R-:W-:Y:S01]  /*27160*/  SHF.R.S32.HI R10, RZ, 0x1f, R25 ;  /* 0x0000001fff0a7819 */ /* 0x000fe20000011419 */
[----:B------:R-:W-:Y:S06]  /*27170*/  BRA.DIV UR4, `(.L_x_625) ;  /* 0x000000ce04b07947 */ /* 0x000fec000b800000 */
[----:B------:R1:W2:Y:S04]  /*27180*/  SHFL.IDX PT, R0, R3, RZ, 0x181f ;  /* 0x00181fff03007589 */ /* 0x0002a800000e0000 */
[----:B------:R1:W3:Y:S02]  /*27190*/  SHFL.IDX PT, R14, R2, RZ, 0x181f ;  /* 0x00181fff020e7589 */ /* 0x0002e400000e0000 */
.L_x_946:
[----:B------:R-:W-:Y:S01]  /*271a0*/  IMAD R21, R20, R21, RZ ;  /* 0x0000001514157224 */ /* 0x000fe200078e02ff */
[----:B------:R-:W-:Y:S01]  /*271b0*/  BSSY B1, `(.L_x_626) ;  /* 0x0000011000017945 */ /* 0x000fe20003800000 */
[----:B------:R-:W-:-:S05]  /*271c0*/  IMAD R6, R26, 0x80, R27 ;  /* 0x000000801a067824 */ /* 0x000fca00078e021b */
[----:B------:R-:W-:-:S13]  /*271d0*/  ISETP.GE.AND P0, PT, R6, R21, PT ;  /* 0x000000150600720c */ /* 0x000fda0003f06270 */
[----:B------:R-:W-:Y:S05]  /*271e0*/  @P0 BRA `(.L_x_627) ;  /* 0x0000000000340947 */ /* 0x000fea0003800000 */
[----:B------:R-:W-:Y:S02]  /*271f0*/  ULDC UR4, c[0x0][0xac8] ;  /* 0x0002b20000047ab9 */ /* 0x000fe40000000800 */
[----:B------:R-:W-:Y:S02]  /*27200*/  ISETP.GE.AND P3, PT, R7, UR4, PT ;  /* 0x0000000407007c0c */ /* 0x000fe4000bf66270 */
[----:B------:R-:W-:Y:S02]  /*27210*/  ISETP.GE.AND P4, PT, R25, UR4, PT ;  /* 0x0000000419007c0c */ /* 0x000fe4000bf86270 */
[----:B------:R-:W-:-:S09]  /*27220*/  ISETP.GE.AND P5, PT, R9, UR4, PT ;  /* 0x0000000409007c0c */ /* 0x000fd2000bfa6270 */
[-C--:B---3--:R-:W-:Y:S02]  /*27230*/  @!P3 LEA R12, P0, R7, R14.reuse, 0x1 ;  /* 0x0000000e070cb211 */ /* 0x088fe400078008ff */
[-C--:B------:R-:W-:Y:S02]  /*27240*/  @!P4 LEA R26, P1, R25, R14.reuse, 0x1 ;  /* 0x0000000e191ac211 */ /* 0x080fe400078208ff */
[----:B------:R-:W-:Y:S02]  /*27250*/  @!P5 LEA R14, P2, R9, R14, 0x1 ;  /* 0x0000000e090ed211 */ /* 0x000fe400078408ff */
[-C--:B--2---:R-:W-:Y:S02]  /*27260*/  @!P3 LEA.HI.X R13, R7, R0.reuse, R5, 0x1, P0 ;  /* 0x00000000070db211 */ /* 0x084fe400000f0c05 */
[-C--:B------:R-:W-:Y:S02]  /*27270*/  @!P4 LEA.HI.X R27, R25, R0.reuse, R10, 0x1, P1 ;  /* 0x00000000191bc211 */ /* 0x080fe400008f0c0a */
[----:B------:R-:W-:Y:S01]  /*27280*/  @!P5 LEA.HI.X R15, R9, R0, R8, 0x1, P2 ;  /* 0x00000000090fd211 */ /* 0x000fe200010f0c08 */
[----:B------:R4:W-:Y:S04]  /*27290*/  @!P3 ST.E.128 desc[UR50][R12.64], RZ ;  /* 0x000000ff0c00b985 */ /* 0x0009e8000c101d32 */
[----:B------:R4:W-:Y:S04]  /*272a0*/  @!P4 ST.E.128 desc[UR50][R26.64], RZ ;  /* 0x000000ff1a00c985 */ /* 0x0009e8000c101d32 */
[----:B------:R4:W-:Y:S02]  /*272b0*/  @!P5 ST.E.128 desc[UR50][R14.64], RZ ;  /* 0x000000ff0e00d985 */ /* 0x0009e4000c101d32 */
.L_x_627:
[----:B------:R-:W-:Y:S05]  /*272c0*/  BSYNC B1 ;  /* 0x0000000000017941 */ /* 0x000fea0003800000 */
.L_x_626:
[----:B------:R-:W-:-:S03]  /*272d0*/  UMOV UR4, 0xffffffff ;  /* 0xffffffff00047882 */ /* 0x000fc60000000000 */
[----:B------:R-:W-:Y:S05]  /*272e0*/  BRA.DIV UR4, `(.L_x_628) ;  /* 0x000000ce04887947 */ /* 0x000fea000b800000 */
[----:B--2---:R2:W0:Y:S04]  /*272f0*/  SHFL.IDX PT, R0, R3, 0x1, 0x181f ;  /* 0x00381f0003007f89 */ /* 0x00442800000e0000 */
[----:B---34-:R2:W3:Y:S02]  /*27300*/  SHFL.IDX PT, R14, R2, 0x1, 0x181f ;  /* 0x00381f00020e7f89 */ /* 0x0184e400000e0000 */
.L_x_950:
        /* <DEDUP_REMOVED lines=17> */
.L_x_630:
[----:B------:R-:W-:Y:S05]  /*27420*/  BSYNC B1 ;  /* 0x0000000000017941 */ /* 0x000fea0003800000 */
.L_x_629:
[----:B------:R-:W-:-:S03]  /*27430*/  UMOV UR4, 0xffffffff ;  /* 0xffffffff00047882 */ /* 0x000fc60000000000 */
[----:B------:R-:W-:Y:S05]  /*27440*/  BRA.DIV UR4, `(.L_x_631) ;  /* 0x000000ce04787947 */ /* 0x000fea000b800000 */
[----:B0-----:R0:W0:Y:S04]  /*27450*/  SHFL.IDX PT, R0, R3, 0x2, 0x181f ;  /* 0x00581f0003007f89 */ /* 0x00102800000e0000 */
[----:B---34-:R3:W4:Y:S02]  /*27460*/  SHFL.IDX PT, R14, R2, 0x2, 0x181f ;  /* 0x00581f00020e7f89 */ /* 0x01872400000e0000 */
.L_x_954:
        /* <DEDUP_REMOVED lines=17> */
.L_x_633:
[----:B------:R-:W-:Y:S05]  /*27580*/  BSYNC B1 ;  /* 0x0000000000017941 */ /* 0x000fea0003800000 */
.L_x_632:
[----:B------:R-:W-:-:S03]  /*27590*/  UMOV UR4, 0xffffffff ;  /* 0xffffffff00047882 */ /* 0x000fc60000000000 */
[----:B------:R-:W-:Y:S05]  /*275a0*/  BRA.DIV UR4, `(.L_x_634) ;  /* 0x000000ce04687947 */ /* 0x000fea000b800000 */
[----:B0-----:R0:W0:Y:S04]  /*275b0*/  SHFL.IDX PT, R0, R3, 0x3, 0x181f ;  /* 0x00781f0003007f89 */ /* 0x00102800000e0000 */
[----:B----4-:R4:W0:Y:S02]  /*275c0*/  SHFL.IDX PT, R14, R2, 0x3, 0x181f ;  /* 0x00781f00020e7f89 */ /* 0x01082400000e0000 */
.L_x_958:
[----:B-1234-:R-:W-:-:S05]  /*275d0*/  VIADD R2, R6, 0x60 ;  /* 0x0000006006027836 */ /* 0x01efca0000000000 */
[----:B------:R-:W-:-:S13]  /*275e0*/  ISETP.GE.AND P0, PT, R2, R21, PT ;  /* 0x000000150200720c */ /* 0x000fda0003f06270 */
[----:B------:R-:W-:Y:S05]  /*275f0*/  @P0 BRA `(.L_x_617) ;  /* 0x0000000000340947 */ /* 0x000fea0003800000 */
[----:B------:R-:W-:Y:S02]  /*27600*/  ULDC UR4, c[0x0][0xac8] ;  /* 0x0002b20000047ab9 */ /* 0x000fe40000000800 */
[----:B------:R-:W-:Y:S02]  /*27610*/  ISETP.GE.AND P3, PT, R7, UR4, PT ;  /* 0x0000000407007c0c */ /* 0x000fe4000bf66270 */
[----:B------:R-:W-:Y:S02]  /*27620*/  ISETP.GE.AND P4, PT, R25, UR4, PT ;  /* 0x0000000419007c0c */ /* 0x000fe4000bf86270 */
[----:B------:R-:W-:-:S09]  /*27630*/  ISETP.GE.AND P5, PT, R9, UR4, PT ;  /* 0x0000000409007c0c */ /* 0x000fd2000bfa6270 */
[-C--:B0-----:R-:W-:Y:S02]  /*27640*/  @!P3 LEA R2, P0, R7, R14.reuse, 0x1 ;  /* 0x0000000e0702b211 */ /* 0x081fe400078008ff */
[-C--:B------:R-:W-:Y:S02]  /*27650*/  @!P4 LEA R4, P1, R25, R14.reuse, 0x1 ;  /* 0x0000000e1904c211 */ /* 0x080fe400078208ff */
[----:B------:R-:W-:Y:S02]  /*27660*/  @!P5 LEA R14, P2, R9, R14, 0x1 ;  /* 0x0000000e090ed211 */ /* 0x000fe400078408ff */
[-C--:B------:R-:W-:Y:S02]  /*27670*/  @!P3 LEA.HI.X R3, R7, R0.reuse, R5, 0x1, P0 ;  /* 0x000000000703b211 */ /* 0x080fe400000f0c05 */
[-C--:B------:R-:W-:Y:S02]  /*27680*/  @!P4 LEA.HI.X R5, R25, R0.reuse, R10, 0x1, P1 ;  /* 0x000000001905c211 */ /* 0x080fe400008f0c0a */
[----:B------:R-:W-:Y:S01]  /*27690*/  @!P5 LEA.HI.X R15, R9, R0, R8, 0x1, P2 ;  /* 0x00000000090fd211 */ /* 0x000fe200010f0c08 */
[----:B------:R0:W-:Y:S04]  /*276a0*/  @!P3 ST.E.128 desc[UR50][R2.64], RZ ;  /* 0x000000ff0200b985 */ /* 0x0001e8000c101d32 */
[----:B------:R0:W-:Y:S04]  /*276b0*/  @!P4 ST.E.128 desc[UR50][R4.64], RZ ;  /* 0x000000ff0400c985 */ /* 0x0001e8000c101d32 */
[----:B------:R0:W-:Y:S02]  /*276c0*/  @!P5 ST.E.128 desc[UR50][R14.64], RZ ;  /* 0x000000ff0e00d985 */ /* 0x0001e4000c101d32 */
.L_x_617:
[----:B------:R-:W-:Y:S05]  /*276d0*/  BSYNC B0 ;  /* 0x0000000000007941 */ /* 0x000fea0003800000 */
.L_x_602:
[----:B------:R-:W-:Y:S02]  /*276e0*/  ULDC UR4, c[0x0][0xc3c] ;  /* 0x00030f0000047ab9 */ /* 0x000fe40000000800 */
[----:B------:R-:W-:-:S13]  /*276f0*/  ISETP.GE.AND P0, PT, R131, UR4, PT ;  /* 0x0000000483007c0c */ /* 0x000fda000bf06270 */
[----:B------:R-:W-:Y:S05]  /*27700*/  @!P0 BRA `(.L_x_635) ;  /* 0xfffffda000a48947 */ /* 0x000fea000383ffff */
[----:B------:R-:W-:Y:S05]  /*27710*/  BRA `(.L_x_423) ;  /* 0x0000008400e47947 */ /* 0x000fea0003800000 */
.L_x_421:
[----:B------:R-:W-:-:S08]  /*27720*/  NOP ;  /* 0x0000000000007918 */ /* 0x000fd00000000000 */
[----:B------:R-:W0:-:S00]  /*27730*/  USETMAXREG.DEALLOC.CTAPOOL 0x28 ;  /* 0x00000028000079c8 */ /* 0x000e0000080e0500 */
[----:B0-----:R-:W2:Y:S01]  /*27740*/  LDL.LU R3, [R1+0x8] ;  /* 0x0000080001037983 */ /* 0x001ea20000300800 */
[----:B------:R-:W-:-:S06]  /*27750*/  LOP3.LUT R0, R0, 0x3, RZ, 0xc0, !PT ;  /* 0x0000000300007812 */ /* 0x000fcc00078ec0ff */
[----:B------:R-:W0:Y:S02]  /*27760*/  SHFL.IDX PT, R0, R0, RZ, 0x1f ;  /* 0x00001fff00007589 */ /* 0x000e2400000e0000 */
[----:B0-----:R-:W-:-:S13]  /*27770*/  ISETP.NE.AND P0, PT, R0, RZ, PT ;  /* 0x000000ff0000720c */ /* 0x001fda0003f05270 */
[----:B------:R-:W-:Y:S01]  /*27780*/  @P0 BAR.SYNC.DEFER_BLOCKING 0x5, 0x180 ;  /* 0x0146000000000b1d */ /* 0x000fe20000010000 */
[----:B--2---:R-:W-:-:S04]  /*27790*/  LOP3.LUT R3, R3, 0xffffff7f, RZ, 0xc0, !PT ;  /* 0xffffff7f03037812 */ /* 0x004fc800078ec0ff */
[----:B------:R-:W-:-:S05]  /*277a0*/  @P0 LOP3.LUT R3, R3, 0x80, RZ, 0xfc, !PT ;  /* 0x0000008003030812 */ /* 0x000fca00078efcff */
[----:B------:R0:W-:Y:S02]  /*277b0*/  STL [R1+0x8], R3 ;  /* 0x0000080301007387 */ /* 0x0001e40000100800 */
[----:B0-----:R-:W-:-:S04]  /*277c0*/  @P0 MOV R3, 0x400 ;  /* 0x0000040000030802 */ /* 0x001fc80000000f00 */
[----:B------:R-:W-:-:S05]  /*277d0*/  @P0 LEA R2, R2, R3, 0x18 ;  /* 0x0000000302020211 */ /* 0x000fca00078ec0ff */
[----:B------:R0:W1:Y:S01]  /*277e0*/  @P0 LDS.128 R16, [R2+0x334d0] ;  /* 0x0334d00002100984 */ /* 0x0000620000000c00 */
[----:B------:R-:W-:Y:S06]  /*277f0*/  @P0 BAR.ARV 0x4, 0x180 ;  /* 0x0106000000000b1d */ /* 0x000fec0000002000 */
[----:B------:R-:W-:Y:S05]  /*27800*/  @P0 BRA `(.L_x_636) ;  /* 0x0000000800980947 */ /* 0x000fea0003800000 */
[----:B------:R-:W2:Y:S01]  /*27810*/  S2R R4, SR_TID.X ;  /* 0x0000000000047919 */ /* 0x000ea20000002100 */
[----:B------:R-:W-:Y:S01]  /*27820*/  ULDC UR4, c[0x0][0xc3c] ;  /* 0x00030f0000047ab9 */ /* 0x000fe20000000800 */
[----:B------:R-:W-:Y:S01]  /*27830*/  MOV R0, RZ ;  /* 0x000000ff00007202 */ /* 0x000fe20000000f00 */
[----:B------:R-:W-:Y:S01]  /*27840*/  IMAD.MOV.U32 R9, RZ, RZ, RZ ;  /* 0x000000ffff097224 */ /* 0x000fe200078e00ff */
[----:B------:R-:W3:Y:S01]  /*27850*/  S2UR UR6, SR_CTAID.X ;  /* 0x00000000000679c3 */ /* 0x000ee20000002500 */
[----:B------:R-:W-:Y:S01]  /*27860*/  ULDC UR5, c[0x0][0xc38] ;  /* 0x00030e0000057ab9 */ /* 0x000fe20000000800 */
[----:B--2---:R-:W-:-:S04]  /*27870*/  LOP3.LUT R7, R4, 0x1f, RZ, 0xc0, !PT ;  /* 0x0000001f04077812 */ /* 0x004fc800078ec0ff */
[----:B------:R-:W-:-:S04]  /*27880*/  ISETP.NE.AND P0, PT, R7, 0x1f, PT ;  /* 0x0000001f0700780c */ /* 0x000fc80003f05270 */
[----:B------:R-:W-:-:S13]  /*27890*/  ISETP.GE.OR P1, PT, R7, UR4, !P0 ;  /* 0x0000000407007c0c */ /* 0x000fda000c726670 */
[----:B------:R-:W2:Y:S08]  /*278a0*/  @!P1 LDC.64 R4, c[0x0][0xc80] ;  /* 0x00032000ff049b82 */ /* 0x000eb00000000a00 */
[----:B0-----:R-:W0:Y:S01]  /*278b0*/  @!P1 LDC.64 R2, c[0x0][0xc78] ;  /* 0x00031e00ff029b82 */ /* 0x001e220000000a00 */
[----:B--2---:R-:W-:-:S05]  /*278c0*/  @!P1 IMAD.WIDE.U32 R4, R7, 0x4, R4 ;  /* 0x0000000407049825 */ /* 0x004fca00078e0004 */
[----:B------:R-:W2:Y:S01]  /*278d0*/  @!P1 LDG.E R0, desc[UR50][R4.64] ;  /* 0x0000003204009981 */ /* 0x000ea2000c1e1900 */
[----:B0-----:R-:W-:-:S05]  /*278e0*/  @!P1 IMAD.WIDE.U32 R2, R7, 0x4, R2 ;  /* 0x0000000407029825 */ /* 0x001fca00078e0002 */
[----:B------:R-:W2:Y:S01]  /*278f0*/  @!P1 LDG.E R9, desc[UR50][R2.64] ;  /* 0x0000003202099981 */ /* 0x000ea2000c1e1900 */
[C---:B------:R-:W-:Y:S02]  /*27900*/  ISETP.NE.AND P1, PT, R7.reuse, RZ, PT ;  /* 0x000000ff0700720c */ /* 0x040fe40003f25270 */
[C---:B------:R-:W-:Y:S02]  /*27910*/  ISETP.GE.U32.AND P2, PT, R7.reuse, 0x2, PT ;  /* 0x000000020700780c */ /* 0x040fe40003f46070 */
[C---:B------:R-:W-:Y:S02]  /*27920*/  ISETP.GE.U32.AND P3, PT, R7.reuse, 0x4, PT ;  /* 0x000000040700780c */ /* 0x040fe40003f66070 */
[C---:B------:R-:W-:Y:S02]  /*27930*/  ISETP.GE.U32.AND P4, PT, R7.reuse, 0x8, PT ;  /* 0x000000080700780c */ /* 0x040fe40003f86070 */
[----:B------:R-:W-:Y:S01]  /*27940*/  ISETP.GE.U32.AND P5, PT, R7, 0x10, PT ;  /* 0x000000100700780c */ /* 0x000fe20003fa6070 */
[----:B------:R-:W-:Y:S01]  /*27950*/  UMOV UR4, URZ ;  /* 0x0000003f00047c82 */ /* 0x000fe20008000000 */
[----:B--2---:R-:W-:-:S05]  /*27960*/  IMAD R6, R0, R9, RZ ;  /* 0x0000000900067224 */ /* 0x004fca00078e02ff */
        /* <DEDUP_REMOVED lines=10> */
[----:B0-----:R-:W-:-:S04]  /*27a10*/  SEL R2, R2, RZ, P4 ;  /* 0x000000ff02027207 */ /* 0x001fc80002000000 */
[----:B------:R-:W-:-:S05]  /*27a20*/  IADD3 R2, R3, R2, RZ ;  /* 0x0000000203027210 */ /* 0x000fca0007ffe0ff */
[----:B------:R-:W0:Y:S02]  /*27a30*/  SHFL.UP PT, R4, R2, 0x10, RZ ;  /* 0x0600000002047989 */ /* 0x000e2400000e00ff */
[----:B0-----:R-:W-:-:S05]  /*27a40*/  SEL R5, R4, RZ, P5 ;  /* 0x000000ff04057207 */ /* 0x001fca0002800000 */
[----:B------:R-:W-:-:S05]  /*27a50*/  IMAD.IADD R5, R2, 0x1, R5 ;  /* 0x0000000102057824 */ /* 0x000fca00078e0205 */
[----:B------:R-:W0:Y:S02]  /*27a60*/  SHFL.IDX PT, R6, R5, 0x1f, 0x1f ;  /* 0x03e01f0005067f89 */ /* 0x000e2400000e0000 */
[----:B0-----:R-:W-:-:S05]  /*27a70*/  IMAD R6, R6, UR5, RZ ;  /* 0x0000000506067c24 */ /* 0x001fca000f8e02ff */
[----:B---3--:R-:W-:Y:S01]  /*27a80*/  ISETP.GT.AND P6, PT, R6, UR6, PT ;  /* 0x0000000606007c0c */ /* 0x008fe2000bfc4270 */
[----:B------:R-:W-:-:S12]  /*27a90*/  IMAD.MOV.U32 R3, RZ, RZ, R6 ;  /* 0x000000ffff037224 */ /* 0x000fd800078e0006 */
[----:B------:R-:W-:Y:S05]  /*27aa0*/  @P6 BRA `(.L_x_637) ;  /* 0x0000000000a06947 */ /* 0x000fea0003800000 */
[----:B------:R-:W-:Y:S01]  /*27ab0*/  IMAD.MOV.U32 R6, RZ, RZ, R3 ;  /* 0x000000ffff067224 */ /* 0x000fe200078e0003 */
[----:B------:R-:W-:Y:S01]  /*27ac0*/  UMOV UR4, URZ ;  /* 0x0000003f00047c82 */ /* 0x000fe20008000000 */
[----:B------:R-:W-:-:S05]  /*27ad0*/  ULDC UR5, c[0x0][0xc38] ;  /* 0x00030e0000057ab9 */ /* 0x000fca0000000800 */
.L_x_639:
[----:B------:R-:W0:Y:S01]  /*27ae0*/  LDC R0, c[0x0][0xc3c] ;  /* 0x00030f00ff007b82 */ /* 0x000e220000000800 */
[----:B------:R-:W-:Y:S01]  /*27af0*/  UIADD3 UR4, UR4, 0x1f, URZ ;  /* 0x0000001f04047890 */ /* 0x000fe2000fffe03f */
[----:B------:R-:W-:Y:S02]  /*27b00*/  ULDC UR7, c[0x0][0xc3c] ;  /* 0x00030f0000077ab9 */ /* 0x000fe40000000800 */
[----:B-1----:R-:W-:-:S03]  /*27b10*/  IMAD.U32 R19, RZ, RZ, UR7 ;  /* 0x00000007ff137e24 */ /* 0x002fc6000f8e00ff */
[----:B0-----:R-:W-:-:S13]  /*27b20*/  ISETP.LE.AND P6, PT, R0, UR4, PT ;  /* 0x0000000400007c0c */ /* 0x001fda000bfc3270 */
[----:B------:R-:W-:Y:S05]  /*27b30*/  @P6 BRA `(.L_x_638) ;  /* 0x0000000400a86947 */ /* 0x000fea0003800000 */
[----:B------:R-:W-:-:S04]  /*27b40*/  IADD3 R9, R7, UR4, RZ ;  /* 0x0000000407097c10 */ /* 0x000fc8000fffe0ff */
[----:B------:R-:W-:Y:S01]  /*27b50*/  ISETP.GE.OR P6, PT, R9, R0, !P0 ;  /* 0x000000000900720c */ /* 0x000fe200047c6670 */
[----:B------:R-:W-:-:S12]  /*27b60*/  IMAD.MOV.U32 R0, RZ, RZ, RZ ;  /* 0x000000ffff007224 */ /* 0x000fd800078e00ff */
[----:B------:R-:W0:Y:S08]  /*27b70*/  @!P6 LDC.64 R4, c[0x0][0xc80] ;  /* 0x00032000ff04eb82 */ /* 0x000e300000000a00 */
[----:B------:R-:W1:Y:S01]  /*27b80*/  @!P6 LDC.64 R2, c[0x0][0xc78] ;  /* 0x00031e00ff02eb82 */ /* 0x000e620000000a00 */
[----:B0-----:R-:W-:-:S05]  /*27b90*/  @!P6 IMAD.WIDE R4, R9, 0x4, R4 ;  /* 0x000000040904e825 */ /* 0x001fca00078e0204 */
[----:B------:R-:W2:Y:S01]  /*27ba0*/  @!P6 LDG.E R0, desc[UR50][R4.64] ;  /* 0x000000320400e981 */ /* 0x000ea2000c1e1900 */
[----:B-1----:R-:W-:-:S04]  /*27bb0*/  @!P6 IMAD.WIDE R2, R9, 0x4, R2 ;  /* 0x000000040902e825 */ /* 0x002fc800078e0202 */
[----:B------:R-:W-:-:S06]  /*27bc0*/  IMAD.MOV.U32 R9, RZ, RZ, RZ ;  /* 0x000000ffff097224 */ /* 0x000fcc00078e00ff */
[----:B------:R-:W2:Y:S02]  /*27bd0*/  @!P6 LDG.E R9, desc[UR50][R2.64] ;  /* 0x000000320209e981 */ /* 0x000ea4000c1e1900 */
        /* <DEDUP_REMOVED lines=13> */
[----:B------:R-:W0:Y:S02]  /*27cb0*/  SHFL.UP PT, R2, R3, 0x10, RZ ;  /* 0x0600000003027989 */ /* 0x000e2400000e00ff */
[----:B0-----:R-:W-:-:S05]  /*27cc0*/  SEL R2, R2, RZ, P5 ;  /* 0x000000ff02027207 */ /* 0x001fca0002800000 */
[----:B------:R-:W-:-:S05]  /*27cd0*/  IMAD.IADD R5, R3, 0x1, R2 ;  /* 0x0000000103057824 */ /* 0x000fca00078e0202 */
[----:B------:R-:W0:Y:S02]  /*27ce0*/  SHFL.IDX PT, R2, R5, 0x1f, 0x1f ;  /* 0x03e01f0005027f89 */ /* 0x000e2400000e0000 */
[----:B0-----:R-:W-:-:S04]  /*27cf0*/  IMAD R3, R2, UR5, RZ ;  /* 0x0000000502037c24 */ /* 0x001fc8000f8e02ff */
[----:B------:R-:W-:-:S05]  /*27d00*/  IMAD.IADD R6, R3, 0x1, R6 ;  /* 0x0000000103067824 */ /* 0x000fca00078e0206 */
[----:B------:R-:W-:-:S13]  /*27d10*/  ISETP.GT.AND P6, PT, R6, UR6, PT ;  /* 0x0000000606007c0c */ /* 0x000fda000bfc4270 */
[----:B------:R-:W-:Y:S05]  /*27d20*/  @!P6 BRA `(.L_x_639) ;  /* 0xfffffffc006ce947 */ /* 0x000fea000383ffff */
.L_x_637:
[----:B------:R-:W-:Y:S02]  /*27d30*/  IMAD.IADD R10, R6, 0x1, -R3 ;  /* 0x00000001060a7824 */ /* 0x000fe400078e0a03 */
[----:B-1----:R-:W-:Y:S02]  /*27d40*/  IMAD.MOV.U32 R16, RZ, RZ, RZ ;  /* 0x000000ffff107224 */ /* 0x002fe400078e00ff */
[----:B------:R-:W-:-:S05]  /*27d50*/  IMAD R2, R5, UR5, R10 ;  /* 0x0000000505027c24 */ /* 0x000fca000f8e020a */
[----:B------:R-:W-:-:S13]  /*27d60*/  ISETP.GT.AND P0, PT, R2, UR6, PT ;  /* 0x0000000602007c0c */ /* 0x000fda000bf04270 */
[----:B------:R-:W-:-:S04]  /*27d70*/  VOTE.ANY R6, PT, !P0 ;  /* 0x0000000000067806 */ /* 0x000fc800040e0100 */
[----:B------:R-:W0:Y:S01]  /*27d80*/  POPC R19, R6 ;  /* 0x0000000600137309 */ /* 0x000e220000000000 */
[----:B------:R-:W-:Y:S01]  /*27d90*/  ISETP.NE.AND P0, PT, R6, RZ, PT ;  /* 0x000000ff0600720c */ /* 0x000fe20003f05270 */
[----:B0-----:R-:W0:Y:S04]  /*27da0*/  SHFL.IDX PT, R0, R0, R19, 0x1f ;  /* 0x00001f1300007589 */ /* 0x001e2800000e0000 */
[----:B------:R1:W2:Y:S01]  /*27db0*/  SHFL.IDX PT, R9, R9, R19, 0x1f ;  /* 0x00001f1309097589 */ /* 0x0002a200000e0000 */
[----:B0-----:R-:W-:-:S04]  /*27dc0*/  IABS R4, R0 ;  /* 0x0000000000047213 */ /* 0x001fc80000000000 */
[----:B------:R-:W0:Y:S08]  /*27dd0*/  I2F.RP R8, R4 ;  /* 0x0000000400087306 */ /* 0x000e300000209400 */
[----:B0-----:R-:W0:Y:S02]  /*27de0*/  MUFU.RCP R8, R8 ;  /* 0x0000000800087308 */ /* 0x001e240000001000 */
[----:B0-----:R-:W-:-:S06]  /*27df0*/  IADD3 R2, R8, 0xffffffe, RZ ;  /* 0x0ffffffe08027810 */ /* 0x001fcc0007ffe0ff */
[----:B------:R-:W0:Y:S02]  /*27e00*/  F2I.FTZ.U32.TRUNC.NTZ R3, R2 ;  /* 0x0000000200037305 */ /* 0x000e24000021f000 */
[----:B0-----:R-:W-:Y:S01]  /*27e10*/  IMAD.MOV R11, RZ, RZ, -R3 ;  /* 0x000000ffff0b7224 */ /* 0x001fe200078e0a03 */
[----:B-12---:R-:W-:Y:S06]  /*27e20*/  @!P0 BRA `(.L_x_640) ;  /* 0x0000000000088947 */ /* 0x006fec0003800000 */
[----:B------:R-:W-:-:S06]  /*27e30*/  VIADD R16, R19, 0xffffffff ;  /* 0xffffffff13107836 */ /* 0x000fcc0000000000 */
[----:B------:R0:W1:Y:S02]  /*27e40*/  SHFL.IDX PT, R16, R5, R16, 0x1f ;  /* 0x00001f1005107589 */ /* 0x00006400000e0000 */
.L_x_640:
[----:B-1----:R-:W-:Y:S01]  /*27e50*/  IMAD R16, R16, UR5, R10 ;  /* 0x0000000510107c24 */ /* 0x002fe2000f8e020a */
[----:B------:R-:W-:Y:S01]  /*27e60*/  IABS R10, R0 ;  /* 0x00000000000a7213 */ /* 0x000fe20000000000 */
[----:B------:R-:W-:Y:S01]  /*27e70*/  IMAD R11, R11, R4, RZ ;  /* 0x000000040b0b7224 */ /* 0x000fe200078e02ff */
[----:B0-----:R-:W-:Y:S01]  /*27e80*/  IABS R5, R9 ;  /* 0x0000000900057213 */ /* 0x001fe20000000000 */
[----:B------:R-:W-:Y:S01]  /*27e90*/  IMAD.MOV.U32 R2, RZ, RZ, RZ ;  /* 0x000000ffff027224 */ /* 0x000fe200078e00ff */
[----:B------:R-:W-:Y:S01]  /*27ea0*/  IADD3 R17, -R16, UR6, RZ ;  /* 0x0000000610117c10 */ /* 0x000fe2000fffe1ff */
[----:B------:R-:W-:Y:S01]  /*27eb0*/  VIADD R19, R19, UR4 ;  /* 0x0000000413137c36 */ /* 0x000fe20008000000 */
[----:B------:R-:W-:Y:S01]  /*27ec0*/  IADD3 R10, RZ, -R10, RZ ;  /* 0x8000000aff0a7210 */ /* 0x000fe20007ffe0ff */
[----:B------:R-:W-:Y:S01]  /*27ed0*/  IMAD.HI.U32 R2, R3, R11, R2 ;  /* 0x0000000b03027227 */ /* 0x000fe200078e0002 */
[----:B------:R-:W-:Y:S01]  /*27ee0*/  IABS R8, R17 ;  /* 0x0000001100087213 */ /* 0x000fe20000000000 */
[----:B------:R-:W0:Y:S04]  /*27ef0*/  I2F.RP R6, R5 ;  /* 0x0000000500067306 */ /* 0x000e280000209400 */
[----:B------:R-:W-:-:S02]  /*27f00*/  IMAD.MOV.U32 R3, RZ, RZ, R8 ;  /* 0x000000ffff037224 */ /* 0x000fc400078e0008 */
[----:B------:R-:W-:Y:S02]  /*27f10*/  IMAD.MOV.U32 R8, RZ, RZ, R10 ;  /* 0x000000ffff087224 */ /* 0x000fe400078e000a */
[----:B------:R-:W-:-:S04]  /*27f20*/  IMAD.HI.U32 R2, R2, R3, RZ ;  /* 0x0000000302027227 */ /* 0x000fc800078e00ff */
[----:B------:R-:W-:Y:S01]  /*27f30*/  IMAD R3, R2, R8, R3 ;  /* 0x0000000802037224 */ /* 0x000fe200078e0203 */
[----:B0-----:R-:W0:Y:S04]  /*27f40*/  MUFU.RCP R6, R6 ;  /* 0x0000000600067308 */ /* 0x001e280000001000 */
[----:B------:R-:W-:-:S13]  /*27f50*/  ISETP.GT.U32.AND P1, PT, R4, R3, PT ;  /* 0x000000030400720c */ /* 0x000fda0003f24070 */
[----:B------:R-:W-:Y:S01]  /*27f60*/  @!P1 IMAD.IADD R3, R3, 0x1, -R4 ;  /* 0x0000000103039824 */ /* 0x000fe200078e0a04 */
[----:B------:R-:W-:Y:S01]  /*27f70*/  @!P1 IADD3 R2, R2, 0x1, RZ ;  /* 0x0000000102029810 */ /* 0x000fe20007ffe0ff */
[----:B0-----:R-:W-:Y:S01]  /*27f80*/  VIADD R8, R6, 0xffffffe ;  /* 0x0ffffffe06087836 */ /* 0x001fe20000000000 */
[----:B------:R-:W-:Y:S02]  /*27f90*/  ISETP.NE.AND P1, PT, R0, RZ, PT ;  /* 0x000000ff0000720c */ /* 0x000fe40003f25270 */
[----:B------:R-:W-:Y:S02]  /*27fa0*/  ISETP.GE.U32.AND P0, PT, R3, R4, PT ;  /* 0x000000040300720c */ /* 0x000fe40003f06070 */
[----:B------:R-:W-:Y:S01]  /*27fb0*/  LOP3.LUT R4, R17, R0, RZ, 0x3c, !PT ;  /* 0x0000000011047212 */ /* 0x000fe200078e3cff */
[----:B------:R0:W1:Y:S03]  /*27fc0*/  F2I.FTZ.U32.TRUNC.NTZ R3, R8 ;  /* 0x0000000800037305 */ /* 0x000066000021f000 */
[----:B------:R-:W-:-:S02]  /*27fd0*/  ISETP.GE.AND P2, PT, R4, RZ, PT ;  /* 0x000000ff0400720c */ /* 0x000fc40003f46270 */
[----:B0-----:R-:W-:-:S05]  /*27fe0*/  IABS R8, R9 ;  /* 0x0000000900087213 */ /* 0x001fca0000000000 */
[----:B------:R-:W-:Y:S01]  /*27ff0*/  @P0 VIADD R2, R2, 0x1 ;  /* 0x0000000102020836 */ /* 0x000fe20000000000 */
[----:B------:R-:W-:-:S03]  /*28000*/  IADD3 R8, RZ, -R8, RZ ;  /* 0x80000008ff087210 */ /* 0x000fc60007ffe0ff */
[----:B------:R-:W-:Y:S02]  /*28010*/  IMAD.MOV.U32 R6, RZ, RZ, R2 ;  /* 0x000000ffff067224 */ /* 0x000fe400078e0002 */
[----:B-1----:R-:W-:Y:S02]  /*28020*/  IMAD.MOV R2, RZ, RZ, -R3 ;  /* 0x000000ffff027224 */ /* 0x002fe400078e0a03 */
[----:B------:R-:W-:Y:S01]  /*28030*/  @!P2 IMAD.MOV R6, RZ, RZ, -R6 ;  /* 0x000000ffff06a224 */ /* 0x000fe200078e0a06 */
[----:B------:R-:W-:Y:S01]  /*28040*/  @!P1 LOP3.LUT R6, RZ, R0, RZ, 0x33, !PT ;  /* 0x00000000ff069212 */ /* 0x000fe200078e33ff */
[----:B------:R-:W-:Y:S02]  /*28050*/  IMAD R11, R2, R5, RZ ;  /* 0x00000005020b7224 */ /* 0x000fe400078e02ff */
[----:B------:R-:W-:Y:S01]  /*28060*/  IMAD.MOV.U32 R2, RZ, RZ, RZ ;  /* 0x000000ffff027224 */ /* 0x000fe200078e00ff */
[-C--:B------:R-:W-:Y:S01]  /*28070*/  IABS R4, R6.reuse ;  /* 0x0000000600047213 */ /* 0x080fe20000000000 */
[----:B------:R-:W-:-:S02]  /*28080*/  IMAD R0, R0, R6, RZ ;  /* 0x0000000600007224 */ /* 0x000fc400078e02ff */
[----:B------:R-:W-:-:S03]  /*28090*/  IMAD.HI.U32 R2, R3, R11, R2 ;  /* 0x0000000b03027227 */ /* 0x000fc600078e0002 */
[----:B------:R-:W-:Y:S01]  /*280a0*/  IADD3 R17, R17, -R0, RZ ;  /* 0x8000000011117210 */ /* 0x000fe20007ffe0ff */
[----:B------:R-:W-:Y:S02]  /*280b0*/  IMAD.MOV.U32 R3, RZ, RZ, R4 ;  /* 0x000000ffff037224 */ /* 0x000fe400078e0004 */
[----:B------:R-:W-:Y:S02]  /*280c0*/  IMAD.MOV.U32 R4, RZ, RZ, R8 ;  /* 0x000000ffff047224 */ /* 0x000fe400078e0008 */
[----:B------:R-:W-:-:S04]  /*280d0*/  IMAD.HI.U32 R2, R2, R3, RZ ;  /* 0x0000000302027227 */ /* 0x000fc800078e00ff */
[----:B------:R-:W-:Y:S01]  /*280e0*/  IMAD R4, R2, R4, R3 ;  /* 0x0000000402047224 */ /* 0x000fe200078e0203 */
[----:B------:R-:W-:-:S04]  /*280f0*/  LOP3.LUT R3, R6, R9, RZ, 0x3c, !PT ;  /* 0x0000000906037212 */ /* 0x000fc800078e3cff */
[----:B------:R-:W-:Y:S02]  /*28100*/  ISETP.GT.U32.AND P1, PT, R5, R4, PT ;  /* 0x000000040500720c */ /* 0x000fe40003f24070 */
[----:B------:R-:W-:-:S11]  /*28110*/  ISETP.GE.AND P2, PT, R3, RZ, PT ;  /* 0x000000ff0300720c */ /* 0x000fd60003f46270 */
[----:B------:R-:W-:Y:S01]  /*28120*/  @!P1 IMAD.IADD R4, R4, 0x1, -R5 ;  /* 0x0000000104049824 */ /* 0x000fe200078e0a05 */
[----:B------:R-:W-:Y:S02]  /*28130*/  @!P1 IADD3 R2, R2, 0x1, RZ ;  /* 0x0000000102029810 */ /* 0x000fe40007ffe0ff */
[----:B------:R-:W-:Y:S02]  /*28140*/  ISETP.NE.AND P1, PT, R9, RZ, PT ;  /* 0x000000ff0900720c */ /* 0x000fe40003f25270 */
[----:B------:R-:W-:-:S13]  /*28150*/  ISETP.GE.U32.AND P0, PT, R4, R5, PT ;  /* 0x000000050400720c */ /* 0x000fda0003f06070 */
[----:B------:R-:W-:-:S04]  /*28160*/  @P0 VIADD R2, R2, 0x1 ;  /* 0x0000000102020836 */ /* 0x000fc80000000000 */
[----:B------:R-:W-:Y:S01]  /*28170*/  @!P2 IMAD.MOV R2, RZ, RZ, -R2 ;  /* 0x000000ffff02a224 */ /* 0x000fe200078e0a02 */
[----:B------:R-:W-:-:S05]  /*28180*/  @!P1 LOP3.LUT R2, RZ, R9, RZ, 0x33, !PT ;  /* 0x00000009ff029212 */ /* 0x000fca00078e33ff */
[----:B------:R-:W-:-:S04]  /*28190*/  IMAD.MOV R18, RZ, RZ, -R2 ;  /* 0x000000ffff127224 */ /* 0x000fc800078e0a02 */
[C---:B------:R-:W-:Y:S02]  /*281a0*/  IMAD R18, R9.reuse, R18, R6 ;  /* 0x0000001209127224 */ /* 0x040fe400078e0206 */
[----:B------:R-:W-:-:S04]  /*281b0*/  IMAD R9, R9, 0x1000000, R2 ;  /* 0x0100000009097824 */ /* 0x000fc800078e0202 */
[----:B------:R-:W-:Y:S01]  /*281c0*/  IMAD R18, R18, 0x10000, R9 ;  /* 0x0001000012127824 */ /* 0x000fe200078e0209 */
[----:B------:R-:W-:Y:S06]  /*281d0*/  BRA `(.L_x_641) ;  /* 0x00000000000c7947 */ /* 0x000fec0003800000 */
.L_x_638:
[----:B------:R-:W-:Y:S01]  /*281e0*/  IMAD.MOV.U32 R17, RZ, RZ, RZ ;  /* 0x000000ffff117224 */ /* 0x000fe200078e00ff */
[----:B------:R-:W-:Y:S01]  /*281f0*/  MOV R18, RZ ;  /* 0x000000ff00127202 */ /* 0x000fe20000000f00 */
[----:B------:R-:W-:-:S07]  /*28200*/  IMAD.U32 R16, RZ, RZ, UR6 ;  /* 0x00000006ff107e24 */ /* 0x000fce000f8e00ff */
.L_x_641:
[----:B------:R-:W-:-:S13]  /*28210*/  ISETP.NE.AND P0, PT, R7, RZ, PT ;  /* 0x000000ff0700720c */ /* 0x000fda0003f05270 */
[----:B------:R-:W0:Y:S01]  /*28220*/  @!P0 S2R R3, SR_CgaCtaId ;  /* 0x0000000000038919 */ /* 0x000e220000008800 */
[----:B------:R-:W-:-:S04]  /*28230*/  @!P0 MOV R0, 0x400 ;  /* 0x0000040000008802 */ /* 0x000fc80000000f00 */
[----:B0-----:R-:W-:-:S05]  /*28240*/  @!P0 LEA R0, R3, R0, 0x18 ;  /* 0x0000000003008211 */ /* 0x001fca00078ec0ff */
[----:B------:R2:W-:Y:S01]  /*28250*/  @!P0 STS.128 [R0+0x334d0], R16 ;  /* 0x0334d01000008388 */ /* 0x0005e20000000c00 */
[----:B------:R-:W-:Y:S06]  /*28260*/  BAR.ARV 0x5, 0x180 ;  /* 0x0146000000007b1d */ /* 0x000fec0000002000 */
.L_x_636:
[----:B------:R3:W-:Y:S01]  /*28270*/  STL [R1+0x30], RZ ;  /* 0x000030ff01007387 */ /* 0x0007e20000100800 */
[----:B------:R-:W-:Y:S01]  /*28280*/  ULDC UR4, c[0x0][0xc3c] ;  /* 0x00030f0000047ab9 */ /* 0x000fe20000000800 */
[----:B------:R-:W-:Y:S01]  /*28290*/  IMAD.MOV.U32 R33, RZ, RZ, 0x1 ;  /* 0x00000001ff217424 */ /* 0x000fe200078e00ff */
[----:B-1----:R-:W-:Y:S01]  /*282a0*/  ISETP.GE.AND P0, PT, R19, UR4, PT ;  /* 0x0000000413007c0c */ /* 0x002fe2000bf06270 */
[----:B------:R-:W-:-:S12]  /*282b0*/  IMAD.MOV.U32 R29, RZ, RZ, RZ ;  /* 0x000000ffff1d7224 */ /* 0x000fd800078e00ff */
[----:B---3--:R-:W-:Y:S05]  /*282c0*/  @P0 BRA `(.L_x_642) ;  /* 0x0000007400fc0947 */ /* 0x008fea0003800000 */
[----:B------:R-:W0:Y:S01]  /*282d0*/  S2R R9, SR_TID.X ;  /* 0x0000000000097919 */ /* 0x000e220000002100 */
[----:B------:R-:W1:Y:S01]  /*282e0*/  S2UR UR4, SR_CgaCtaId ;  /* 0x00000000000479c3 */ /* 0x000e620000008800 */
[----:B------:R-:W-:Y:S01]  /*282f0*/  MOV R22, 0x400 ;  /* 0x0000040000167802 */ /* 0x000fe20000000f00 */
[----:B------:R-:W-:Y:S01]  /*28300*/  BSSY B7, `(.L_x_642) ;  /* 0x000077b000077945 */ /* 0x000fe20003800000 */
[----:B------:R-:W-:Y:S01]  /*28310*/  MOV R35, 0x1 ;  /* 0x0000000100237802 */ /* 0x000fe20000000f00 */
[----:B------:R-:W-:Y:S01]  /*28320*/  IMAD.MOV.U32 R31, RZ, RZ, RZ ;  /* 0x000000ffff1f7224 */ /* 0x000fe200078e00ff */
[----:B------:R-:W-:Y:S01]  /*28330*/  ULDC.64 UR40, c[0x0][0x198] ;  /* 0x0000660000287ab9 */ /* 0x000fe20000000a00 */
[----:B------:R-:W-:Y:S01]  /*28340*/  IMAD.MOV.U32 R29, RZ, RZ, RZ ;  /* 0x000000ffff1d7224 */ /* 0x000fe200078e00ff */
[----:B------:R-:W-:Y:S01]  /*28350*/  ULOP3.LUT UR39, UR36, 0x2, URZ, 0xfc, !UPT ;  /* 0x0000000224277892 */ /* 0x000fe2000f8efc3f */
[----:B------:R-:W-:Y:S01]  /*28360*/  IMAD.MOV.U32 R33, RZ, RZ, 0x1 ;  /* 0x00000001ff217424 */ /* 0x000fe200078e00ff */
[----:B------:R-:W-:Y:S01]  /*28370*/  ULOP3.LUT UR37, UR36, 0x1, URZ, 0xfc, !UPT ;  /* 0x0000000124257892 */ /* 0x000fe2000f8efc3f */
[----:B------:R-:W-:Y:S01]  /*28380*/  ULDC UR38, c[0x0][0xc] ;  /* 0x0000030000267ab9 */ /* 0x000fe20000000800 */
[C---:B0-----:R-:W-:Y:S01]  /*28390*/  IMAD.SHL.U32 R2, R9.reuse, 0x40, RZ ;  /* 0x0000004009027824 */ /* 0x041fe200078e00ff */
[----:B------:R-:W-:Y:S01]  /*283a0*/  SHF.R.U32.HI R3, RZ, 0x1, R9 ;  /* 0x00000001ff037819 */ /* 0x000fe20000011609 */
[C---:B------:R-:W-:Y:S01]  /*283b0*/  IMAD.SHL.U32 R36, R9.reuse, 0x10, RZ ;  /* 0x0000001009247824 */ /* 0x040fe200078e00ff */
[C---:B------:R-:W-:Y:S01]  /*283c0*/  LOP3.LUT R11, R9.reuse, 0x7f, RZ, 0xc0, !PT ;  /* 0x0000007f090b7812 */ /* 0x040fe200078ec0ff */
[----:B------:R-:W-:Y:S01]  /*283d0*/  IMAD.SHL.U32 R8, R9, 0x4, RZ ;  /* 0x0000000409087824 */ /* 0x000fe200078e00ff */
[----:B--2---:R-:W-:-:S02]  /*283e0*/  LOP3.LUT R0, R2, 0x180, RZ, 0xc0, !PT ;  /* 0x0000018002007812 */ /* 0x004fc400078ec0ff */
[----:B------:R-:W-:Y:S01]  /*283f0*/  SHF.L.U32 R6, R9, 0x1, RZ ;  /* 0x0000000109067819 */ /* 0x000fe200000006ff */
[----:B------:R-:W-:Y:S01]  /*28400*/  IMAD.SHL.U32 R4, R11, 0x10, RZ ;  /* 0x000000100b047824 */ /* 0x000fe200078e00ff */
[----:B------:R-:W-:Y:S01]  /*28410*/  LOP3.LUT R3, R0, 0x30, R3, 0xf8, !PT ;  /* 0x0000003000037812 */ /* 0x000fe200078ef803 */
[C---:B------:R-:W-:Y:S01]  /*28420*/  IMAD.SHL.U32 R0, R9.reuse, 0x20, RZ ;  /* 0x0000002009007824 */ /* 0x040fe200078e00ff */
[----:B------:R-:W-:Y:S02]  /*28430*/  LOP3.LUT R5, R36, 0x1b0, RZ, 0xc0, !PT ;  /* 0x000001b024057812 */ /* 0x000fe400078ec0ff */
[----:B------:R-:W-:Y:S01]  /*28440*/  LOP3.LUT R7, R4, 0x600, RZ, 0xc0, !PT ;  /* 0x0000060004077812 */ /* 0x000fe200078ec0ff */
[----:B------:R-:W-:Y:S01]  /*28450*/  IMAD.SHL.U32 R4, R9, 0x8, RZ ;  /* 0x0000000809047824 */ /* 0x000fe200078e00ff */
[----:B------:R-:W-:Y:S02]  /*28460*/  LOP3.LUT R6, R5, 0x30, R6, 0x78, !PT ;  /* 0x0000003005067812 */ /* 0x000fe400078e7806 */
[----:B------:R-:W-:-:S02]  /*28470*/  LOP3.LUT R5, R0, 0x80, RZ, 0xc0, !PT ;  /* 0x0000008000057812 */ /* 0x000fc400078ec0ff */
[----:B------:R-:W-:Y:S02]  /*28480*/  LOP3.LUT R3, R3, 0x30, R4, 0x78, !PT ;  /* 0x0000003003037812 */ /* 0x000fe400078e7804 */
[----:B------:R-:W-:Y:S02]  /*28490*/  LOP3.LUT R5, R5, 0x10, R9, 0xf8, !PT ;  /* 0x0000001005057812 */ /* 0x000fe400078ef809 */
[C---:B------:R-:W-:Y:S02]  /*284a0*/  LOP3.LUT R9, R7.reuse, 0x40, R36, 0xf8, !PT ;  /* 0x0000004007097812 */ /* 0x040fe400078ef824 */
[----:B------:R-:W-:Y:S02]  /*284b0*/  LOP3.LUT R7, R7, 0x60, R0, 0xf8, !PT ;  /* 0x0000006007077812 */ /* 0x000fe400078ef800 */
[----:B------:R-:W-:Y:S02]  /*284c0*/  LOP3.LUT R10, R9, R6, RZ, 0xfc, !PT ;  /* 0x00000006090a7212 */ /* 0x000fe400078efcff */
[----:B------:R-:W-:-:S02]  /*284d0*/  LOP3.LUT R2, R3, 0x640, R2, 0xf8, !PT ;  /* 0x0000064003027812 */ /* 0x000fc400078ef802 */
[----:B------:R-:W-:Y:S01]  /*284e0*/  LOP3.LUT R5, R5, 0x10, R8, 0x78, !PT ;  /* 0x0000001005057812 */ /* 0x000fe200078e7808 */
[----:B------:R-:W-:Y:S01]  /*284f0*/  STL [R1+0x10], R10 ;  /* 0x0000100a01007387 */ /* 0x000fe20000100800 */
[--C-:B------:R-:W-:Y:S02]  /*28500*/  LOP3.LUT R4, R7, 0x100, R0.reuse, 0xf8, !PT ;  /* 0x0000010007047812 */ /* 0x100fe400078ef800 */
[----:B------:R-:W-:Y:S01]  /*28510*/  SHF.R.U32.HI R3, RZ, 0x2, R11 ;  /* 0x00000002ff037819 */ /* 0x000fe2000001160b */
[----:B------:R0:W-:Y:S01]  /*28520*/  STL [R1+0x18], R2 ;  /* 0x0000180201007387 */ /* 0x0001e20000100800 */
[----:B------:R-:W-:Y:S02]  /*28530*/  LOP3.LUT R36, R36, 0x30, RZ, 0xc0, !PT ;  /* 0x0000003024247812 */ /* 0x000fe400078ec0ff */
[----:B------:R-:W-:Y:S02]  /*28540*/  LOP3.LUT R0, R3, 0x60, R0, 0xf8, !PT ;  /* 0x0000006003007812 */ /* 0x000fe400078ef800 */
[----:B------:R-:W-:-:S02]  /*28550*/  LOP3.LUT R3, R36, 0x80, RZ, 0xfc, !PT ;  /* 0x0000008024037812 */ /* 0x000fc400078efcff */
[----:B0-----:R-:W-:-:S05]  /*28560*/  LOP3.LUT R2, R4, R5, RZ, 0xfc, !PT ;  /* 0x0000000504027212 */ /* 0x001fca00078efcff */
[----:B------:R1:W-:Y:S04]  /*28570*/  STL [R1+0x14], R2 ;  /* 0x0000140201007387 */ /* 0x0003e80000100800 */
[----:B------:R-:W-:Y:S01]  /*28580*/  STL [R1+0x30], RZ ;  /* 0x000030ff01007387 */ /* 0x000fe20000100800 */
[----:B-1----:R-:W-:-:S05]  /*28590*/  IMAD.U32 R2, RZ, RZ, UR4 ;  /* 0x00000004ff027e24 */ /* 0x002fca000f8e00ff */
[----:B------:R-:W-:Y:S01]  /*285a0*/  LEA R22, R2, R22, 0x18 ;  /* 0x0000001602167211 */ /* 0x000fe200078ec0ff */
[----:B------:R0:W-:Y:S02]  /*285b0*/  STL [R1+0xc], R2 ;  /* 0x00000c0201007387 */ /* 0x0001e40000100800 */
[----:B0-----:R-:W-:Y:S02]  /*285c0*/  LOP3.LUT R2, R36, 0x40, RZ, 0xfc, !PT ;  /* 0x0000004024027812 */ /* 0x001fe400078efcff */
[----:B------:R-:W-:Y:S02]  /*285d0*/  LOP3.LUT R2, R0, 0x80, RZ, 0xfc, !PT ;  /* 0x0000008000027812 */ /* 0x000fe400078efcff */
[----:B------:R-:W-:-:S05]  /*285e0*/  IADD3 R0, R22, R10, RZ ;  /* 0x0000000a16007210 */ /* 0x000fca0007ffe0ff */
[----:B------:R0:W-:Y:S02]  /*285f0*/  STL [R1+0x1c], R0 ;  /* 0x00001c0001007387 */ /* 0x0001e40000100800 */
.L_x_764:
[----:B-123--:R-:W1:Y:S02]  /*28600*/  LDC.64 R2, c[0x0][0xc88] ;  /* 0x00032200ff027b82 */ /* 0x00ee640000000a00 */
[----:B-1----:R-:W-:-:S05]  /*28610*/  IMAD.WIDE R2, R19, 0x4, R2 ;  /* 0x0000000413027825 */ /* 0x002fca00078e0202 */
[----:B------:R-:W0:Y:S01]  /*28620*/  LDG.E R23, desc[UR50][R2.64] ;  /* 0x0000003202177981 */ /* 0x000e22000c1e1900 */
[----:B------:R-:W-:Y:S05]  /*28630*/  YIELD ;  /* 0x0000000000007946 */ /* 0x000fea0003800000 */
[----:B------:R-:W-:Y:S01]  /*28640*/  ULDC.64 UR4, c[0x0][0xa28] ;  /* 0x00028a0000047ab9 */ /* 0x000fe20000000a00 */
[----:B------:R-:W-:Y:S01]  /*28650*/  ULDC.64 UR8, c[0x0][0xa18] ;  /* 0x0002860000087ab9 */ /* 0x000fe20000000a00 */
[----:B------:R-:W-:Y:S01]  /*28660*/  ISETP.NE.U32.AND P0, PT, RZ, UR4, PT ;  /* 0x00000004ff007c0c */ /* 0x000fe2000bf05070 */
[----:B------:R-:W-:Y:S01]  /*28670*/  IMAD.MOV.U32 R37, RZ, RZ, RZ ;  /* 0x000000ffff257224 */ /* 0x000fe200078e00ff */
[----:B------:R-:W-:-:S02]  /*28680*/  ULDC.64 UR6, c[0x0][0xa10] ;  /* 0x0002840000067ab9 */ /* 0x000fc40000000a00 */
[----:B------:R-:W-:Y:S02]  /*28690*/  ISETP.NE.AND.EX P0, PT, RZ, UR5, PT, P0 ;  /* 0x00000005ff007c0c */ /* 0x000fe4000bf05300 */
[----:B------:R-:W-:-:S04]  /*286a0*/  ISETP.NE.U32.AND P2, PT, RZ, UR6, PT ;  /* 0x00000006ff007c0c */ /* 0x000fc8000bf45070 */
[----:B------:R-:W-:Y:S01]  /*286b0*/  ISETP.NE.AND.EX P2, PT, RZ, UR7, PT, P2 ;  /* 0x00000007ff007c0c */ /* 0x000fe2000bf45320 */
[----:B------:R-:W-:Y:S01]  /*286c0*/  IMAD.MOV.U32 R27, RZ, RZ, RZ ;  /* 0x000000ffff1b7224 */ /* 0x000fe200078e00ff */
[----:B0---4-:R-:W-:-:S05]  /*286d0*/  SHF.R.S32.HI R0, RZ, 0x1f, R23 ;  /* 0x0000001fff007819 */ /* 0x011fca0000011417 */
[C---:B------:R-:W-:Y:S01]  /*286e0*/  @P0 LEA R2, P1, R23.reuse, UR4, 0x2 ;  /* 0x0000000417020c11 */ /* 0x040fe2000f8210ff */
[C---:B------:R-:W-:Y:S01]  /*286f0*/  IMAD.SHL.U32 R24, R23.reuse, 0x4, RZ ;  /* 0x0000000417187824 */ /* 0x040fe200078e00ff */
[C-C-:B------:R-:W-:Y:S01]  /*28700*/  SHF.L.U64.HI R25, R23.reuse, 0x2, R0.reuse ;  /* 0x0000000217197819 */ /* 0x140fe20000010200 */
[----:B------:R0:W-:Y:S01]  /*28710*/  STL [R1+0x28], R0 ;  /* 0x0000280001007387 */ /* 0x0001e20000100800 */
[----:B------:R-:W-:Y:S01]  /*28720*/  @P0 LEA.HI.X R3, R23, UR5, R0, 0x2, P1 ;  /* 0x0000000517030c11 */ /* 0x000fe200088f1400 */
[----:B------:R-:W-:Y:S01]  /*28730*/  ULDC.64 UR4, c[0x0][0xa00] ;  /* 0x0002800000047ab9 */ /* 0x000fe20000000a00 */
[----:B------:R-:W-:-:S03]  /*28740*/  ISETP.NE.U32.AND P1, PT, RZ, UR8, PT ;  /* 0x00000008ff007c0c */ /* 0x000fc6000bf25070 */
[----:B------:R1:W5:Y:S01]  /*28750*/  @P0 LDG.E R37, desc[UR50][R2.64] ;  /* 0x0000003202250981 */ /* 0x000362000c1e1900 */
[----:B------:R-:W-:Y:S02]  /*28760*/  ISETP.NE.AND.EX P1, PT, RZ, UR9, PT, P1 ;  /* 0x00000009ff007c0c */ /* 0x000fe4000bf25310 */
[----:B------:R-:W-:Y:S01]  /*28770*/  ISETP.NE.U32.AND P0, PT, RZ, UR4, PT ;  /* 0x00000004ff007c0c */ /* 0x000fe2000bf05070 */
[----:B0-----:R-:W-:Y:S01]  /*28780*/  IMAD.MOV.U32 R0, RZ, RZ, RZ ;  /* 0x000000ffff007224 */ /* 0x001fe200078e00ff */
[C---:B------:R-:W-:Y:S02]  /*28790*/  IADD3 R4, P4, R24.reuse, UR6, RZ ;  /* 0x0000000618047c10 */ /* 0x040fe4000ff9e0ff */
[----:B------:R-:W-:Y:S02]  /*287a0*/  ISETP.NE.AND.EX P0, PT, RZ, UR5, PT, P0 ;  /* 0x00000005ff007c0c */ /* 0x000fe4000bf05300 */
[----:B------:R-:W-:Y:S02]  /*287b0*/  IADD3.X R5, R25, UR7, RZ, P4, !PT ;  /* 0x0000000719057c10 */ /* 0x000fe4000a7fe4ff */
[----:B-1----:R-:W-:Y:S01]  /*287c0*/  IADD3 R2, P3, R24, UR4, RZ ;  /* 0x0000000418027c10 */ /* 0x002fe2000ff7e0ff */
[----:B------:R-:W-:-:S02]  /*287d0*/  ULDC UR4, c[0x0][0x288] ;  /* 0x0000a20000047ab9 */ /* 0x000fc40000000800 */
[----:B------:R-:W5:Y:S01]  /*287e0*/  @P2 LDG.E R0, desc[UR50][R4.64] ;  /* 0x0000003204002981 */ /* 0x000f62000c1e1900 */
[C---:B------:R-:W-:Y:S02]  /*287f0*/  IADD3.X R3, R25.reuse, UR5, RZ, P3, !PT ;  /* 0x0000000519037c10 */ /* 0x040fe40009ffe4ff */
[----:B------:R-:W-:Y:S02]  /*28800*/  @P1 IADD3 R6, P3, R24, UR8, RZ ;  /* 0x0000000818061c10 */ /* 0x000fe4000ff7e0ff */
[----:B------:R-:W-:Y:S01]  /*28810*/  MOV R8, UR4 ;  /* 0x0000000400087c02 */ /* 0x000fe20008000f00 */
[----:B------:R-:W5:Y:S01]  /*28820*/  @P0 LDG.E R27, desc[UR50][R2.64] ;  /* 0x00000032021b0981 */ /* 0x000f62000c1e1900 */
[----:B------:R-:W-:Y:S01]  /*28830*/  @P1 IADD3.X R7, R25, UR9, RZ, P3, !PT ;  /* 0x0000000919071c10 */ /* 0x000fe20009ffe4ff */
[----:B------:R-:W-:-:S04]  /*28840*/  ULDC.64 UR4, c[0x0][0x418] ;  /* 0x0001060000047ab9 */ /* 0x000fc80000000a00 */
[----:B------:R0:W2:Y:S01]  /*28850*/  @P1 LDG.E R8, desc[UR50][R6.64] ;  /* 0x0000003206081981 */ /* 0x0000a2000c1e1900 */
[----:B------:R-:W-:-:S03]  /*28860*/  UISETP.NE.U32.AND UP0, UPT, UR4, URZ, UPT ;  /* 0x0000003f0400728c */ /* 0x000fc6000bf05070 */
[----:B------:R-:W-:Y:S01]  /*28870*/  ULDC UR4, c[0x0][0x424] ;  /* 0x0001090000047ab9 */ /* 0x000fe20000000800 */
[----:B------:R-:W-:-:S03]  /*28880*/  UISETP.NE.AND.EX UP0, UPT, UR5, URZ, UPT, UP0 ;  /* 0x0000003f0500728c */ /* 0x000fc6000bf05300 */
[----:B------:R-:W-:Y:S01]  /*28890*/  ULDC UR5, c[0x0][0x2f0] ;  /* 0x0000bc0000057ab9 */ /* 0x000fe20000000800 */
[----:B------:R-:W-:-:S04]  /*288a0*/  USEL UR4, UR4, 0x1, UP0 ;  /* 0x0000000104047887 */ /* 0x000fc80008000000 */
[----:B------:R-:W-:-:S03]  /*288b0*/  UIMAD UR4, UR4, UR5, URZ ;  /* 0x00000005040472a4 */ /* 0x000fc6000f8e023f */
[----:B------:R-:W-:Y:S02]  /*288c0*/  ULDC UR5, c[0x0][0x348] ;  /* 0x0000d20000057ab9 */ /* 0x000fe40000000800 */
[----:B0-----:R-:W-:Y:S01]  /*288d0*/  IMAD.U32 R6, RZ, RZ, UR5 ;  /* 0x00000005ff067e24 */ /* 0x001fe2000f8e00ff */
[----:B--2---:R0:W-:Y:S02]  /*288e0*/  STL [R1+0x2c], R8 ;  /* 0x00002c0801007387 */ /* 0x0041e40000100800 */
[----:B0-----:R-:W-:Y:S01]  /*288f0*/  IMAD.U32 R8, RZ, RZ, UR4 ;  /* 0x00000004ff087e24 */ /* 0x001fe2000f8e00ff */
[----:B------:R-:W-:Y:S06]  /*28900*/  @P1 BRA `(.L_x_643) ;  /* 0x0000000000141947 */ /* 0x000fec0003800000 */
[----:B------:R-:W-:Y:S05]  /*28910*/  @!P0 BRA `(.L_x_643) ;  /* 0x0000000000108947 */ /* 0x000fea0003800000 */
[----:B------:R-:W2:Y:S04]  /*28920*/  LDG.E R7, desc[UR50][R2.64] ;  /* 0x0000003202077981 */ /* 0x000ea8000c1e1900 */
[----:B------:R-:W2:Y:S02]  /*28930*/  LDG.E R2, desc[UR50][R2.64+0x4] ;  /* 0x0000043202027981 */ /* 0x000ea4000c1e1900 */
[----:B--2---:R-:W-:-:S05]  /*28940*/  IMAD.IADD R2, R2, 0x1, -R7 ;  /* 0x0000000102027824 */ /* 0x004fca00078e0a07 */
[----:B------:R0:W-:Y:S02]  /*28950*/  STL [R1+0x2c], R2 ;  /* 0x00002c0201007387 */ /* 0x0001e40000100800 */
.L_x_643:
[----:B------:R-:W-:Y:S01]  /*28960*/  ULDC.64 UR4, c[0x0][0xa20] ;  /* 0x0002880000047ab9 */ /* 0x000fe20000000a00 */
[C---:B------:R-:W-:Y:S01]  /*28970*/  LOP3.LUT R7, R18.reuse, 0xff000000, RZ, 0xc0, !PT ;  /* 0xff00000012077812 */ /* 0x040fe200078ec0ff */
[----:B------:R-:W-:Y:S01]  /*28980*/  IMAD.MOV.U32 R32, RZ, RZ, R23 ;  /* 0x000000ffff207224 */ /* 0x000fe200078e0017 */
[----:B------:R-:W-:Y:S02]  /*28990*/  ISETP.NE.U32.AND P0, PT, RZ, UR4, PT ;  /* 0x00000004ff007c0c */ /* 0x000fe4000bf05070 */
[----:B------:R-:W-:Y:S02]  /*289a0*/  SHF.R.U32.HI R7, RZ, 0x8, R7 ;  /* 0x00000008ff077819 */ /* 0x000fe40000011607 */
[----:B------:R-:W-:Y:S02]  /*289b0*/  ISETP.NE.AND.EX P0, PT, RZ, UR5, PT, P0 ;  /* 0x00000005ff007c0c */ /* 0x000fe4000bf05300 */
[C---:B0-----:R-:W-:Y:S02]  /*289c0*/  LOP3.LUT R2, R18.reuse, 0xff0000, RZ, 0xc0, !PT ;  /* 0x00ff000012027812 */ /* 0x041fe400078ec0ff */
[----:B------:R-:W-:-:S02]  /*289d0*/  LOP3.LUT R18, R18, 0xffff, RZ, 0xc0, !PT ;  /* 0x0000ffff12127812 */ /* 0x000fc400078ec0ff */
[----:B------:R-:W-:-:S07]  /*289e0*/  LEA.HI R7, R2, R7, RZ, 0x10 ;  /* 0x0000000702077211 */ /* 0x000fce00078f80ff */
[----:B------:R-:W-:Y:S05]  /*289f0*/  @!P0 BRA `(.L_x_644) ;  /* 0x0000000000108947 */ /* 0x000fea0003800000 */
[----:B------:R-:W-:-:S04]  /*28a00*/  IADD3 R2, P0, R24, UR4, RZ ;  /* 0x0000000418027c10 */ /* 0x000fc8000ff1e0ff */
[----:B------:R-:W-:-:S05]  /*28a10*/  IADD3.X R3, R25, UR5, RZ, P0, !PT ;  /* 0x0000000519037c10 */ /* 0x000fca00087fe4ff */
[----:B------:R0:W5:Y:S01]  /*28a20*/  LDG.E R8, desc[UR50][R2.64] ;  /* 0x0000003202087981 */ /* 0x000162000c1e1900 */
[----:B------:R-:W-:Y:S05]  /*28a30*/  BRA `(.L_x_645) ;  /* 0x0000000000247947 */ /* 0x000fea0003800000 */
.L_x_644:
[----:B------:R-:W-:Y:S02]  /*28a40*/  ULDC.64 UR4, c[0x0][0xa08] ;  /* 0x0002820000047ab9 */ /* 0x000fe40000000a00 */
[----:B------:R-:W-:-:S04]  /*28a50*/  ISETP.NE.U32.AND P0, PT, RZ, UR4, PT ;  /* 0x00000004ff007c0c */ /* 0x000fc8000bf05070 */
[----:B------:R-:W-:-:S13]  /*28a60*/  ISETP.NE.AND.EX P0, PT, RZ, UR5, PT, P0 ;  /* 0x00000005ff007c0c */ /* 0x000fda000bf05300 */
[----:B------:R-:W-:Y:S05]  /*28a70*/  @!P0 BRA `(.L_x_645) ;  /* 0x0000000000148947 */ /* 0x000fea0003800000 */
[----:B------:R-:W0:Y:S02]  /*28a80*/  LDC.64 R2, c[0x0][0xa08] ;  /* 0x00028200ff027b82 */ /* 0x000e240000000a00 */
[----:B0-----:R-:W-:-:S05]  /*28a90*/  IMAD.WIDE R2, R32, 0x4, R2 ;  /* 0x0000000420027825 */ /* 0x001fca00078e0202 */
[----:B------:R-:W2:Y:S04]  /*28aa0*/  LDG.E R8, desc[UR50][R2.64] ;  /* 0x0000003202087981 */ /* 0x000ea8000c1e1900 */
[----:B------:R-:W2:Y:S02]  /*28ab0*/  LDG.E R2, desc[UR50][R2.64+0x4] ;  /* 0x0000043202027981 */ /* 0x000ea4000c1e1900 */
[----:B--2---:R-:W-:-:S07]  /*28ac0*/  IADD3 R8, -R8, R2, RZ ;  /* 0x0000000208087210 */ /* 0x004fce0007ffe1ff */
.L_x_645:
[----:B0-----:R-:W2:Y:S04]  /*28ad0*/  @P2 LDG.E R2, desc[UR50][R4.64] ;  /* 0x0000003204022981 */ /* 0x001ea8000c1e1900 */
[----:B------:R0:W2:Y:S01]  /*28ae0*/  @P2 LDG.E R4, desc[UR50][R4.64+0x4] ;  /* 0x0000043204042981 */ /* 0x0000a2000c1e1900 */
[----:B-----5:R-:W-:Y:S01]  /*28af0*/  IMAD.IADD R8, R8, 0x1, -R37 ;  /* 0x0000000108087824 */ /* 0x020fe200078e0a25 */
[----:B------:R-:W-:Y:S01]  /*28b00*/  BSSY B0, `(.L_x_646) ;  /* 0x0000029000007945 */ /* 0x000fe20003800000 */
[----:B------:R-:W-:Y:S02]  /*28b10*/  MOV R3, RZ ;  /* 0x000000ff00037202 */ /* 0x000fe40000000f00 */
[----:B0-----:R-:W-:Y:S01]  /*28b20*/  SHF.R.U32.HI R5, RZ, 0x10, R7 ;  /* 0x00000010ff057819 */ /* 0x001fe20000011607 */
[----:B--2---:R-:W-:Y:S01]  /*28b30*/  @P2 IMAD.IADD R6, R4, 0x1, -R2 ;  /* 0x0000000104062824 */ /* 0x004fe200078e0a02 */
[----:B------:R-:W-:-:S03]  /*28b40*/  LOP3.LUT R4, R7, 0xff, RZ, 0xc0, !PT ;  /* 0x000000ff07047812 */ /* 0x000fc600078ec0ff */
[----:B------:R-:W-:-:S04]  /*28b50*/  IMAD.IADD R26, R8, 0x1, R6 ;  /* 0x00000001081a7824 */ /* 0x000fc800078e0206 */
[C---:B------:R-:W-:Y:S01]  /*28b60*/  VIADD R28, R26.reuse, 0x9f ;  /* 0x0000009f1a1c7836 */ /* 0x040fe20000000000 */
[----:B------:R-:W-:-:S03]  /*28b70*/  ISETP.GE.AND P1, PT, R26, 0x1, PT ;  /* 0x000000011a00780c */ /* 0x000fc60003f26270 */
[----:B------:R-:W-:-:S05]  /*28b80*/  IMAD.HI R28, R28, 0x66666667, RZ ;  /* 0x666666671c1c7827 */ /* 0x000fca00078e02ff */
[----:B------:R-:W-:-:S04]  /*28b90*/  SHF.R.U32.HI R2, RZ, 0x1f, R28 ;  /* 0x0000001fff027819 */ /* 0x000fc8000001161c */
[----:B------:R-:W-:Y:S01]  /*28ba0*/  LEA.HI.SX32 R28, R28, R2, 0x1a ;  /* 0x000000021c1c7211 */ /* 0x000fe200078fd2ff */
[----:B------:R-:W-:Y:S06]  /*28bb0*/  @!P1 BRA `(.L_x_647) ;  /* 0x0000000000749947 */ /* 0x000fec0003800000 */
[----:B------:R-:W-:Y:S01]  /*28bc0*/  ISETP.NE.AND P0, PT, R5, RZ, PT ;  /* 0x000000ff0500720c */ /* 0x000fe20003f05270 */
[----:B------:R-:W-:-:S03]  /*28bd0*/  ULDC UR4, c[0x0][0x9f0] ;  /* 0x00027c0000047ab9 */ /* 0x000fc60000000800 */
[----:B------:R-:W-:-:S04]  /*28be0*/  SEL R7, R5, UR4, P0 ;  /* 0x0000000405077c07 */ /* 0x000fc80008000000 */
[----:B------:R-:W-:Y:S02]  /*28bf0*/  IABS R10, R7 ;  /* 0x00000007000a7213 */ /* 0x000fe40000000000 */
[----:B------:R-:W-:Y:S02]  /*28c00*/  IADD3 R9, R7, -0x1, R28 ;  /* 0xffffffff07097810 */ /* 0x000fe40007ffe01c */
[----:B------:R-:W0:Y:S08]  /*28c10*/  I2F.RP R2, R10 ;  /* 0x0000000a00027306 */ /* 0x000e300000209400 */
[----:B0-----:R-:W0:Y:S02]  /*28c20*/  MUFU.RCP R2, R2 ;  /* 0x0000000200027308 */ /* 0x001e240000001000 */
[----:B0-----:R-:W-:-:S06]  /*28c30*/  VIADD R2, R2, 0xffffffe ;  /* 0x0ffffffe02027836 */ /* 0x001fcc0000000000 */
[----:B------:R0:W1:Y:S02]  /*28c40*/  F2I.FTZ.U32.TRUNC.NTZ R3, R2 ;  /* 0x0000000200037305 */ /* 0x000064000021f000 */
[----:B0-----:R-:W-:-:S04]  /*28c50*/  LOP3.LUT R2, R9, R7, RZ, 0x3c, !PT ;  /* 0x0000000709027212 */ /* 0x001fc800078e3cff */
[----:B------:R-:W-:Y:S01]  /*28c60*/  ISETP.GE.AND P4, PT, R2, RZ, PT ;  /* 0x000000ff0200720c */ /* 0x000fe20003f86270 */
[----:B-1----:R-:W-:-:S04]  /*28c70*/  IMAD.MOV R2, RZ, RZ, -R3 ;  /* 0x000000ffff027224 */ /* 0x002fc800078e0a03 */
[----:B------:R-:W-:Y:S02]  /*28c80*/  IMAD R11, R2, R10, RZ ;  /* 0x0000000a020b7224 */ /* 0x000fe400078e02ff */
[----:B------:R-:W-:-:S04]  /*28c90*/  IMAD.MOV.U32 R2, RZ, RZ, RZ ;  /* 0x000000ffff027224 */ /* 0x000fc800078e00ff */
[----:B------:R-:W-:Y:S01]  /*28ca0*/  IMAD.HI.U32 R11, R3, R11, R2 ;  /* 0x0000000b030b7227 */ /* 0x000fe200078e0002 */
[----:B------:R-:W-:Y:S02]  /*28cb0*/  IABS R2, R9 ;  /* 0x0000000900027213 */ /* 0x000fe40000000000 */
[----:B------:R-:W-:-:S03]  /*28cc0*/  IABS R3, R7 ;  /* 0x0000000700037213 */ /* 0x000fc60000000000 */
[----:B------:R-:W-:-:S04]  /*28cd0*/  IMAD.HI.U32 R11, R11, R2, RZ ;  /* 0x000000020b0b7227 */ /* 0x000fc800078e00ff */
[----:B------:R-:W-:-:S04]  /*28ce0*/  IMAD.MOV R3, RZ, RZ, -R3 ;  /* 0x000000ffff037224 */ /* 0x000fc800078e0a03 */
[----:B------:R-:W-:-:S05]  /*28cf0*/  IMAD R2, R11, R3, R2 ;  /* 0x000000030b027224 */ /* 0x000fca00078e0202 */
[----:B------:R-:W-:-:S13]  /*28d00*/  ISETP.GT.U32.AND P3, PT, R10, R2, PT ;  /* 0x000000020a00720c */ /* 0x000fda0003f64070 */
[-C--:B------:R-:W-:Y:S01]  /*28d10*/  @!P3 IADD3 R2, R2, -R10.reuse, RZ ;  /* 0x8000000a0202b210 */ /* 0x080fe20007ffe0ff */
[----:B------:R-:W-:Y:S01]  /*28d20*/  @!P3 VIADD R11, R11, 0x1 ;  /* 0x000000010b0bb836 */ /* 0x000fe20000000000 */
[----:B------:R-:W-:Y:S02]  /*28d30*/  ISETP.NE.AND P3, PT, R7, RZ, PT ;  /* 0x000000ff0700720c */ /* 0x000fe40003f65270 */
[----:B------:R-:W-:-:S13]  /*28d40*/  ISETP.GE.U32.AND P0, PT, R2, R10, PT ;  /* 0x0000000a0200720c */ /* 0x000fda0003f06070 */
[----:B------:R-:W-:-:S04]  /*28d50*/  @P0 VIADD R11, R11, 0x1 ;  /* 0x000000010b0b0836 */ /* 0x000fc80000000000 */
[----:B------:R-:W-:-:S04]  /*28d60*/  IMAD.MOV.U32 R3, RZ, RZ, R11 ;  /* 0x000000ffff037224 */ /* 0x000fc800078e000b */
[----:B------:R-:W-:Y:S01]  /*28d70*/  @!P4 IMAD.MOV R3, RZ, RZ, -R3 ;  /* 0x000000ffff03c224 */ /* 0x000fe200078e0a03 */
[----:B------:R-:W-:-:S07]  /*28d80*/  @!P3 LOP3.LUT R3, RZ, R7, RZ, 0x33, !PT ;  /* 0x00000007ff03b212 */ /* 0x000fce00078e33ff */
.L_x_647:
[----:B------:R-:W-:Y:S05]  /*28d90*/  BSYNC B0 ;  /* 0x0000000000007941 */ /* 0x000fea0003800000 */
.L_x_646:
[-C--:B------:R-:W-:Y:S01]  /*28da0*/  IMAD R2, R4, R3.reuse, RZ ;  /* 0x0000000304027224 */ /* 0x080fe200078e02ff */
[----:B------:R-:W-:Y:S04]  /*28db0*/  BSSY B0, `(.L_x_648) ;  /* 0x0000151000007945 */ /* 0x000fe80003800000 */
[C---:B------:R-:W-:Y:S01]  /*28dc0*/  VIADDMNMX R3, R2.reuse, R3, R28, PT ;  /* 0x0000000302037246 */ /* 0x040fe2000380011c */
[----:B------:R-:W-:-:S04]  /*28dd0*/  IMAD R2, R2, 0xa0, -R8 ;  /* 0x000000a002027824 */ /* 0x000fc800078e0a08 */
[----:B------:R-:W-:-:S05]  /*28de0*/  IMAD R3, R3, 0xa0, -R8 ;  /* 0x000000a003037824 */ /* 0x000fca00078e0a08 */
[----:B------:R-:W-:Y:S02]  /*28df0*/  VIMNMX R3, R3, R6, PT ;  /* 0x0000000603037248 */ /* 0x000fe40003fe0100 */
[----:B------:R-:W-:-:S04]  /*28e00*/  VIMNMX R6, RZ, R2, !PT ;  /* 0x00000002ff067248 */ /* 0x000fc80007fe0100 */
[----:B------:R-:W-:Y:S01]  /*28e10*/  ISETP.GT.AND P0, PT, R3, R6, PT ;  /* 0x000000060300720c */ /* 0x000fe20003f04270 */
[----:B------:R-:W-:-:S05]  /*28e20*/  IMAD.WIDE.U32 R6, R6, -0x33333333, RZ ;  /* 0xcccccccd06067825 */ /* 0x000fca00078e00ff */
[----:B------:R-:W-:-:S07]  /*28e30*/  SHF.R.U32.HI R6, RZ, 0x7, R7 ;  /* 0x00000007ff067819 */ /* 0x000fce0000011607 */
[----:B------:R-:W-:Y:S01]  /*28e40*/  @P0 IADD3 R2, R3, 0x9f, RZ ;  /* 0x0000009f03020810 */ /* 0x000fe20007ffe0ff */
[----:B------:R-:W-:-:S04]  /*28e50*/  IMAD.MOV.U32 R3, RZ, RZ, R6 ;  /* 0x000000ffff037224 */ /* 0x000fc800078e0006 */
[----:B------:R-:W-:-:S05]  /*28e60*/  @P0 IMAD.HI R2, R2, 0x66666667, RZ ;  /* 0x6666666702020827 */ /* 0x000fca00078e02ff */
[----:B------:R-:W-:-:S04]  /*28e70*/  @P0 SHF.R.U32.HI R7, RZ, 0x1f, R2 ;  /* 0x0000001fff070819 */ /* 0x000fc80000011602 */
[----:B------:R-:W-:Y:S02]  /*28e80*/  @P0 LEA.HI.SX32 R3, R2, R7, 0x1a ;  /* 0x0000000702030211 */ /* 0x000fe400078fd2ff */
[----:B------:R-:W-:Y:S02]  /*28e90*/  PLOP3.LUT P0, PT, PT, PT, PT, 0x80, 0x0 ;  /* 0x000000000000781c */ /* 0x000fe40003f0f070 */
[----:B------:R-:W-:-:S13]  /*28ea0*/  ISETP.GT.AND P3, PT, R3, R6, PT ;  /* 0x000000060300720c */ /* 0x000fda0003f64270 */
[----:B------:R-:W-:Y:S05]  /*28eb0*/  @!P3 BRA `(.L_x_649) ;  /* 0x000000140000b947 */ /* 0x000fea0003800000 */
[----:B------:R-:W-:Y:S01]  /*28ec0*/  UMOV UR4, 0xffffffff ;  /* 0xffffffff00047882 */ /* 0x000fe20000000000 */
[----:B------:R-:W-:Y:S02]  /*28ed0*/  SEL R2, R32, RZ, !P2 ;  /* 0x000000ff20027207 */ /* 0x000fe40005000000 */
[----:B------:R-:W-:Y:S05]  /*28ee0*/  BRA.DIV UR4, `(.L_x_650) ;  /* 0x000000b604607947 */ /* 0x000fea000b800000 */
[----:B------:R-:W0:Y:S02]  /*28ef0*/  S2R R7, SR_TID.X ;  /* 0x0000000000077919 */ /* 0x000e240000002100 */
[----:B0-----:R-:W-:-:S04]  /*28f00*/  SHF.R.U32.HI R7, RZ, 0x5, R7 ;  /* 0x00000005ff077819 */ /* 0x001fc80000011607 */
[----:B------:R-:W-:-:S05]  /*28f10*/  LOP3.LUT R7, R7, 0x3, RZ, 0xc0, !PT ;  /* 0x0000000307077812 */ /* 0x000fca00078ec0ff */
[----:B------:R0:W1:Y:S02]  /*28f20*/  SHFL.IDX PT, R14, R7, RZ, 0x1f ;  /* 0x00001fff070e7589 */ /* 0x00006400000e0000 */
.L_x_961:
[----:B-1----:R-:W-:Y:S02]  /*28f30*/  ISETP.NE.AND P0, PT, R14, RZ, PT ;  /* 0x000000ff0e00720c */ /* 0x002fe40003f05270 */
[----:B------:R-:W-:-:S11]  /*28f40*/  PLOP3.LUT P6, PT, PT, PT, PT, 0x8, 0x0 ;  /* 0x000000000000781c */ /* 0x000fd60003fce170 */
[----:B------:R-:W-:Y:S05]  /*28f50*/  @P0 BRA `(.L_x_651) ;  /* 0x00000000000c0947 */ /* 0x000fea0003800000 */
[----:B------:R-:W-:-:S03]  /*28f60*/  UMOV UR4, 0xffffffff ;  /* 0xffffffff00047882 */ /* 0x000fc60000000000 */
[----:B------:R-:W-:Y:S05]  /*28f70*/  BRA.DIV UR4, `(.L_x_652) ;  /* 0x000000b604707947 */ /* 0x000fea000b800000 */
[----:B------:R-:W-:-:S13]  /*28f80*/  ELECT P6, URZ, PT ;  /* 0x00000000003f782f */ /* 0x000fda00038c0000 */
.L_x_651:
[----:B0-----:R-:W2:Y:S01]  /*28f90*/  LDL R7, [R1+0x30] ;  /* 0x0000300001077983 */ /* 0x001ea20000100800 */
[----:B------:R-:W-:Y:S01]  /*28fa0*/  BSSY B1, `(.L_x_653) ;  /* 0x0000008000017945 */ /* 0x000fe20003800000 */
[----:B--2---:R-:W-:-:S05]  /*28fb0*/  VIADD R7, R7, 0x1 ;  /* 0x0000000107077836 */ /* 0x004fca0000000000 */
[----:B------:R-:W-:-:S04]  /*28fc0*/  LEA.HI R8, R7, R7, RZ, 0x1 ;  /* 0x0000000707087211 */ /* 0x000fc800078f08ff */
[----:B------:R-:W-:-:S05]  /*28fd0*/  LOP3.LUT R8, R8, 0xfffffffe, RZ, 0xc0, !PT ;  /* 0xfffffffe08087812 */ /* 0x000fca00078ec0ff */
[----:B------:R-:W-:-:S05]  /*28fe0*/  IMAD.IADD R7, R7, 0x1, -R8 ;  /* 0x0000000107077824 */ /* 0x000fca00078e0a08 */
[----:B------:R-:W-:-:S04]  /*28ff0*/  SHF.L.U32 R7, R7, 0x1f, RZ ;  /* 0x0000001f07077819 */ /* 0x000fc800000006ff */
[----:B------:R-:W0:Y:S02]  /*29000*/  SYNCS.PHASECHK.TRANS64.TRYWAIT P0, [R22+URZ+0x33420], R7 ;  /* 0x03342007160075a7 */ /* 0x000e24000800017f */
[----:B0-----:R-:W-:Y:S05]  /*29010*/  @!P0 BRA `(.L_x_654) ;  /* 0x000000b400688947 */ /* 0x001fea0003800000 */
.L_x_964:
[----:B------:R-:W-:Y:S05]  /*29020*/  BSYNC B1 ;  /* 0x0000000000017941 */ /* 0x000fea0003800000 */
.L_x_653:
[----:B------:R-:W-:Y:S04]  /*29030*/  BSSY B1, `(.L_x_655) ;  /* 0x000008b000017945 */ /* 0x000fe80003800000 */
[----:B------:R-:W-:Y:S05]  /*29040*/  @!P6 BRA `(.L_x_656) ;  /* 0x000000080024e947 */ /* 0x000fea0003800000 */
[----:B------:R-:W-:Y:S01]  /*29050*/  IMAD R11, R31, 0x8, R22 ;  /* 0x000000081f0b7824 */ /* 0x000fe200078e0216 */
[----:B------:R-:W-:Y:S01]  /*29060*/  SHF.L.U32 R10, R35, 0x1f, RZ ;  /* 0x0000001f230a7819 */ /* 0x000fe200000006ff */
[----:B------:R-:W1:Y:S01]  /*29070*/  S2R R8, SR_TID.X ;  /* 0x0000000000087919 */ /* 0x000e620000002100 */
[----:B------:R-:W-:Y:S02]  /*29080*/  BSSY B2, `(.L_x_657) ;  /* 0x0000005000027945 */ /* 0x000fe40003800000 */
[----:B------:R-:W2:Y:S01]  /*29090*/  SYNCS.PHASECHK.TRANS64.TRYWAIT P0, [R11+URZ+0x334a0], R10 ;  /* 0x0334a00a0b0075a7 */ /* 0x000ea2000800017f */
[----:B-1----:R-:W-:-:S04]  /*290a0*/  LOP3.LUT R8, R8, 0x7f, RZ, 0xc0, !PT ;  /* 0x0000007f08087812 */ /* 0x002fc800078ec0ff */
[----:B------:R-:W-:Y:S01]  /*290b0*/  ISETP.NE.AND P2, PT, R8, RZ, PT ;  /* 0x000000ff0800720c */ /* 0x000fe20003f45270 */
[----:B--2---:R-:W-:-:S12]  /*290c0*/  @!P0 BRA `(.L_x_658) ;  /* 0x000000b400508947 */ /* 0x004fd80003800000 */
.L_x_965:
[----:B------:R-:W-:Y:S05]  /*290d0*/  BSYNC B2 ;  /* 0x0000000000027941 */ /* 0x000fea0003800000 */
.L_x_657:
[----:B------:R-:W-:Y:S04]  /*290e0*/  BSSY B2, `(.L_x_659) ;  /* 0x0000009000027945 */ /* 0x000fe80003800000 */
[----:B------:R-:W-:Y:S05]  /*290f0*/  @P2 BRA `(.L_x_660) ;  /* 0x00000000001c2947 */ /* 0x000fea0003800000 */
[----:B0-----:R-:W0:Y:S02]  /*29100*/  S2R R7, SR_TID.X ;  /* 0x0000000000077919 */ /* 0x001e240000002100 */
[----:B0-----:R-:W-:Y:S02]  /*29110*/  LOP3.LUT R8, R7, 0x1f, RZ, 0xc0, !PT ;  /* 0x0000001f07087812 */ /* 0x001fe400078ec0ff */
[----:B------:R-:W-:Y:S02]  /*29120*/  MOV R7, 0x7800 ;  /* 0x0000780000077802 */ /* 0x000fe40000000f00 */
[----:B------:R-:W-:Y:S02]  /*29130*/  ISETP.NE.AND P0, PT, R8, RZ, PT ;  /* 0x000000ff0800720c */ /* 0x000fe40003f05270 */
[----:B------:R2:W-:Y:S11]  /*29140*/  SYNCS.ARRIVE.TRANS64 RZ, [R11+URZ+0x33490], R7 ;  /* 0x033490070bff79a7 */ /* 0x0005f6000800003f */
[----:B--2---:R-:W-:Y:S05]  /*29150*/  @!P0 BRA `(.L_x_660) ;  /* 0x0000000000048947 */ /* 0x004fea0003800000 */
[----:B------:R-:W-:Y:S01]  /*29160*/  BPT.TRAP 0x1 ;  /* 0x000000040000795c */ /* 0x000fe20000300000 */
.L_x_660:
[----:B------:R-:W-:Y:S05]  /*29170*/  BSYNC B2 ;  /* 0x0000000000027941 */ /* 0x000fea0003800000 */
.L_x_659:
[----:B------:R-:W-:Y:S01]  /*29180*/  IMAD.MOV.U32 R20, RZ, RZ, RZ ;  /* 0x000000ffff147224 */ /* 0x000fe200078e00ff */
[----:B------:R-:W-:Y:S01]  /*29190*/  UIADD3 UR4, UP0, UR40, 0x570, URZ ;  /* 0x0000057028047890 */ /* 0x000fe2000ff1e03f */
[----:B------:R-:W-:Y:S01]  /*291a0*/  IMAD R8, R3, 0xa0, R0 ;  /* 0x000000a003087824 */ /* 0x000fe200078e0200 */
[----:B------:R-:W-:Y:S01]  /*291b0*/  PLOP3.LUT P0, PT, PT, PT, PT, 0x80, 0x0 ;  /* 0x000000000000781c */ /* 0x000fe20003f0f070 */
[----:B------:R-:W-:Y:S01]  /*291c0*/  IMAD R9, R31, 0x7800, R22 ;  /* 0x000078001f097824 */ /* 0x000fe200078e0216 */
[----:B------:R-:W-:Y:S01]  /*291d0*/  R2UR UR10, R20 ;  /* 0x00000000140a72ca */ /* 0x000fe200000e0000 */
[----:B------:R-:W-:Y:S01]  /*291e0*/  VIADD R8, R8, 0xffffff60 ;  /* 0xffffff6008087836 */ /* 0x000fe20000000000 */
[----:B------:R-:W-:Y:S01]  /*291f0*/  UIADD3.X UR5, URZ, UR41, URZ, UP0, !UPT ;  /* 0x000000293f057290 */ /* 0x000fe200087fe43f */
[----:B0-----:R-:W-:Y:S01]  /*29200*/  VIADD R7, R11, 0x33490 ;  /* 0x000334900b077836 */ /* 0x001fe20000000000 */
[----:B------:R-:W-:Y:S01]  /*29210*/  UMOV UR6, 0x0 ;  /* 0x0000000000067882 */ /* 0x000fe20000000000 */
[----:B------:R-:W-:Y:S01]  /*29220*/  VIADD R12, R9, 0x24200 ;  /* 0x00024200090c7836 */ /* 0x000fe20000000000 */
[----:B------:R-:W-:-:S09]  /*29230*/  UMOV UR7, 0x12f00000 ;  /* 0x12f0000000077882 */ /* 0x000fd20000000000 */
.L_x_661:
[----:B------:R-:W-:-:S13]  /*29240*/  @P0 ELECT P3, URZ, PT ;  /* 0x00000000003f082f */ /* 0x000fda0003860000 */
[----:B------:R-:W-:Y:S02]  /*29250*/  @P3 R2UR UR13, R2 ;  /* 0x00000000020d32ca */ /* 0x000fe400000e0000 */
[----:B------:R-:W-:Y:S02]  /*29260*/  @P3 R2UR UR12, R18 ;  /* 0x00000000120c32ca */ /* 0x000fe400000e0000 */
[----:B------:R-:W-:Y:S02]  /*29270*/  @P3 R2UR UR11, R8 ;  /* 0x00000000080b32ca */ /* 0x000fe400000e0000 */
[----:B------:R-:W-:Y:S02]  /*29280*/  @P3 R2UR UR9, R7 ;  /* 0x00000000070932ca */ /* 0x000fe400000e0000 */
[----:B------:R-:W-:Y:S02]  /*29290*/  @P3 R2UR UR8, R12 ;  /* 0x000000000c0832ca */ /* 0x000fe400000e0000 */
[----:B------:R-:W-:-:S02]  /*292a0*/  @P3 PLOP3.LUT P0, PT, P3, PT, PT, 0x8, 0x0 ;  /* 0x000000000000381c */ /* 0x000fc40001f0e170 */
[----:B------:R-:W-:-:S09]  /*292b0*/  PLOP3.LUT P3, PT, PT, PT, PT, 0x8, 0x0 ;  /* 0x000000000000781c */ /* 0x000fd20003f6e170 */
[----:B------:R0:W-:Y:S02]  /*292c0*/  UTMALDG.4D [UR8], [UR4], desc[UR6] ;  /* 0x00000608040075b4 */ /* 0x0001e40008019000 */
[----:B0-----:R-:W-:Y:S05]  /*292d0*/  @P0 BRA.U.ANY `(.L_x_661) ;  /* 0xfffffffd00d80947 */ /* 0x001fea000393ffff */
[----:B------:R-:W-:Y:S01]  /*292e0*/  MOV R15, 0x40 ;  /* 0x00000040000f7802 */ /* 0x000fe20000000f00 */
[----:B------:R-:W-:Y:S01]  /*292f0*/  VIADD R12, R9, 0x26a00 ;  /* 0x00026a00090c7836 */ /* 0x000fe20000000000 */
[----:B------:R-:W-:Y:S01]  /*29300*/  PLOP3.LUT P0, PT, PT, PT, PT, 0x80, 0x0 ;  /* 0x000000000000781c */ /* 0x000fe20003f0f070 */
[----:B------:R-:W-:Y:S01]  /*29310*/  UMOV UR6, 0x0 ;  /* 0x0000000000067882 */ /* 0x000fe20000000000 */
[----:B------:R-:W-:Y:S01]  /*29320*/  R2UR UR10, R15 ;  /* 0x000000000f0a72ca */ /* 0x000fe200000e0000 */
[----:B------:R-:W-:-:S14]  /*29330*/  UMOV UR7, 0x12f00000 ;  /* 0x12f0000000077882 */ /* 0x000fdc0000000000 */
.L_x_662:
        /* <DEDUP_REMOVED lines=10> */
[----:B------:R-:W-:Y:S01]  /*293e0*/  IMAD.MOV.U32 R14, RZ, RZ, 0x80 ;  /* 0x00000080ff0e7424 */ /* 0x000fe200078e00ff */
[----:B------:R-:W-:Y:S01]  /*293f0*/  PLOP3.LUT P0, PT, PT, PT, PT, 0x80, 0x0 ;  /* 0x000000000000781c */ /* 0x000fe20003f0f070 */
[----:B------:R-:W-:Y:S01]  /*29400*/  VIADD R12, R9, 0x29200 ;  /* 0x00029200090c7836 */ /* 0x000fe20000000000 */
[----:B------:R-:W-:Y:S01]  /*29410*/  UMOV UR6, 0x0 ;  /* 0x0000000000067882 */ /* 0x000fe20000000000 */
[----:B------:R-:W-:Y:S01]  /*29420*/  UMOV UR7, 0x12f00000 ;  /* 0x12f0000000077882 */ /* 0x000fe20000000000 */
[----:B------:R-:W-:-:S15]  /*29430*/  R2UR UR10, R14 ;  /* 0x000000000e0a72ca */ /* 0x000fde00000e0000 */
.L_x_663:
        /* <DEDUP_REMOVED lines=10> */
[----:B------:R-:W0:Y:S01]  /*294e0*/  SYNCS.PHASECHK.TRANS64.TRYWAIT P0, [R11+URZ+0x334c0], R10 ;  /* 0x0334c00a0b0075a7 */ /* 0x000e22000800017f */
[----:B------:R-:W-:Y:S04]  /*294f0*/  BSSY B2, `(.L_x_664) ;  /* 0x0000002000027945 */ /* 0x000fe80003800000 */
[----:B0-----:R-:W-:Y:S05]  /*29500*/  @!P0 BRA `(.L_x_665) ;  /* 0x000000b000548947 */ /* 0x001fea0003800000 */
.L_x_966:
[----:B------:R-:W-:Y:S05]  /*29510*/  BSYNC B2 ;  /* 0x0000000000027941 */ /* 0x000fea0003800000 */
.L_x_664:
[----:B------:R-:W-:Y:S01]  /*29520*/  BSSY B2, `(.L_x_666) ;  /* 0x000000b000027945 */ /* 0x000fe20003800000 */
[----:B------:R-:W-:Y:S01]  /*29530*/  IMAD.MOV.U32 R12, RZ, RZ, 0x0 ;  /* 0x00000000ff0c7424 */ /* 0x000fe200078e00ff */
[----:B------:R-:W-:Y:S02]  /*29540*/  MOV R13, 0x12f00000 ;  /* 0x12f00000000d7802 */ /* 0x000fe40000000f00 */
[----:B------:R-:W-:Y:S05]  /*29550*/  @P2 BRA `(.L_x_667) ;  /* 0x00000000001c2947 */ /* 0x000fea0003800000 */
[----:B------:R-:W2:Y:S02]  /*29560*/  S2R R7, SR_TID.X ;  /* 0x0000000000077919 */ /* 0x000ea40000002100 */
[----:B--2---:R-:W-:Y:S01]  /*29570*/  LOP3.LUT R21, R7, 0x1f, RZ, 0xc0, !PT ;  /* 0x0000001f07157812 */ /* 0x004fe200078ec0ff */
[----:B------:R-:W-:-:S03]  /*29580*/  IMAD.MOV.U32 R7, RZ, RZ, 0x7800 ;  /* 0x00007800ff077424 */ /* 0x000fc600078e00ff */
[----:B------:R-:W-:Y:S01]  /*29590*/  ISETP.NE.AND P0, PT, R21, RZ, PT ;  /* 0x000000ff1500720c */ /* 0x000fe20003f05270 */
[----:B------:R2:W-:-:S12]  /*295a0*/  SYNCS.ARRIVE.TRANS64 RZ, [R11+URZ+0x334b0], R7 ;  /* 0x0334b0070bff79a7 */ /* 0x0005d8000800003f */
[----:B--2---:R-:W-:Y:S05]  /*295b0*/  @!P0 BRA `(.L_x_667) ;  /* 0x0000000000048947 */ /* 0x004fea0003800000 */
[----:B------:R-:W-:Y:S01]  /*295c0*/  BPT.TRAP 0x1 ;  /* 0x000000040000795c */ /* 0x000fe20000300000 */
.L_x_667:
[----:B------:R-:W-:Y:S05]  /*295d0*/  BSYNC B2 ;  /* 0x0000000000027941 */ /* 0x000fea0003800000 */
.L_x_666:
[----:B------:R-:W-:Y:S01]  /*295e0*/  R2UR UR10, R20 ;  /* 0x00000000140a72ca */ /* 0x000fe200000e0000 */
[----:B------:R-:W-:Y:S01]  /*295f0*/  UIADD3 UR4, UP0, UR40, 0x670, URZ ;  /* 0x0000067028047890 */ /* 0x000fe2000ff1e03f */
[----:B------:R-:W-:Y:S01]  /*29600*/  R2UR UR6, R12 ;  /* 0x000000000c0672ca */ /* 0x000fe200000e0000 */
[----:B01----:R-:W-:Y:S01]  /*29610*/  VIADD R11, R11, 0x334b0 ;  /* 0x000334b00b0b7836 */ /* 0x003fe20000000000 */
[----:B------:R-:W-:Y:S01]  /*29620*/  R2UR UR7, R13 ;  /* 0x000000000d0772ca */ /* 0x000fe200000e0000 */
[----:B------:R-:W-:Y:S01]  /*29630*/  VIADD R7, R9, 0xf200 ;  /* 0x0000f20009077836 */ /* 0x000fe20000000000 */
[----:B------:R-:W-:Y:S01]  /*29640*/  PLOP3.LUT P0, PT, PT, PT, PT, 0x80, 0x0 ;  /* 0x000000000000781c */ /* 0x000fe20003f0f070 */
[----:B------:R-:W-:-:S12]  /*29650*/  UIADD3.X UR5, URZ, UR41, URZ, UP0, !UPT ;  /* 0x000000293f057290 */ /* 0x000fd800087fe43f */
.L_x_668:
        /* <DEDUP_REMOVED lines=10> */
[----:B------:R-:W-:Y:S01]  /*29700*/  R2UR UR10, R15 ;  /* 0x000000000f0a72ca */ /* 0x000fe200000e0000 */
[----:B------:R-:W-:Y:S01]  /*29710*/  VIADD R7, R9, 0x11a00 ;  /* 0x00011a0009077836 */ /* 0x000fe20000000000 */
[----:B------:R-:W-:Y:S02]  /*29720*/  R2UR UR6, R12 ;  /* 0x000000000c0672ca */ /* 0x000fe400000e0000 */
[----:B------:R-:W-:Y:S02]  /*29730*/  R2UR UR7, R13 ;  /* 0x000000000d0772ca */ /* 0x000fe400000e0000 */
[----:B------:R-:W-:-:S13]  /*29740*/  PLOP3.LUT P0, PT, PT, PT, PT, 0x80, 0x0 ;  /* 0x000000000000781c */ /* 0x000fda0003f0f070 */
.L_x_669:
        /* <DEDUP_REMOVED lines=10> */
[----:B------:R-:W-:Y:S02]  /*297f0*/  R2UR UR10, R14 ;  /* 0x000000000e0a72ca */ /* 0x000fe400000e0000 */
[----:B------:R-:W-:Y:S02]  /*29800*/  R2UR UR6, R12 ;  /* 0x000000000c0672ca */ /* 0x000fe400000e0000 */
[----:B------:R-:W-:Y:S02]  /*29810*/  R2UR UR7, R13 ;  /* 0x000000000d0772ca */ /* 0x000fe400000e0000 */
[----:B------:R-:W-:Y:S02]  /*29820*/  PLOP3.LUT P0, PT, PT, PT, PT, 0x80, 0x0 ;  /* 0x000000000000781c */ /* 0x000fe40003f0f070 */
[----:B------:R-:W-:-:S11]  /*29830*/  IADD3 R9, R9, 0x14200, RZ ;  /* 0x0001420009097810 */ /* 0x000fd60007ffe0ff */
.L_x_670:
        /* <DEDUP_REMOVED lines=9> */
[----:B-1----:R-:W-:Y:S05]  /*298d0*/  @P0 BRA.U.ANY `(.L_x_670) ;  /* 0xfffffffd00d80947 */ /* 0x002fea000393ffff */
.L_x_656:
[----:B------:R-:W-:Y:S05]  /*298e0*/  BSYNC B1 ;  /* 0x0000000000017941 */ /* 0x000fea0003800000 */
.L_x_655:
[----:B------:R-:W-:Y:S01]  /*298f0*/  VIADD R11, R3, 0xfffffffe ;  /* 0xfffffffe030b7836 */ /* 0x000fe20000000000 */
[----:B------:R-:W-:Y:S01]  /*29900*/  PLOP3.LUT P0, PT, PT, PT, PT, 0x8, 0x0 ;  /* 0x000000000000781c */ /* 0x000fe20003f0e170 */
[----:B------:R-:W-:-:S03]  /*29910*/  VIADD R31, R31, 0x1 ;  /* 0x000000011f1f7836 */ /* 0x000fc60000000000 */
[----:B------:R-:W-:Y:S02]  /*29920*/  ISETP.GE.AND P3, PT, R11, R6, PT ;  /* 0x000000060b00720c */ /* 0x000fe40003f66270 */
[----:B------:R-:W-:-:S04]  /*29930*/  ISETP.NE.AND P2, PT, R31, 0x2, PT ;  /* 0x000000021f00780c */ /* 0x000fc80003f45270 */
[----:B------:R-:W-:Y:S02]  /*29940*/  SEL R3, RZ, 0x1, P2 ;  /* 0x00000001ff037807 */ /* 0x000fe40001000000 */
[----:B------:R-:W-:Y:S02]  /*29950*/  SEL R31, R31, RZ, P2 ;  /* 0x000000ff1f1f7207 */ /* 0x000fe40001000000 */
[----:B------:R-:W-:-:S03]  /*29960*/  LOP3.LUT R35, R35, R3, RZ, 0x3c, !PT ;  /* 0x0000000323237212 */ /* 0x000fc600078e3cff */
[----:B------:R-:W-:Y:S05]  /*29970*/  @!P3 BRA `(.L_x_649) ;  /* 0x000000080050b947 */ /* 0x000fea0003800000 */
.L_x_687:
[----:B------:R-:W-:Y:S05]  /*29980*/  YIELD ;  /* 0x0000000000007946 */ /* 0x000fea0003800000 */
        /* <DEDUP_REMOVED lines=10> */
.L_x_967:
[----:B------:R-:W-:Y:S05]  /*29a30*/  BSYNC B2 ;  /* 0x0000000000027941 */ /* 0x000fea0003800000 */
.L_x_673:
[----:B------:R-:W-:Y:S04]  /*29a40*/  BSSY B2, `(.L_x_675) ;  /* 0x0000009000027945 */ /* 0x000fe80003800000 */
[----:B------:R-:W-:Y:S05]  /*29a50*/  @P3 BRA `(.L_x_676) ;  /* 0x00000000001c3947 */ /* 0x000fea0003800000 */
[----:B------:R-:W0:Y:S02]  /*29a60*/  S2R R3, SR_TID.X ;  /* 0x0000000000037919 */ /* 0x000e240000002100 */
[----:B0-----:R-:W-:Y:S01]  /*29a70*/  LOP3.LUT R7, R3, 0x1f, RZ, 0xc0, !PT ;  /* 0x0000001f03077812 */ /* 0x001fe200078ec0ff */
[----:B------:R-:W-:-:S03]  /*29a80*/  IMAD.MOV.U32 R3, RZ, RZ, 0x7800 ;  /* 0x00007800ff037424 */ /* 0x000fc600078e00ff */
[----:B------:R-:W-:Y:S01]  /*29a90*/  ISETP.NE.AND P2, PT, R7, RZ, PT ;  /* 0x000000ff0700720c */ /* 0x000fe20003f45270 */
[----:B------:R2:W-:-:S12]  /*29aa0*/  SYNCS.ARRIVE.TRANS64 RZ, [R10+URZ+0x33490], R3 ;  /* 0x033490030aff79a7 */ /* 0x0005d8000800003f */
[----:B--2---:R-:W-:Y:S05]  /*29ab0*/  @!P2 BRA `(.L_x_676) ;  /* 0x000000000004a947 */ /* 0x004fea0003800000 */
[----:B------:R-:W-:Y:S01]  /*29ac0*/  BPT.TRAP 0x1 ;  /* 0x000000040000795c */ /* 0x000fe20000300000 */
.L_x_676:
[----:B------:R-:W-:Y:S05]  /*29ad0*/  BSYNC B2 ;  /* 0x0000000000027941 */ /* 0x000fea0003800000 */
.L_x_675:
[----:B------:R-:W-:Y:S01]  /*29ae0*/  MOV R14, RZ ;  /* 0x000000ff000e7202 */ /* 0x000fe20000000f00 */
[----:B------:R-:W-:Y:S01]  /*29af0*/  IMAD R8, R31, 0x7800, R22 ;  /* 0x000078001f087824 */ /* 0x000fe200078e0216 */
[----:B------:R-:W-:Y:S01]  /*29b00*/  UIADD3 UR4, UP0, UR40, 0x570, URZ ;  /* 0x0000057028047890 */ /* 0x000fe2000ff1e03f */
[----:B------:R-:W-:Y:S01]  /*29b10*/  PLOP3.LUT P2, PT, PT, PT, PT, 0x80, 0x0 ;  /* 0x000000000000781c */ /* 0x000fe20003f4f070 */
[----:B0-----:R-:W-:Y:S01]  /*29b20*/  IMAD R7, R11, 0xa0, R0 ;  /* 0x000000a00b077824 */ /* 0x001fe200078e0200 */
[----:B------:R-:W-:Y:S01]  /*29b30*/  R2UR UR10, R14 ;  /* 0x000000000e0a72ca */ /* 0x000fe200000e0000 */
[----:B------:R-:W-:Y:S01]  /*29b40*/  VIADD R3, R10, 0x33490 ;  /* 0x000334900a037836 */ /* 0x000fe20000000000 */
[----:B------:R-:W-:Y:S01]  /*29b50*/  UIADD3.X UR5, URZ, UR41, URZ, UP0, !UPT ;  /* 0x000000293f057290 */ /* 0x000fe200087fe43f */
[----:B------:R-:W-:Y:S01]  /*29b60*/  VIADD R12, R8, 0x24200 ;  /* 0x00024200080c7836 */ /* 0x000fe20000000000 */
[----:B------:R-:W-:Y:S01]  /*29b70*/  UMOV UR6, 0x0 ;  /* 0x0000000000067882 */ /* 0x000fe20000000000 */
[----:B------:R-:W-:-:S10]  /*29b80*/  UMOV UR7, 0x12f00000 ;  /* 0x12f0000000077882 */ /* 0x000fd40000000000 */
.L_x_677:
        /* <DEDUP_REMOVED lines=16> */
.L_x_678:
        /* <DEDUP_REMOVED lines=16> */
.L_x_679:
        /* <DEDUP_REMOVED lines=13> */
.L_x_968:
[----:B------:R-:W-:Y:S05]  /*29e60*/  BSYNC B2 ;  /* 0x0000000000027941 */ /* 0x000fea0003800000 */
.L_x_680:
[----:B------:R-:W-:Y:S01]  /*29e70*/  BSSY B2, `(.L_x_682) ;  /* 0x000000b000027945 */ /* 0x000fe20003800000 */
[----:B------:R-:W-:Y:S02]  /*29e80*/  IMAD.MOV.U32 R12, RZ, RZ, 0x0 ;  /* 0x00000000ff0c7424 */ /* 0x000fe400078e00ff */
[----:B------:R-:W-:Y:S01]  /*29e90*/  IMAD.MOV.U32 R13, RZ, RZ, 0x12f00000 ;  /* 0x12f00000ff0d7424 */ /* 0x000fe200078e00ff */
[----:B------:R-:W-:Y:S06]  /*29ea0*/  @P3 BRA `(.L_x_683) ;  /* 0x00000000001c3947 */ /* 0x000fec0003800000 */
[----:B------:R-:W2:Y:S02]  /*29eb0*/  S2R R3, SR_TID.X ;  /* 0x0000000000037919 */ /* 0x000ea40000002100 */
[----:B--2---:R-:W-:Y:S01]  /*29ec0*/  LOP3.LUT R21, R3, 0x1f, RZ, 0xc0, !PT ;  /* 0x0000001f03157812 */ /* 0x004fe200078ec0ff */
[----:B------:R-:W-:-:S03]  /*29ed0*/  IMAD.MOV.U32 R3, RZ, RZ, 0x7800 ;  /* 0x00007800ff037424 */ /* 0x000fc600078e00ff */
[----:B------:R-:W-:Y:S01]  /*29ee0*/  ISETP.NE.AND P2, PT, R21, RZ, PT ;  /* 0x000000ff1500720c */ /* 0x000fe20003f45270 */
[----:B------:R2:W-:-:S12]  /*29ef0*/  SYNCS.ARRIVE.TRANS64 RZ, [R10+URZ+0x334b0], R3 ;  /* 0x0334b0030aff79a7 */ /* 0x0005d8000800003f */
[----:B--2---:R-:W-:Y:S05]  /*29f00*/  @!P2 BRA `(.L_x_683) ;  /* 0x000000000004a947 */ /* 0x004fea0003800000 */
[----:B------:R-:W-:Y:S01]  /*29f10*/  BPT.TRAP 0x1 ;  /* 0x000000040000795c */ /* 0x000fe20000300000 */
.L_x_683:
[----:B------:R-:W-:Y:S05]  /*29f20*/  BSYNC B2 ;  /* 0x0000000000027941 */ /* 0x000fea0003800000 */
.L_x_682:
[----:B------:R-:W-:Y:S01]  /*29f30*/  R2UR UR10, R14 ;  /* 0x000000000e0a72ca */ /* 0x000fe200000e0000 */
[----:B------:R-:W-:Y:S01]  /*29f40*/  UIADD3 UR4, UP0, UR40, 0x670, URZ ;  /* 0x0000067028047890 */ /* 0x000fe2000ff1e03f */
[----:B------:R-:W-:Y:S01]  /*29f50*/  R2UR UR6, R12 ;  /* 0x000000000c0672ca */ /* 0x000fe200000e0000 */
[----:B------:R-:W-:Y:S01]  /*29f60*/  VIADD R3, R8, 0xf200 ;  /* 0x0000f20008037836 */ /* 0x000fe20000000000 */
[----:B------:R-:W-:Y:S01]  /*29f70*/  R2UR UR7, R13 ;  /* 0x000000000d0772ca */ /* 0x000fe200000e0000 */
[----:B------:R-:W-:Y:S01]  /*29f80*/  UIADD3.X UR5, URZ, UR41, URZ, UP0, !UPT ;  /* 0x000000293f057290 */ /* 0x000fe200087fe43f */
[----:B------:R-:W-:Y:S02]  /*29f90*/  PLOP3.LUT P2, PT, PT, PT, PT, 0x80, 0x0 ;  /* 0x000000000000781c */ /* 0x000fe40003f4f070 */
[----:B01----:R-:W-:-:S11]  /*29fa0*/  IADD3 R10, R10, 0x334b0, RZ ;  /* 0x000334b00a0a7810 */ /* 0x003fd60007ffe0ff */
.L_x_684:
        /* <DEDUP_REMOVED lines=15> */
.L_x_685:
        /* <DEDUP_REMOVED lines=15> */
.L_x_686:
        /* <DEDUP_REMOVED lines=10> */
.L_x_672:
[----:B------:R-:W-:Y:S05]  /*2a230*/  BSYNC B1 ;  /* 0x0000000000017941 */ /* 0x000fea0003800000 */
.L_x_671:
[----:B------:R-:W-:Y:S01]  /*2a240*/  ISETP.GT.AND P3, PT, R11, R6, PT ;  /* 0x000000060b00720c */ /* 0x000fe20003f64270 */
[----:B------:R-:W-:Y:S01]  /*2a250*/  VIADD R31, R31, 0x1 ;  /* 0x000000011f1f7836 */ /* 0x000fe20000000000 */
[----:B------:R-:W-:-:S04]  /*2a260*/  IADD3 R11, R11, -0x1, RZ ;  /* 0xffffffff0b0b7810 */ /* 0x000fc80007ffe0ff */
[----:B------:R-:W-:-:S04]  /*2a270*/  ISETP.NE.AND P2, PT, R31, 0x2, PT ;  /* 0x000000021f00780c */ /* 0x000fc80003f45270 */
[----:B------:R-:W-:Y:S02]  /*2a280*/  SEL R3, RZ, 0x1, P2 ;  /* 0x00000001ff037807 */ /* 0x000fe40001000000 */
[----:B------:R-:W-:Y:S02]  /*2a290*/  SEL R31, R31, RZ, P2 ;  /* 0x000000ff1f1f7207 */ /* 0x000fe40001000000 */
[----:B------:R-:W-:Y:S01]  /*2a2a0*/  LOP3.LUT R35, R35, R3, RZ, 0x3c, !PT ;  /* 0x0000000323237212 */ /* 0x000fe200078e3cff */
[----:B------:R-:W-:Y:S06]  /*2a2b0*/  @P3 BRA `(.L_x_687) ;  /* 0xfffffff400b03947 */ /* 0x000fec000383ffff */
.L_x_649:
[----:B------:R-:W-:Y:S05]  /*2a2c0*/  BSYNC B0 ;  /* 0x0000000000007941 */ /* 0x000fea0003800000 */
.L_x_648:
[----:B------:R-:W-:Y:S05]  /*2a2d0*/  @!P0 WARPSYNC.ALL ;  /* 0x0000000000008948 */ /* 0x000fea0003800000 */
[----:B------:R-:W-:Y:S01]  /*2a2e0*/  @!P0 BAR.SYNC.DEFER_BLOCKING 0xc, 0x180 ;  /* 0x0306000000008b1d */ /* 0x000fe20000010000 */
[----:B------:R-:W-:-:S05]  /*2a2f0*/  IMAD.MOV.U32 R0, RZ, RZ, RZ ;  /* 0x000000ffff007224 */ /* 0x000fca00078e00ff */
[----:B------:R-:W-:Y:S04]  /*2a300*/  BSSY B0, `(.L_x_688) ;  /* 0x000001e000007945 */ /* 0x000fe80003800000 */
[----:B------:R-:W-:Y:S05]  /*2a310*/  @!P1 BRA `(.L_x_689) ;  /* 0x0000000000709947 */ /* 0x000fea0003800000 */
[----:B------:R-:W-:-:S13]  /*2a320*/  ISETP.NE.AND P0, PT, R5, RZ, PT ;  /* 0x000000ff0500720c */ /* 0x000fda0003f05270 */
[----:B------:R-:W1:Y:S02]  /*2a330*/  @!P0 LDC R5, c[0x0][0x9f0] ;  /* 0x00027c00ff058b82 */ /* 0x000e640000000800 */
[-C--:B-1----:R-:W-:Y:S02]  /*2a340*/  IABS R0, R5.reuse ;  /* 0x0000000500007213 */ /* 0x082fe40000000000 */
[----:B0-----:R-:W-:Y:S02]  /*2a350*/  IABS R7, R5 ;  /* 0x0000000500077213 */ /* 0x001fe40000000000 */
[----:B------:R-:W0:Y:S02]  /*2a360*/  I2F.RP R2, R0 ;  /* 0x0000000000027306 */ /* 0x000e240000209400 */
[----:B------:R-:W-:-:S06]  /*2a370*/  IADD3 R7, RZ, -R7, RZ ;  /* 0x80000007ff077210 */ /* 0x000fcc0007ffe0ff */
[----:B0-----:R-:W0:Y:S02]  /*2a380*/  MUFU.RCP R2, R2 ;  /* 0x0000000200027308 */ /* 0x001e240000001000 */
[----:B0-----:R-:W-:-:S06]  /*2a390*/  VIADD R2, R2, 0xffffffe ;  /* 0x0ffffffe02027836 */ /* 0x001fcc0000000000 */
[----:B------:R-:W0:Y:S02]  /*2a3a0*/  F2I.FTZ.U32.TRUNC.NTZ R3, R2 ;  /* 0x0000000200037305 */ /* 0x000e24000021f000 */
[----:B0-----:R-:W-:-:S04]  /*2a3b0*/  IMAD.MOV R2, RZ, RZ, -R3 ;  /* 0x000000ffff027224 */ /* 0x001fc800078e0a03 */
[----:B------:R-:W-:Y:S02]  /*2a3c0*/  IMAD R6, R2, R0, RZ ;  /* 0x0000000002067224 */ /* 0x000fe400078e02ff */
[----:B------:R-:W-:-:S04]  /*2a3d0*/  IMAD.MOV.U32 R2, RZ, RZ, RZ ;  /* 0x000000ffff027224 */ /* 0x000fc800078e00ff */
[----:B------:R-:W-:Y:S01]  /*2a3e0*/  IMAD.HI.U32 R6, R3, R6, R2 ;  /* 0x0000000603067227 */ /* 0x000fe200078e0002 */
[----:B------:R-:W-:-:S04]  /*2a3f0*/  IADD3 R3, R28, -0x1, R5 ;  /* 0xffffffff1c037810 */ /* 0x000fc80007ffe005 */
[----:B------:R-:W-:Y:S02]  /*2a400*/  IABS R2, R3 ;  /* 0x0000000300027213 */ /* 0x000fe40000000000 */
[----:B------:R-:W-:-:S03]  /*2a410*/  LOP3.LUT R3, R3, R5, RZ, 0x3c, !PT ;  /* 0x0000000503037212 */ /* 0x000fc600078e3cff */
[----:B------:R-:W-:Y:S01]  /*2a420*/  IMAD.HI.U32 R6, R6, R2, RZ ;  /* 0x0000000206067227 */ /* 0x000fe200078e00ff */
[----:B------:R-:W-:-:S03]  /*2a430*/  ISETP.GE.AND P2, PT, R3, RZ, PT ;  /* 0x000000ff0300720c */ /* 0x000fc60003f46270 */
        /* <DEDUP_REMOVED lines=10> */
.L_x_689:
[----:B------:R-:W-:Y:S05]  /*2a4e0*/  BSYNC B0 ;  /* 0x0000000000007941 */ /* 0x000fea0003800000 */
.L_x_688:
[----:B------:R-:W-:-:S05]  /*2a4f0*/  IMAD R2, R4, R0, RZ ;  /* 0x0000000004027224 */ /* 0x000fca00078e02ff */
[----:B------:R1:W-:Y:S01]  /*2a500*/  STL [R1+0x4], R2 ;  /* 0x0000040201007387 */ /* 0x0003e20000100800 */
[----:B------:R-:W-:-:S04]  /*2a510*/  VIADDMNMX R28, R2, R0, R28, PT ;  /* 0x00000000021c7246 */ /* 0x000fc8000380011c */
[----:B------:R-:W-:-:S13]  /*2a520*/  ISETP.GT.AND P0, PT, R28, R2, PT ;  /* 0x000000021c00720c */ /* 0x000fda0003f04270 */
[----:B-1----:R-:W-:Y:S05]  /*2a530*/  @P0 BRA `(.L_x_690) ;  /* 0x0000000000440947 */ /* 0x002fea0003800000 */
        /* <DEDUP_REMOVED lines=13> */
[----:B0-----:R-:W0:Y:S01]  /*2a610*/  POPC R7, R4 ;  /* 0x0000000400077309 */ /* 0x001e220000000000 */
[----:B--2---:R-:W0:Y:S02]  /*2a620*/  SHFL.IDX PT, R0, R3, R0, 0x1f ;  /* 0x00001f0003007589 */ /* 0x004e2400000e0000 */
[----:B0-----:R-:W-:Y:S01]  /*2a630*/  IADD3 R16, R0, UR38, R7 ;  /* 0x0000002600107c10 */ /* 0x001fe2000fffe007 */
[----:B------:R-:W-:Y:S06]  /*2a640*/  BRA `(.L_x_691) ;  /* 0x0000004800007947 */ /* 0x000fec0003800000 */
.L_x_690:
        /* <DEDUP_REMOVED lines=8> */
[----:B------:R-:W-:Y:S01]  /*2a6d0*/  IMAD.U32 R4, RZ, RZ, UR6 ;  /* 0x00000006ff047e24 */ /* 0x000fe2000f8e00ff */
[----:B0-----:R-:W-:Y:S01]  /*2a6e0*/  MOV R7, UR9 ;  /* 0x0000000900077c02 */ /* 0x001fe20008000f00 */
[----:B------:R-:W0:Y:S01]  /*2a6f0*/  LDC.64 R2, c[0x4][R2] ;  /* 0x0100000002027b82 */ /* 0x000e220000000a00 */
[----:B------:R-:W-:Y:S01]  /*2a700*/  IMAD.U32 R5, RZ, RZ, UR7 ;  /* 0x00000007ff057e24 */ /* 0x000fe2000f8e00ff */
[----:B------:R-:W-:Y:S01]  /*2a710*/  MOV R13, RZ ;  /* 0x000000ff000d7202 */ /* 0x000fe20000000f00 */
[----:B------:R-:W-:Y:S02]  /*2a720*/  IMAD.U32 R6, RZ, RZ, UR8 ;  /* 0x00000008ff067e24 */ /* 0x000fe4000f8e00ff */
[----:B------:R-:W-:-:S02]  /*2a730*/  IMAD.U32 R10, RZ, RZ, UR4 ;  /* 0x00000004ff0a7e24 */ /* 0x000fc4000f8e00ff */
[----:B------:R-:W-:Y:S02]  /*2a740*/  IMAD.U32 R11, RZ, RZ, UR5 ;  /* 0x00000005ff0b7e24 */ /* 0x000fe4000f8e00ff */
[----:B------:R-:W-:Y:S02]  /*2a750*/  IMAD.MOV.U32 R8, RZ, RZ, 0x70 ;  /* 0x00000070ff087424 */ /* 0x000fe400078e00ff */
[----:B------:R-:W-:-:S07]  /*2a760*/  IMAD.MOV.U32 R12, RZ, RZ, 0x1 ;  /* 0x00000001ff0c7424 */ /* 0x000fce00078e00ff */
[----:B------:R-:W-:-:S07]  /*2a770*/  LEPC R20, `(.L_x_693) ;  /* 0x000000001014794e */ /* 0x000fce0000000000 */
[----:B0-----:R-:W-:Y:S05]  /*2a780*/  CALL.ABS.NOINC R2 ;  /* 0x0000000002007343 */ /* 0x001fea0003c00000 */
.L_x_693:
[----:B------:R-:W-:Y:S05]  /*2a790*/  BSYNC B6 ;  /* 0x0000000000067941 */ /* 0x000fea0003800000 */
.L_x_692:
[----:B------:R-:W2:Y:S01]  /*2a7a0*/  LDL.LU R30, [R1+0x8] ;  /* 0x00000800011e7983 */ /* 0x000ea20000300800 */
[----:B------:R-:W-:Y:S01]  /*2a7b0*/  VIADD R0, R22, 0xf200 ;  /* 0x0000f20016007836 */ /* 0x000fe20000000000 */
[----:B------:R-:W-:Y:S04]  /*2a7c0*/  BSSY B6, `(.L_x_694) ;  /* 0x0000016000067945 */ /* 0x000fe80003800000 */
[----:B------:R-:W-:Y:S02]  /*2a7d0*/  LOP3.LUT P0, RZ, R0, 0x1bf, RZ, 0xc0, !PT ;  /* 0x000001bf00ff7812 */ /* 0x000fe4000780c0ff */
[----:B--2---:R-:W-:-:S11]  /*2a7e0*/  LOP3.LUT R30, R30, 0xfffffffe, RZ, 0xc0, !PT ;  /* 0xfffffffe1e1e7812 */ /* 0x004fd600078ec0ff */
[----:B------:R-:W-:-:S05]  /*2a7f0*/  @P0 LOP3.LUT R30, R30, 0x1, RZ, 0xfc, !PT ;  /* 0x000000011e1e0812 */ /* 0x000fca00078efcff */
[----:B------:R1:W-:Y:S01]  /*2a800*/  STL [R1+0x8], R30 ;  /* 0x0000081e01007387 */ /* 0x0003e20000100800 */
        /* <DEDUP_REMOVED lines=16> */
[----:B01----:R-:W-:Y:S05]  /*2a910*/  CALL.ABS.NOINC R2 ;  /* 0x0000000002007343 */ /* 0x003fea0003c00000 */
.L_x_695:
[----:B------:R-:W-:Y:S05]  /*2a920*/  BSYNC B6 ;  /* 0x0000000000067941 */ /* 0x000fea0003800000 */
.L_x_694:
        /* <DEDUP_REMOVED lines=20> */
.L_x_697:
[----:B------:R-:W-:Y:S05]  /*2aa70*/  BSYNC B6 ;  /* 0x0000000000067941 */ /* 0x000fea0003800000 */
.L_x_696:
[----:B------:R-:W-:Y:S01]  /*2aa80*/  LOP3.LUT P6, RZ, R30, 0x1, RZ, 0xc0, !PT ;  /* 0x000000011eff7812 */ /* 0x000fe200078cc0ff */
[----:B------:R-:W-:-:S12]  /*2aa90*/  BSSY B6, `(.L_x_698) ;  /* 0x0000012000067945 */ /* 0x000fd80003800000 */
[----:B------:R-:W-:Y:S05]  /*2aaa0*/  @!P6 BRA `(.L_x_699) ;  /* 0x000000000040e947 */ /* 0x000fea0003800000 */
[----:B------:R-:W-:Y:S01]  /*2aab0*/  MOV R2, 0x0 ;  /* 0x0000000000027802 */ /* 0x000fe20000000f00 */
[----:B------:R-:W-:Y:S01]  /*2aac0*/  ULDC.64 UR4, c[0x4][0xc0] ;  /* 0x0100300000047ab9 */ /* 0x000fe20000000a00 */
[----:B------:R-:W-:Y:S01]  /*2aad0*/  ULDC.64 UR6, c[0x4][0xc8] ;  /* 0x0100320000067ab9 */ /* 0x000fe20000000a00 */
[----:B------:R-:W-:Y:S01]  /*2aae0*/  ULDC.64 UR8, c[0x4][0x20] ;  /* 0x0100080000087ab9 */ /* 0x000fe20000000a00 */
[----:B------:R-:W-:Y:S01]  /*2aaf0*/  IMAD.U32 R4, RZ, RZ, UR4 ;  /* 0x00000004ff047e24 */ /* 0x000fe2000f8e00ff */
[----:B------:R-:W-:Y:S01]  /*2ab00*/  MOV R10, UR8 ;  /* 0x00000008000a7c02 */ /* 0x000fe20008000f00 */
[----:B------:R-:W2:Y:S01]  /*2ab10*/  LDC.64 R2, c[0x4][R2] ;  /* 0x0100000002027b82 */ /* 0x000ea20000000a00 */
[----:B------:R-:W-:Y:S02]  /*2ab20*/  IMAD.U32 R5, RZ, RZ, UR5 ;  /* 0x00000005ff057e24 */ /* 0x000fe4000f8e00ff */
[----:B------:R-:W-:Y:S02]  /*2ab30*/  IMAD.U32 R6, RZ, RZ, UR6 ;  /* 0x00000006ff067e24 */ /* 0x000fe4000f8e00ff */
[----:B0-----:R-:W-:-:S02]  /*2ab40*/  IMAD.U32 R7, RZ, RZ, UR7 ;  /* 0x00000007ff077e24 */ /* 0x001fc4000f8e00ff */
[----:B------:R-:W-:Y:S02]  /*2ab50*/  IMAD.U32 R11, RZ, RZ, UR9 ;  /* 0x00000009ff0b7e24 */ /* 0x000fe4000f8e00ff */
[----:B------:R-:W-:Y:S02]  /*2ab60*/  IMAD.MOV.U32 R8, RZ, RZ, 0x70 ;  /* 0x00000070ff087424 */ /* 0x000fe400078e00ff */
[----:B------:R-:W-:Y:S02]  /*2ab70*/  IMAD.MOV.U32 R12, RZ, RZ, 0x1 ;  /* 0x00000001ff0c7424 */ /* 0x000fe400078e00ff */
[----:B------:R-:W-:-:S07]  /*2ab80*/  IMAD.MOV.U32 R13, RZ, RZ, RZ ;  /* 0x000000ffff0d7224 */ /* 0x000fce00078e00ff */
[----:B------:R-:W-:-:S07]  /*2ab90*/  LEPC R20, `(.L_x_699) ;  /* 0x000000001014794e */ /* 0x000fce0000000000 */
[----:B-12---:R-:W-:Y:S05]  /*2aba0*/  CALL.ABS.NOINC R2 ;  /* 0x0000000002007343 */ /* 0x006fea0003c00000 */
.L_x_699:
[----:B------:R-:W-:Y:S05]  /*2abb0*/  BSYNC B6 ;  /* 0x0000000000067941 */ /* 0x000fea0003800000 */
.L_x_698:
[----:B------:R-:W-:Y:S01]  /*2abc0*/  ULDC.64 UR4, c[0x0][0x9f8] ;  /* 0x00027e0000047ab9 */ /* 0x000fe20000000a00 */
[----:B------:R-:W2:Y:S01]  /*2abd0*/  S2R R2, SR_TID.X ;  /* 0x0000000000027919 */ /* 0x000ea20000002100 */
[----:B------:R-:W-:Y:S01]  /*2abe0*/  ISETP.NE.U32.AND P0, PT, RZ, UR4, PT ;  /* 0x00000004ff007c0c */ /* 0x000fe2000bf05070 */
[----:B------:R-:W3:Y:S03]  /*2abf0*/  LDC R12, c[0x0][0x430] ;  /* 0x00010c00ff0c7b82 */ /* 0x000ee60000000800 */
[----:B------:R-:W-:-:S13]  /*2ac00*/  ISETP.NE.AND.EX P0, PT, RZ, UR5, PT, P0 ;  /* 0x00000005ff007c0c */ /* 0x000fda000bf05300 */
[----:B------:R-:W-:-:S04]  /*2ac10*/  @P0 IADD3 R24, P1, R24, UR4, RZ ;  /* 0x0000000418180c10 */ /* 0x000fc8000ff3e0ff */
[----:B------:R-:W-:-:S05]  /*2ac20*/  @P0 IADD3.X R25, R25, UR5, RZ, P1, !PT ;  /* 0x0000000519190c10 */ /* 0x000fca0008ffe4ff */
[----:B------:R-:W4:Y:S01]  /*2ac30*/  @P0 LDG.E R32, desc[UR50][R24.64] ;  /* 0x0000003218200981 */ /* 0x000f22000c1e1900 */
[----:B---3--:R-:W-:Y:S02]  /*2ac40*/  ISETP.NE.AND P0, PT, R12, 0x1, PT ;  /* 0x000000010c00780c */ /* 0x008fe40003f05270 */
[----:B------:R-:W-:Y:S02]  /*2ac50*/  MOV R5, 0xa0 ;  /* 0x000000a000057802 */ /* 0x000fe40000000f00 */
[C---:B--2---:R-:W-:Y:S01]  /*2ac60*/  LOP3.LUT R20, R2.reuse, 0x7f, RZ, 0xc0, !PT ;  /* 0x0000007f02147812 */ /* 0x044fe200078ec0ff */
[----:B------:R-:W-:Y:S02]  /*2ac70*/  IMAD.SHL.U32 R2, R2, 0x20, RZ ;  /* 0x0000002002027824 */ /* 0x000fe400078e00ff */
[----:B------:R-:W-:Y:S01]  /*2ac80*/  IMAD R5, R28, R5, -0xa0 ;  /* 0xffffff601c057424 */ /* 0x000fe200078e0205 */
[----:B------:R-:W-:-:S04]  /*2ac90*/  SHF.R.U32.HI R20, RZ, 0x2, R20 ;  /* 0x00000002ff147819 */ /* 0x000fc80000011614 */
[----:B------:R-:W-:Y:S01]  /*2aca0*/  LOP3.LUT R2, R20, 0x60, R2, 0xf8, !PT ;  /* 0x0000006014027812 */ /* 0x000fe200078ef802 */
[----:B------:R-:W2:Y:S01]  /*2acb0*/  @P0 LDC R3, c[0x0][0x434] ;  /* 0x00010d00ff030b82 */ /* 0x000ea20000000800 */
[----:B------:R-:W3:Y:S03]  /*2acc0*/  S2R R20, SR_TID.X ;  /* 0x0000000000147919 */ /* 0x000ee60000002100 */
[----:B------:R-:W-:-:S04]  /*2acd0*/  IMAD.IADD R2, R2, 0x1, R5 ;  /* 0x0000000102027824 */ /* 0x000fc800078e0205 */
[----:B------:R-:W0:Y:S01]  /*2ace0*/  @P0 LDC R0, c[0x0][0x438] ;  /* 0x00010e00ff000b82 */ /* 0x000e220000000800 */
[C---:B------:R-:W-:Y:S01]  /*2acf0*/  ISETP.GE.AND P1, PT, R2.reuse, R26, PT ;  /* 0x0000001a0200720c */ /* 0x040fe20003f26270 */
[----:B------:R-:W-:-:S04]  /*2ad00*/  IMAD.IADD R6, R2, 0x1, R37 ;  /* 0x0000000102067824 */ /* 0x000fc800078e0225 */
[----:B------:R-:W-:Y:S02]  /*2ad10*/  IMAD.MOV.U32 R8, RZ, RZ, R6 ;  /* 0x000000ffff087224 */ /* 0x000fe400078e0006 */
[----:B------:R-:W1:Y:S01]  /*2ad20*/  @P0 LDC R9, c[0x0][0x434] ;  /* 0x00010d00ff090b82 */ /* 0x000e620000000800 */
[----:B--2---:R-:W-:-:S07]  /*2ad30*/  @P0 IMAD.HI.U32 R3, R6, R3, RZ ;  /* 0x0000000306030227 */ /* 0x004fce00078e00ff */
[----:B------:R-:W2:Y:S01]  /*2ad40*/  @P0 LDC R4, c[0x0][0x438] ;  /* 0x00010e00ff040b82 */ /* 0x000ea20000000800 */
[----:B0-----:R-:W-:Y:S02]  /*2ad50*/  @P0 SHF.R.U32.HI R8, RZ, R0, R3 ;  /* 0x00000000ff080219 */ /* 0x001fe40000011603 */
[----:B---3--:R-:W-:-:S05]  /*2ad60*/  LOP3.LUT R21, R20, 0x7f, RZ, 0xc0, !PT ;  /* 0x0000007f14157812 */ /* 0x008fca00078ec0ff */
[----:B------:R-:W0:Y:S01]  /*2ad70*/  @!P1 LDC.64 R2, c[0x0][0x428] ;  /* 0x00010a00ff029b82 */ /* 0x000e220000000a00 */
[----:B------:R-:W-:Y:S02]  /*2ad80*/  SHF.L.U32 R20, R20, 0x5, RZ ;  /* 0x0000000514147819 */ /* 0x000fe400000006ff */
[----:B------:R-:W-:-:S04]  /*2ad90*/  SHF.R.U32.HI R21, RZ, 0x2, R21 ;  /* 0x00000002ff157819 */ /* 0x000fc80000011615 */
[----:B------:R-:W-:-:S04]  /*2ada0*/  LOP3.LUT R20, R21, 0x60, R20, 0xf8, !PT ;  /* 0x0000006015147812 */ /* 0x000fc800078ef814 */
[----:B------:R-:W-:-:S05]  /*2adb0*/  LOP3.LUT R20, R20, 0x80, RZ, 0xfc, !PT ;  /* 0x0000008014147812 */ /* 0x000fca00078efcff */
[----:B------:R-:W-:-:S04]  /*2adc0*/  IMAD.IADD R5, R20, 0x1, R5 ;  /* 0x0000000114057824 */ /* 0x000fc800078e0205 */
[----:B------:R-:W-:-:S04]  /*2add0*/  IMAD.IADD R7, R5, 0x1, R37 ;  /* 0x0000000105077824 */ /* 0x000fc800078e0225 */
[----:B-1----:R-:W-:-:S04]  /*2ade0*/  @P0 IMAD.HI.U32 R9, R7, R9, RZ ;  /* 0x0000000907090227 */ /* 0x002fc800078e00ff */
[----:B------:R-:W-:Y:S01]  /*2adf0*/  IMAD.MOV.U32 R0, RZ, RZ, R7 ;  /* 0x000000ffff007224 */ /* 0x000fe200078e0007 */
[----:B--2---:R-:W-:Y:S01]  /*2ae00*/  @P0 SHF.R.U32.HI R0, RZ, R4, R9 ;  /* 0x00000004ff000219 */ /* 0x004fe20000011609 */
[--C-:B------:R-:W-:Y:S01]  /*2ae10*/  @!P1 IMAD.MOV.U32 R4, RZ, RZ, R8.reuse ;  /* 0x000000ffff049224 */ /* 0x100fe200078e0008 */
[----:B------:R-:W-:Y:S02]  /*2ae20*/  ISETP.GE.AND P0, PT, R5, R26, PT ;  /* 0x0000001a0500720c */ /* 0x000fe40003f06270 */
[----:B------:R-:W-:Y:S02]  /*2ae30*/  @!P1 SHF.R.S32.HI R5, RZ, 0x1f, R8 ;  /* 0x0000001fff059819 */ /* 0x000fe40000011408 */
[----:B------:R-:W-:Y:S02]  /*2ae40*/  ISETP.GT.U32.OR P0, PT, R20, 0x9f, P0 ;  /* 0x0000009f1400780c */ /* 0x000fe40000704470 */
[----:B------:R-:W-:Y:S01]  /*2ae50*/  LOP3.LUT R30, R30, 0xfffffff7, RZ, 0xc0, !PT ;  /* 0xfffffff71e1e7812 */ /* 0x000fe200078ec0ff */
[----:B------:R-:W-:Y:S01]  /*2ae60*/  UMOV UR4, 0xffffffff ;  /* 0xffffffff00047882 */ /* 0x000fe20000000000 */
[----:B----4-:R-:W-:Y:S01]  /*2ae70*/  SHF.R.S32.HI R13, RZ, 0x1f, R32 ;  /* 0x0000001fff0d7819 */ /* 0x010fe20000011420 */
[----:B0-----:R-:W-:-:S04]  /*2ae80*/  @!P1 IMAD.WIDE.U32 R4, R32, R2, R4 ;  /* 0x0000000220049225 */ /* 0x001fc800078e0004 */
[----:B------:R-:W-:Y:S01]  /*2ae90*/  @!P1 IMAD R9, R13, R2, RZ ;  /* 0x000000020d099224 */ /* 0x000fe200078e02ff */
[----:B------:R0:W-:Y:S03]  /*2aea0*/  STL [R1], R13 ;  /* 0x0000000d01007387 */ /* 0x0001e60000100800 */
[----:B------:R-:W-:Y:S02]  /*2aeb0*/  @!P1 IMAD R9, R32, R3, R9 ;  /* 0x0000000320099224 */ /* 0x000fe400078e0209 */
[----:B------:R-:W1:Y:S03]  /*2aec0*/  @!P1 LDC.64 R2, c[0x0][0x418] ;  /* 0x00010600ff029b82 */ /* 0x000e660000000a00 */
[----:B------:R-:W-:Y:S02]  /*2aed0*/  @!P1 IADD3 R9, R5, R9, RZ ;  /* 0x0000000905099210 */ /* 0x000fe40007ffe0ff */
[----:B-1----:R-:W-:Y:S01]  /*2aee0*/  @!P1 LEA R10, P2, R4, R2, 0x2 ;  /* 0x00000002040a9211 */ /* 0x002fe200078410ff */
[----:B------:R-:W-:-:S02]  /*2aef0*/  IMAD.MOV R2, RZ, RZ, -R8 ;  /* 0x000000ffff027224 */ /* 0x000fc400078e0a08 */
[----:B------:R-:W-:Y:S01]  /*2af00*/  @!P0 IMAD.MOV.U32 R8, RZ, RZ, R0 ;  /* 0x000000ffff088224 */ /* 0x000fe200078e0000 */
[----:B------:R-:W-:Y:S01]  /*2af10*/  @!P1 LEA.HI.X R11, R4, R3, R9, 0x2, P2 ;  /* 0x00000003040b9211 */ /* 0x000fe200010f1409 */
[----:B------:R-:W-:Y:S01]  /*2af20*/  IMAD R6, R12, R2, R6 ;  /* 0x000000020c067224 */ /* 0x000fe200078e0206 */
[----:B------:R-:W1:Y:S01]  /*2af30*/  @!P0 LDC.64 R4, c[0x0][0x418] ;  /* 0x00010600ff048b82 */ /* 0x000e620000000a00 */
[--C-:B------:R-:W-:Y:S01]  /*2af40*/  IMAD.MOV R2, RZ, RZ, -R0.reuse ;  /* 0x000000ffff027224 */ /* 0x100fe200078e0a00 */
[----:B------:R-:W-:-:S03]  /*2af50*/  @!P0 SHF.R.S32.HI R9, RZ, 0x1f, R0 ;  /* 0x0000001fff098819 */ /* 0x000fc60000011400 */
[----:B------:R-:W-:-:S03]  /*2af60*/  IMAD R7, R12, R2, R7 ;  /* 0x000000020c077224 */ /* 0x000fc600078e0207 */
[----:B------:R-:W2:Y:S08]  /*2af70*/  @!P0 LDC.64 R2, c[0x0][0x428] ;  /* 0x00010a00ff028b82 */ /* 0x000eb00000000a00 */
[----:B------:R-:W3:Y:S01]  /*2af80*/  LDC R0, c[0x0][0x2f4] ;  /* 0x0000bd00ff007b82 */ /* 0x000ee20000000800 */
[----:B--2---:R-:W-:-:S04]  /*2af90*/  @!P0 IMAD.WIDE.U32 R8, R32, R2, R8 ;  /* 0x0000000220088225 */ /* 0x004fc800078e0008 */
[----:B------:R-:W-:-:S04]  /*2afa0*/  @!P0 IMAD R2, R13, R2, RZ ;  /* 0x000000020d028224 */ /* 0x000fc800078e02ff */
[----:B------:R-:W-:Y:S01]  /*2afb0*/  @!P0 IMAD R3, R32, R3, R2 ;  /* 0x0000000320038224 */ /* 0x000fe200078e0202 */
[----:B-1----:R-:W-:-:S03]  /*2afc0*/  @!P0 LEA R2, P2, R8, R4, 0x2 ;  /* 0x0000000408028211 */ /* 0x002fc600078410ff */
[----:B------:R-:W-:-:S05]  /*2afd0*/  @!P0 IMAD.IADD R3, R3, 0x1, R9 ;  /* 0x0000000103038824 */ /* 0x000fca00078e0209 */
[----:B------:R-:W-:Y:S02]  /*2afe0*/  @!P0 LEA.HI.X R3, R8, R5, R3, 0x2, P2 ;  /* 0x0000000508038211 */ /* 0x000fe400010f1403 */
[----:B------:R-:W-:Y:S02]  /*2aff0*/  ISETP.GT.U32.AND P2, PT, R20, 0x9f, PT ;  /* 0x0000009f1400780c */ /* 0x000fe40003f44070 */
[----:B------:R-:W-:Y:S01]  /*2b000*/  MOV R5, RZ ;  /* 0x000000ff00057202 */ /* 0x000fe20000000f00 */
[----:B------:R-:W-:-:S05]  /*2b010*/  IMAD.U32 R12, RZ, RZ, UR39 ;  /* 0x00000027ff0c7e24 */ /* 0x000fca000f8e00ff */
[----:B------:R1:W5:Y:S01]  /*2b020*/  @!P1 LDG.E R5, desc[UR50][R10.64] ;  /* 0x000000320a059981 */ /* 0x000362000c1e1900 */
[----:B---3--:R-:W-:Y:S01]  /*2b030*/  ISETP.GE.AND P1, PT, R36, R0, PT ;  /* 0x000000002400720c */ /* 0x008fe20003f26270 */
[----:B------:R-:W-:-:S03]  /*2b040*/  IMAD.MOV.U32 R8, RZ, RZ, RZ ;  /* 0x000000ffff087224 */ /* 0x000fc600078e00ff */
[----:B------:R-:W-:Y:S02]  /*2b050*/  @P2 LOP3.LUT R30, R30, 0x8, RZ, 0xfc, !PT ;  /* 0x000000081e1e2812 */ /* 0x000fe400078efcff */
[----:B------:R-:W-:Y:S01]  /*2b060*/  ISETP.NE.AND P3, PT, R12, 0x3, PT ;  /* 0x000000030c00780c */ /* 0x000fe20003f65270 */
[----:B------:R1:W5:Y:S01]  /*2b070*/  @!P0 LDG.E R8, desc[UR50][R2.64] ;  /* 0x0000003202088981 */ /* 0x000362000c1e1900 */
[----:B------:R-:W-:Y:S02]  /*2b080*/  LOP3.LUT R30, R30, 0xffffffef, RZ, 0xc0, !PT ;  /* 0xffffffef1e1e7812 */ /* 0x000fe400078ec0ff */
[----:B0-----:R-:W-:Y:S02]  /*2b090*/  LOP3.LUT R13, R36, 0x40, RZ, 0xfc, !PT ;  /* 0x00000040240d7812 */ /* 0x001fe400078efcff */
[----:B------:R-:W-:Y:S02]  /*2b0a0*/  LOP3.LUT R30, R30, 0xfffffffb, RZ, 0xc0, !PT ;  /* 0xfffffffb1e1e7812 */ /* 0x000fe400078ec0ff */
[----:B------:R-:W-:-:S02]  /*2b0b0*/  ISETP.GE.AND P0, PT, R13, R0, PT ;  /* 0x000000000d00720c */ /* 0x000fc40003f06270 */
[----:B------:R-:W-:Y:S02]  /*2b0c0*/  @P1 LOP3.LUT R30, R30, 0x4, RZ, 0xfc, !PT ;  /* 0x000000041e1e1812 */ /* 0x000fe400078efcff */
[----:B------:R-:W-:Y:S02]  /*2b0d0*/  LOP3.LUT R13, R36, 0x80, RZ, 0xfc, !PT ;  /* 0x00000080240d7812 */ /* 0x000fe400078efcff */
[----:B------:R-:W-:-:S04]  /*2b0e0*/  @P3 LOP3.LUT R30, R30, 0x10, RZ, 0xfc, !PT ;  /* 0x000000101e1e3812 */ /* 0x000fc800078efcff */
[----:B------:R-:W-:-:S04]  /*2b0f0*/  LOP3.LUT R30, R30, 0xfffffffd, RZ, 0xc0, !PT ;  /* 0xfffffffd1e1e7812 */ /* 0x000fc800078ec0ff */
[----:B------:R-:W-:Y:S02]  /*2b100*/  @P0 LOP3.LUT R30, R30, 0x2, RZ, 0xfc, !PT ;  /* 0x000000021e1e0812 */ /* 0x000fe400078efcff */
[----:B------:R-:W-:Y:S02]  /*2b110*/  ISETP.GE.AND P0, PT, R13, R0, PT ;  /* 0x000000000d00720c */ /* 0x000fe40003f06270 */
[----:B------:R-:W-:-:S11]  /*2b120*/  LOP3.LUT R30, R30, 0xfffffffe, RZ, 0xc0, !PT ;  /* 0xfffffffe1e1e7812 */ /* 0x000fd600078ec0ff */
[----:B------:R-:W-:-:S05]  /*2b130*/  @P0 LOP3.LUT R30, R30, 0x1, RZ, 0xfc, !PT ;  /* 0x000000011e1e0812 */ /* 0x000fca00078efcff */
[----:B------:R1:W-:Y:S01]  /*2b140*/  STL [R1+0x8], R30 ;  /* 0x0000081e01007387 */ /* 0x0003e20000100800 */
[----:B------:R-:W-:Y:S05]  /*2b150*/  BRA.DIV UR4, `(.L_x_700) ;  /* 0x00000096047c7947 */ /* 0x000fea000b800000 */
.L_x_971:
[----:B------:R-:W-:Y:S01]  /*2b160*/  VIADD R9, R28, 0xffffffff ;  /* 0xffffffff1c097836 */ /* 0x000fe20000000000 */
[----:B------:R-:W-:Y:S06]  /*2b170*/  @!P3 BRA `(.L_x_701) ;  /* 0x000000000004b947 */ /* 0x000fec0003800000 */
[----:B------:R-:W-:Y:S01]  /*2b180*/  BPT.TRAP 0x1 ;  /* 0x000000040000795c */ /* 0x000fe20000300000 */
.L_x_701:
[----:B------:R-:W-:Y:S01]  /*2b190*/  IMAD R0, R29, 0x8, R22 ;  /* 0x000000081d007824 */ /* 0x000fe200078e0216 */
[----:B-1----:R-:W-:Y:S01]  /*2b1a0*/  SHF.L.U32 R2, R33, 0x1f, RZ ;  /* 0x0000001f21027819 */ /* 0x002fe200000006ff */
[----:B------:R-:W-:Y:S01]  /*2b1b0*/  BSSY B0, `(.L_x_702) ;  /* 0x0000005000007945 */ /* 0x000fe20003800000 */
[----:B------:R-:W-:Y:S02]  /*2b1c0*/  SHF.R.S32.HI R25, RZ, 0x1f, R6 ;  /* 0x0000001fff197819 */ /* 0x000fe40000011406 */
[----:B------:R-:W0:Y:S01]  /*2b1d0*/  SYNCS.PHASECHK.TRANS64.TRYWAIT P0, [R0+URZ+0x33480], R2 ;  /* 0x03348002000075a7 */ /* 0x000e22000800017f */
[----:B------:R1:W-:Y:S02]  /*2b1e0*/  STL [R1+0x24], R2 ;  /* 0x0000240201007387 */ /* 0x0003e40000100800 */
[----:B01----:R-:W-:Y:S05]  /*2b1f0*/  @!P0 BRA `(.L_x_703) ;  /* 0x0000009400848947 */ /* 0x003fea0003800000 */
.L_x_972:
[----:B------:R-:W-:Y:S05]  /*2b200*/  BSYNC B0 ;  /* 0x0000000000007941 */ /* 0x000fea0003800000 */
.L_x_702:
[----:B------:R-:W2:Y:S01]  /*2b210*/  LDL R13, [R1+0x10] ;  /* 0x00001000010d7983 */ /* 0x000ea20000100800 */
[----:B------:R-:W-:Y:S01]  /*2b220*/  ULDC.64 UR4, c[0x0][0x328] ;  /* 0x0000ca0000047ab9 */ /* 0x000fe20000000a00 */
[----:B-----5:R-:W-:Y:S01]  /*2b230*/  SHF.R.S32.HI R30, RZ, 0x1f, R5 ;  /* 0x0000001fff1e7819 */ /* 0x020fe20000011405 */
[----:B------:R-:W-:Y:S01]  /*2b240*/  ULDC.64 UR6, c[0x0][0x338] ;  /* 0x0000ce0000067ab9 */ /* 0x000fe20000000a00 */
[----:B------:R-:W3:Y:S01]  /*2b250*/  LDL.LU R12, [R1+0x8] ;  /* 0x00000800010c7983 */ /* 0x000ee20000300800 */
[----:B------:R-:W-:Y:S01]  /*2b260*/  IMAD R4, R25, UR4, RZ ;  /* 0x0000000419047c24 */ /* 0x000fe2000f8e02ff */
[----:B------:R-:W-:Y:S01]  /*2b270*/  SHF.R.S32.HI R34, RZ, 0x1f, R8 ;  /* 0x0000001fff227819 */ /* 0x000fe20000011408 */
[C---:B0-----:R-:W-:Y:S01]  /*2b280*/  IMAD.WIDE.U32 R2, R6.reuse, UR4, RZ ;  /* 0x0000000406027c25 */ /* 0x041fe2000f8e00ff */
[----:B------:R-:W0:Y:S03]  /*2b290*/  S2R R14, SR_TID.X ;  /* 0x00000000000e7919 */ /* 0x000e260000002100 */
[----:B------:R-:W-:-:S02]  /*2b2a0*/  IMAD R4, R6, UR5, R4 ;  /* 0x0000000506047c24 */ /* 0x000fc4000f8e0204 */
[----:B------:R-:W-:Y:S01]  /*2b2b0*/  IMAD R9, R9, -0xa0, R26 ;  /* 0xffffff6009097824 */ /* 0x000fe200078e021a */
[----:B------:R-:W-:Y:S02]  /*2b2c0*/  SHF.R.S32.HI R26, RZ, 0x1f, R7 ;  /* 0x0000001fff1a7819 */ /* 0x000fe40000011407 */
[----:B------:R-:W-:Y:S01]  /*2b2d0*/  IADD3 R3, R3, R4, RZ ;  /* 0x0000000403037210 */ /* 0x000fe20007ffe0ff */
[----:B------:R-:W-:Y:S02]  /*2b2e0*/  IMAD R4, R30, UR6, RZ ;  /* 0x000000061e047c24 */ /* 0x000fe4000f8e02ff */
[----:B------:R-:W-:-:S04]  /*2b2f0*/  IMAD.WIDE.U32 R2, R5, UR6, R2 ;  /* 0x0000000605027c25 */ /* 0x000fc8000f8e0002 */
[----:B------:R-:W-:Y:S02]  /*2b300*/  IMAD R4, R5, UR7, R4 ;  /* 0x0000000705047c24 */ /* 0x000fe4000f8e0204 */
[----:B------:R-:W-:Y:S02]  /*2b310*/  IMAD.MOV.U32 R10, RZ, RZ, R2 ;  /* 0x000000ffff0a7224 */ /* 0x000fe400078e0002 */
[----:B------:R-:W-:Y:S02]  /*2b320*/  IMAD R2, R26, UR4, RZ ;  /* 0x000000041a027c24 */ /* 0x000fe4000f8e02ff */
[----:B------:R-:W-:Y:S02]  /*2b330*/  IMAD.IADD R11, R3, 0x1, R4 ;  /* 0x00000001030b7824 */ /* 0x000fe400078e0204 */
[C---:B------:R-:W-:Y:S02]  /*2b340*/  IMAD R4, R7.reuse, UR5, R2 ;  /* 0x0000000507047c24 */ /* 0x040fe4000f8e0202 */
[----:B------:R-:W-:Y:S01]  /*2b350*/  IMAD.WIDE.U32 R2, R7, UR4, RZ ;  /* 0x0000000407027c25 */ /* 0x000fe2000f8e00ff */
[----:B------:R-:W-:-:S03]  /*2b360*/  ULDC.64 UR4, c[0x0][0x330] ;  /* 0x0000cc0000047ab9 */ /* 0x000fc60000000a00 */
[----:B------:R-:W-:Y:S01]  /*2b370*/  IMAD.IADD R3, R3, 0x1, R4 ;  /* 0x0000000103037824 */ /* 0x000fe200078e0204 */
[----:B0-----:R-:W-:Y:S01]  /*2b380*/  LOP3.LUT R14, R14, 0x7f, RZ, 0xc0, !PT ;  /* 0x0000007f0e0e7812 */ /* 0x001fe200078ec0ff */
[----:B------:R-:W-:Y:S02]  /*2b390*/  IMAD R4, R34, UR6, RZ ;  /* 0x0000000622047c24 */ /* 0x000fe4000f8e02ff */
[----:B------:R-:W-:Y:S01]  /*2b3a0*/  IMAD.WIDE.U32 R2, R8, UR6, R2 ;  /* 0x0000000608027c25 */ /* 0x000fe2000f8e0002 */
[----:B------:R-:W-:-:S03]  /*2b3b0*/  SHF.R.U32.HI R14, RZ, 0x2, R14 ;  /* 0x00000002ff0e7819 */ /* 0x000fc6000001160e */
[----:B------:R-:W-:Y:S01]  /*2b3c0*/  IMAD R4, R8, UR7, R4 ;  /* 0x0000000708047c24 */ /* 0x000fe2000f8e0204 */
[----:B------:R-:W-:Y:S01]  /*2b3d0*/  ULDC.64 UR6, c[0x0][0x318] ;  /* 0x0000c60000067ab9 */ /* 0x000fe20000000a00 */
[----:B------:R-:W-:Y:S01]  /*2b3e0*/  IMAD.WIDE.U32 R10, R18, UR4, R10 ;  /* 0x00000004120a7c25 */ /* 0x000fe2000f8e000a */
[----:B------:R-:W-:-:S03]  /*2b3f0*/  IADD3 R9, -R14, R9, RZ ;  /* 0x000000090e097210 */ /* 0x000fc60007ffe1ff */
[----:B------:R-:W-:Y:S01]  /*2b400*/  IMAD.IADD R3, R3, 0x1, R4 ;  /* 0x0000000103037824 */ /* 0x000fe200078e0204 */
[----:B------:R-:W-:Y:S01]  /*2b410*/  IADD3 R10, P0, R10, UR6, RZ ;  /* 0x000000060a0a7c10 */ /* 0x000fe2000ff1e0ff */
[C---:B------:R-:W-:Y:S02]  /*2b420*/  IMAD R4, R18.reuse, UR5, RZ ;  /* 0x0000000512047c24 */ /* 0x040fe4000f8e02ff */
[----:B------:R-:W-:Y:S01]  /*2b430*/  IMAD.WIDE.U32 R2, R18, UR4, R2 ;  /* 0x0000000412027c25 */ /* 0x000fe2000f8e0002 */
[----:B------:R-:W-:Y:S02]  /*2b440*/  UMOV UR4, 0xffffffff ;  /* 0xffffffff00047882 */ /* 0x000fe40000000000 */
[----:B------:R-:W-:Y:S02]  /*2b450*/  IADD3.X R20, R11, UR7, R4, P0, !PT ;  /* 0x000000070b147c10 */ /* 0x000fe400087fe404 */
[----:B------:R-:W-:-:S04]  /*2b460*/  IADD3 R24, P0, R2, UR6, RZ ;  /* 0x0000000602187c10 */ /* 0x000fc8000ff1e0ff */
[----:B------:R-:W-:Y:S02]  /*2b470*/  IADD3.X R21, R4, UR7, R3, P0, !PT ;  /* 0x0000000704157c10 */ /* 0x000fe400087fe403 */
[----:B------:R-:W-:Y:S01]  /*2b480*/  ISETP.GE.AND P0, PT, R9, 0x1, PT ;  /* 0x000000010900780c */ /* 0x000fe20003f06270 */
[----:B--2---:R-:W-:Y:S01]  /*2b490*/  IMAD R4, R29, 0x7800, R13 ;  /* 0x000078001d047824 */ /* 0x004fe200078e020d */
[----:B---3--:R-:W-:-:S11]  /*2b4a0*/  LOP3.LUT R12, R12, 0xffffffdf, RZ, 0xc0, !PT ;  /* 0xffffffdf0c0c7812 */ /* 0x008fd600078ec0ff */
[----:B------:R-:W-:-:S05]  /*2b4b0*/  @P0 LOP3.LUT R12, R12, 0x20, RZ, 0xfc, !PT ;  /* 0x000000200c0c0812 */ /* 0x000fca00078efcff */
[----:B------:R0:W-:Y:S01]  /*2b4c0*/  STL [R1+0x8], R12 ;  /* 0x0000080c01007387 */ /* 0x0001e20000100800 */
[----:B------:R-:W-:Y:S05]  /*2b4d0*/  BRA.DIV UR4, `(.L_x_704) ;  /* 0x0000009204e47947 */ /* 0x000fea000b800000 */
[----:B------:R-:W1:Y:S01]  /*2b4e0*/  SHFL.IDX PT, R2, R10, RZ, 0x1c1f ;  /* 0x001c1fff0a027589 */ /* 0x000e6200000e0000 */
[----:B0-----:R-:W0:Y:S01]  /*2b4f0*/  LDC R12, c[0x0][0x2f4] ;  /* 0x0000bd00ff0c7b82 */ /* 0x001e220000000800 */
[----:B------:R-:W-:Y:S01]  /*2b500*/  IMAD.IADD R4, R22, 0x1, R4 ;  /* 0x0000000116047824 */ /* 0x000fe200078e0204 */
[C---:B------:R-:W-:Y:S01]  /*2b510*/  LOP3.LUT R11, R36.reuse, 0x80, RZ, 0xfc, !PT ;  /* 0x00000080240b7812 */ /* 0x040fe200078efcff */
[----:B------:R-:W2:Y:S01]  /*2b520*/  SHFL.IDX PT, R3, R20, RZ, 0x1c1f ;  /* 0x001c1fff14037589 */ /* 0x000ea200000e0000 */
[C---:B------:R-:W-:Y:S02]  /*2b530*/  LOP3.LUT R13, R36.reuse, 0x40, RZ, 0xfc, !PT ;  /* 0x00000040240d7812 */ /* 0x040fe400078efcff */
[C---:B-1----:R-:W-:Y:S02]  /*2b540*/  IADD3 R2, P0, R36.reuse, R2, RZ ;  /* 0x0000000224027210 */ /* 0x042fe40007f1e0ff */
[-C--:B0-----:R-:W-:Y:S02]  /*2b550*/  ISETP.GE.AND P3, PT, R36, R12.reuse, PT ;  /* 0x0000000c2400720c */ /* 0x081fe40003f66270 */
[----:B------:R-:W-:Y:S01]  /*2b560*/  ISETP.GE.AND P2, PT, R13, R12, PT ;  /* 0x0000000c0d00720c */ /* 0x000fe20003f46270 */
[----:B--2---:R-:W-:Y:S01]  /*2b570*/  IMAD.X R3, RZ, RZ, R3, P0 ;  /* 0x000000ffff037224 */ /* 0x004fe200000e0603 */
[----:B------:R-:W-:-:S13]  /*2b580*/  ISETP.LT.OR P0, PT, R9, 0x1, P3 ;  /* 0x000000010900780c */ /* 0x000fda0001f01670 */
[----:B------:R-:W-:Y:S01]  /*2b590*/  @!PT LDS RZ, [RZ] ;  /* 0x00000000fffff984 */ /* 0x000fe20000000800 */
[----:B------:R-:W-:Y:S01]  /*2b5a0*/  LDGSTS.E.BYPASS.LTC128B.128 [R4+0xf200], desc[UR50][R2.64], !P0 ;  /* 0x0f20000002047fae */ /* 0x000fe2000c101d72 */
[----:B------:R-:W-:-:S03]  /*2b5b0*/  ISETP.GE.AND P0, PT, R11, R12, PT ;  /* 0x0000000c0b00720c */ /* 0x000fc60003f06270 */
[----:B------:R-:W2:Y:S01]  /*2b5c0*/  LDL.LU R11, [R1+0x8] ;  /* 0x00000800010b7983 */ /* 0x000ea20000300800 */
[C---:B------:R-:W-:Y:S02]  /*2b5d0*/  ISETP.LT.OR P1, PT, R9.reuse, 0x1, P2 ;  /* 0x000000010900780c */ /* 0x040fe40001721670 */
[C---:B------:R-:W-:Y:S02]  /*2b5e0*/  ISETP.GE.AND P6, PT, R9.reuse, 0x81, PT ;  /* 0x000000810900780c */ /* 0x040fe40003fc6270 */
[C---:B------:R-:W-:Y:S02]  /*2b5f0*/  ISETP.GE.AND P5, PT, R9.reuse, 0x21, PT ;  /* 0x000000210900780c */ /* 0x040fe40003fa6270 */
[----:B------:R-:W-:-:S07]  /*2b600*/  ISETP.GE.AND P4, PT, R9, 0x41, PT ;  /* 0x000000410900780c */ /* 0x000fce0003f86270 */
        /* <DEDUP_REMOVED lines=28> */
[----:B------:R-:W-:Y:S01]  /*2b7d0*/  LDGSTS.E.BYPASS.LTC128B.128 [R4+0x10a00], desc[UR50][R2.64], !P1 ;  /* 0x10a0000002047fae */ /* 0x000fe2000c901d72 */
[----:B------:R-:W-:-:S13]  /*2b7e0*/  ISETP.LT.OR P1, PT, R9, 0x61, P2 ;  /* 0x000000610900780c */ /* 0x000fda0001721670 */
[----:B------:R-:W-:Y:S01]  /*2b7f0*/  LDGSTS.E.BYPASS.LTC128B.128 [R4+0x13200], desc[UR50][R2.64+0x40], !P1 ;  /* 0x1320004002047fae */ /* 0x000fe2000c901d72 */
[----:B------:R-:W-:-:S13]  /*2b800*/  ISETP.LT.OR P1, PT, R9, 0x61, P0 ;  /* 0x000000610900780c */ /* 0x000fda0000721670 */
[----:B------:R0:W-:Y:S01]  /*2b810*/  LDGSTS.E.BYPASS.LTC128B.128 [R4+0x15a00], desc[UR50][R2.64+0x80], !P1 ;  /* 0x15a0008002047fae */ /* 0x0001e2000c901d72 */
[----:B------:R-:W-:-:S03]  /*2b820*/  ISETP.GE.AND P1, PT, R9, 0x61, PT ;  /* 0x000000610900780c */ /* 0x000fc60003f26270 */
[----:B0-----:R0:W1:Y:S04]  /*2b830*/  SHFL.IDX PT, R3, R21, RZ, 0x1c1f ;  /* 0x001c1fff15037589 */ /* 0x00106800000e0000 */
[----:B------:R0:W3:Y:S01]  /*2b840*/  SHFL.IDX PT, R2, R24, RZ, 0x1c1f ;  /* 0x001c1fff18027589 */ /* 0x0000e200000e0000 */
[----:B--2---:R-:W-:-:S04]  /*2b850*/  LOP3.LUT R11, R11, 0xffffffbf, RZ, 0xc0, !PT ;  /* 0xffffffbf0b0b7812 */ /* 0x004fc800078ec0ff */
[----:B------:R-:W-:-:S05]  /*2b860*/  @P6 LOP3.LUT R11, R11, 0x40, RZ, 0xfc, !PT ;  /* 0x000000400b0b6812 */ /* 0x000fca00078efcff */
[----:B------:R0:W-:Y:S02]  /*2b870*/  STL [R1+0x8], R11 ;  /* 0x0000080b01007387 */ /* 0x0001e40000100800 */
.L_x_984:
[C---:B------:R-:W-:Y:S02]  /*2b880*/  ISETP.LT.OR P3, PT, R9.reuse, 0x81, P3 ;  /* 0x000000810900780c */ /* 0x040fe40001f61670 */
[C---:B------:R-:W-:Y:S02]  /*2b890*/  ISETP.LT.OR P2, PT, R9.reuse, 0x81, P2 ;  /* 0x000000810900780c */ /* 0x040fe40001741670 */
[----:B------:R-:W-:Y:S02]  /*2b8a0*/  ISETP.LT.OR P0, PT, R9, 0x81, P0 ;  /* 0x000000810900780c */ /* 0x000fe40000701670 */
[----:B---3--:R-:W-:-:S05]  /*2b8b0*/  IADD3 R2, P6, R36, R2, RZ ;  /* 0x0000000224027210 */ /* 0x008fca0007fde0ff */
[----:B-1----:R-:W-:-:S05]  /*2b8c0*/  IMAD.X R3, RZ, RZ, R3, P6 ;  /* 0x000000ffff037224 */ /* 0x002fca00030e0603 */
        /* <DEDUP_REMOVED lines=8> */
.L_x_705:
[----:B------:R-:W-:Y:S02]  /*2b950*/  PLOP3.LUT P2, PT, P2, P0, PT, 0xa2, 0x0 ;  /* 0x000000000000781c */ /* 0x000fe40001741472 */
[----:B------:R-:W-:-:S08]  /*2b960*/  @P0 R2UR P2, UR4, R0 ;  /* 0x00000000000402ca */ /* 0x000fd00000040000 */
[----:B------:R-:W-:-:S05]  /*2b970*/  @P0 PLOP3.LUT P0, PT, P2, PT, PT, 0x80, 0x0 ;  /* 0x000000000000081c */ /* 0x000fca000170f070 */
[----:B------:R-:W-:Y:S01]  /*2b980*/  @!P2 SYNCS.ARRIVE.TRANS64.RED.A0T1 RZ, [UR4+0x33470], RZ ;  /* 0x033470ffffffa9a7 */ /* 0x000fe20008200404 */
[----:B------:R-:W-:Y:S07]  /*2b990*/  @!P2 ARRIVES.LDGSTSBAR.64.TRANSCNT [UR4+0x33470] ;  /* 0x03347000ff00a9b0 */ /* 0x000fee0008000a84 */
[----:B------:R-:W-:Y:S05]  /*2b9a0*/  @P0 BRA.U.ANY `(.L_x_705) ;  /* 0xfffffffd00e80947 */ /* 0x000fea000393ffff */
[----:B------:R-:W-:Y:S01]  /*2b9b0*/  NOP ;  /* 0x0000000000007918 */ /* 0x000fe20000000000 */
[----:B-1----:R-:W-:-:S05]  /*2b9c0*/  IMAD.U32 R2, RZ, RZ, UR39 ;  /* 0x00000027ff027e24 */ /* 0x002fca000f8e00ff */
[----:B------:R-:W-:-:S13]  /*2b9d0*/  ISETP.NE.AND P3, PT, R2, 0x3, PT ;  /* 0x000000030200780c */ /* 0x000fda0003f65270 */
[----:B------:R-:W-:Y:S05]  /*2b9e0*/  @!P3 BRA `(.L_x_706) ;  /* 0x000000000004b947 */ /* 0x000fea0003800000 */
[----:B------:R-:W-:Y:S01]  /*2b9f0*/  BPT.TRAP 0x1 ;  /* 0x000000040000795c */ /* 0x000fe20000300000 */
.L_x_706:
[----:B------:R1:W-:Y:S01]  /*2ba00*/  SYNCS.ARRIVE.TRANS64.A1T0 RZ, [R0+URZ+0x33470], RZ ;  /* 0x033470ff00ff79a7 */ /* 0x0003e2000810003f */
[----:B------:R-:W-:Y:S05]  /*2ba10*/  @!P3 BRA `(.L_x_707) ;  /* 0x000000000004b947 */ /* 0x000fea0003800000 */
[----:B------:R-:W-:Y:S01]  /*2ba20*/  BPT.TRAP 0x1 ;  /* 0x000000040000795c */ /* 0x000fe20000300000 */
.L_x_707:
[----:B------:R-:W3:Y:S01]  /*2ba30*/  LDL R2, [R1+0x24] ;  /* 0x0000240001027983 */ /* 0x000ee20000100800 */
[----:B------:R-:W-:Y:S01]  /*2ba40*/  BSSY B0, `(.L_x_708) ;  /* 0x0000003000007945 */ /* 0x000fe20003800000 */
[----:B---3--:R-:W3:Y:S03]  /*2ba50*/  SYNCS.PHASECHK.TRANS64.TRYWAIT P0, [R0+URZ+0x33440], R2 ;  /* 0x03344002000075a7 */ /* 0x008ee6000800017f */
[----:B---3--:R-:W-:Y:S05]  /*2ba60*/  @!P0 BRA `(.L_x_709) ;  /* 0x0000009400888947 */ /* 0x008fea0003800000 */
.L_x_985:
[----:B------:R-:W-:Y:S05]  /*2ba70*/  BSYNC B0 ;  /* 0x0000000000007941 */ /* 0x000fea0003800000 */
.L_x_708:
[----:B------:R4:W5:Y:S01]  /*2ba80*/  LDL R20, [R1+0x8] ;  /* 0x0000080001147983 */ /* 0x0009620000100800 */
[----:B------:R-:W-:Y:S01]  /*2ba90*/  ULDC.64 UR4, c[0x0][0x300] ;  /* 0x0000c00000047ab9 */ /* 0x000fe20000000a00 */
[----:B------:R-:W-:Y:S01]  /*2baa0*/  ULDC.64 UR6, c[0x0][0x310] ;  /* 0x0000c40000067ab9 */ /* 0x000fe20000000a00 */
[----:B------:R-:W-:Y:S02]  /*2bab0*/  IMAD R9, R25, UR4, RZ ;  /* 0x0000000419097c24 */ /* 0x000fe4000f8e02ff */
[----:B---3--:R-:W-:-:S04]  /*2bac0*/  IMAD.WIDE.U32 R2, R6, UR4, RZ ;  /* 0x0000000406027c25 */ /* 0x008fc8000f8e00ff */
[----:B------:R-:W-:Y:S02]  /*2bad0*/  IMAD R9, R6, UR5, R9 ;  /* 0x0000000506097c24 */ /* 0x000fe4000f8e0209 */
[----:B------:R-:W-:Y:S02]  /*2bae0*/  IMAD R30, R30, UR6, RZ ;  /* 0x000000061e1e7c24 */ /* 0x000fe4000f8e02ff */
[----:B------:R-:W-:Y:S02]  /*2baf0*/  IMAD.IADD R3, R3, 0x1, R9 ;  /* 0x0000000103037824 */ /* 0x000fe400078e0209 */
[C---:B------:R-:W-:Y:S02]  /*2bb00*/  IMAD R30, R5.reuse, UR7, R30 ;  /* 0x00000007051e7c24 */ /* 0x040fe4000f8e021e */
[----:B------:R-:W-:-:S04]  /*2bb10*/  IMAD.WIDE.U32 R2, R5, UR6, R2 ;  /* 0x0000000605027c25 */ /* 0x000fc8000f8e0002 */
[----:B------:R-:W-:Y:S01]  /*2bb20*/  IMAD R5, R26, UR4, RZ ;  /* 0x000000041a057c24 */ /* 0x000fe2000f8e02ff */
[----:B--2---:R-:W-:Y:S01]  /*2bb30*/  MOV R10, R2 ;  /* 0x00000002000a7202 */ /* 0x004fe20000000f00 */
[----:B0-----:R-:W-:Y:S02]  /*2bb40*/  IMAD.IADD R11, R3, 0x1, R30 ;  /* 0x00000001030b7824 */ /* 0x001fe400078e021e */
        /* <DEDUP_REMOVED lines=17> */
[----:B----4-:R-:W-:Y:S08]  /*2bc60*/  BRA.DIV UR4, `(.L_x_710) ;  /* 0x0000009604207947 */ /* 0x010ff0000b800000 */
[----:B------:R-:W0:Y:S01]  /*2bc70*/  SHFL.IDX PT, R3, R5, RZ, 0x1c1f ;  /* 0x001c1fff05037589 */ /* 0x000e2200000e0000 */
[----:B-----5:R-:W-:Y:S01]  /*2bc80*/  LOP3.LUT R20, R20, 0xfffffeff, RZ, 0xc0, !PT ;  /* 0xfffffeff14147812 */ /* 0x020fe200078ec0ff */
[----:B------:R-:W2:Y:S01]  /*2bc90*/  LDC R10, c[0x0][0x2f4] ;  /* 0x0000bd00ff0a7b82 */ /* 0x000ea20000000800 */
[----:B------:R-:W-:Y:S01]  /*2bca0*/  LOP3.LUT R11, R36, 0x40, RZ, 0xfc, !PT ;  /* 0x00000040240b7812 */ /* 0x000fe200078efcff */
[----:B------:R-:W3:Y:S01]  /*2bcb0*/  SHFL.IDX PT, R2, R6, RZ, 0x1c1f ;  /* 0x001c1fff06027589 */ /* 0x000ee200000e0000 */
[----:B------:R-:W-:Y:S02]  /*2bcc0*/  @P1 LOP3.LUT R20, R20, 0x100, RZ, 0xfc, !PT ;  /* 0x0000010014141812 */ /* 0x000fe400078efcff */
[----:B------:R-:W-:Y:S01]  /*2bcd0*/  LOP3.LUT R9, R36, 0x80, RZ, 0xfc, !PT ;  /* 0x0000008024097812 */ /* 0x000fe200078efcff */
[----:B------:R-:W-:Y:S01]  /*2bce0*/  SHFL.IDX PT, R7, R7, RZ, 0x1c1f ;  /* 0x001c1fff07077589 */ /* 0x000fe200000e0000 */
[----:B------:R-:W-:-:S03]  /*2bcf0*/  LOP3.LUT P1, RZ, R20, 0x20, RZ, 0xc0, !PT ;  /* 0x0000002014ff7812 */ /* 0x000fc6000782c0ff */
[----:B------:R-:W-:Y:S10]  /*2bd00*/  STL [R1+0x8], R20 ;  /* 0x0000081401007387 */ /* 0x000ff40000100800 */
[----:B0-----:R-:W-:-:S02]  /*2bd10*/  @P1 IADD3 R3, P0, R36, R3, RZ ;  /* 0x0000000324031210 */ /* 0x001fc40007f1e0ff */
[-C--:B--2---:R-:W-:Y:S02]  /*2bd20*/  ISETP.GE.AND P6, PT, R36, R10.reuse, PT ;  /* 0x0000000a2400720c */ /* 0x084fe40003fc6270 */
[-C--:B------:R-:W-:Y:S01]  /*2bd30*/  ISETP.GE.AND P3, PT, R11, R10.reuse, PT ;  /* 0x0000000a0b00720c */ /* 0x080fe20003f66270 */
[----:B---3--:R-:W-:Y:S01]  /*2bd40*/  @P1 IMAD.X R2, RZ, RZ, R2, P0 ;  /* 0x000000ffff021224 */ /* 0x008fe200000e0602 */
        /* <DEDUP_REMOVED lines=9> */
[----:B------:R-:W2:Y:S01]  /*2bde0*/  SHFL.IDX PT, R2, R6, 0x1, 0x1c1f ;  /* 0x003c1f0006027f89 */ /* 0x000ea200000e0000 */
[----:B0-----:R-:W-:-:S05]  /*2bdf0*/  @P5 IADD3 R3, P0, R36, R3, RZ ;  /* 0x0000000324035210 */ /* 0x001fca0007f1e0ff */
[----:B--2---:R-:W-:-:S05]  /*2be00*/  @P5 IMAD.X R2, RZ, RZ, R2, P0 ;  /* 0x000000ffff025224 */ /* 0x004fca00000e0602 */
[----:B------:R-:W-:-:S04]  /*2be10*/  @P5 LOP3.LUT R3, R3, R2, RZ, 0x3c, !PT ;  /* 0x0000000203035212 */ /* 0x000fc800078e3cff */
[----:B------:R-:W-:-:S04]  /*2be20*/  @P5 LOP3.LUT R2, R3, R2, RZ, 0x3c, !PT ;  /* 0x0000000203025212 */ /* 0x000fc800078e3cff */
[----:B------:R-:W-:-:S05]  /*2be30*/  @P5 LOP3.LUT R3, R3, R2, RZ, 0x3c, !PT ;  /* 0x0000000203035212 */ /* 0x000fca00078e3cff */
[----:B------:R-:W-:Y:S04]  /*2be40*/  @P5 LDGSTS.E.BYPASS.LTC128B.128 [R4+0x24a00], desc[UR50][R2.64], !P6 ;  /* 0x24a0000002045fae */ /* 0x000fe8000f101d72 */
[----:B------:R-:W-:Y:S04]  /*2be50*/  @P5 LDGSTS.E.BYPASS.LTC128B.128 [R4+0x27200], desc[UR50][R2.64+0x40], !P3 ;  /* 0x2720004002045fae */ /* 0x000fe8000d901d72 */
[----:B------:R0:W-:Y:S04]  /*2be60*/  @P5 LDGSTS.E.BYPASS.LTC128B.128 [R4+0x29a00], desc[UR50][R2.64+0x80], !P2 ;  /* 0x29a0008002045fae */ /* 0x0001e8000d101d72 */
[----:B0-----:R-:W0:Y:S04]  /*2be70*/  SHFL.IDX PT, R3, R5, 0x2, 0x1c1f ;  /* 0x005c1f0005037f89 */ /* 0x001e2800000e0000 */
[----:B------:R-:W2:Y:S04]  /*2be80*/  SHFL.IDX PT, R2, R6, 0x2, 0x1c1f ;  /* 0x005c1f0006027f89 */ /* 0x000ea800000e0000 */
[----:B------:R-:W3:Y:S04]  /*2be90*/  SHFL.IDX PT, R5, R5, 0x3, 0x1c1f ;  /* 0x007c1f0005057f89 */ /* 0x000ee800000e0000 */
[----:B------:R-:W4:Y:S01]  /*2bea0*/  SHFL.IDX PT, R6, R6, 0x3, 0x1c1f ;  /* 0x007c1f0006067f89 */ /* 0x000f2200000e0000 */
[----:B0-----:R-:W-:-:S04]  /*2beb0*/  @P4 IADD3 R3, P0, R36, R3, RZ ;  /* 0x0000000324034210 */ /* 0x001fc80007f1e0ff */
[----:B--2---:R-:W-:-:S04]  /*2bec0*/  @P4 IADD3.X R2, RZ, R2, RZ, P0, !PT ;  /* 0x00000002ff024210 */ /* 0x004fc800007fe4ff */
[----:B------:R-:W-:-:S04]  /*2bed0*/  @P4 LOP3.LUT R3, R3, R2, RZ, 0x3c, !PT ;  /* 0x0000000203034212 */ /* 0x000fc800078e3cff */
[----:B------:R-:W-:-:S04]  /*2bee0*/  @P4 LOP3.LUT R2, R3, R2, RZ, 0x3c, !PT ;  /* 0x0000000203024212 */ /* 0x000fc800078e3cff */
[----:B------:R-:W-:-:S05]  /*2bef0*/  @P4 LOP3.LUT R3, R3, R2, RZ, 0x3c, !PT ;  /* 0x0000000203034212 */ /* 0x000fca00078e3cff */
[----:B------:R-:W-:Y:S04]  /*2bf00*/  @P4 LDGSTS.E.BYPASS.LTC128B.128 [R4+0x25200], desc[UR50][R2.64], !P6 ;  /* 0x2520000002044fae */ /* 0x000fe8000f101d72 */
[----:B------:R-:W-:Y:S04]  /*2bf10*/  @P4 LDGSTS.E.BYPASS.LTC128B.128 [R4+0x27a00], desc[UR50][R2.64+0x40], !P3 ;  /* 0x27a0004002044fae */ /* 0x000fe8000d901d72 */
[----:B------:R3:W-:Y:S02]  /*2bf20*/  @P4 LDGSTS.E.BYPASS.LTC128B.128 [R4+0x2a200], desc[UR50][R2.64+0x80], !P2 ;  /* 0x2a20008002044fae */ /* 0x0007e4000d101d72 */
[----:B---3--:R-:W-:-:S05]  /*2bf30*/  @P1 IADD3 R2, P0, R36, R5, RZ ;  /* 0x0000000524021210 */ /* 0x008fca0007f1e0ff */
[----:B----4-:R-:W-:-:S05]  /*2bf40*/  @P1 IMAD.X R3, RZ, RZ, R6, P0 ;  /* 0x000000ffff031224 */ /* 0x010fca00000e0606 */
[----:B------:R-:W-:Y:S04]  /*2bf50*/  @P1 LDGSTS.E.BYPASS.LTC128B.128 [R4+0x25a00], desc[UR50][R2.64], !P6 ;  /* 0x25a0000002041fae */ /* 0x000fe8000f101d72 */
[----:B------:R-:W-:Y:S04]  /*2bf60*/  @P1 LDGSTS.E.BYPASS.LTC128B.128 [R4+0x28200], desc[UR50][R2.64+0x40], !P3 ;  /* 0x2820004002041fae */ /* 0x000fe8000d901d72 */
[----:B------:R0:W-:Y:S04]  /*2bf70*/  @P1 LDGSTS.E.BYPASS.LTC128B.128 [R4+0x2aa00], desc[UR50][R2.64+0x80], !P2 ;  /* 0x2aa0008002041fae */ /* 0x0001e8000d101d72 */
[----:B0-----:R0:W2:Y:S02]  /*2bf80*/  SHFL.IDX PT, R2, R8, RZ, 0x1c1f ;  /* 0x001c1fff08027589 */ /* 0x0010a400000e0000 */
.L_x_997:
[----:B------:R-:W-:Y:S01]  /*2bf90*/  LOP3.LUT P0, RZ, R20, 0x40, RZ, 0xc0, !PT ;  /* 0x0000004014ff7812 */ /* 0x000fe2000780c0ff */
[----:B------:R-:W-:-:S12]  /*2bfa0*/  BSSY B0, `(.L_x_711) ;  /* 0x0000010000007945 */ /* 0x000fd80003800000 */
[----:B------:R-:W-:Y:S05]  /*2bfb0*/  @!P0 BRA `(.L_x_712) ;  /* 0x0000000000388947 */ /* 0x000fea0003800000 */
[----:B------:R-:W3:Y:S01]  /*2bfc0*/  LDC R6, c[0x0][0x2f4] ;  /* 0x0000bd00ff067b82 */ /* 0x000ee20000000800 */
[C---:B0-----:R-:W-:Y:S02]  /*2bfd0*/  LOP3.LUT R8, R36.reuse, 0x40, RZ, 0xfc, !PT ;  /* 0x0000004024087812 */ /* 0x041fe400078efcff */
[C---:B------:R-:W-:Y:S02]  /*2bfe0*/  LOP3.LUT R5, R36.reuse, 0x80, RZ, 0xfc, !PT ;  /* 0x0000008024057812 */ /* 0x040fe400078efcff */
[----:B--2---:R-:W-:-:S05]  /*2bff0*/  IADD3 R2, P0, R36, R2, RZ ;  /* 0x0000000224027210 */ /* 0x004fca0007f1e0ff */
[----:B------:R-:W-:Y:S01]  /*2c000*/  IMAD.X R3, RZ, RZ, R7, P0 ;  /* 0x000000ffff037224 */ /* 0x000fe200000e0607 */
[-C--:B---3--:R-:W-:Y:S02]  /*2c010*/  ISETP.GE.AND P3, PT, R36, R6.reuse, PT ;  /* 0x000000062400720c */ /* 0x088fe40003f66270 */
        /* <DEDUP_REMOVED lines=8> */
.L_x_712:
[----:B------:R-:W-:Y:S05]  /*2c0a0*/  BSYNC B0 ;  /* 0x0000000000007941 */ /* 0x000fea0003800000 */
.L_x_711:
[----:B------:R-:W-:Y:S01]  /*2c0b0*/  NOP ;  /* 0x0000000000007918 */ /* 0x000fe20000000000 */
[----:B------:R-:W-:-:S13]  /*2c0c0*/  PLOP3.LUT P0, PT, PT, PT, PT, 0x80, 0x0 ;  /* 0x000000000000781c */ /* 0x000fda0003f0f070 */
.L_x_713:
[----:B------:R-:W-:Y:S02]  /*2c0d0*/  PLOP3.LUT P1, PT, P1, P0, PT, 0xa2, 0x0 ;  /* 0x000000000000781c */ /* 0x000fe40000f21472 */
[----:B------:R-:W-:-:S08]  /*2c0e0*/  @P0 R2UR P1, UR4, R0 ;  /* 0x00000000000402ca */ /* 0x000fd00000020000 */
[----:B------:R-:W-:-:S05]  /*2c0f0*/  @P0 PLOP3.LUT P0, PT, P1, PT, PT, 0x80, 0x0 ;  /* 0x000000000000081c */ /* 0x000fca0000f0f070 */
[----:B------:R-:W-:Y:S01]  /*2c100*/  @!P1 SYNCS.ARRIVE.TRANS64.RED.A0T1 RZ, [UR4+0x33430], RZ ;  /* 0x033430ffffff99a7 */ /* 0x000fe20008200404 */
[----:B------:R-:W-:Y:S07]  /*2c110*/  @!P1 ARRIVES.LDGSTSBAR.64.TRANSCNT [UR4+0x33430] ;  /* 0x03343000ff0099b0 */ /* 0x000fee0008000a84 */
[----:B------:R-:W-:Y:S05]  /*2c120*/  @P0 BRA.U.ANY `(.L_x_713) ;  /* 0xfffffffd00e80947 */ /* 0x000fea000393ffff */
[----:B------:R-:W-:Y:S01]  /*2c130*/  NOP ;  /* 0x0000000000007918 */ /* 0x000fe20000000000 */
[----:B--23--:R-:W-:-:S05]  /*2c140*/  IMAD.U32 R2, RZ, RZ, UR39 ;  /* 0x00000027ff027e24 */ /* 0x00cfca000f8e00ff */
[----:B------:R-:W-:-:S13]  /*2c150*/  ISETP.NE.AND P2, PT, R2, 0x3, PT ;  /* 0x000000030200780c */ /* 0x000fda0003f45270 */
[----:B------:R-:W-:Y:S05]  /*2c160*/  @!P2 BRA `(.L_x_714) ;  /* 0x000000000004a947 */ /* 0x000fea0003800000 */
[----:B------:R-:W-:Y:S01]  /*2c170*/  BPT.TRAP 0x1 ;  /* 0x000000040000795c */ /* 0x000fe20000300000 */
.L_x_714:
[----:B------:R2:W5:Y:S01]  /*2c180*/  LDL.LU R3, [R1+0x28] ;  /* 0x0000280001037983 */ /* 0x0005620000300800 */
[----:B------:R2:W-:Y:S02]  /*2c190*/  SYNCS.ARRIVE.TRANS64.A1T0 RZ, [R0+URZ+0x33430], RZ ;  /* 0x033430ff00ff79a7 */ /* 0x0005e4000810003f */
[----:B------:R-:W-:Y:S05]  /*2c1a0*/  WARPSYNC.ALL ;  /* 0x0000000000007948 */ /* 0x000fea0003800000 */
[----:B------:R-:W-:Y:S01]  /*2c1b0*/  ULDC.64 UR6, c[0x0][0xa00] ;  /* 0x0002800000067ab9 */ /* 0x000fe20000000a00 */
[----:B------:R-:W-:Y:S01]  /*2c1c0*/  VIADD R2, R22, 0x1e200 ;  /* 0x0001e20016027836 */ /* 0x000fe20000000000 */
[----:B------:R-:W-:Y:S01]  /*2c1d0*/  BAR.SYNC.DEFER_BLOCKING 0x8, 0x180 ;  /* 0x0206000000007b1d */ /* 0x000fe20000010000 */
[----:B------:R-:W-:Y:S02]  /*2c1e0*/  ISETP.NE.U32.AND P0, PT, RZ, UR6, PT ;  /* 0x00000006ff007c0c */ /* 0x000fe4000bf05070 */
[----:B-12---:R-:W-:-:S02]  /*2c1f0*/  SHF.R.S32.HI R0, RZ, 0x1f, R27 ;  /* 0x0000001fff007819 */ /* 0x006fc4000001141b */
[----:B------:R-:W-:Y:S01]  /*2c200*/  ISETP.NE.AND.EX P0, PT, RZ, UR7, PT, P0 ;  /* 0x00000007ff007c0c */ /* 0x000fe2000bf05300 */
[----:B------:R-:W-:Y:S01]  /*2c210*/  ULDC.64 UR4, c[0x0][0x298] ;  /* 0x0000a60000047ab9 */ /* 0x000fe20000000a00 */
[----:B------:R-:W-:Y:S01]  /*2c220*/  BSSY B6, `(.L_x_715) ;  /* 0x0000019000067945 */ /* 0x000fe20003800000 */
[----:B------:R-:W-:Y:S01]  /*2c230*/  IMAD R0, R0, UR4, RZ ;  /* 0x0000000400007c24 */ /* 0x000fe2000f8e02ff */
[----:B------:R-:W-:Y:S01]  /*2c240*/  SEL R23, R23, RZ, !P0 ;  /* 0x000000ff17177207 */ /* 0x000fe20004000000 */
[----:B------:R-:W-:-:S04]  /*2c250*/  IMAD.WIDE.U32 R24, R27, UR4, RZ ;  /* 0x000000041b187c25 */ /* 0x000fc8000f8e00ff */
[----:B------:R-:W-:-:S05]  /*2c260*/  IMAD R0, R27, UR5, R0 ;  /* 0x000000051b007c24 */ /* 0x000fca000f8e0200 */
[----:B------:R-:W-:Y:S02]  /*2c270*/  IADD3 R26, R25, R0, RZ ;  /* 0x00000000191a7210 */ /* 0x000fe40007ffe0ff */
[----:B-----5:R-:W-:Y:S02]  /*2c280*/  SEL R30, R3, RZ, !P0 ;  /* 0x000000ff031e7207 */ /* 0x020fe40004000000 */
[----:B------:R-:W-:-:S13]  /*2c290*/  LOP3.LUT P0, RZ, R2, 0x1bf, RZ, 0xc0, !PT ;  /* 0x000001bf02ff7812 */ /* 0x000fda000780c0ff */
[----:B------:R-:W-:Y:S05]  /*2c2a0*/  @!P0 BRA `(.L_x_716) ;  /* 0x0000000000408947 */ /* 0x000fea0003800000 */
[----:B------:R-:W-:Y:S01]  /*2c2b0*/  MOV R2, 0x0 ;  /* 0x0000000000027802 */ /* 0x000fe20000000f00 */
[----:B------:R-:W-:Y:S01]  /*2c2c0*/  ULDC.64 UR4, c[0x4][0xc0] ;  /* 0x0100300000047ab9 */ /* 0x000fe20000000a00 */
[----:B------:R-:W-:Y:S01]  /*2c2d0*/  ULDC.64 UR6, c[0x4][0xc8] ;  /* 0x0100320000067ab9 */ /* 0x000fe20000000a00 */
[----:B------:R-:W-:Y:S01]  /*2c2e0*/  ULDC.64 UR8, c[0x4][0x28] ;  /* 0x01000a0000087ab9 */ /* 0x000fe20000000a00 */
[----:B------:R-:W-:Y:S01]  /*2c2f0*/  IMAD.U32 R4, RZ, RZ, UR4 ;  /* 0x00000004ff047e24 */ /* 0x000fe2000f8e00ff */
[----:B------:R-:W-:Y:S01]  /*2c300*/  MOV R10, UR8 ;  /* 0x00000008000a7c02 */ /* 0x000fe20008000f00 */
[----:B------:R-:W1:Y:S01]  /*2c310*/  LDC.64 R2, c[0x4][R2] ;  /* 0x0100000002027b82 */ /* 0x000e620000000a00 */
[----:B------:R-:W-:Y:S02]  /*2c320*/  IMAD.U32 R5, RZ, RZ, UR5 ;  /* 0x00000005ff057e24 */ /* 0x000fe4000f8e00ff */
[----:B------:R-:W-:Y:S02]  /*2c330*/  IMAD.U32 R6, RZ, RZ, UR6 ;  /* 0x00000006ff067e24 */ /* 0x000fe4000f8e00ff */
[----:B------:R-:W-:-:S02]  /*2c340*/  IMAD.U32 R7, RZ, RZ, UR7 ;  /* 0x00000007ff077e24 */ /* 0x000fc4000f8e00ff */
[----:B------:R-:W-:Y:S02]  /*2c350*/  IMAD.U32 R11, RZ, RZ, UR9 ;  /* 0x00000009ff0b7e24 */ /* 0x000fe4000f8e00ff */
[----:B0-----:R-:W-:Y:S02]  /*2c360*/  IMAD.MOV.U32 R8, RZ, RZ, 0x70 ;  /* 0x00000070ff087424 */ /* 0x001fe400078e00ff */
[----:B------:R-:W-:Y:S02]  /*2c370*/  IMAD.MOV.U32 R12, RZ, RZ, 0x1 ;  /* 0x00000001ff0c7424 */ /* 0x000fe400078e00ff */
[----:B------:R-:W-:-:S07]  /*2c380*/  IMAD.MOV.U32 R13, RZ, RZ, RZ ;  /* 0x000000ffff0d7224 */ /* 0x000fce00078e00ff */
[----:B------:R-:W-:-:S07]  /*2c390*/  LEPC R20, `(.L_x_716) ;  /* 0x000000001014794e */ /* 0x000fce0000000000 */
[----:B-1----:R-:W-:Y:S05]  /*2c3a0*/  CALL.ABS.NOINC R2 ;  /* 0x0000000002007343 */ /* 0x002fea0003c00000 */
.L_x_716:
[----:B------:R-:W-:Y:S05]  /*2c3b0*/  BSYNC B6 ;  /* 0x0000000000067941 */ /* 0x000fea0003800000 */
.L_x_715:
[----:B------:R1:W5:Y:S01]  /*2c3c0*/  LDL R20, [R1+0x2c] ;  /* 0x00002c0001147983 */ /* 0x0003620000100800 */
[----:B------:R-:W2:Y:S01]  /*2c3d0*/  LDC R7, c[0x0][0x448] ;  /* 0x00011200ff077b82 */ /* 0x000ea20000000800 */
[----:B------:R-:W-:Y:S01]  /*2c3e0*/  MOV R2, R24 ;  /* 0x0000001800027202 */ /* 0x000fe20000000f00 */
[----:B------:R-:W-:Y:S01]  /*2c3f0*/  IMAD.MOV.U32 R3, RZ, RZ, R26 ;  /* 0x000000ffff037224 */ /* 0x000fe200078e001a */
[----:B0-----:R1:W5:Y:S01]  /*2c400*/  LDL R8, [R1+0x1c] ;  /* 0x00001c0001087983 */ /* 0x0013620000100800 */
[----:B------:R-:W-:Y:S01]  /*2c410*/  ULDC.64 UR4, c[0x0][0x2d8] ;  /* 0x0000b60000047ab9 */ /* 0x000fe20000000a00 */
[----:B------:R-:W-:Y:S01]  /*2c420*/  IMAD.SHL.U32 R17, R17, 0x80, RZ ;  /* 0x0000008011117824 */ /* 0x000fe200078e00ff */
[----:B------:R-:W0:Y:S01]  /*2c430*/  S2R R21, SR_TID.X ;  /* 0x0000000000157919 */ /* 0x000e220000002100 */
[----:B------:R-:W-:-:S04]  /*2c440*/  IMAD.WIDE.U32 R2, R18, UR4, R2 ;  /* 0x0000000412027c25 */ /* 0x000fc8000f8e0002 */
[----:B------:R-:W-:Y:S01]  /*2c450*/  IMAD R3, R18, UR5, R3 ;  /* 0x0000000512037c24 */ /* 0x000fe2000f8e0203 */
[----:B------:R-:W-:Y:S02]  /*2c460*/  ULDC.64 UR4, c[0x0][0x2e0] ;  /* 0x0000b80000047ab9 */ /* 0x000fe40000000a00 */
[----:B------:R-:W-:Y:S02]  /*2c470*/  IMAD R0, R30, UR4, RZ ;  /* 0x000000041e007c24 */ /* 0x000fe4000f8e02ff */
[----:B------:R-:W-:-:S04]  /*2c480*/  IMAD.WIDE.U32 R2, R23, UR4, R2 ;  /* 0x0000000417027c25 */ /* 0x000fc8000f8e0002 */
[----:B------:R-:W-:Y:S01]  /*2c490*/  IMAD R0, R23, UR5, R0 ;  /* 0x0000000517007c24 */ /* 0x000fe2000f8e0200 */
[----:B------:R-:W-:Y:S01]  /*2c4a0*/  ULDC.64 UR4, c[0x0][0x2d0] ;  /* 0x0000b40000047ab9 */ /* 0x000fe20000000a00 */
[----:B--2---:R-:W-:Y:S02]  /*2c4b0*/  ISETP.NE.AND P0, PT, R7, 0x1, PT ;  /* 0x000000010700780c */ /* 0x004fe40003f05270 */
[----:B------:R-:W-:-:S11]  /*2c4c0*/  IMAD.IADD R3, R3, 0x1, R0 ;  /* 0x0000000103037824 */ /* 0x000fd600078e0200 */
[----:B------:R-:W2:Y:S01]  /*2c4d0*/  @P0 LDC R4, c[0x0][0x44c] ;  /* 0x00011300ff040b82 */ /* 0x000ea20000000800 */
[C---:B0-----:R-:W-:Y:S01]  /*2c4e0*/  LOP3.LUT R27, R21.reuse, 0x7f, RZ, 0xc0, !PT ;  /* 0x0000007f151b7812 */ /* 0x041fe200078ec0ff */
[----:B------:R-:W-:-:S03]  /*2c4f0*/  IMAD.SHL.U32 R21, R21, 0x20, RZ ;  /* 0x0000002015157824 */ /* 0x000fc600078e00ff */
[----:B------:R-:W-:-:S03]  /*2c500*/  SHF.R.U32.HI R27, RZ, 0x2, R27 ;  /* 0x00000002ff1b7819 */ /* 0x000fc6000001161b */
[----:B------:R-:W0:Y:S01]  /*2c510*/  @P0 LDC R0, c[0x0][0x450] ;  /* 0x00011400ff000b82 */ /* 0x000e220000000800 */
[----:B------:R-:W-:-:S04]  /*2c520*/  LOP3.LUT R21, R27, 0x60, R21, 0xf8, !PT ;  /* 0x000000601b157812 */ /* 0x000fc800078ef815 */
[----:B------:R-:W-:Y:S02]  /*2c530*/  LOP3.LUT R5, R21, R17, RZ, 0xfc, !PT ;  /* 0x0000001115057212 */ /* 0x000fe400078efcff */
[----:B------:R-:W3:Y:S03]  /*2c540*/  S2R R21, SR_TID.X ;  /* 0x0000000000157919 */ /* 0x000ee60000002100 */
[----:B--2---:R-:W-:Y:S01]  /*2c550*/  @P0 IMAD.HI.U32 R6, R5, R4, RZ ;  /* 0x0000000405060227 */ /* 0x004fe200078e00ff */
[----:B------:R-:W-:-:S04]  /*2c560*/  MOV R4, R5 ;  /* 0x0000000500047202 */ /* 0x000fc80000000f00 */
[----:B0-----:R-:W-:-:S05]  /*2c570*/  @P0 SHF.R.U32.HI R4, RZ, R0, R6 ;  /* 0x00000000ff040219 */ /* 0x001fca0000011606 */
[----:B------:R-:W-:-:S04]  /*2c580*/  IMAD.MOV R0, RZ, RZ, -R4 ;  /* 0x000000ffff007224 */ /* 0x000fc800078e0a04 */
[----:B------:R-:W-:Y:S01]  /*2c590*/  IMAD R0, R7, R0, R5 ;  /* 0x0000000007007224 */ /* 0x000fe200078e0205 */
[----:B------:R-:W-:Y:S01]  /*2c5a0*/  SHF.R.S32.HI R5, RZ, 0x1f, R4 ;  /* 0x0000001fff057819 */ /* 0x000fe20000011404 */
[----:B------:R-:W-:-:S04]  /*2c5b0*/  IMAD.WIDE.U32 R2, R4, UR4, R2 ;  /* 0x0000000404027c25 */ /* 0x000fc8000f8e0002 */
[----:B------:R-:W-:-:S04]  /*2c5c0*/  IMAD R5, R5, UR4, RZ ;  /* 0x0000000405057c24 */ /* 0x000fc8000f8e02ff */
[----:B------:R-:W-:Y:S01]  /*2c5d0*/  IMAD R5, R4, UR5, R5 ;  /* 0x0000000504057c24 */ /* 0x000fe2000f8e0205 */
[----:B------:R-:W-:Y:S01]  /*2c5e0*/  SHF.R.S32.HI R4, RZ, 0x1f, R0 ;  /* 0x0000001fff047819 */ /* 0x000fe20000011400 */
[----:B------:R-:W-:Y:S02]  /*2c5f0*/  ULDC.64 UR4, c[0x0][0x2c8] ;  /* 0x0000b20000047ab9 */ /* 0x000fe40000000a00 */
[----:B------:R-:W-:Y:S02]  /*2c600*/  IMAD.IADD R3, R3, 0x1, R5 ;  /* 0x0000000103037824 */ /* 0x000fe400078e0205 */
[----:B------:R-:W-:Y:S02]  /*2c610*/  IMAD R4, R4, UR4, RZ ;  /* 0x0000000404047c24 */ /* 0x000fe4000f8e02ff */
[----:B------:R-:W-:-:S04]  /*2c620*/  IMAD.WIDE.U32 R2, R0, UR4, R2 ;  /* 0x0000000400027c25 */ /* 0x000fc8000f8e0002 */
[----:B------:R-:W-:Y:S01]  /*2c630*/  IMAD R4, R0, UR5, R4 ;  /* 0x0000000500047c24 */ /* 0x000fe2000f8e0204 */
[----:B------:R-:W-:Y:S02]  /*2c640*/  ULDC.64 UR4, c[0x0][0x280] ;  /* 0x0000a00000047ab9 */ /* 0x000fe40000000a00 */
[----:B------:R-:W-:Y:S01]  /*2c650*/  IADD3 R0, P0, R2, UR4, RZ ;  /* 0x0000000402007c10 */ /* 0x000fe2000ff1e0ff */
[----:B------:R-:W-:Y:S01]  /*2c660*/  ULDC UR4, c[0x0][0x2b8] ;  /* 0x0000ae0000047ab9 */ /* 0x000fe20000000800 */
[----:B---3--:R-:W-:Y:S02]  /*2c670*/  LOP3.LUT R27, R21, 0x7f, RZ, 0xc0, !PT ;  /* 0x0000007f151b7812 */ /* 0x008fe400078ec0ff */
[C---:B------:R-:W-:Y:S02]  /*2c680*/  LOP3.LUT R34, R36.reuse, 0x40, RZ, 0xfc, !PT ;  /* 0x0000004024227812 */ /* 0x040fe400078efcff */
[C---:B------:R-:W-:Y:S02]  /*2c690*/  LOP3.LUT R21, R36.reuse, 0x80, RZ, 0xfc, !PT ;  /* 0x0000008024157812 */ /* 0x040fe400078efcff */
[----:B------:R-:W-:Y:S01]  /*2c6a0*/  IADD3.X R4, R3, UR5, R4, P0, !PT ;  /* 0x0000000503047c10 */ /* 0x000fe200087fe404 */
[----:B------:R-:W-:Y:S01]  /*2c6b0*/  UMOV UR5, 0xffffffff ;  /* 0xffffffff00057882 */ /* 0x000fe20000000000 */
[----:B------:R-:W-:-:S02]  /*2c6c0*/  ISETP.GE.AND P3, PT, R36, UR4, PT ;  /* 0x0000000424007c0c */ /* 0x000fc4000bf66270 */
[----:B------:R-:W-:Y:S02]  /*2c6d0*/  ISETP.GE.AND P2, PT, R34, UR4, PT ;  /* 0x0000000422007c0c */ /* 0x000fe4000bf46270 */
[----:B------:R-:W-:Y:S02]  /*2c6e0*/  ISETP.GE.AND P0, PT, R21, UR4, PT ;  /* 0x0000000415007c0c */ /* 0x000fe4000bf06270 */
[----:B------:R-:W-:Y:S01]  /*2c6f0*/  SHF.R.U32.HI R9, RZ, 0x2, R27 ;  /* 0x00000002ff097819 */ /* 0x000fe2000001161b */
[----:B-1----:R-:W-:Y:S10]  /*2c700*/  BRA.DIV UR5, `(.L_x_717) ;  /* 0x0000009205487947 */ /* 0x002ff4000b800000 */
[----:B------:R-:W0:Y:S01]  /*2c710*/  SHFL.IDX PT, R3, R0, RZ, 0x1c1f ;  /* 0x001c1fff00037589 */ /* 0x000e2200000e0000 */
[----:B-----5:R-:W-:Y:S02]  /*2c720*/  IMAD R5, R20, R7, RZ ;  /* 0x0000000714057224 */ /* 0x020fe400078e02ff */
[----:B------:R-:W-:Y:S01]  /*2c730*/  IMAD.IADD R17, R9, 0x1, R17 ;  /* 0x0000000109117824 */ /* 0x000fe200078e0211 */
[----:B------:R-:W1:Y:S04]  /*2c740*/  SHFL.IDX PT, R2, R4, RZ, 0x1c1f ;  /* 0x001c1fff04027589 */ /* 0x000e6800000e0000 */
[----:B------:R-:W-:Y:S01]  /*2c750*/  ISETP.GE.AND P1, PT, R17, R5, PT ;  /* 0x000000051100720c */ /* 0x000fe20003f26270 */
[----:B------:R-:W2:-:S12]  /*2c760*/  SHFL.IDX PT, R14, R0, 0x1, 0x1c1f ;  /* 0x003c1f00000e7f89 */ /* 0x000e9800000e0000 */
[----:B0-----:R-:W-:-:S05]  /*2c770*/  @!P1 IADD3 R6, P4, R36, R3, RZ ;  /* 0x0000000324069210 */ /* 0x001fca0007f9e0ff */
[----:B-1----:R-:W-:Y:S01]  /*2c780*/  @!P1 IMAD.X R3, RZ, RZ, R2, P4 ;  /* 0x000000ffff039224 */ /* 0x002fe200020e0602 */
[----:B------:R-:W-:Y:S01]  /*2c790*/  @!P1 MOV R2, R6 ;  /* 0x0000000600029202 */ /* 0x000fe20000000f00 */
[----:B------:R-:W-:-:S04]  /*2c7a0*/  VIADD R6, R17, 0x20 ;  /* 0x0000002011067836 */ /* 0x000fc80000000000 */
[----:B------:R-:W-:Y:S04]  /*2c7b0*/  @!P1 LDGSTS.E.BYPASS.LTC128B.128 [R8+0x1e200], desc[UR50][R2.64], !P3 ;  /* 0x1e20000002089fae */ /* 0x000fe8000d901d72 */
[----:B------:R-:W-:Y:S04]  /*2c7c0*/  @!P1 LDGSTS.E.BYPASS.LTC128B.128 [R8+0x20200], desc[UR50][R2.64+0x40], !P2 ;  /* 0x2020004002089fae */ /* 0x000fe8000d101d72 */
[----:B------:R0:W-:Y:S01]  /*2c7d0*/  @!P1 LDGSTS.E.BYPASS.LTC128B.128 [R8+0x22200], desc[UR50][R2.64+0x80], !P0 ;  /* 0x2220008002089fae */ /* 0x0001e2000c101d72 */
[----:B------:R-:W-:-:S03]  /*2c7e0*/  ISETP.GE.AND P1, PT, R6, R5, PT ;  /* 0x000000050600720c */ /* 0x000fc60003f26270 */
[----:B0-----:R-:W0:Y:S10]  /*2c7f0*/  SHFL.IDX PT, R2, R4, 0x1, 0x1c1f ;  /* 0x003c1f0004027f89 */ /* 0x001e3400000e0000 */
[----:B--2---:R-:W-:-:S02]  /*2c800*/  @!P1 IADD3 R6, P4, R36, R14, RZ ;  /* 0x0000000e24069210 */ /* 0x004fc40007f9e0ff */
[----:B------:R-:W1:Y:S03]  /*2c810*/  SHFL.IDX PT, R14, R0, 0x2, 0x1c1f ;  /* 0x005c1f00000e7f89 */ /* 0x000e6600000e0000 */
[----:B0-----:R-:W-:Y:S02]  /*2c820*/  @!P1 IMAD.X R7, RZ, RZ, R2, P4 ;  /* 0x000000ffff079224 */ /* 0x001fe400020e0602 */
[----:B------:R-:W-:Y:S01]  /*2c830*/  @!P1 IMAD.MOV.U32 R2, RZ, RZ, R6 ;  /* 0x000000ffff029224 */ /* 0x000fe200078e0006 */
[----:B------:R-:W-:Y:S01]  /*2c840*/  IADD3 R6, R17, 0x40, RZ ;  /* 0x0000004011067810 */ /* 0x000fe20007ffe0ff */
[----:B------:R-:W-:-:S05]  /*2c850*/  @!P1 IMAD.MOV.U32 R3, RZ, RZ, R7 ;  /* 0x000000ffff039224 */ /* 0x000fca00078e0007 */
[----:B------:R-:W-:Y:S04]  /*2c860*/  @!P1 LDGSTS.E.BYPASS.LTC128B.128 [R8+0x1ea00], desc[UR50][R2.64], !P3 ;  /* 0x1ea0000002089fae */ /* 0x000fe8000d901d72 */
[----:B------:R-:W-:Y:S04]  /*2c870*/  @!P1 LDGSTS.E.BYPASS.LTC128B.128 [R8+0x20a00], desc[UR50][R2.64+0x40], !P2 ;  /* 0x20a0004002089fae */ /* 0x000fe8000d101d72 */
[----:B------:R0:W-:Y:S01]  /*2c880*/  @!P1 LDGSTS.E.BYPASS.LTC128B.128 [R8+0x22a00], desc[UR50][R2.64+0x80], !P0 ;  /* 0x22a0008002089fae */ /* 0x0001e2000c101d72 */
[----:B------:R-:W-:-:S03]  /*2c890*/  ISETP.GE.AND P1, PT, R6, R5, PT ;  /* 0x000000050600720c */ /* 0x000fc60003f26270 */
[----:B0-----:R-:W0:Y:S10]  /*2c8a0*/  SHFL.IDX PT, R2, R4, 0x2, 0x1c1f ;  /* 0x005c1f0004027f89 */ /* 0x001e3400000e0000 */
[----:B-1----:R-:W-:Y:S01]  /*2c8b0*/  @!P1 IADD3 R6, P4, R36, R14, RZ ;  /* 0x0000000e24069210 */ /* 0x002fe20007f9e0ff */
[----:B------:R-:W1:Y:S04]  /*2c8c0*/  SHFL.IDX PT, R4, R4, 0x3, 0x1c1f ;  /* 0x007c1f0004047f89 */ /* 0x000e6800000e0000 */
[----:B------:R2:W3:Y:S01]  /*2c8d0*/  SHFL.IDX PT, R14, R0, 0x3, 0x1c1f ;  /* 0x007c1f00000e7f89 */ /* 0x0004e200000e0000 */
[----:B0-----:R-:W-:-:S02]  /*2c8e0*/  @!P1 IMAD.X R7, RZ, RZ, R2, P4 ;  /* 0x000000ffff079224 */ /* 0x001fc400020e0602 */
[----:B------:R-:W-:Y:S02]  /*2c8f0*/  @!P1 IMAD.MOV.U32 R2, RZ, RZ, R6 ;  /* 0x000000ffff029224 */ /* 0x000fe400078e0006 */
[----:B------:R-:W-:-:S05]  /*2c900*/  @!P1 IMAD.MOV.U32 R3, RZ, RZ, R7 ;  /* 0x000000ffff039224 */ /* 0x000fca00078e0007 */
[----:B------:R2:W-:Y:S04]  /*2c910*/  @!P1 LDGSTS.E.BYPASS.LTC128B.128 [R8+0x1f200], desc[UR50][R2.64], !P3 ;  /* 0x1f20000002089fae */ /* 0x0005e8000d901d72 */
[----:B------:R2:W-:Y:S04]  /*2c920*/  @!P1 LDGSTS.E.BYPASS.LTC128B.128 [R8+0x21200], desc[UR50][R2.64+0x40], !P2 ;  /* 0x2120004002089fae */ /* 0x0005e8000d101d72 */
[----:B-1-3--:R2:W-:Y:S02]  /*2c930*/  @!P1 LDGSTS.E.BYPASS.LTC128B.128 [R8+0x23200], desc[UR50][R2.64+0x80], !P0 ;  /* 0x2320008002089fae */ /* 0x00a5e4000c101d72 */
.L_x_1006:
[----:B--2---:R-:W-:Y:S01]  /*2c940*/  VIADD R0, R17, 0x60 ;  /* 0x0000006011007836 */ /* 0x004fe20000000000 */
[----:B------:R-:W-:Y:S04]  /*2c950*/  BSSY B0, `(.L_x_718) ;  /* 0x000000b000007945 */ /* 0x000fe80003800000 */
[----:B------:R-:W-:-:S13]  /*2c960*/  ISETP.GE.AND P1, PT, R0, R5, PT ;  /* 0x000000050000720c */ /* 0x000fda0003f26270 */
[----:B------:R-:W-:Y:S05]  /*2c970*/  @P1 BRA `(.L_x_719) ;  /* 0x0000000000201947 */ /* 0x000fea0003800000 */
[----:B------:R-:W-:-:S04]  /*2c980*/  IADD3 R2, P1, R36, R14, RZ ;  /* 0x0000000e24027210 */ /* 0x000fc80007f3e0ff */
[----:B------:R-:W-:-:S05]  /*2c990*/  IADD3.X R3, RZ, R4, RZ, P1, !PT ;  /* 0x00000004ff037210 */ /* 0x000fca0000ffe4ff */
[----:B------:R-:W-:Y:S01]  /*2c9a0*/  @!PT LDS RZ, [RZ] ;  /* 0x00000000fffff984 */ /* 0x000fe20000000800 */
[----:B------:R-:W-:Y:S01]  /*2c9b0*/  @!PT LDS RZ, [RZ] ;  /* 0x00000000fffff984 */ /* 0x000fe20000000800 */
[----:B------:R-:W-:Y:S01]  /*2c9c0*/  @!PT LDS RZ, [RZ] ;  /* 0x00000000fffff984 */ /* 0x000fe20000000800 */
[----:B------:R0:W-:Y:S04]  /*2c9d0*/  LDGSTS.E.BYPASS.LTC128B.128 [R8+0x1fa00], desc[UR50][R2.64], !P3 ;  /* 0x1fa0000002087fae */ /* 0x0001e8000d901d72 */
[----:B------:R0:W-:Y:S04]  /*2c9e0*/  LDGSTS.E.BYPASS.LTC128B.128 [R8+0x21a00], desc[UR50][R2.64+0x40], !P2 ;  /* 0x21a0004002087fae */ /* 0x0001e8000d101d72 */
[----:B------:R0:W-:Y:S02]  /*2c9f0*/  LDGSTS.E.BYPASS.LTC128B.128 [R8+0x23a00], desc[UR50][R2.64+0x80], !P0 ;  /* 0x23a0008002087fae */ /* 0x0001e4000c101d72 */
.L_x_719:
[----:B------:R-:W-:Y:S05]  /*2ca00*/  BSYNC B0 ;  /* 0x0000000000007941 */ /* 0x000fea0003800000 */
.L_x_718:
[----:B------:R-:W-:Y:S01]  /*2ca10*/  NOP ;  /* 0x0000000000007918 */ /* 0x000fe20000000000 */
[----:B------:R-:W-:-:S13]  /*2ca20*/  PLOP3.LUT P0, PT, PT, PT, PT, 0x80, 0x0 ;  /* 0x000000000000781c */ /* 0x000fda0003f0f070 */
.L_x_720:
[----:B------:R-:W-:Y:S02]  /*2ca30*/  PLOP3.LUT P1, PT, P1, P0, PT, 0xa2, 0x0 ;  /* 0x000000000000781c */ /* 0x000fe40000f21472 */
[----:B------:R-:W-:-:S08]  /*2ca40*/  @P0 R2UR P1, UR4, R22 ;  /* 0x00000000160402ca */ /* 0x000fd00000020000 */
[----:B------:R-:W-:-:S05]  /*2ca50*/  @P0 PLOP3.LUT P0, PT, P1, PT, PT, 0x80, 0x0 ;  /* 0x000000000000081c */ /* 0x000fca0000f0f070 */
[----:B------:R-:W-:Y:S01]  /*2ca60*/  @!P1 SYNCS.ARRIVE.TRANS64.RED.A0T1 RZ, [UR4+0x33400], RZ ;  /* 0x033400ffffff99a7 */ /* 0x000fe20008200404 */
[----:B------:R-:W-:Y:S07]  /*2ca70*/  @!P1 ARRIVES.LDGSTSBAR.64.TRANSCNT [UR4+0x33400] ;  /* 0x03340000ff0099b0 */ /* 0x000fee0008000a84 */
[----:B------:R-:W-:Y:S05]  /*2ca80*/  @P0 BRA.U.ANY `(.L_x_720) ;  /* 0xfffffffd00e80947 */ /* 0x000fea000393ffff */
[----:B0-----:R-:W2:Y:S02]  /*2ca90*/  LDL.LU R2, [R1+0x30] ;  /* 0x0000300001027983 */ /* 0x001ea40000300800 */
[----:B--2---:R-:W-:-:S05]  /*2caa0*/  VIADD R2, R2, 0x1 ;  /* 0x0000000102027836 */ /* 0x004fca0000000000 */
        /* <DEDUP_REMOVED lines=8> */
[----:B------:R-:W-:Y:S01]  /*2cb30*/  VIADD R30, R28, 0xfffffffe ;  /* 0xfffffffe1c1e7836 */ /* 0x000fe20000000000 */
[----:B------:R-:W1:Y:S02]  /*2cb40*/  SYNCS.PHASECHK.TRANS64.TRYWAIT P0, [R22+URZ+0x33420], R3 ;  /* 0x03342003160075a7 */ /* 0x000e64000800017f */
[----:B01----:R-:W-:Y:S05]  /*2cb50*/  @!P0 BRA `(.L_x_722) ;  /* 0x0000009000748947 */ /* 0x003fea0003800000 */
.L_x_1007:
[----:B------:R-:W-:Y:S05]  /*2cb60*/  BSYNC B0 ;  /* 0x0000000000007941 */ /* 0x000fea0003800000 */
.L_x_721:
[----:B------:R-:W2:Y:S02]  /*2cb70*/  LDL R0, [R1+0x4] ;  /* 0x0000040001007983 */ /* 0x000ea40000100800 */
[----:B--2---:R-:W-:-:S13]  /*2cb80*/  ISETP.GE.AND P0, PT, R30, R0, PT ;  /* 0x000000001e00720c */ /* 0x004fda0003f06270 */
[----:B------:R-:W-:Y:S05]  /*2cb90*/  @!P0 BRA `(.L_x_723) ;  /* 0x0000001800388947 */ /* 0x000fea0003800000 */
[----:B------:R-:W-:Y:S01]  /*2cba0*/  IMAD.MOV.U32 R17, RZ, RZ, R29 ;  /* 0x000000ffff117224 */ /* 0x000fe200078e001d */
[----:B------:R-:W-:-:S07]  /*2cbb0*/  MOV R20, R33 ;  /* 0x0000002100147202 */ /* 0x000fce0000000f00 */
.L_x_743:
[----:B0-2---:R-:W2:Y:S01]  /*2cbc0*/  LDL R9, [R1] ;  /* 0x0000000001097983 */ /* 0x005ea20000100800 */
[----:B-1----:R-:W1:Y:S01]  /*2cbd0*/  LDC R6, c[0x0][0x430] ;  /* 0x00010c00ff067b82 */ /* 0x002e620000000800 */
[----:B------:R-:W3:Y:S01]  /*2cbe0*/  S2R R0, SR_TID.X ;  /* 0x0000000000007919 */ /* 0x000ee20000002100 */
[----:B0-----:R-:W0:Y:S01]  /*2cbf0*/  S2R R3, SR_TID.X ;  /* 0x0000000000037919 */ /* 0x001e220000002100 */
[----:B------:R-:W4:Y:S01]  /*2cc00*/  S2R R8, SR_TID.X ;  /* 0x0000000000087919 */ /* 0x000f220000002100 */
[----:B------:R-:W-:Y:S01]  /*2cc10*/  IMAD R7, R30, 0xa0, R37 ;  /* 0x000000a01e077824 */ /* 0x000fe200078e0225 */
[----:B------:R-:W2:Y:S01]  /*2cc20*/  LDL R13, [R1+0x4] ;  /* 0x00000400010d7983 */ /* 0x000ea20000100800 */
[----:B-1----:R-:W-:Y:S02]  /*2cc30*/  ISETP.NE.AND P0, PT, R6, 0x1, PT ;  /* 0x000000010600780c */ /* 0x002fe40003f05270 */
[----:B---3--:R-:W-:-:S11]  /*2cc40*/  LOP3.LUT R0, R0, 0x7f, RZ, 0xc0, !PT ;  /* 0x0000007f00007812 */ /* 0x008fd600078ec0ff */
[----:B------:R-:W1:Y:S01]  /*2cc50*/  @P0 LDC R2, c[0x0][0x434] ;  /* 0x00010d00ff020b82 */ /* 0x000e620000000800 */
[----:B------:R-:W-:Y:S01]  /*2cc60*/  SHF.R.U32.HI R0, RZ, 0x2, R0 ;  /* 0x00000002ff007819 */ /* 0x000fe20000011600 */
[----:B0-----:R-:W-:-:S05]  /*2cc70*/  IMAD.SHL.U32 R4, R3, 0x20, RZ ;  /* 0x0000002003047824 */ /* 0x001fca00078e00ff */
[----:B------:R-:W-:Y:S02]  /*2cc80*/  LOP3.LUT R4, R0, 0x60, R4, 0xf8, !PT ;  /* 0x0000006000047812 */ /* 0x000fe400078ef804 */
[----:B------:R-:W0:Y:S01]  /*2cc90*/  @P0 LDC R0, c[0x0][0x438] ;  /* 0x00010e00ff000b82 */ /* 0x000e220000000800 */
[----:B------:R-:W-:Y:S01]  /*2cca0*/  LOP3.LUT R3, R3, 0x7f, RZ, 0xc0, !PT ;  /* 0x0000007f03037812 */ /* 0x000fe200078ec0ff */
[----:B----4-:R-:W-:Y:S02]  /*2ccb0*/  IMAD.SHL.U32 R8, R8, 0x20, RZ ;  /* 0x0000002008087824 */ /* 0x010fe400078e00ff */
[----:B------:R-:W-:Y:S01]  /*2ccc0*/  IMAD.IADD R5, R4, 0x1, R7 ;  /* 0x0000000104057824 */ /* 0x000fe200078e0207 */
[----:B------:R-:W-:-:S04]  /*2ccd0*/  SHF.R.U32.HI R4, RZ, 0x2, R3 ;  /* 0x00000002ff047819 */ /* 0x000fc80000011603 */
[----:B------:R-:W-:Y:S02]  /*2cce0*/  LOP3.LUT R8, R4, 0x60, R8, 0xf8, !PT ;  /* 0x0000006004087812 */ /* 0x000fe400078ef808 */
[----:B------:R-:W3:Y:S01]  /*2ccf0*/  @P0 LDC R4, c[0x0][0x434] ;  /* 0x00010d00ff040b82 */ /* 0x000ee20000000800 */
[----:B-1----:R-:W-:-:S04]  /*2cd00*/  @P0 IMAD.HI.U32 R3, R5, R2, RZ ;  /* 0x0000000205030227 */ /* 0x002fc800078e00ff */
[----:B------:R-:W-:Y:S01]  /*2cd10*/  IMAD.MOV.U32 R2, RZ, RZ, R5 ;  /* 0x000000ffff027224 */ /* 0x000fe200078e0005 */
[----:B0-----:R-:W-:Y:S02]  /*2cd20*/  @P0 SHF.R.U32.HI R2, RZ, R0, R3 ;  /* 0x00000000ff020219 */ /* 0x001fe40000011603 */
[----:B------:R-:W0:Y:S01]  /*2cd30*/  @P0 LDC R0, c[0x0][0x438] ;  /* 0x00010e00ff000b82 */ /* 0x000e220000000800 */
[----:B------:R-:W-:-:S04]  /*2cd40*/  LOP3.LUT R8, R8, 0x80, RZ, 0xfc, !PT ;  /* 0x0000008008087812 */ /* 0x000fc800078efcff */
[----:B------:R-:W-:-:S05]  /*2cd50*/  IADD3 R7, R8, R7, RZ ;  /* 0x0000000708077210 */ /* 0x000fca0007ffe0ff */
[----:B---3--:R-:W-:-:S04]  /*2cd60*/  @P0 IMAD.HI.U32 R3, R7, R4, RZ ;  /* 0x0000000407030227 */ /* 0x008fc800078e00ff */
[----:B------:R-:W-:Y:S01]  /*2cd70*/  IMAD.MOV.U32 R4, RZ, RZ, R7 ;  /* 0x000000ffff047224 */ /* 0x000fe200078e0007 */
[----:B------:R-:W-:Y:S05]  /*2cd80*/  YIELD ;  /* 0x0000000000007946 */ /* 0x000fea0003800000 */
[----:B------:R-:W-:Y:S01]  /*2cd90*/  ULDC.64 UR4, c[0x0][0x428] ;  /* 0x00010a0000047ab9 */ /* 0x000fe20000000a00 */
[----:B------:R-:W-:Y:S01]  /*2cda0*/  ULDC.64 UR6, c[0x0][0x418] ;  /* 0x0001060000067ab9 */ /* 0x000fe20000000a00 */
[----:B0-----:R-:W-:Y:S01]  /*2cdb0*/  @P0 SHF.R.U32.HI R4, RZ, R0, R3 ;  /* 0x00000000ff040219 */ /* 0x001fe20000011603 */
[----:B------:R-:W-:-:S04]  /*2cdc0*/  IMAD.MOV R3, RZ, RZ, -R2 ;  /* 0x000000ffff037224 */ /* 0x000fc800078e0a02 */
[----:B------:R-:W-:Y:S02]  /*2cdd0*/  IMAD.MOV R0, RZ, RZ, -R4 ;  /* 0x000000ffff007224 */ /* 0x000fe400078e0a04 */
[C---:B------:R-:W-:Y:S01]  /*2cde0*/  IMAD R5, R6.reuse, R3, R5 ;  /* 0x0000000306057224 */ /* 0x040fe200078e0205 */
[--C-:B------:R-:W-:Y:S01]  /*2cdf0*/  SHF.R.S32.HI R3, RZ, 0x1f, R2.reuse ;  /* 0x0000001fff037819 */ /* 0x100fe20000011402 */
[----:B------:R-:W-:Y:S02]  /*2ce00*/  IMAD R6, R6, R0, R7 ;  /* 0x0000000006067224 */ /* 0x000fe400078e0207 */
[----:B------:R-:W-:Y:S01]  /*2ce10*/  IMAD.WIDE.U32 R2, R32, UR4, R2 ;  /* 0x0000000420027c25 */ /* 0x000fe2000f8e0002 */
[----:B------:R-:W-:Y:S02]  /*2ce20*/  ISETP.GT.U32.AND P1, PT, R8, 0x9f, PT ;  /* 0x0000009f0800780c */ /* 0x000fe40003f24070 */
[----:B------:R-:W-:Y:S01]  /*2ce30*/  LEA R8, P0, R2, UR6, 0x2 ;  /* 0x0000000602087c11 */ /* 0x000fe2000f8010ff */
[----:B--2---:R-:W-:-:S04]  /*2ce40*/  IMAD R0, R9, UR4, RZ ;  /* 0x0000000409007c24 */ /* 0x004fc8000f8e02ff */
[----:B------:R-:W-:-:S04]  /*2ce50*/  IMAD R0, R32, UR5, R0 ;  /* 0x0000000520007c24 */ /* 0x000fc8000f8e0200 */
[----:B------:R-:W-:-:S05]  /*2ce60*/  IMAD.IADD R3, R0, 0x1, R3 ;  /* 0x0000000100037824 */ /* 0x000fca00078e0203 */
[----:B------:R-:W-:-:S05]  /*2ce70*/  LEA.HI.X R9, R2, UR7, R3, 0x2, P0 ;  /* 0x0000000702097c11 */ /* 0x000fca00080f1403 */
[----:B------:R-:W2:Y:S01]  /*2ce80*/  LDG.E R8, desc[UR50][R8.64] ;  /* 0x0000003208087981 */ /* 0x000ea2000c1e1900 */
[----:B------:R-:W-:Y:S02]  /*2ce90*/  @!P1 SHF.R.S32.HI R3, RZ, 0x1f, R4 ;  /* 0x0000001fff039819 */ /* 0x000fe40000011404 */
[----:B------:R-:W-:Y:S01]  /*2cea0*/  @!P1 MOV R2, R4 ;  /* 0x0000000400029202 */ /* 0x000fe20000000f00 */
[----:B------:R-:W-:-:S04]  /*2ceb0*/  IMAD.U32 R12, RZ, RZ, UR39 ;  /* 0x00000027ff0c7e24 */ /* 0x000fc8000f8e00ff */
[----:B------:R-:W-:Y:S01]  /*2cec0*/  @!P1 IMAD.WIDE.U32 R2, R32, UR4, R2 ;  /* 0x0000000420029c25 */ /* 0x000fe2000f8e0002 */
[----:B------:R-:W-:-:S03]  /*2ced0*/  ISETP.NE.AND P2, PT, R12, 0x3, PT ;  /* 0x000000030c00780c */ /* 0x000fc60003f45270 */
[----:B------:R-:W-:Y:S01]  /*2cee0*/  @!P1 IMAD.IADD R0, R0, 0x1, R3 ;  /* 0x0000000100009824 */ /* 0x000fe200078e0203 */
[C---:B------:R-:W-:Y:S01]  /*2cef0*/  @!P1 LEA R10, P0, R2.reuse, UR6, 0x2 ;  /* 0x00000006020a9c11 */ /* 0x040fe2000f8010ff */
[----:B------:R-:W-:Y:S02]  /*2cf00*/  VIADD R29, R17, 0x1 ;  /* 0x00000001111d7836 */ /* 0x000fe40000000000 */
[----:B------:R-:W-:Y:S01]  /*2cf10*/  IMAD.MOV.U32 R7, RZ, RZ, RZ ;  /* 0x000000ffff077224 */ /* 0x000fe200078e00ff */
[----:B------:R-:W-:Y:S02]  /*2cf20*/  @!P1 LEA.HI.X R11, R2, UR7, R0, 0x2, P0 ;  /* 0x00000007020b9c11 */ /* 0x000fe400080f1400 */
[----:B------:R-:W-:-:S03]  /*2cf30*/  ISETP.NE.AND P0, PT, R29, 0x2, PT ;  /* 0x000000021d00780c */ /* 0x000fc60003f05270 */
[----:B------:R0:W5:Y:S01]  /*2cf40*/  @!P1 LDG.E R7, desc[UR50][R10.64] ;  /* 0x000000320a079981 */ /* 0x000162000c1e1900 */
[----:B------:R-:W-:Y:S02]  /*2cf50*/  SEL R33, RZ, 0x1, P0 ;  /* 0x00000001ff217807 */ /* 0x000fe40000000000 */
[C---:B------:R-:W-:Y:S02]  /*2cf60*/  ISETP.GT.AND P1, PT, R30.reuse, R13, PT ;  /* 0x0000000d1e00720c */ /* 0x040fe40003f24270 */
[----:B------:R-:W-:Y:S02]  /*2cf70*/  SEL R29, R29, RZ, P0 ;  /* 0x000000ff1d1d7207 */ /* 0x000fe40000000000 */
[----:B------:R-:W-:Y:S02]  /*2cf80*/  IADD3 R30, R30, -0x1, RZ ;  /* 0xffffffff1e1e7810 */ /* 0x000fe40007ffe0ff */
[----:B------:R-:W-:Y:S02]  /*2cf90*/  LOP3.LUT R33, R20, R33, RZ, 0x3c, !PT ;  /* 0x0000002114217212 */ /* 0x000fe400078e3cff */
[----:B--2---:R-:W-:Y:S01]  /*2cfa0*/  SHF.R.S32.HI R27, RZ, 0x1f, R8 ;  /* 0x0000001fff1b7819 */ /* 0x004fe20000011408 */
[----:B0-----:R-:W-:Y:S06]  /*2cfb0*/  @!P2 BRA `(.L_x_724) ;  /* 0x000000000004a947 */ /* 0x001fec0003800000 */
[----:B------:R-:W-:Y:S01]  /*2cfc0*/  BPT.TRAP 0x1 ;  /* 0x000000040000795c */ /* 0x000fe20000300000 */
.L_x_724:
[----:B------:R-:W-:Y:S01]  /*2cfd0*/  IMAD R4, R29, 0x8, R22 ;  /* 0x000000081d047824 */ /* 0x000fe200078e0216 */
[----:B------:R-:W-:Y:S01]  /*2cfe0*/  SHF.L.U32 R28, R33, 0x1f, RZ ;  /* 0x0000001f211c7819 */ /* 0x000fe200000006ff */
[----:B------:R-:W-:Y:S01]  /*2cff0*/  BSSY B0, `(.L_x_725) ;  /* 0x0000004000007945 */ /* 0x000fe20003800000 */
[----:B------:R-:W-:Y:S02]  /*2d000*/  SHF.R.S32.HI R24, RZ, 0x1f, R5 ;  /* 0x0000001fff187819 */ /* 0x000fe40000011405 */
[----:B------:R-:W0:Y:S02]  /*2d010*/  SYNCS.PHASECHK.TRANS64.TRYWAIT P0, [R4+URZ+0x33480], R28 ;  /* 0x0334801c040075a7 */ /* 0x000e24000800017f */
[----:B0-----:R-:W-:Y:S05]  /*2d020*/  @!P0 BRA `(.L_x_726) ;  /* 0x0000008c00548947 */ /* 0x001fea0003800000 */
.L_x_1008:
[----:B------:R-:W-:Y:S05]  /*2d030*/  BSYNC B0 ;  /* 0x0000000000007941 */ /* 0x000fea0003800000 */
.L_x_725:
[----:B------:R-:W2:Y:S01]  /*2d040*/  LDL R15, [R1+0x10] ;  /* 0x00001000010f7983 */ /* 0x000ea20000100800 */
[----:B------:R-:W-:Y:S01]  /*2d050*/  ULDC.64 UR4, c[0x0][0x328] ;  /* 0x0000ca0000047ab9 */ /* 0x000fe20000000a00 */
[----:B------:R-:W-:Y:S01]  /*2d060*/  ULDC.64 UR6, c[0x0][0x338] ;  /* 0x0000ce0000067ab9 */ /* 0x000fe20000000a00 */
[----:B------:R-:W-:Y:S01]  /*2d070*/  IMAD R0, R24, UR4, RZ ;  /* 0x0000000418007c24 */ /* 0x000fe2000f8e02ff */
[----:B------:R-:W-:Y:S01]  /*2d080*/  SHF.R.S32.HI R25, RZ, 0x1f, R6 ;  /* 0x0000001fff197819 */ /* 0x000fe20000011406 */
[C---:B------:R-:W-:Y:S01]  /*2d090*/  IMAD.WIDE.U32 R2, R5.reuse, UR4, RZ ;  /* 0x0000000405027c25 */ /* 0x040fe2000f8e00ff */
[----:B-----5:R-:W-:Y:S01]  /*2d0a0*/  SHF.R.S32.HI R26, RZ, 0x1f, R7 ;  /* 0x0000001fff1a7819 */ /* 0x020fe20000011407 */
[----:B------:R-:W1:Y:S01]  /*2d0b0*/  LDC R12, c[0x0][0x2f4] ;  /* 0x0000bd00ff0c7b82 */ /* 0x000e620000000800 */
[C---:B------:R-:W-:Y:S01]  /*2d0c0*/  LOP3.LUT R14, R36.reuse, 0x80, RZ, 0xfc, !PT ;  /* 0x00000080240e7812 */ /* 0x040fe200078efcff */
        /* <DEDUP_REMOVED lines=13> */
[----:B------:R-:W-:Y:S01]  /*2d1a0*/  IMAD.WIDE.U32 R10, R18, UR4, R10 ;  /* 0x00000004120a7c25 */ /* 0x000fe2000f8e000a */
[----:B------:R-:W-:Y:S02]  /*2d1b0*/  IADD3 R3, R3, R0, RZ ;  /* 0x0000000003037210 */ /* 0x000fe40007ffe0ff */
[-C--:B------:R-:W-:Y:S01]  /*2d1c0*/  ISETP.GE.AND P3, PT, R13, R12.reuse, PT ;  /* 0x0000000c0d00720c */ /* 0x080fe20003f66270 */
[----:B------:R-:W-:Y:S01]  /*2d1d0*/  IMAD R0, R26, UR6, RZ ;  /* 0x000000061a007c24 */ /* 0x000fe2000f8e02ff */
[----:B------:R-:W-:Y:S01]  /*2d1e0*/  ISETP.GE.AND P4, PT, R36, R12, PT ;  /* 0x0000000c2400720c */ /* 0x000fe20003f86270 */
[----:B------:R-:W-:-:S04]  /*2d1f0*/  IMAD.WIDE.U32 R2, R7, UR6, R2 ;  /* 0x0000000607027c25 */ /* 0x000fc8000f8e0002 */
[----:B------:R-:W-:Y:S01]  /*2d200*/  IMAD R0, R7, UR7, R0 ;  /* 0x0000000707007c24 */ /* 0x000fe2000f8e0200 */
[----:B------:R-:W-:Y:S01]  /*2d210*/  ULDC.64 UR6, c[0x0][0x318] ;  /* 0x0000c60000067ab9 */ /* 0x000fe20000000a00 */
[----:B------:R-:W-:Y:S01]  /*2d220*/  IMAD R21, R18, UR5, RZ ;  /* 0x0000000512157c24 */ /* 0x000fe2000f8e02ff */
[----:B------:R-:W-:Y:S01]  /*2d230*/  IADD3 R9, P0, R10, UR6, RZ ;  /* 0x000000060a097c10 */ /* 0x000fe2000ff1e0ff */
[----:B------:R-:W-:-:S03]  /*2d240*/  IMAD.IADD R3, R3, 0x1, R0 ;  /* 0x0000000103037824 */ /* 0x000fc600078e0200 */
[----:B------:R-:W-:Y:S01]  /*2d250*/  IADD3.X R10, R21, UR7, R11, P0, !PT ;  /* 0x00000007150a7c10 */ /* 0x000fe200087fe40b */
[----:B------:R-:W-:Y:S01]  /*2d260*/  IMAD.WIDE.U32 R2, R18, UR4, R2 ;  /* 0x0000000412027c25 */ /* 0x000fe2000f8e0002 */
[----:B------:R-:W-:Y:S02]  /*2d270*/  UMOV UR4, 0xffffffff ;  /* 0xffffffff00047882 */ /* 0x000fe40000000000 */
[----:B------:R-:W-:-:S04]  /*2d280*/  IADD3 R23, P0, R2, UR6, RZ ;  /* 0x0000000602177c10 */ /* 0x000fc8000ff1e0ff */
[----:B------:R-:W-:Y:S01]  /*2d290*/  IADD3.X R21, R21, UR7, R3, P0, !PT ;  /* 0x0000000715157c10 */ /* 0x000fe200087fe403 */
[----:B--2---:R-:W-:Y:S01]  /*2d2a0*/  IMAD R34, R29, 0x7800, R15 ;  /* 0x000078001d227824 */ /* 0x004fe200078e020f */
        /* <DEDUP_REMOVED lines=19> */
[----:B-1----:R-:W-:-:S04]  /*2d3e0*/  IADD3 R2, P0, R36, R2, RZ ;  /* 0x0000000224027210 */ /* 0x002fc80007f1e0ff */
[----:B------:R-:W-:Y:S02]  /*2d3f0*/  IADD3.X R3, RZ, R34, RZ, P0, !PT ;  /* 0x00000022ff037210 */ /* 0x000fe400007fe4ff */
        /* <DEDUP_REMOVED lines=11> */
.L_x_1020:
        /* <DEDUP_REMOVED lines=10> */
.L_x_728:
        /* <DEDUP_REMOVED lines=11> */
.L_x_729:
[----:B------:R2:W-:Y:S01]  /*2d600*/  SYNCS.ARRIVE.TRANS64.A1T0 RZ, [R4+URZ+0x33470], RZ ;  /* 0x033470ff04ff79a7 */ /* 0x0005e2000810003f */
[----:B------:R-:W-:Y:S05]  /*2d610*/  @!P3 BRA `(.L_x_730) ;  /* 0x000000000004b947 */ /* 0x000fea0003800000 */
[----:B------:R-:W-:Y:S01]  /*2d620*/  BPT.TRAP 0x1 ;  /* 0x000000040000795c */ /* 0x000fe20000300000 */
.L_x_730:
[----:B------:R-:W3:Y:S01]  /*2d630*/  SYNCS.PHASECHK.TRANS64.TRYWAIT P0, [R4+URZ+0x33440], R28 ;  /* 0x0334401c040075a7 */ /* 0x000ee2000800017f */
[----:B------:R-:W-:Y:S04]  /*2d640*/  BSSY B0, `(.L_x_731) ;  /* 0x0000002000007945 */ /* 0x000fe80003800000 */
[----:B---3--:R-:W-:Y:S05]  /*2d650*/  @!P0 BRA `(.L_x_732) ;  /* 0x0000008c005c8947 */ /* 0x008fea0003800000 */
.L_x_1021:
[----:B------:R-:W-:Y:S05]  /*2d660*/  BSYNC B0 ;  /* 0x0000000000007941 */ /* 0x000fea0003800000 */
.L_x_731:
        /* <DEDUP_REMOVED lines=13> */
[----:B------:R-:W-:-:S03]  /*2d740*/  IMAD R5, R6, UR5, R5 ;  /* 0x0000000506057c24 */ /* 0x000fc6000f8e0205 */
[----:B------:R-:W-:Y:S01]  /*2d750*/  IADD3 R9, R3, R8, RZ ;  /* 0x0000000803097210 */ /* 0x000fe20007ffe0ff */
[----:B------:R-:W-:Y:S01]  /*2d760*/  IMAD.MOV.U32 R8, RZ, RZ, R2 ;  /* 0x000000ffff087224 */ /* 0x000fe200078e0002 */
[-C--:B----4-:R-:W-:Y:S01]  /*2d770*/  ISETP.GE.AND P2, PT, R12, R10.reuse, PT ;  /* 0x0000000a0c00720c */ /* 0x090fe20003f46270 */
[----:B------:R-:W-:Y:S01]  /*2d780*/  IMAD.WIDE.U32 R2, R6, UR4, RZ ;  /* 0x0000000406027c25 */ /* 0x000fe2000f8e00ff */
[----:B------:R-:W-:Y:S01]  /*2d790*/  ULDC.64 UR4, c[0x0][0x308] ;  /* 0x0000c20000047ab9 */ /* 0x000fe20000000a00 */
[-C--:B------:R-:W-:Y:S02]  /*2d7a0*/  ISETP.GE.AND P3, PT, R11, R10.reuse, PT ;  /* 0x0000000a0b00720c */ /* 0x080fe40003f66270 */
[----:B------:R-:W-:Y:S01]  /*2d7b0*/  IMAD.IADD R3, R3, 0x1, R5 ;  /* 0x0000000103037824 */ /* 0x000fe200078e0205 */
[----:B------:R-:W-:Y:S01]  /*2d7c0*/  ISETP.GE.AND P4, PT, R36, R10, PT ;  /* 0x0000000a2400720c */ /* 0x000fe20003f86270 */
        /* <DEDUP_REMOVED lines=26> */
[----:B----4-:R-:W-:-:S04]  /*2d970*/  IADD3 R2, P0, R36, R2, RZ ;  /* 0x0000000224027210 */ /* 0x010fc80007f1e0ff */
[----:B-----5:R-:W-:-:S05]  /*2d980*/  IADD3.X R3, RZ, R3, RZ, P0, !PT ;  /* 0x00000003ff037210 */ /* 0x020fca00007fe4ff */
        /* <DEDUP_REMOVED lines=16> */
.L_x_1033:
        /* <DEDUP_REMOVED lines=10> */
.L_x_734:
        /* <DEDUP_REMOVED lines=11> */
.L_x_735:
[----:B------:R-:W-:Y:S01]  /*2dbe0*/  MOV R0, UR37 ;  /* 0x0000002500007c02 */ /* 0x000fe20008000f00 */
[----:B------:R4:W-:Y:S03]  /*2dbf0*/  SYNCS.ARRIVE.TRANS64.A1T0 RZ, [R4+URZ+0x33430], RZ ;  /* 0x033430ff04ff79a7 */ /* 0x0009e6000810003f */
[----:B------:R-:W-:-:S13]  /*2dc00*/  ISETP.NE.AND P0, PT, R0, 0x3, PT ;  /* 0x000000030000780c */ /* 0x000fda0003f05270 */
[----:B----4-:R-:W-:Y:S05]  /*2dc10*/  @!P0 BRA `(.L_x_736) ;  /* 0x0000000000048947 */ /* 0x010fea0003800000 */
[----:B------:R-:W-:Y:S01]  /*2dc20*/  BPT.TRAP 0x1 ;  /* 0x000000040000795c */ /* 0x000fe20000300000 */
.L_x_736:
[----:B------:R-:W-:Y:S01]  /*2dc30*/  LOP3.LUT R3, R20, 0x1, RZ, 0x3c, !PT ;  /* 0x0000000114037812 */ /* 0x000fe200078e3cff */
[----:B------:R-:W-:Y:S01]  /*2dc40*/  IMAD R0, R17, 0x8, R22 ;  /* 0x0000000811007824 */ /* 0x000fe200078e0216 */
[----:B------:R-:W-:Y:S02]  /*2dc50*/  BSSY B0, `(.L_x_737) ;  /* 0x0000004000007945 */ /* 0x000fe40003800000 */
[----:B------:R-:W-:-:S04]  /*2dc60*/  SHF.L.U32 R3, R3, 0x1f, RZ ;  /* 0x0000001f03037819 */ /* 0x000fc800000006ff */
[----:B------:R-:W4:Y:S02]  /*2dc70*/  SYNCS.PHASECHK.TRANS64.TRYWAIT P2, [R0+URZ+0x33470], R3 ;  /* 0x03347003000075a7 */ /* 0x000f24000804017f */
[----:B----4-:R-:W-:Y:S05]  /*2dc80*/  @!P2 BRA `(.L_x_738) ;  /* 0x0000008c005ca947 */ /* 0x010fea0003800000 */
.L_x_1034:
[----:B------:R-:W-:Y:S05]  /*2dc90*/  BSYNC B0 ;  /* 0x0000000000007941 */ /* 0x000fea0003800000 */
.L_x_737:
[----:B------:R-:W-:-:S05]  /*2dca0*/  IMAD.U32 R2, RZ, RZ, UR39 ;  /* 0x00000027ff027e24 */ /* 0x000fca000f8e00ff */
[----:B------:R-:W-:-:S13]  /*2dcb0*/  ISETP.NE.AND P2, PT, R2, 0x3, PT ;  /* 0x000000030200780c */ /* 0x000fda0003f45270 */
[----:B------:R-:W-:Y:S05]  /*2dcc0*/  @!P2 BRA `(.L_x_739) ;  /* 0x000000000004a947 */ /* 0x000fea0003800000 */
[----:B------:R-:W-:Y:S01]  /*2dcd0*/  BPT.TRAP 0x1 ;  /* 0x000000040000795c */ /* 0x000fe20000300000 */
.L_x_739:
[----:B------:R-:W-:Y:S01]  /*2dce0*/  SHF.L.U32 R5, R20, 0x1f, RZ ;  /* 0x0000001f14057819 */ /* 0x000fe200000006ff */
[----:B----4-:R-:W-:-:S03]  /*2dcf0*/  IMAD R3, R17, 0x7800, RZ ;  /* 0x0000780011037824 */ /* 0x010fc600078e02ff */
[----:B------:R-:W4:Y:S02]  /*2dd00*/  SYNCS.PHASECHK.TRANS64.TRYWAIT P2, [R0+URZ+0x33460], R5 ;  /* 0x03346005000075a7 */ /* 0x000f24000804017f */
[----:B----4-:R-:W-:Y:S05]  /*2dd10*/  @!P2 BRA `(.L_x_740) ;  /* 0x0000008c004ca947 */ /* 0x010fea0003800000 */
.L_x_1035:
[----:B------:R-:W4:Y:S04]  /*2dd20*/  LDL R2, [R1+0x18] ;  /* 0x0000180001027983 */ /* 0x000f280000100800 */
[----:B------:R-:W5:Y:S01]  /*2dd30*/  LDL R10, [R1+0x14] ;  /* 0x00001400010a7983 */ /* 0x000f620000100800 */
[----:B------:R-:W-:Y:S05]  /*2dd40*/  WARPSYNC.ALL ;  /* 0x0000000000007948 */ /* 0x000fea0003800000 */
[----:B------:R-:W-:-:S04]  /*2dd50*/  MOV R12, UR39 ;  /* 0x00000027000c7c02 */ /* 0x000fc80008000f00 */
[----:B------:R-:W-:Y:S02]  /*2dd60*/  ISETP.NE.AND P2, PT, R12, 0x3, PT ;  /* 0x000000030c00780c */ /* 0x000fe40003f45270 */
[C---:B----4-:R-:W-:Y:S02]  /*2dd70*/  LOP3.LUT R5, R3.reuse, R2, RZ, 0xfc, !PT ;  /* 0x0000000203057212 */ /* 0x050fe400078efcff */
[----:B-----5:R-:W-:-:S03]  /*2dd80*/  LOP3.LUT R3, R3, R10, RZ, 0xfc, !PT ;  /* 0x0000000a03037212 */ /* 0x020fc600078efcff */
[C---:B------:R-:W-:Y:S02]  /*2dd90*/  IMAD.IADD R2, R22.reuse, 0x1, R5 ;  /* 0x0000000116027824 */ /* 0x040fe400078e0205 */
[----:B------:R-:W-:-:S03]  /*2dda0*/  IMAD.IADD R3, R22, 0x1, R3 ;  /* 0x0000000116037824 */ /* 0x000fc600078e0203 */
[----:B0-23--:R-:W0:Y:S02]  /*2ddb0*/  LDSM.16.MT88.4 R4, [R2+0xf200] ;  /* 0x00f200000204783b */ /* 0x00de240000004200 */
        /* <DEDUP_REMOVED lines=97> */
.L_x_741:
[----:B--2---:R2:W-:Y:S01]  /*2e3d0*/  SYNCS.ARRIVE.TRANS64.A1T0 RZ, [R0+URZ+0x33450], RZ ;  /* 0x033450ff00ff79a7 */ /* 0x0045e2000810003f */
[----:B------:R-:W-:Y:S06]  /*2e3e0*/  BAR.SYNC.DEFER_BLOCKING 0x2, 0x80 ;  /* 0x0082000000007b1d */ /* 0x000fec0000010000 */
[----:B------:R-:W-:Y:S05]  /*2e3f0*/  @!P0 BRA `(.L_x_742) ;  /* 0x0000000000048947 */ /* 0x000fea0003800000 */
[----:B------:R-:W-:Y:S01]  /*2e400*/  BPT.TRAP 0x1 ;  /* 0x000000040000795c */ /* 0x000fe20000300000 */
.L_x_742:
[----:B------:R-:W3:Y:S01]  /*2e410*/  LDL R2, [R1+0xc] ;  /* 0x00000c0001027983 */ /* 0x000ee20000100800 */
[----:B--2---:R-:W-:Y:S02]  /*2e420*/  VIADD R0, R0, 0x33480 ;  /* 0x0003348000007836 */ /* 0x004fe40000000000 */
[----:B------:R-:W-:Y:S02]  /*2e430*/  IMAD.MOV.U32 R17, RZ, RZ, R29 ;  /* 0x000000ffff117224 */ /* 0x000fe400078e001d */
[----:B------:R-:W-:Y:S01]  /*2e440*/  IMAD.MOV.U32 R20, RZ, RZ, R33 ;  /* 0x000000ffff147224 */ /* 0x000fe200078e0021 */
[----:B---3--:R-:W-:-:S04]  /*2e450*/  PRMT R0, R2, 0x654, R0 ;  /* 0x0000065402007816 */ /* 0x008fc80000000000 */
[----:B------:R2:W-:Y:S01]  /*2e460*/  SYNCS.ARRIVE.TRANS64.RED.A1T0 RZ, [R0+URZ], RZ ;  /* 0x000000ff00ff79a7 */ /* 0x0005e2000810043f */
[----:B------:R-:W-:Y:S05]  /*2e470*/  @P1 BRA `(.L_x_743) ;  /* 0xffffffe400d01947 */ /* 0x000fea000383ffff */
.L_x_723:
[----:B--2---:R-:W2:Y:S01]  /*2e480*/  S2R R0, SR_TID.X ;  /* 0x0000000000007919 */ /* 0x004ea20000002100 */
[----:B------:R-:W-:Y:S01]  /*2e490*/  BSSY B0, `(.L_x_744) ;  /* 0x0000012000007945 */ /* 0x000fe20003800000 */
[----:B--2---:R-:W-:Y:S01]  /*2e4a0*/  LOP3.LUT R2, R0, 0x7f, RZ, 0xc0, !PT ;  /* 0x0000007f00027812 */ /* 0x004fe200078ec0ff */
[----:B------:R-:W-:-:S03]  /*2e4b0*/  IMAD.U32 R0, RZ, RZ, UR37 ;  /* 0x00000025ff007e24 */ /* 0x000fc6000f8e00ff */
[----:B------:R-:W-:Y:S02]  /*2e4c0*/  ISETP.NE.AND P1, PT, R2, RZ, PT ;  /* 0x000000ff0200720c */ /* 0x000fe40003f25270 */
[----:B------:R-:W-:-:S11]  /*2e4d0*/  ISETP.NE.AND P0, PT, R0, 0x3, PT ;  /* 0x000000030000780c */ /* 0x000fd60003f05270 */
[----:B------:R-:W-:Y:S05]  /*2e4e0*/  @P1 BRA `(.L_x_745) ;  /* 0x0000000000301947 */ /* 0x000fea0003800000 */
[----:B------:R-:W2:Y:S01]  /*2e4f0*/  S2R R5, SR_LANEID ;  /* 0x0000000000057919 */ /* 0x000ea20000000000 */
[----:B------:R-:W-:Y:S01]  /*2e500*/  VOTEU.ANY UR4, UPT, PT ;  /* 0x0000000000047886 */ /* 0x000fe200038e0100 */
[----:B0-----:R-:W0:Y:S01]  /*2e510*/  LDC.64 R2, c[0x0][0xc60] ;  /* 0x00031800ff027b82 */ /* 0x001e220000000a00 */
[----:B------:R-:W2:Y:S02]  /*2e520*/  FLO.U32 R0, UR4 ;  /* 0x0000000400007d00 */ /* 0x000ea400080e0000 */
[----:B--2---:R-:W-:-:S06]  /*2e530*/  ISETP.EQ.U32.AND P1, PT, R0, R5, PT ;  /* 0x000000050000720c */ /* 0x004fcc0003f22070 */
[----:B------:R-:W0:Y:S07]  /*2e540*/  POPC R5, UR4 ;  /* 0x0000000400057d09 */ /* 0x000e2e0008000000 */
[----:B0-----:R-:W2:Y:S01]  /*2e550*/  @P1 ATOMG.E.ADD.STRONG.GPU PT, R3, desc[UR50][R2.64], R5 ;  /* 0x00000005020319a8 */ /* 0x001ea200081ee1f2 */
[----:B------:R-:W0:Y:S02]  /*2e560*/  S2R R4, SR_LTMASK ;  /* 0x0000000000047919 */ /* 0x000e240000003900 */
[----:B0-----:R-:W-:-:S04]  /*2e570*/  LOP3.LUT R4, R4, UR4, RZ, 0xc0, !PT ;  /* 0x0000000404047c12 */ /* 0x001fc8000f8ec0ff */
[----:B------:R-:W0:Y:S01]  /*2e580*/  POPC R7, R4 ;  /* 0x0000000400077309 */ /* 0x000e220000000000 */
[----:B--2---:R-:W0:Y:S02]  /*2e590*/  SHFL.IDX PT, R0, R3, R0, 0x1f ;  /* 0x00001f0003007589 */ /* 0x004e2400000e0000 */
[----:B0-----:R-:W-:-:S07]  /*2e5a0*/  IADD3 R16, R0, UR38, R7 ;  /* 0x0000002600107c10 */ /* 0x001fce000fffe007 */
.L_x_745:
[----:B------:R-:W-:Y:S05]  /*2e5b0*/  BSYNC B0 ;  /* 0x0000000000007941 */ /* 0x000fea0003800000 */
.L_x_744:
[----:B------:R-:W-:Y:S05]  /*2e5c0*/  @!P0 BRA `(.L_x_746) ;  /* 0x0000000000048947 */ /* 0x000fea0003800000 */
[----:B------:R-:W-:Y:S01]  /*2e5d0*/  BPT.TRAP 0x1 ;  /* 0x000000040000795c */ /* 0x000fe20000300000 */
.L_x_746:
[----:B------:R-:W-:Y:S01]  /*2e5e0*/  LOP3.LUT R0, R33, 0x1, RZ, 0x3c, !PT ;  /* 0x0000000121007812 */ /* 0x000fe200078e3cff */
[----:B------:R-:W-:Y:S01]  /*2e5f0*/  BSSY B0, `(.L_x_747) ;  /* 0x0000005000007945 */ /* 0x000fe20003800000 */
[----:B0-----:R-:W-:Y:S02]  /*2e600*/  LEA R3, R29, R22, 0x3 ;  /* 0x000000161d037211 */ /* 0x001fe400078e18ff */
[----:B------:R-:W-:-:S04]  /*2e610*/  SHF.L.U32 R0, R0, 0x1f, RZ ;  /* 0x0000001f00007819 */ /* 0x000fc800000006ff */
[----:B------:R-:W0:Y:S02]  /*2e620*/  SYNCS.PHASECHK.TRANS64.TRYWAIT P1, [R3+URZ+0x33470], R0 ;  /* 0x03347000030075a7 */ /* 0x000e24000802017f */
[----:B0-----:R-:W-:Y:S05]  /*2e630*/  @!P1 BRA `(.L_x_748) ;  /* 0x0000008400189947 */ /* 0x001fea0003800000 */
.L_x_1036:
[----:B------:R-:W-:Y:S05]  /*2e640*/  BSYNC B0 ;  /* 0x0000000000007941 */ /* 0x000fea0003800000 */
.L_x_747:
[----:B------:R-:W-:-:S05]  /*2e650*/  IMAD.U32 R2, RZ, RZ, UR39 ;  /* 0x00000027ff027e24 */ /* 0x000fca000f8e00ff */
[----:B------:R-:W-:-:S13]  /*2e660*/  ISETP.NE.AND P1, PT, R2, 0x3, PT ;  /* 0x000000030200780c */ /* 0x000fda0003f25270 */
[----:B------:R-:W-:Y:S05]  /*2e670*/  @!P1 BRA `(.L_x_749) ;  /* 0x0000000000049947 */ /* 0x000fea0003800000 */
[----:B------:R-:W-:Y:S01]  /*2e680*/  BPT.TRAP 0x1 ;  /* 0x000000040000795c */ /* 0x000fe20000300000 */
.L_x_749:
[----:B0-----:R-:W-:-:S04]  /*2e690*/  SHF.L.U32 R0, R33, 0x1f, RZ ;  /* 0x0000001f21007819 */ /* 0x001fc800000006ff */
[----:B------:R-:W0:Y:S02]  /*2e6a0*/  SYNCS.PHASECHK.TRANS64.TRYWAIT P1, [R3+URZ+0x33460], R0 ;  /* 0x03346000030075a7 */ /* 0x000e24000802017f */
[----:B0-----:R-:W-:Y:S05]  /*2e6b0*/  @!P1 BRA `(.L_x_750) ;  /* 0x00000084000c9947 */ /* 0x001fea0003800000 */
.L_x_1037:
[----:B------:R-:W2:Y:S04]  /*2e6c0*/  LDL R4, [R1+0x18] ;  /* 0x0000180001047983 */ /* 0x000ea80000100800 */
[----:B------:R-:W3:Y:S01]  /*2e6d0*/  LDL R10, [R1+0x14] ;  /* 0x00001400010a7983 */ /* 0x000ee20000100800 */
[----:B------:R-:W-:Y:S01]  /*2e6e0*/  IMAD R2, R29, 0x7800, RZ ;  /* 0x000078001d027824 */ /* 0x000fe200078e02ff */
[----:B------:R-:W-:Y:S05]  /*2e6f0*/  WARPSYNC.ALL ;  /* 0x0000000000007948 */ /* 0x000fea0003800000 */
[----:B------:R-:W-:-:S05]  /*2e700*/  IMAD.U32 R12, RZ, RZ, UR39 ;  /* 0x00000027ff0c7e24 */ /* 0x000fca000f8e00ff */
[----:B------:R-:W-:Y:S02]  /*2e710*/  ISETP.NE.AND P1, PT, R12, 0x3, PT ;  /* 0x000000030c00780c */ /* 0x000fe40003f25270 */
[----:B--2---:R-:W-:-:S05]  /*2e720*/  LOP3.LUT R5, R2, R4, RZ, 0xfc, !PT ;  /* 0x0000000402057212 */ /* 0x004fca00078efcff */
[----:B0-----:R-:W-:-:S05]  /*2e730*/  IMAD.IADD R0, R22, 0x1, R5 ;  /* 0x0000000116007824 */ /* 0x001fca00078e0205 */
[----:B------:R-:W0:Y:S02]  /*2e740*/  LDSM.16.MT88.4 R4, [R0+0xf200] ;  /* 0x00f200000004783b */ /* 0x000e240000004200 */
[C-C-:B0-----:R-:W-:Y:S02]  /*2e750*/  PRMT R8, R4.reuse, 0x6420, R5.reuse ;  /* 0x0000642004087816 */ /* 0x141fe40000000005 */
[----:B------:R-:W-:Y:S02]  /*2e760*/  PRMT R9, R4, 0x7531, R5 ;  /* 0x0000753104097816 */ /* 0x000fe40000000005 */
[----:B---3--:R-:W-:Y:S02]  /*2e770*/  LOP3.LUT R5, R2, R10, RZ, 0xfc, !PT ;  /* 0x0000000a02057212 */ /* 0x008fe400078efcff */
        /* <DEDUP_REMOVED lines=96> */
.L_x_751:
[----:B--2---:R2:W-:Y:S01]  /*2ed80*/  SYNCS.ARRIVE.TRANS64.A1T0 RZ, [R3+URZ+0x33450], RZ ;  /* 0x033450ff03ff79a7 */ /* 0x0045e2000810003f */
[----:B------:R-:W-:Y:S06]  /*2ed90*/  BAR.SYNC.DEFER_BLOCKING 0x2, 0x80 ;  /* 0x0082000000007b1d */ /* 0x000fec0000010000 */
[----:B------:R-:W-:Y:S05]  /*2eda0*/  @!P0 BRA `(.L_x_752) ;  /* 0x0000000000048947 */ /* 0x000fea0003800000 */
[----:B------:R-:W-:Y:S01]  /*2edb0*/  BPT.TRAP 0x1 ;  /* 0x000000040000795c */ /* 0x000fe20000300000 */
.L_x_752:
[----:B------:R-:W3:Y:S01]  /*2edc0*/  LDL R0, [R1+0xc] ;  /* 0x00000c0001007983 */ /* 0x000ee20000100800 */
[----:B--2---:R-:W-:Y:S01]  /*2edd0*/  IADD3 R3, R3, 0x33480, RZ ;  /* 0x0003348003037810 */ /* 0x004fe20007ffe0ff */
[----:B------:R-:W-:-:S05]  /*2ede0*/  VIADD R29, R29, 0x1 ;  /* 0x000000011d1d7836 */ /* 0x000fca0000000000 */
[----:B------:R-:W-:-:S04]  /*2edf0*/  ISETP.NE.AND P0, PT, R29, 0x2, PT ;  /* 0x000000021d00780c */ /* 0x000fc80003f05270 */
[----:B------:R-:W-:Y:S02]  /*2ee00*/  SEL R29, R29, RZ, P0 ;  /* 0x000000ff1d1d7207 */ /* 0x000fe40000000000 */
[----:B---3--:R-:W-:Y:S02]  /*2ee10*/  PRMT R3, R0, 0x654, R3 ;  /* 0x0000065400037816 */ /* 0x008fe40000000003 */
[----:B------:R-:W-:Y:S02]  /*2ee20*/  SEL R0, RZ, 0x1, P0 ;  /* 0x00000001ff007807 */ /* 0x000fe40000000000 */
[----:B------:R2:W-:Y:S02]  /*2ee30*/  SYNCS.ARRIVE.TRANS64.RED.A1T0 RZ, [R3+URZ], RZ ;  /* 0x000000ff03ff79a7 */ /* 0x0005e4000810043f */
[----:B------:R-:W-:-:S07]  /*2ee40*/  LOP3.LUT R33, R33, R0, RZ, 0x3c, !PT ;  /* 0x0000000021217212 */ /* 0x000fce00078e3cff */
.L_x_691:
[----:B------:R-:W3:Y:S02]  /*2ee50*/  LDL R0, [R1+0x8] ;  /* 0x0000080001007983 */ /* 0x000ee40000100800 */
[----:B---3--:R-:W-:-:S13]  /*2ee60*/  LOP3.LUT P0, RZ, R0, 0x80, RZ, 0xc0, !PT ;  /* 0x0000008000ff7812 */ /* 0x008fda000780c0ff */
[----:B------:R-:W-:Y:S05]  /*2ee70*/  @!P0 BRA `(.L_x_753) ;  /* 0x0000000000288947 */ /* 0x000fea0003800000 */
[----:B------:R-:W-:Y:S05]  /*2ee80*/  WARPSYNC.ALL ;  /* 0x0000000000007948 */ /* 0x000fea0003800000 */
[----:B------:R-:W3:Y:S08]  /*2ee90*/  S2UR UR4, SR_CgaCtaId ;  /* 0x00000000000479c3 */ /* 0x000ef00000008800 */
[----:B------:R-:W-:Y:S01]  /*2eea0*/  BAR.SYNC.DEFER_BLOCKING 0x5, 0x180 ;  /* 0x0146000000007b1d */ /* 0x000fe20000010000 */
[----:B0-----:R-:W-:Y:S01]  /*2eeb0*/  MOV R22, 0x400 ;  /* 0x0000040000167802 */ /* 0x001fe20000000f00 */
[----:B---3--:R-:W-:-:S05]  /*2eec0*/  IMAD.U32 R0, RZ, RZ, UR4 ;  /* 0x00000004ff007e24 */ /* 0x008fca000f8e00ff */
[----:B------:R-:W-:Y:S01]  /*2eed0*/  LEA R22, R0, R22, 0x18 ;  /* 0x0000001600167211 */ /* 0x000fe200078ec0ff */
[----:B------:R4:W-:Y:S04]  /*2eee0*/  STL [R1+0xc], R0 ;  /* 0x00000c0001007387 */ /* 0x0009e80000100800 */
[----:B------:R4:W0:Y:S01]  /*2eef0*/  LDS.128 R16, [R22+0x334d0] ;  /* 0x0334d00016107984 */ /* 0x0008220000000c00 */
[----:B------:R-:W-:Y:S06]  /*2ef00*/  BAR.ARV 0x4, 0x180 ;  /* 0x0106000000007b1d */ /* 0x000fec0000002000 */
[----:B------:R-:W-:Y:S05]  /*2ef10*/  BRA `(.L_x_754) ;  /* 0x0000000800d87947 */ /* 0x000fea0003800000 */
.L_x_753:
[----:B------:R-:W0:Y:S01]  /*2ef20*/  S2R R0, SR_TID.X ;  /* 0x0000000000007919 */ /* 0x000e220000002100 */
[----:B------:R-:W-:Y:S01]  /*2ef30*/  UMOV UR4, 0xffffffff ;  /* 0xffffffff00047882 */ /* 0x000fe20000000000 */
[----:B0-----:R-:W-:-:S04]  /*2ef40*/  LOP3.LUT R9, R0, 0x1f, RZ, 0xc0, !PT ;  /* 0x0000001f00097812 */ /* 0x001fc800078ec0ff */
[----:B------:R-:W-:Y:S01]  /*2ef50*/  ISETP.NE.AND P0, PT, R9, 0x1f, PT ;  /* 0x0000001f0900780c */ /* 0x000fe20003f05270 */
[----:B------:R-:W-:-:S12]  /*2ef60*/  BRA.DIV UR4, `(.L_x_755) ;  /* 0x0000007a04f47947 */ /* 0x000fd8000b800000 */
[----:B------:R-:W-:Y:S01]  /*2ef70*/  IMAD.IADD R7, R19, 0x1, R9 ;  /* 0x0000000113077824 */ /* 0x000fe200078e0209 */
[----:B------:R-:W-:-:S04]  /*2ef80*/  ULDC UR4, c[0x0][0xc3c] ;  /* 0x00030f0000047ab9 */ /* 0x000fc80000000800 */
[----:B------:R-:W-:-:S13]  /*2ef90*/  ISETP.GE.OR P1, PT, R7, UR4, !P0 ;  /* 0x0000000407007c0c */ /* 0x000fda000c726670 */
[----:B--2---:R-:W0:Y:S08]  /*2efa0*/  @!P1 LDC.64 R2, c[0x0][0xc80] ;  /* 0x00032000ff029b82 */ /* 0x004e300000000a00 */
[----:B------:R-:W2:Y:S01]  /*2efb0*/  @!P1 LDC.64 R4, c[0x0][0xc78] ;  /* 0x00031e00ff049b82 */ /* 0x000ea20000000a00 */
[----:B0-----:R-:W-:-:S05]  /*2efc0*/  @!P1 IMAD.WIDE R2, R7, 0x4, R2 ;  /* 0x0000000407029825 */ /* 0x001fca00078e0202 */
[----:B------:R2:W3:Y:S02]  /*2efd0*/  @!P1 LDG.E R8, desc[UR50][R2.64] ;  /* 0x0000003202089981 */ /* 0x0004e4000c1e1900 */
[----:B--2---:R-:W-:-:S05]  /*2efe0*/  @!P1 IMAD.WIDE R2, R7, 0x4, R4 ;  /* 0x0000000407029825 */ /* 0x004fca00078e0204 */
[----:B------:R-:W2:Y:S01]  /*2eff0*/  @!P1 LDG.E R5, desc[UR50][R2.64] ;  /* 0x0000003202059981 */ /* 0x000ea2000c1e1900 */
[----:B------:R-:W-:Y:S01]  /*2f000*/  IMAD.MOV.U32 R7, RZ, RZ, RZ ;  /* 0x000000ffff077224 */ /* 0x000fe200078e00ff */
[C---:B------:R-:W-:Y:S01]  /*2f010*/  ISETP.GE.U32.AND P2, PT, R9.reuse, 0x2, PT ;  /* 0x000000020900780c */ /* 0x040fe20003f46070 */
[----:B------:R-:W-:Y:S01]  /*2f020*/  IMAD.MOV.U32 R4, RZ, RZ, RZ ;  /* 0x000000ffff047224 */ /* 0x000fe200078e00ff */
[C---:B------:R-:W-:Y:S01]  /*2f030*/  ISETP.GE.U32.AND P3, PT, R9.reuse, 0x4, PT ;  /* 0x000000040900780c */ /* 0x040fe20003f66070 */
[----:B------:R-:W-:Y:S01]  /*2f040*/  SHFL.IDX PT, R0, R16, RZ, 0x1f ;  /* 0x00001fff10007589 */ /* 0x000fe200000e0000 */
[C---:B------:R-:W-:Y:S02]  /*2f050*/  ISETP.GE.U32.AND P4, PT, R9.reuse, 0x8, PT ;  /* 0x000000080900780c */ /* 0x040fe40003f86070 */
[C---:B------:R-:W-:Y:S01]  /*2f060*/  ISETP.GE.U32.AND P5, PT, R9.reuse, 0x10, PT ;  /* 0x000000100900780c */ /* 0x040fe20003fa6070 */
[----:B------:R0:W-:Y:S02]  /*2f070*/  SHFL.IDX PT, R6, R16, 0x1, 0x1f ;  /* 0x00201f0010067f89 */ /* 0x0001e400000e0000 */
[----:B0-----:R-:W-:Y:S01]  /*2f080*/  IMAD.MOV.U32 R16, RZ, RZ, RZ ;  /* 0x000000ffff107224 */ /* 0x001fe200078e00ff */
[----:B---3--:R-:W-:Y:S01]  /*2f090*/  @!P1 MOV R7, R8 ;  /* 0x0000000800079202 */ /* 0x008fe20000000f00 */
[----:B--2---:R-:W-:Y:S01]  /*2f0a0*/  @!P1 IMAD.MOV.U32 R4, RZ, RZ, R5 ;  /* 0x000000ffff049224 */ /* 0x004fe200078e0005 */
[----:B------:R-:W-:-:S03]  /*2f0b0*/  ISETP.NE.AND P1, PT, R9, RZ, PT ;  /* 0x000000ff0900720c */ /* 0x000fc60003f25270 */
[----:B------:R-:W-:-:S05]  /*2f0c0*/  IMAD R13, R4, R7, RZ ;  /* 0x00000007040d7224 */ /* 0x000fca00078e02ff */
        /* <DEDUP_REMOVED lines=15> */
[----:B------:R0:W2:Y:S02]  /*2f1c0*/  SHFL.IDX PT, R14, R3, 0x1f, 0x1f ;  /* 0x03e01f00030e7f89 */ /* 0x0000a400000e0000 */
.L_x_1047:
[----:B------:R-:W-:Y:S02]  /*2f1d0*/  ULDC UR4, c[0x0][0xc38] ;  /* 0x00030e0000047ab9 */ /* 0x000fe40000000800 */
[----:B------:R-:W-:-:S04]  /*2f1e0*/  IMAD.U32 R2, RZ, RZ, UR4 ;  /* 0x00000004ff027e24 */ /* 0x000fc8000f8e00ff */
[----:B--2---:R-:W-:-:S05]  /*2f1f0*/  IMAD R5, R14, R2, RZ ;  /* 0x000000020e057224 */ /* 0x004fca00078e02ff */
[----:B------:R-:W-:-:S04]  /*2f200*/  IADD3 R6, R6, R5, RZ ;  /* 0x0000000506067210 */ /* 0x000fc80007ffe0ff */
[----:B------:R-:W-:-:S13]  /*2f210*/  ISETP.GT.AND P6, PT, R6, R0, PT ;  /* 0x000000000600720c */ /* 0x000fda0003fc4270 */
[----:B------:R-:W-:Y:S05]  /*2f220*/  @P6 BRA `(.L_x_756) ;  /* 0x0000000000a46947 */ /* 0x000fea0003800000 */
.L_x_759:
[----:B------:R-:W2:Y:S01]  /*2f230*/  LDC R2, c[0x0][0xc3c] ;  /* 0x00030f00ff027b82 */ /* 0x000ea20000000800 */
[----:B------:R-:W-:-:S05]  /*2f240*/  VIADD R19, R19, 0x1f ;  /* 0x0000001f13137836 */ /* 0x000fca0000000000 */
[----:B--2---:R-:W-:-:S13]  /*2f250*/  ISETP.GE.AND P6, PT, R19, R2, PT ;  /* 0x000000021300720c */ /* 0x004fda0003fc6270 */
[----:B------:R-:W-:Y:S05]  /*2f260*/  @P6 BRA `(.L_x_757) ;  /* 0x0000000400b86947 */ /* 0x000fea0003800000 */
[----:B0-----:R-:W0:Y:S01]  /*2f270*/  S2R R3, SR_TID.X ;  /* 0x0000000000037919 */ /* 0x001e220000002100 */
[----:B------:R-:W-:Y:S01]  /*2f280*/  IMAD.MOV.U32 R7, RZ, RZ, RZ ;  /* 0x000000ffff077224 */ /* 0x000fe200078e00ff */
[----:B0-----:R-:W-:-:S05]  /*2f290*/  LOP3.LUT R3, R3, 0x1f, RZ, 0xc0, !PT ;  /* 0x0000001f03037812 */ /* 0x001fca00078ec0ff */
[----:B------:R-:W-:-:S05]  /*2f2a0*/  IMAD.IADD R9, R19, 0x1, R3 ;  /* 0x0000000113097824 */ /* 0x000fca00078e0203 */
[----:B------:R-:W-:-:S13]  /*2f2b0*/  ISETP.GE.OR P6, PT, R9, R2, !P0 ;  /* 0x000000020900720c */ /* 0x000fda00047c6670 */
[----:B------:R-:W0:Y:S08]  /*2f2c0*/  @!P6 LDC.64 R2, c[0x0][0xc80] ;  /* 0x00032000ff02eb82 */ /* 0x000e300000000a00 */
[----:B------:R-:W2:Y:S01]  /*2f2d0*/  @!P6 LDC.64 R4, c[0x0][0xc78] ;  /* 0x00031e00ff04eb82 */ /* 0x000ea20000000a00 */
[----:B0-----:R-:W-:-:S05]  /*2f2e0*/  @!P6 IMAD.WIDE R2, R9, 0x4, R2 ;  /* 0x000000040902e825 */ /* 0x001fca00078e0202 */
[----:B------:R2:W3:Y:S02]  /*2f2f0*/  @!P6 LDG.E R7, desc[UR50][R2.64] ;  /* 0x000000320207e981 */ /* 0x0004e4000c1e1900 */
[----:B--2---:R-:W-:-:S04]  /*2f300*/  @!P6 IMAD.WIDE R2, R9, 0x4, R4 ;  /* 0x000000040902e825 */ /* 0x004fc800078e0204 */
[----:B------:R-:W-:-:S06]  /*2f310*/  IMAD.MOV.U32 R4, RZ, RZ, RZ ;  /* 0x000000ffff047224 */ /* 0x000fcc00078e00ff */
[----:B------:R-:W3:Y:S01]  /*2f320*/  @!P6 LDG.E R4, desc[UR50][R2.64] ;  /* 0x000000320204e981 */ /* 0x000ee2000c1e1900 */
[----:B------:R-:W-:Y:S01]  /*2f330*/  UMOV UR4, 0xffffffff ;  /* 0xffffffff00047882 */ /* 0x000fe20000000000 */
[----:B---3--:R-:W-:Y:S02]  /*2f340*/  IMAD R13, R4, R7, RZ ;  /* 0x00000007040d7224 */ /* 0x008fe400078e02ff */
[----:B------:R-:W-:Y:S05]  /*2f350*/  BRA.DIV UR4, `(.L_x_758) ;  /* 0x0000007e04347947 */ /* 0x000fea000b800000 */
        /* <DEDUP_REMOVED lines=15> */
[----:B------:R0:W2:Y:S02]  /*2f450*/  SHFL.IDX PT, R14, R3, 0x1f, 0x1f ;  /* 0x03e01f00030e7f89 */ /* 0x0000a400000e0000 */
.L_x_1055:
[----:B------:R-:W-:Y:S02]  /*2f460*/  ULDC UR4, c[0x0][0xc38] ;  /* 0x00030e0000047ab9 */ /* 0x000fe40000000800 */
[----:B------:R-:W-:-:S05]  /*2f470*/  MOV R2, UR4 ;  /* 0x0000000400027c02 */ /* 0x000fca0008000f00 */
[----:B--2---:R-:W-:-:S04]  /*2f480*/  IMAD R5, R14, R2, RZ ;  /* 0x000000020e057224 */ /* 0x004fc800078e02ff */
[----:B------:R-:W-:-:S05]  /*2f490*/  IMAD.IADD R6, R5, 0x1, R6 ;  /* 0x0000000105067824 */ /* 0x000fca00078e0206 */
[----:B------:R-:W-:-:S13]  /*2f4a0*/  ISETP.GT.AND P6, PT, R6, R0, PT ;  /* 0x000000000600720c */ /* 0x000fda0003fc4270 */
[----:B------:R-:W-:Y:S05]  /*2f4b0*/  @!P6 BRA `(.L_x_759) ;  /* 0xfffffffc005ce947 */ /* 0x000fea000383ffff */
.L_x_756:
[----:B------:R-:W-:Y:S01]  /*2f4c0*/  IMAD.IADD R6, R6, 0x1, -R5 ;  /* 0x0000000106067824 */ /* 0x000fe200078e0a05 */
[----:B------:R-:W-:-:S03]  /*2f4d0*/  UMOV UR4, 0xffffffff ;  /* 0xffffffff00047882 */ /* 0x000fc60000000000 */
[----:B------:R-:W-:-:S05]  /*2f4e0*/  IMAD R5, R3, R2, R6 ;  /* 0x0000000203057224 */ /* 0x000fca00078e0206 */
[----:B------:R-:W-:Y:S01]  /*2f4f0*/  ISETP.GT.AND P6, PT, R5, R0, PT ;  /* 0x000000000500720c */ /* 0x000fe20003fc4270 */
[----:B------:R-:W-:-:S12]  /*2f500*/  BRA.DIV UR4, `(.L_x_760) ;  /* 0x0000007e04807947 */ /* 0x000fd8000b800000 */
[----:B------:R-:W-:-:S04]  /*2f510*/  VOTE.ANY R8, PT, !P6 ;  /* 0x0000000000087806 */ /* 0x000fc800070e0100 */
[----:B------:R-:W2:Y:S02]  /*2f520*/  POPC R5, R8 ;  /* 0x0000000800057309 */ /* 0x000ea40000000000 */
[----:B--2---:R2:W3:Y:S04]  /*2f530*/  SHFL.IDX PT, R7, R7, R5, 0x1f ;  /* 0x00001f0507077589 */ /* 0x0044e800000e0000 */
[----:B------:R2:W4:Y:S02]  /*2f540*/  SHFL.IDX PT, R4, R4, R5, 0x1f ;  /* 0x00001f0504047589 */ /* 0x00052400000e0000 */
.L_x_1060:
[----:B------:R-:W-:-:S13]  /*2f550*/  ISETP.NE.AND P0, PT, R8, RZ, PT ;  /* 0x000000ff0800720c */ /* 0x000fda0003f05270 */
[----:B------:R-:W-:Y:S05]  /*2f560*/  @!P0 BRA `(.L_x_761) ;  /* 0x0000000000108947 */ /* 0x000fea0003800000 */
[----:B------:R-:W-:Y:S01]  /*2f570*/  UMOV UR4, 0xffffffff ;  /* 0xffffffff00047882 */ /* 0x000fe20000000000 */
[----:B------:R-:W-:Y:S02]  /*2f580*/  VIADD R12, R5, 0xffffffff ;  /* 0xffffffff050c7836 */ /* 0x000fe40000000000 */
[----:B------:R-:W-:Y:S05]  /*2f590*/  BRA.DIV UR4, `(.L_x_762) ;  /* 0x0000007e04b87947 */ /* 0x000fea000b800000 */
[----:B------:R0:W0:Y:S02]  /*2f5a0*/  SHFL.IDX PT, R16, R3, R12, 0x1f ;  /* 0x00001f0c03107589 */ /* 0x00002400000e0000 */
.L_x_761:
[----:B---3--:R-:W-:Y:S01]  /*2f5b0*/  IABS R8, R7 ;  /* 0x0000000700087213 */ /* 0x008fe20000000000 */
[----:B0-----:R-:W-:Y:S01]  /*2f5c0*/  IMAD R16, R16, R2, R6 ;  /* 0x0000000210107224 */ /* 0x001fe200078e0206 */
[----:B----4-:R-:W-:Y:S01]  /*2f5d0*/  IABS R6, R4 ;  /* 0x0000000400067213 */ /* 0x010fe20000000000 */
[----:B------:R-:W-:Y:S01]  /*2f5e0*/  IMAD.MOV.U32 R2, RZ, RZ, RZ ;  /* 0x000000ffff027224 */ /* 0x000fe200078e00ff */
[----:B------:R-:W0:Y:S01]  /*2f5f0*/  I2F.RP R9, R8 ;  /* 0x0000000800097306 */ /* 0x000e220000209400 */
[----:B------:R-:W-:Y:S02]  /*2f600*/  IMAD.IADD R0, R0, 0x1, -R16 ;  /* 0x0000000100007824 */ /* 0x000fe400078e0a10 */
[----:B------:R-:W-:-:S05]  /*2f610*/  IMAD.IADD R19, R5, 0x1, R19 ;  /* 0x0000000105137824 */ /* 0x000fca00078e0213 */
[----:B------:R-:W-:Y:S08]  /*2f620*/  I2F.RP R12, R6 ;  /* 0x00000006000c7306 */ /* 0x000ff00000209400 */
[----:B0-----:R-:W0:Y:S02]  /*2f630*/  MUFU.RCP R9, R9 ;  /* 0x0000000900097308 */ /* 0x001e240000001000 */
[----:B0-----:R-:W-:Y:S01]  /*2f640*/  VIADD R10, R9, 0xffffffe ;  /* 0x0ffffffe090a7836 */ /* 0x001fe20000000000 */
[----:B------:R-:W-:-:S05]  /*2f650*/  IABS R9, R7 ;  /* 0x0000000700097213 */ /* 0x000fca0000000000 */
[----:B------:R0:W3:Y:S02]  /*2f660*/  F2I.FTZ.U32.TRUNC.NTZ R3, R10 ;  /* 0x0000000a00037305 */ /* 0x0000e4000021f000 */
[----:B0-----:R-:W-:Y:S02]  /*2f670*/  IABS R10, R0 ;  /* 0x00000000000a7213 */ /* 0x001fe40000000000 */
[----:B---3--:R-:W-:-:S05]  /*2f680*/  IADD3 R11, RZ, -R3, RZ ;  /* 0x80000003ff0b7210 */ /* 0x008fca0007ffe0ff */
[----:B------:R-:W-:-:S04]  /*2f690*/  IMAD R11, R11, R8, RZ ;  /* 0x000000080b0b7224 */ /* 0x000fc800078e02ff */
[----:B------:R-:W-:Y:S02]  /*2f6a0*/  IMAD.HI.U32 R3, R3, R11, R2 ;  /* 0x0000000b03037227 */ /* 0x000fe400078e0002 */
[----:B------:R-:W0:Y:S02]  /*2f6b0*/  MUFU.RCP R2, R12 ;  /* 0x0000000c00027308 */ /* 0x000e240000001000 */
[----:B------:R-:W-:Y:S02]  /*2f6c0*/  IMAD.MOV R11, RZ, RZ, -R9 ;  /* 0x000000ffff0b7224 */ /* 0x000fe400078e0a09 */
[----:B------:R-:W-:-:S04]  /*2f6d0*/  IMAD.HI.U32 R9, R3, R10, RZ ;  /* 0x0000000a03097227 */ /* 0x000fc800078e00ff */
[----:B------:R-:W-:-:S05]  /*2f6e0*/  IMAD R11, R9, R11, R10 ;  /* 0x0000000b090b7224 */ /* 0x000fca00078e020a */
[----:B------:R-:W-:Y:S01]  /*2f6f0*/  ISETP.GT.U32.AND P1, PT, R8, R11, PT ;  /* 0x0000000b0800720c */ /* 0x000fe20003f24070 */
[----:B0-----:R-:W-:Y:S02]  /*2f700*/  VIADD R3, R2, 0xffffffe ;  /* 0x0ffffffe02037836 */ /* 0x001fe40000000000 */
[----:B------:R-:W-:-:S04]  /*2f710*/  IMAD.MOV.U32 R2, RZ, RZ, RZ ;  /* 0x000000ffff027224 */ /* 0x000fc800078e00ff */
[----:B------:R-:W0:Y:S06]  /*2f720*/  F2I.FTZ.U32.TRUNC.NTZ R3, R3 ;  /* 0x0000000300037305 */ /* 0x000e2c000021f000 */
[-C--:B------:R-:W-:Y:S01]  /*2f730*/  @!P1 IADD3 R11, R11, -R8.reuse, RZ ;  /* 0x800000080b0b9210 */ /* 0x080fe20007ffe0ff */
[----:B------:R-:W-:Y:S01]  /*2f740*/  @!P1 VIADD R9, R9, 0x1 ;  /* 0x0000000109099836 */ /* 0x000fe20000000000 */
[----:B------:R-:W-:Y:S02]  /*2f750*/  ISETP.NE.AND P1, PT, R7, RZ, PT ;  /* 0x000000ff0700720c */ /* 0x000fe40003f25270 */
[----:B------:R-:W-:Y:S01]  /*2f760*/  ISETP.GE.U32.AND P0, PT, R11, R8, PT ;  /* 0x000000080b00720c */ /* 0x000fe20003f06070 */
[----:B0-----:R-:W-:-:S04]  /*2f770*/  IMAD.MOV R11, RZ, RZ, -R3 ;  /* 0x000000ffff0b7224 */ /* 0x001fc800078e0a03 */
[----:B------:R-:W-:-:S08]  /*2f780*/  IMAD R11, R11, R6, RZ ;  /* 0x000000060b0b7224 */ /* 0x000fd000078e02ff */
[----:B------:R-:W-:Y:S02]  /*2f790*/  @P0 VIADD R9, R9, 0x1 ;  /* 0x0000000109090836 */ /* 0x000fe40000000000 */
[----:B------:R-:W-:Y:S01]  /*2f7a0*/  IMAD.HI.U32 R8, R3, R11, R2 ;  /* 0x0000000b03087227 */ /* 0x000fe200078e0002 */
[----:B------:R-:W-:-:S04]  /*2f7b0*/  LOP3.LUT R2, R0, R7, RZ, 0x3c, !PT ;  /* 0x0000000700027212 */ /* 0x000fc800078e3cff */
[----:B------:R-:W-:Y:S02]  /*2f7c0*/  ISETP.GE.AND P2, PT, R2, RZ, PT ;  /* 0x000000ff0200720c */ /* 0x000fe40003f46270 */
[----:B------:R-:W-:-:S05]  /*2f7d0*/  IABS R2, R4 ;  /* 0x0000000400027213 */ /* 0x000fca0000000000 */
[----:B------:R-:W-:-:S06]  /*2f7e0*/  IMAD.MOV R2, RZ, RZ, -R2 ;  /* 0x000000ffff027224 */ /* 0x000fcc00078e0a02 */
[----:B------:R-:W-:Y:S02]  /*2f7f0*/  @!P2 IADD3 R9, -R9, RZ, RZ ;  /* 0x000000ff0909a210 */ /* 0x000fe40007ffe1ff */
[----:B------:R-:W-:-:S04]  /*2f800*/  @!P1 LOP3.LUT R9, RZ, R7, RZ, 0x33, !PT ;  /* 0x00000007ff099212 */ /* 0x000fc800078e33ff */
[-C--:B------:R-:W-:Y:S01]  /*2f810*/  IABS R3, R9.reuse ;  /* 0x0000000900037213 */ /* 0x080fe20000000000 */
[----:B------:R-:W-:-:S04]  /*2f820*/  IMAD R7, R7, R9, RZ ;  /* 0x0000000907077224 */ /* 0x000fc800078e02ff */
[----:B------:R-:W-:-:S04]  /*2f830*/  IMAD.HI.U32 R8, R8, R3, RZ ;  /* 0x0000000308087227 */ /* 0x000fc800078e00ff */
[----:B------:R-:W-:Y:S01]  /*2f840*/  IMAD R3, R8, R2, R3 ;  /* 0x0000000208037224 */ /* 0x000fe200078e0203 */
[----:B------:R-:W-:Y:S01]  /*2f850*/  LOP3.LUT R2, R9, R4, RZ, 0x3c, !PT ;  /* 0x0000000409027212 */ /* 0x000fe200078e3cff */
[----:B------:R-:W-:-:S03]  /*2f860*/  IMAD.IADD R17, R0, 0x1, -R7 ;  /* 0x0000000100117824 */ /* 0x000fc600078e0a07 */
[----:B------:R-:W-:Y:S02]  /*2f870*/  ISETP.GT.U32.AND P1, PT, R6, R3, PT ;  /* 0x000000030600720c */ /* 0x000fe40003f24070 */
[----:B------:R-:W-:-:S11]  /*2f880*/  ISETP.GE.AND P2, PT, R2, RZ, PT ;  /* 0x000000ff0200720c */ /* 0x000fd60003f46270 */
[----:B------:R-:W-:Y:S02]  /*2f890*/  @!P1 IMAD.IADD R3, R3, 0x1, -R6 ;  /* 0x0000000103039824 */ /* 0x000fe400078e0a06 */
[----:B------:R-:W-:Y:S01]  /*2f8a0*/  @!P1 VIADD R8, R8, 0x1 ;  /* 0x0000000108089836 */ /* 0x000fe20000000000 */
[----:B------:R-:W-:Y:S02]  /*2f8b0*/  ISETP.NE.AND P1, PT, R4, RZ, PT ;  /* 0x000000ff0400720c */ /* 0x000fe40003f25270 */
[----:B------:R-:W-:-:S13]  /*2f8c0*/  ISETP.GE.U32.AND P0, PT, R3, R6, PT ;  /* 0x000000060300720c */ /* 0x000fda0003f06070 */
[----:B------:R-:W-:-:S05]  /*2f8d0*/  @P0 VIADD R8, R8, 0x1 ;  /* 0x0000000108080836 */ /* 0x000fca0000000000 */
[----:B------:R-:W-:Y:S02]  /*2f8e0*/  @!P2 IADD3 R8, -R8, RZ, RZ ;  /* 0x000000ff0808a210 */ /* 0x000fe40007ffe1ff */
[----:B------:R-:W-:-:S05]  /*2f8f0*/  @!P1 LOP3.LUT R8, RZ, R4, RZ, 0x33, !PT ;  /* 0x00000004ff089212 */ /* 0x000fca00078e33ff */
[----:B------:R-:W-:-:S04]  /*2f900*/  IMAD.MOV R2, RZ, RZ, -R8 ;  /* 0x000000ffff027224 */ /* 0x000fc800078e0a08 */
[C---:B------:R-:W-:Y:S02]  /*2f910*/  IMAD R9, R4.reuse, R2, R9 ;  /* 0x0000000204097224 */ /* 0x040fe400078e0209 */
[----:B------:R-:W-:-:S05]  /*2f920*/  IMAD R4, R4, 0x1000000, R8 ;  /* 0x0100000004047824 */ /* 0x000fca00078e0208 */
[----:B------:R-:W-:Y:S01]  /*2f930*/  LEA R18, R9, R4, 0x10 ;  /* 0x0000000409127211 */ /* 0x000fe200078e80ff */
[----:B------:R-:W-:Y:S06]  /*2f940*/  BRA `(.L_x_763) ;  /* 0x00000000001c7947 */ /* 0x000fec0003800000 */
.L_x_757:
[----:B------:R-:W-:Y:S01]  /*2f950*/  UMOV UR4, URZ ;  /* 0x0000003f00047c82 */ /* 0x000fe20008000000 */
[----:B------:R-:W-:Y:S01]  /*2f960*/  UMOV UR5, URZ ;  /* 0x0000003f00057c82 */ /* 0x000fe20008000000 */
[----:B------:R-:W-:Y:S01]  /*2f970*/  ULDC UR6, c[0x0][0xc3c] ;  /* 0x00030f0000067ab9 */ /* 0x000fe20000000800 */
[----:B------:R-:W-:Y:S02]  /*2f980*/  IMAD.MOV.U32 R16, RZ, RZ, R0 ;  /* 0x000000ffff107224 */ /* 0x000fe400078e0000 */
[----:B------:R-:W-:Y:S02]  /*2f990*/  IMAD.U32 R17, RZ, RZ, UR4 ;  /* 0x00000004ff117e24 */ /* 0x000fe4000f8e00ff */
[----:B------:R-:W-:Y:S02]  /*2f9a0*/  IMAD.U32 R18, RZ, RZ, UR5 ;  /* 0x00000005ff127e24 */ /* 0x000fe4000f8e00ff */
[----:B------:R-:W-:-:S07]  /*2f9b0*/  IMAD.U32 R19, RZ, RZ, UR6 ;  /* 0x00000006ff137e24 */ /* 0x000fce000f8e00ff */
.L_x_763:
[----:B------:R3:W4:Y:S01]  /*2f9c0*/  LDL R2, [R1+0xc] ;  /* 0x00000c0001027983 */ /* 0x0007220000100800 */
[----:B------:R-:W5:Y:S01]  /*2f9d0*/  S2R R0, SR_TID.X ;  /* 0x0000000000007919 */ /* 0x000f620000002100 */
[----:B------:R-:W-:Y:S05]  /*2f9e0*/  WARPSYNC.ALL ;  /* 0x0000000000007948 */ /* 0x000fea0003800000 */
[----:B-----5:R-:W-:Y:S01]  /*2f9f0*/  LOP3.LUT R0, R0, 0x1f, RZ, 0xc0, !PT ;  /* 0x0000001f00007812 */ /* 0x020fe200078ec0ff */
[----:B------:R-:W-:Y:S03]  /*2fa00*/  BAR.SYNC.DEFER_BLOCKING 0x4, 0x180 ;  /* 0x0106000000007b1d */ /* 0x000fe60000010000 */
[----:B------:R-:W-:-:S13]  /*2fa10*/  ISETP.NE.AND P0, PT, R0, RZ, PT ;  /* 0x000000ff0000720c */ /* 0x000fda0003f05270 */
[----:B------:R-:W-:Y:S01]  /*2fa20*/  @!P0 MOV R0, 0x400 ;  /* 0x0000040000008802 */ /* 0x000fe20000000f00 */
[----:B----4-:R-:W4:Y:S03]  /*2fa30*/  @!P0 S2R R2, SR_CgaCtaId ;  /* 0x0000000000028919 */ /* 0x010f260000008800 */
[----:B----4-:R-:W-:Y:S01]  /*2fa40*/  @!P0 LEA R22, R2, R0, 0x18 ;  /* 0x0000000002168211 */ /* 0x010fe200078ec0ff */
[----:B------:R3:W-:Y:S04]  /*2fa50*/  @!P0 STL [R1+0xc], R2 ;  /* 0x00000c0201008387 */ /* 0x0007e80000100800 */
[----:B------:R3:W-:Y:S01]  /*2fa60*/  @!P0 STS.128 [R22+0x334d0], R16 ;  /* 0x0334d01016008388 */ /* 0x0007e20000000c00 */
[----:B------:R-:W-:Y:S06]  /*2fa70*/  BAR.ARV 0x5, 0x180 ;  /* 0x0146000000007b1d */ /* 0x000fec0000002000 */
.L_x_754:
[----:B------:R-:W-:Y:S02]  /*2fa80*/  ULDC UR4, c[0x0][0xc3c] ;  /* 0x00030f0000047ab9 */ /* 0x000fe40000000800 */
[----:B0-----:R-:W-:-:S13]  /*2fa90*/  ISETP.GE.AND P0, PT, R19, UR4, PT ;  /* 0x0000000413007c0c */ /* 0x001fda000bf06270 */
[----:B------:R-:W-:Y:S05]  /*2faa0*/  @!P0 BRA `(.L_x_764) ;  /* 0xffffff8800d48947 */ /* 0x000fea000383ffff */
[----:B------:R-:W-:Y:S05]  /*2fab0*/  BSYNC B7 ;  /* 0x0000000000077941 */ /* 0x000fea0003800000 */
.L_x_642:
[----:B--2-4-:R-:W2:Y:S01]  /*2fac0*/  LDL.LU R0, [R1+0x30] ;  /* 0x0000300001007983 */ /* 0x014ea20000300800 */
[----:B------:R-:W-:Y:S01]  /*2fad0*/  BSSY B0, `(.L_x_765) ;  /* 0x000000b000007945 */ /* 0x000fe20003800000 */
[----:B------:R-:W4:Y:S01]  /*2fae0*/  S2R R5, SR_CgaCtaId ;  /* 0x0000000000057919 */ /* 0x000f220000008800 */
[----:B--2---:R-:W-:-:S04]  /*2faf0*/  IADD3 R0, R0, 0x1, RZ ;  /* 0x0000000100007810 */ /* 0x004fc80007ffe0ff */
[----:B0--3--:R-:W-:-:S04]  /*2fb00*/  LEA.HI R2, R0, R0, RZ, 0x1 ;  /* 0x0000000000027211 */ /* 0x009fc800078f08ff */
[----:B------:R-:W-:Y:S02]  /*2fb10*/  LOP3.LUT R3, R2, 0xfffffffe, RZ, 0xc0, !PT ;  /* 0xfffffffe02037812 */ /* 0x000fe400078ec0ff */
[----:B------:R-:W-:-:S03]  /*2fb20*/  MOV R2, 0x400 ;  /* 0x0000040000027802 */ /* 0x000fc60000000f00 */
[----:B------:R-:W-:Y:S01]  /*2fb30*/  IMAD.IADD R0, R0, 0x1, -R3 ;  /* 0x0000000100007824 */ /* 0x000fe200078e0a03 */
[----:B----4-:R-:W-:-:S04]  /*2fb40*/  LEA R5, R5, R2, 0x18 ;  /* 0x0000000205057211 */ /* 0x010fc800078ec0ff */
[----:B------:R-:W-:-:S04]  /*2fb50*/  SHF.L.U32 R0, R0, 0x1f, RZ ;  /* 0x0000001f00007819 */ /* 0x000fc800000006ff */
[----:B------:R-:W0:Y:S02]  /*2fb60*/  SYNCS.PHASECHK.TRANS64.TRYWAIT P0, [R5+URZ+0x33420], R0 ;  /* 0x03342000050075a7 */ /* 0x000e24000800017f */
[----:B0-----:R-:W-:Y:S05]  /*2fb70*/  @!P0 BRA `(.L_x_766) ;  /* 0x0000007800688947 */ /* 0x001fea0003800000 */
.L_x_1063:
[----:B------:R-:W-:Y:S05]  /*2fb80*/  BSYNC B0 ;  /* 0x0000000000007941 */ /* 0x000fea0003800000 */
.L_x_765:
[----:B------:R-:W-:-:S03]  /*2fb90*/  UMOV UR4, 0xffffffff ;  /* 0xffffffff00047882 */ /* 0x000fc60000000000 */
[----:B------:R-:W-:Y:S05]  /*2fba0*/  BRA.DIV UR4, `(.L_x_767) ;  /* 0x0000007a04707947 */ /* 0x000fea000b800000 */
[----:B0-----:R-:W0:Y:S02]  /*2fbb0*/  S2R R0, SR_TID.X ;  /* 0x0000000000007919 */ /* 0x001e240000002100 */
[----:B0-----:R-:W-:-:S04]  /*2fbc0*/  SHF.R.U32.HI R0, RZ, 0x5, R0 ;  /* 0x00000005ff007819 */ /* 0x001fc80000011600 */
[----:B------:R-:W-:-:S05]  /*2fbd0*/  LOP3.LUT R0, R0, 0x3, RZ, 0xc0, !PT ;  /* 0x0000000300007812 */ /* 0x000fca00078ec0ff */
[----:B------:R0:W2:Y:S02]  /*2fbe0*/  SHFL.IDX PT, R14, R0, RZ, 0x1f ;  /* 0x00001fff000e7589 */ /* 0x0000a400000e0000 */
.L_x_1066:
[----:B--2---:R-:W-:-:S13]  /*2fbf0*/  ISETP.NE.AND P0, PT, R14, RZ, PT ;  /* 0x000000ff0e00720c */ /* 0x004fda0003f05270 */
[----:B------:R-:W-:Y:S05]  /*2fc00*/  @P0 BRA `(.L_x_423) ;  /* 0x0000000000a80947 */ /* 0x000fea0003800000 */
[----:B------:R-:W-:-:S03]  /*2fc10*/  UMOV UR4, 0xffffffff ;  /* 0xffffffff00047882 */ /* 0x000fc60000000000 */
[----:B------:R-:W-:Y:S05]  /*2fc20*/  BRA.DIV UR4, `(.L_x_768) ;  /* 0x0000007a04847947 */ /* 0x000fea000b800000 */
[----:B------:R-:W-:-:S13]  /*2fc30*/  ELECT P6, URZ, PT ;  /* 0x00000000003f782f */ /* 0x000fda00038c0000 */
.L_x_1069:
[----:B------:R-:W-:Y:S05]  /*2fc40*/  @!P6 BRA `(.L_x_423) ;  /* 0x000000000098e947 */ /* 0x000fea0003800000 */
[----:B------:R-:W-:-:S06]  /*2fc50*/  ULOP3.LUT UR4, UR36, 0x2, URZ, 0xfc, !UPT ;  /* 0x0000000224047892 */ /* 0x000fcc000f8efc3f */
[----:B0-----:R-:W-:-:S05]  /*2fc60*/  IMAD.U32 R0, RZ, RZ, UR4 ;  /* 0x00000004ff007e24 */ /* 0x001fca000f8e00ff */
[----:B------:R-:W-:-:S13]  /*2fc70*/  ISETP.NE.AND P0, PT, R0, 0x3, PT ;  /* 0x000000030000780c */ /* 0x000fda0003f05270 */
[----:B------:R-:W-:Y:S05]  /*2fc80*/  @!P0 BRA `(.L_x_769) ;  /* 0x0000000000048947 */ /* 0x000fea0003800000 */
[----:B------:R-:W-:Y:S01]  /*2fc90*/  BPT.TRAP 0x1 ;  /* 0x000000040000795c */ /* 0x000fe20000300000 */
.L_x_769:
[----:B------:R-:W-:Y:S01]  /*2fca0*/  IMAD R3, R29, 0x8, R5 ;  /* 0x000000081d037824 */ /* 0x000fe200078e0205 */
[----:B------:R-:W-:Y:S01]  /*2fcb0*/  SHF.L.U32 R2, R33, 0x1f, RZ ;  /* 0x0000001f21027819 */ /* 0x000fe200000006ff */
[----:B------:R-:W-:-:S03]  /*2fcc0*/  VIADD R29, R29, 0x1 ;  /* 0x000000011d1d7836 */ /* 0x000fc60000000000 */
[----:B------:R-:W0:Y:S02]  /*2fcd0*/  SYNCS.PHASECHK.TRANS64.TRYWAIT P1, [R3+URZ+0x33440], R2 ;  /* 0x03344002030075a7 */ /* 0x000e24000802017f */
[----:B------:R-:W-:-:S04]  /*2fce0*/  ISETP.NE.AND P2, PT, R29, 0x2, PT ;  /* 0x000000021d00780c */ /* 0x000fc80003f45270 */
[----:B------:R-:W-:Y:S01]  /*2fcf0*/  SEL R0, RZ, 0x1, P2 ;  /* 0x00000001ff007807 */ /* 0x000fe20001000000 */
[----:B0-----:R-:W-:Y:S08]  /*2fd00*/  @!P1 BRA `(.L_x_770) ;  /* 0x00000078006c9947 */ /* 0x001ff00003800000 */
.L_x_1070:
[----:B------:R-:W-:Y:S02]  /*2fd10*/  SEL R29, R29, RZ, P2 ;  /* 0x000000ff1d1d7207 */ /* 0x000fe40001000000 */
[----:B------:R-:W-:Y:S01]  /*2fd20*/  LOP3.LUT R0, R33, R0, RZ, 0x3c, !PT ;  /* 0x0000000021007212 */ /* 0x000fe200078e3cff */
[----:B------:R-:W-:Y:S06]  /*2fd30*/  @!P0 BRA `(.L_x_771) ;  /* 0x0000000000048947 */ /* 0x000fec0003800000 */
[----:B------:R-:W-:Y:S01]  /*2fd40*/  BPT.TRAP 0x1 ;  /* 0x000000040000795c */ /* 0x000fe20000300000 */
.L_x_771:
[----:B------:R-:W-:Y:S02]  /*2fd50*/  LEA R29, R29, R5, 0x3 ;  /* 0x000000051d1d7211 */ /* 0x000fe400078e18ff */
[----:B------:R-:W-:-:S04]  /*2fd60*/  SHF.L.U32 R0, R0, 0x1f, RZ ;  /* 0x0000001f00007819 */ /* 0x000fc800000006ff */
[----:B------:R-:W2:Y:S02]  /*2fd70*/  SYNCS.PHASECHK.TRANS64.TRYWAIT P1, [R29+URZ+0x33440], R0 ;  /* 0x033440001d0075a7 */ /* 0x000ea4000802017f */
[----:B--2---:R-:W-:Y:S05]  /*2fd80*/  @!P1 BRA `(.L_x_772) ;  /* 0x0000007800609947 */ /* 0x004fea0003800000 */
.L_x_1071:
[----:B------:R-:W-:Y:S05]  /*2fd90*/  @!P0 BRA `(.L_x_773) ;  /* 0x0000000000048947 */ /* 0x000fea0003800000 */
[----:B------:R-:W-:Y:S01]  /*2fda0*/  BPT.TRAP 0x1 ;  /* 0x000000040000795c */ /* 0x000fe20000300000 */
.L_x_773:
[----:B------:R-:W3:Y:S02]  /*2fdb0*/  SYNCS.PHASECHK.TRANS64.TRYWAIT P1, [R3+URZ+0x33460], R2 ;  /* 0x03346002030075a7 */ /* 0x000ee4000802017f */
[----:B---3--:R-:W-:Y:S05]  /*2fdc0*/  @!P1 BRA `(.L_x_774) ;  /* 0x0000007800649947 */ /* 0x008fea0003800000 */
.L_x_1072:
[----:B------:R-:W-:Y:S05]  /*2fdd0*/  @!P0 BRA `(.L_x_775) ;  /* 0x0000000000048947 */ /* 0x000fea0003800000 */
[----:B------:R-:W-:Y:S01]  /*2fde0*/  BPT.TRAP 0x1 ;  /* 0x000000040000795c */ /* 0x000fe20000300000 */
.L_x_775:
[----:B------:R-:W4:Y:S02]  /*2fdf0*/  SYNCS.PHASECHK.TRANS64.TRYWAIT P1, [R29+URZ+0x33460], R0 ;  /* 0x033460001d0075a7 */ /* 0x000f24000802017f */
[----:B----4-:R-:W-:Y:S05]  /*2fe00*/  @!P1 BRA `(.L_x_776) ;  /* 0x0000007800689947 */ /* 0x010fea0003800000 */
.L_x_1073:
[----:B------:R-:W-:Y:S05]  /*2fe10*/  @!P0 BRA `(.L_x_777) ;  /* 0x0000000000048947 */ /* 0x000fea0003800000 */
[----:B------:R-:W-:Y:S01]  /*2fe20*/  BPT.TRAP 0x1 ;  /* 0x000000040000795c */ /* 0x000fe20000300000 */
.L_x_777:
[----:B------:R-:W5:Y:S02]  /*2fe30*/  SYNCS.PHASECHK.TRANS64.TRYWAIT P1, [R3+URZ+0x33480], R2 ;  /* 0x03348002030075a7 */ /* 0x000f64000802017f */
[----:B-----5:R-:W-:Y:S05]  /*2fe40*/  @!P1 BRA `(.L_x_778) ;  /* 0x00000078006c9947 */ /* 0x020fea0003800000 */
.L_x_1074:
[----:B------:R-:W-:Y:S05]  /*2fe50*/  @!P0 BRA `(.L_x_779) ;  /* 0x0000000000048947 */ /* 0x000fea0003800000 */
[----:B------:R-:W-:Y:S01]  /*2fe60*/  BPT.TRAP 0x1 ;  /* 0x000000040000795c */ /* 0x000fe20000300000 */
.L_x_779:
[----:B------:R0:W0:Y:S02]  /*2fe70*/  SYNCS.PHASECHK.TRANS64.TRYWAIT P0, [R29+URZ+0x33480], R0 ;  /* 0x033480001d0075a7 */ /* 0x000024000800017f */
[----:B0-----:R-:W-:Y:S05]  /*2fe80*/  @!P0 NANOSLEEP.SYNCS 0x989680 ;  /* 0x009896800000895d */ /* 0x001fea0003900000 */
[----:B------:R-:W0:Y:S02]  /*2fe90*/  @!P0 SYNCS.PHASECHK.TRANS64 P0, [R29+URZ+0x33480], R0 ;  /* 0x033480001d0085a7 */ /* 0x000e24000800007f */
[----:B0-----:R-:W-:Y:S05]  /*2fea0*/  @!P0 BRA `(.L_x_779) ;  /* 0xfffffffc00f08947 */ /* 0x001fea000383ffff */
.L_x_423:
[----:B------:R-:W-:Y:S05]  /*2feb0*/  BSYNC B8 ;  /* 0x0000000000087941 */ /* 0x000fea0003800000 */
.L_x_420:
[----:B------:R-:W-:Y:S05]  /*2fec0*/  EXIT ;  /* 0x000000000000794d */ /* 0x000fea0003800000 */
.L_x_443:
[----:B-1----:R1:W2:Y:S02]  /*2fed0*/  SYNCS.PHASECHK.TRANS64.TRYWAIT P5, [R93+URZ+0x33490], R94 ;  /* 0x0334905e5d0075a7 */ /* 0x0022a400080a017f */
[----:B--2---:R-:W-:Y:S05]  /*2fee0*/  @!P5 NANOSLEEP.SYNCS 0x989680 ;  /* 0x009896800000d95d */ /* 0x004fea0003900000 */
[----:B------:R-:W2:Y:S02]  /*2fef0*/  @!P5 SYNCS.PHASECHK.TRANS64 P5, [R93+URZ+0x33490], R94 ;  /* 0x0334905e5d00d5a7 */ /* 0x000ea400080a007f */
[----:B--2---:R-:W-:Y:S05]  /*2ff00*/  @!P5 BRA `(.L_x_443) ;  /* 0xfffffffc00f0d947 */ /* 0x004fea000383ffff */
[----:B------:R-:W-:Y:S05]  /*2ff10*/  BRA `(.L_x_780) ;  /* 0xfffffd3c00dc7947 */ /* 0x000fea000383ffff */
.L_x_444:
[----:B------:R-:W-:Y:S01]  /*2ff20*/  BSSY B1, `(.L_x_781) ;  /* 0x0000008000017945 */ /* 0x000fe20003800000 */
[----:B0-----:R-:W-:Y:S02]  /*2ff30*/  IMAD.MOV.U32 R13, RZ, RZ, R119 ;  /* 0x000000ffff0d7224 */ /* 0x001fe400078e0077 */
[----:B------:R-:W-:Y:S02]  /*2ff40*/  IMAD.MOV.U32 R12, RZ, RZ, RZ ;  /* 0x000000ffff0c7224 */ /* 0x000fe400078e00ff */
[----:B------:R-:W-:Y:S02]  /*2ff50*/  IMAD.MOV.U32 R11, RZ, RZ, 0x1e1f ;  /* 0x00001e1fff0b7424 */ /* 0x000fe400078e00ff */
[----:B------:R-:W-:-:S07]  /*2ff60*/  IMAD.MOV.U32 R15, RZ, RZ, -0x1 ;  /* 0xffffffffff0f7424 */ /* 0x000fce00078e00ff */
[----:B-1----:R-:W-:Y:S05]  /*2ff70*/  WARPSYNC.COLLECTIVE R15, `(.L_x_782) ;  /* 0x000000000f087348 */ /* 0x002fea0003c00000 */
[----:B------:R0:W2:Y:S02]  /*2ff80*/  SHFL.IDX P6, R14, R13, R12, R11 ;  /* 0x0000000c0d0e7389 */ /* 0x0000a400000c000b */
[----:B012---:R-:W-:Y:S01]  /*2ff90*/  ENDCOLLECTIVE ;  /* 0x000000000000791b */ /* 0x007fe20003800000 */
.L_x_782:
[----:B------:R-:W-:Y:S05]  /*2ffa0*/  BSYNC B1 ;  /* 0x0000000000017941 */ /* 0x000fea0003800000 */
.L_x_781:
[----:B------:R-:W-:Y:S01]  /*2ffb0*/  IMAD.MOV.U32 R13, RZ, RZ, R120 ;  /* 0x000000ffff0d7224 */ /* 0x000fe200078e0078 */
[----:B------:R-:W-:Y:S01]  /*2ffc0*/  MOV R145, R14 ;  /* 0x0000000e00917202 */ /* 0x000fe20000000f00 */
[----:B------:R-:W-:Y:S02]  /*2ffd0*/  IMAD.MOV.U32 R12, RZ, RZ, RZ ;  /* 0x000000ffff0c7224 */ /* 0x000fe400078e00ff */
[----:B------:R-:W-:Y:S02]  /*2ffe0*/  IMAD.MOV.U32 R11, RZ, RZ, 0x1e1f ;  /* 0x00001e1fff0b7424 */ /* 0x000fe400078e00ff */
[----:B------:R-:W-:-:S07]  /*2fff0*/  IMAD.MOV.U32 R15, RZ, RZ, -0x1 ;  /* 0xffffffffff0f7424 */ /* 0x000fce00078e00ff */
[----:B------:R-:W-:Y:S05]  /*30000*/  WARPSYNC.COLLECTIVE R15, `(.L_x_783) ;  /* 0x000000000f087348 */ /* 0x000fea0003c00000 */
[----:B------:R0:W1:Y:S02]  /*30010*/  SHFL.IDX P6, R14, R13, R12, R11 ;  /* 0x0000000c0d0e7389 */ /* 0x00006400000c000b */
[----:B01----:R-:W-:Y:S01]  /*30020*/  ENDCOLLECTIVE ;  /* 0x000000000000791b */ /* 0x003fe20003800000 */
.L_x_783:
[----:B------:R-:W-:Y:S01]  /*30030*/  MOV R11, R14 ;  /* 0x0000000e000b7202 */ /* 0x000fe20000000f00 */
[----:B------:R-:W-:Y:S06]  /*30040*/  BRA `(.L_x_784) ;  /* 0xfffffd3c00a47947 */ /* 0x000fec000383ffff */
.L_x_469:
[----:B------:R-:W-:Y:S01]  /*30050*/  BSSY B1, `(.L_x_785) ;  /* 0x0000008000017945 */ /* 0x000fe20003800000 */
[----:B0-----:R-:W-:Y:S02]  /*30060*/  IMAD.MOV.U32 R13, RZ, RZ, R119 ;  /* 0x000000ffff0d7224 */ /* 0x001fe400078e0077 */
[----:B------:R-:W-:Y:S02]  /*30070*/  IMAD.MOV.U32 R12, RZ, RZ, 0x1 ;  /* 0x00000001ff0c7424 */ /* 0x000fe400078e00ff */
[----:B----4-:R-:W-:Y:S02]  /*30080*/  IMAD.MOV.U32 R11, RZ, RZ, 0x1e1f ;  /* 0x00001e1fff0b7424 */ /* 0x010fe400078e00ff */
[----:B------:R-:W-:-:S07]  /*30090*/  IMAD.MOV.U32 R15, RZ, RZ, -0x1 ;  /* 0xffffffffff0f7424 */ /* 0x000fce00078e00ff */
[----:B-123--:R-:W-:Y:S05]  /*300a0*/  WARPSYNC.COLLECTIVE R15, `(.L_x_786) ;  /* 0x000000000f087348 */ /* 0x00efea0003c00000 */
[----:B------:R0:W4:Y:S02]  /*300b0*/  SHFL.IDX P6, R14, R13, R12, R11 ;  /* 0x0000000c0d0e7389 */ /* 0x00012400000c000b */
[----:B01234-:R-:W-:Y:S01]  /*300c0*/  ENDCOLLECTIVE ;  /* 0x000000000000791b */ /* 0x01ffe20003800000 */
.L_x_786:
[----:B------:R-:W-:Y:S05]  /*300d0*/  BSYNC B1 ;  /* 0x0000000000017941 */ /* 0x000fea0003800000 */
.L_x_785:
[----:B------:R-:W-:Y:S01]  /*300e0*/  IMAD.MOV.U32 R13, RZ, RZ, R120 ;  /* 0x000000ffff0d7224 */ /* 0x000fe200078e0078 */
[----:B------:R-:W-:Y:S01]  /*300f0*/  MOV R119, R14 ;  /* 0x0000000e00777202 */ /* 0x000fe20000000f00 */
[----:B------:R-:W-:Y:S02]  /*30100*/  IMAD.MOV.U32 R12, RZ, RZ, 0x1 ;  /* 0x00000001ff0c7424 */ /* 0x000fe400078e00ff */
[----:B------:R-:W-:Y:S02]  /*30110*/  IMAD.MOV.U32 R11, RZ, RZ, 0x1e1f ;  /* 0x00001e1fff0b7424 */ /* 0x000fe400078e00ff */
[----:B------:R-:W-:-:S07]  /*30120*/  IMAD.MOV.U32 R15, RZ, RZ, -0x1 ;  /* 0xffffffffff0f7424 */ /* 0x000fce00078e00ff */
[----:B------:R-:W-:Y:S05]  /*30130*/  WARPSYNC.COLLECTIVE R15, `(.L_x_787) ;  /* 0x000000000f087348 */ /* 0x000fea0003c00000 */
[----:B------:R0:W1:Y:S02]  /*30140*/  SHFL.IDX P6, R14, R13, R12, R11 ;  /* 0x0000000c0d0e7389 */ /* 0x00006400000c000b */
[----:B01----:R-:W-:Y:S01]  /*30150*/  ENDCOLLECTIVE ;  /* 0x000000000000791b */ /* 0x003fe20003800000 */
.L_x_787:
[----:B------:R-:W-:Y:S01]  /*30160*/  MOV R120, R14 ;  /* 0x0000000e00787202 */ /* 0x000fe20000000f00 */
[----:B------:R-:W-:Y:S06]  /*30170*/  BRA `(.L_x_788) ;  /* 0xfffffd6800947947 */ /* 0x000fec000383ffff */
.L_x_499:
[----:B-1----:R1:W2:Y:S02]  /*30180*/  SYNCS.PHASECHK.TRANS64.TRYWAIT P5, [R93+URZ+0x33490], R94 ;  /* 0x0334905e5d0075a7 */ /* 0x0022a400080a017f */
[----:B--2---:R-:W-:Y:S05]  /*30190*/  @!P5 NANOSLEEP.SYNCS 0x989680 ;  /* 0x009896800000d95d */ /* 0x004fea0003900000 */
[----:B------:R-:W2:Y:S02]  /*301a0*/  @!P5 SYNCS.PHASECHK.TRANS64 P5, [R93+URZ+0x33490], R94 ;  /* 0x0334905e5d00d5a7 */ /* 0x000ea400080a007f */
[----:B--2---:R-:W-:Y:S05]  /*301b0*/  @!P5 BRA `(.L_x_499) ;  /* 0xfffffffc00f0d947 */ /* 0x004fea000383ffff */
[----:B------:R-:W-:Y:S05]  /*301c0*/  BRA `(.L_x_789) ;  /* 0xfffffd9c009c7947 */ /* 0x000fea000383ffff */
.L_x_500:
        /* <DEDUP_REMOVED lines=8> */
.L_x_791:
[----:B------:R-:W-:Y:S05]  /*30250*/  BSYNC B1 ;  /* 0x0000000000017941 */ /* 0x000fea0003800000 */
.L_x_790:
        /* <DEDUP_REMOVED lines=8> */
.L_x_792:
[----:B------:R-:W-:Y:S01]  /*302e0*/  MOV R11, R14 ;  /* 0x0000000e000b7202 */ /* 0x000fe20000000f00 */
[----:B------:R-:W-:Y:S06]  /*302f0*/  BRA `(.L_x_793) ;  /* 0xfffffd9c006c7947 */ /* 0x000fec000383ffff */
.L_x_513:
[----:B------:R-:W-:Y:S01]  /*30300*/  BSSY B1, `(.L_x_794) ;  /* 0x0000008000017945 */ /* 0x000fe20003800000 */
[----:B0-2---:R-:W-:Y:S02]  /*30310*/  IMAD.MOV.U32 R13, RZ, RZ, R119 ;  /* 0x000000ffff0d7224 */ /* 0x005fe400078e0077 */
[----:B------:R-:W-:Y:S02]  /*30320*/  IMAD.MOV.U32 R12, RZ, RZ, 0x1 ;  /* 0x00000001ff0c7424 */ /* 0x000fe400078e00ff */
[----:B----4-:R-:W-:Y:S02]  /*30330*/  IMAD.MOV.U32 R11, RZ, RZ, 0x1e1f ;  /* 0x00001e1fff0b7424 */ /* 0x010fe400078e00ff */
[----:B------:R-:W-:-:S07]  /*30340*/  IMAD.MOV.U32 R15, RZ, RZ, -0x1 ;  /* 0xffffffffff0f7424 */ /* 0x000fce00078e00ff */
[----:B-1-3--:R-:W-:Y:S05]  /*30350*/  WARPSYNC.COLLECTIVE R15, `(.L_x_795) ;  /* 0x000000000f087348 */ /* 0x00afea0003c00000 */
[----:B------:R0:W2:Y:S02]  /*30360*/  SHFL.IDX P6, R14, R13, R12, R11 ;  /* 0x0000000c0d0e7389 */ /* 0x0000a400000c000b */
[----:B0123--:R-:W-:Y:S01]  /*30370*/  ENDCOLLECTIVE ;  /* 0x000000000000791b */ /* 0x00ffe20003800000 */
.L_x_795:
[----:B------:R-:W-:Y:S05]  /*30380*/  BSYNC B1 ;  /* 0x0000000000017941 */ /* 0x000fea0003800000 */
.L_x_794:
        /* <DEDUP_REMOVED lines=8> */
.L_x_796:
[----:B------:R-:W-:Y:S01]  /*30410*/  MOV R120, R14 ;  /* 0x0000000e00787202 */ /* 0x000fe20000000f00 */
[----:B------:R-:W-:Y:S06]  /*30420*/  BRA `(.L_x_797) ;  /* 0xfffffdc800fc7947 */ /* 0x000fec000383ffff */
.L_x_526:
[----:B0-----:R0:W1:Y:S02]  /*30430*/  SYNCS.PHASECHK.TRANS64.TRYWAIT P3, [R93+URZ+0x33490], R94 ;  /* 0x0334905e5d0075a7 */ /* 0x001064000806017f */
[----:B-1----:R-:W-:Y:S05]  /*30440*/  @!P3 NANOSLEEP.SYNCS 0x989680 ;  /* 0x009896800000b95d */ /* 0x002fea0003900000 */
[----:B------:R-:W1:Y:S02]  /*30450*/  @!P3 SYNCS.PHASECHK.TRANS64 P3, [R93+URZ+0x33490], R94 ;  /* 0x0334905e5d00b5a7 */ /* 0x000e64000806007f */
[----:B-1----:R-:W-:Y:S05]  /*30460*/  @!P3 BRA `(.L_x_526) ;  /* 0xfffffffc00f0b947 */ /* 0x002fea000383ffff */
[----:B------:R-:W-:Y:S05]  /*30470*/  BRA `(.L_x_798) ;  /* 0xfffffdf800a07947 */ /* 0x000fea000383ffff */
.L_x_527:
        /* <DEDUP_REMOVED lines=8> */
.L_x_800:
[----:B------:R-:W-:Y:S05]  /*30500*/  BSYNC B1 ;  /* 0x0000000000017941 */ /* 0x000fea0003800000 */
.L_x_799:
        /* <DEDUP_REMOVED lines=8> */
.L_x_801:
[----:B------:R-:W-:Y:S01]  /*30590*/  MOV R45, R14 ;  /* 0x0000000e002d7202 */ /* 0x000fe20000000f00 */
[----:B------:R-:W-:Y:S06]  /*305a0*/  BRA `(.L_x_802) ;  /* 0xfffffdf800d07947 */ /* 0x000fec000383ffff */
.L_x_530:
[----:B------:R-:W-:Y:S01]  /*305b0*/  BSSY B1, `(.L_x_803) ;  /* 0x0000008000017945 */ /* 0x000fe20003800000 */
[----:B----4-:R-:W-:Y:S02]  /*305c0*/  IMAD.MOV.U32 R13, RZ, RZ, R44 ;  /* 0x000000ffff0d7224 */ /* 0x010fe400078e002c */
[----:B------:R-:W-:Y:S02]  /*305d0*/  IMAD.MOV.U32 R12, RZ, RZ, 0x1 ;  /* 0x00000001ff0c7424 */ /* 0x000fe400078e00ff */
[----:B------:R-:W-:Y:S02]  /*305e0*/  IMAD.MOV.U32 R11, RZ, RZ, 0x1e1f ;  /* 0x00001e1fff0b7424 */ /* 0x000fe400078e00ff */
[----:B------:R-:W-:-:S07]  /*305f0*/  IMAD.MOV.U32 R15, RZ, RZ, -0x1 ;  /* 0xffffffffff0f7424 */ /* 0x000fce00078e00ff */
[----:B0123--:R-:W-:Y:S05]  /*30600*/  WARPSYNC.COLLECTIVE R15, `(.L_x_804) ;  /* 0x000000000f087348 */ /* 0x00ffea0003c00000 */
[----:B------:R4:W0:Y:S02]  /*30610*/  SHFL.IDX P6, R14, R13, R12, R11 ;  /* 0x0000000c0d0e7389 */ /* 0x00082400000c000b */
[----:B01234-:R-:W-:Y:S01]  /*30620*/  ENDCOLLECTIVE ;  /* 0x000000000000791b */ /* 0x01ffe20003800000 */
.L_x_804:
[----:B------:R-:W-:Y:S05]  /*30630*/  BSYNC B1 ;  /* 0x0000000000017941 */ /* 0x000fea0003800000 */
.L_x_803:
        /* <DEDUP_REMOVED lines=8> */
.L_x_805:
[----:B------:R-:W-:Y:S01]  /*306c0*/  MOV R45, R14 ;  /* 0x0000000e002d7202 */ /* 0x000fe20000000f00 */
[----:B------:R-:W-:Y:S06]  /*306d0*/  BRA `(.L_x_806) ;  /* 0xfffffdfc00287947 */ /* 0x000fec000383ffff */
.L_x_534:
[----:B------:R0:W0:Y:S02]  /*306e0*/  SYNCS.PHASECHK.TRANS64.TRYWAIT P2, [R93+URZ+0x334b0], R94 ;  /* 0x0334b05e5d0075a7 */ /* 0x000024000804017f */
[----:B0-----:R-:W-:Y:S05]  /*306f0*/  @!P2 NANOSLEEP.SYNCS 0x989680 ;  /* 0x009896800000a95d */ /* 0x001fea0003900000 */
[----:B------:R-:W0:Y:S02]  /*30700*/  @!P2 SYNCS.PHASECHK.TRANS64 P2, [R93+URZ+0x334b0], R94 ;  /* 0x0334b05e5d00a5a7 */ /* 0x000e24000804007f */
[----:B0-----:R-:W-:Y:S05]  /*30710*/  @!P2 BRA `(.L_x_534) ;  /* 0xfffffffc00f0a947 */ /* 0x001fea000383ffff */
[----:B------:R-:W-:Y:S05]  /*30720*/  BRA `(.L_x_807) ;  /* 0xfffffdfc00fc7947 */ /* 0x000fea000383ffff */
.L_x_544:
[----:B------:R-:W-:Y:S01]  /*30730*/  BSSY B0, `(.L_x_808) ;  /* 0x0000007000007945 */ /* 0x000fe20003800000 */
[----:B------:R-:W-:Y:S02]  /*30740*/  IMAD.MOV.U32 R12, RZ, RZ, RZ ;  /* 0x000000ffff0c7224 */ /* 0x000fe400078e00ff */
[----:B------:R-:W-:Y:S02]  /*30750*/  IMAD.MOV.U32 R11, RZ, RZ, 0x1f ;  /* 0x0000001fff0b7424 */ /* 0x000fe400078e00ff */
[----:B------:R-:W-:-:S07]  /*30760*/  IMAD.MOV.U32 R15, RZ, RZ, -0x1 ;  /* 0xffffffffff0f7424 */ /* 0x000fce00078e00ff */
[----:B------:R-:W-:Y:S05]  /*30770*/  WARPSYNC.COLLECTIVE R15, `(.L_x_809) ;  /* 0x000000000f087348 */ /* 0x000fea0003c00000 */
[----:B------:R0:W1:Y:S02]  /*30780*/  SHFL.IDX P6, R14, R13, R12, R11 ;  /* 0x0000000c0d0e7389 */ /* 0x00006400000c000b */
[----:B01----:R-:W-:Y:S01]  /*30790*/  ENDCOLLECTIVE ;  /* 0x000000000000791b */ /* 0x003fe20003800000 */
.L_x_809:
[----:B------:R-:W-:Y:S05]  /*307a0*/  BSYNC B0 ;  /* 0x0000000000007941 */ /* 0x000fea0003800000 */
.L_x_808:
[----:B------:R1:W-:Y:S01]  /*307b0*/  STL [R1+0x44], R14 ;  /* 0x0000440e01007387 */ /* 0x0003e20000100800 */
[----:B------:R-:W-:Y:S05]  /*307c0*/  BRA `(.L_x_810) ;  /* 0xfffffe0c00807947 */ /* 0x000fea000383ffff */
.L_x_554:
[----:B------:R-:W-:Y:S01]  /*307d0*/  BSSY B1, `(.L_x_811) ;  /* 0x0000008000017945 */ /* 0x000fe20003800000 */
[----:B------:R-:W-:Y:S01]  /*307e0*/  IMAD.MOV.U32 R13, RZ, RZ, R28 ;  /* 0x000000ffff0d7224 */ /* 0x000fe200078e001c */
[----:B------:R-:W-:Y:S01]  /*307f0*/  MOV R12, RZ ;  /* 0x000000ff000c7202 */ /* 0x000fe20000000f00 */
[----:B------:R-:W-:Y:S02]  /*30800*/  IMAD.MOV.U32 R11, RZ, RZ, 0x1e1f ;  /* 0x00001e1fff0b7424 */ /* 0x000fe400078e00ff */
[----:B------:R-:W-:-:S07]  /*30810*/  IMAD.MOV.U32 R15, RZ, RZ, -0x1 ;  /* 0xffffffffff0f7424 */ /* 0x000fce00078e00ff */
[----:B-1----:R-:W-:Y:S05]  /*30820*/  WARPSYNC.COLLECTIVE R15, `(.L_x_812) ;  /* 0x000000000f087348 */ /* 0x002fea0003c00000 */
[----:B-1----:R0:W1:Y:S02]  /*30830*/  SHFL.IDX P6, R14, R13, R12, R11 ;  /* 0x0000000c0d0e7389 */ /* 0x00206400000c000b */
[----:B01----:R-:W-:Y:S01]  /*30840*/  ENDCOLLECTIVE ;  /* 0x000000000000791b */ /* 0x003fe20003800000 */
.L_x_812:
[----:B------:R-:W-:Y:S05]  /*30850*/  BSYNC B1 ;  /* 0x0000000000017941 */ /* 0x000fea0003800000 */
.L_x_811:
[----:B------:R-:W-:Y:S01]  /*30860*/  IMAD.MOV.U32 R13, RZ, RZ, R24 ;  /* 0x000000ffff0d7224 */ /* 0x000fe200078e0018 */
[----:B------:R-:W-:Y:S01]  /*30870*/  MOV R12, RZ ;  /* 0x000000ff000c7202 */ /* 0x000fe20000000f00 */
[----:B------:R-:W-:Y:S02]  /*30880*/  IMAD.MOV.U32 R11, RZ, RZ, 0x1e1f ;  /* 0x00001e1fff0b7424 */ /* 0x000fe400078e00ff */
[----:B------:R-:W-:Y:S02]  /*30890*/  IMAD.MOV.U32 R15, RZ, RZ, -0x1 ;  /* 0xffffffffff0f7424 */ /* 0x000fe400078e00ff */
[----:B------:R-:W-:-:S07]  /*308a0*/  IMAD.MOV.U32 R0, RZ, RZ, R14 ;  /* 0x000000ffff007224 */ /* 0x000fce00078e000e */
[----:B------:R-:W-:Y:S05]  /*308b0*/  WARPSYNC.COLLECTIVE R15, `(.L_x_813) ;  /* 0x000000000f087348 */ /* 0x000fea0003c00000 */
[----:B------:R0:W1:Y:S02]  /*308c0*/  SHFL.IDX P6, R14, R13, R12, R11 ;  /* 0x0000000c0d0e7389 */ /* 0x00006400000c000b */
[----:B01----:R-:W-:Y:S01]  /*308d0*/  ENDCOLLECTIVE ;  /* 0x000000000000791b */ /* 0x003fe20003800000 */
.L_x_813:
[----:B------:R-:W-:Y:S02]  /*308e0*/  IMAD.MOV.U32 R13, RZ, RZ, R45 ;  /* 0x000000ffff0d7224 */ /* 0x000fe400078e002d */
[----:B------:R-:W-:-:S07]  /*308f0*/  IMAD.MOV.U32 R7, RZ, RZ, R14 ;  /* 0x000000ffff077224 */ /* 0x000fce00078e000e */
[----:B------:R-:W-:Y:S05]  /*30900*/  WARPSYNC.COLLECTIVE R15, `(.L_x_814) ;  /* 0x000000000f087348 */ /* 0x000fea0003c00000 */
[----:B------:R0:W1:Y:S02]  /*30910*/  SHFL.IDX P6, R14, R13, R12, R11 ;  /* 0x0000000c0d0e7389 */ /* 0x00006400000c000b */
[----:B01----:R-:W-:Y:S01]  /*30920*/  ENDCOLLECTIVE ;  /* 0x000000000000791b */ /* 0x003fe20003800000 */
.L_x_814:
[----:B------:R-:W-:Y:S01]  /*30930*/  IMAD.MOV.U32 R13, RZ, RZ, R26 ;  /* 0x000000ffff0d7224 */ /* 0x000fe200078e001a */
[----:B------:R-:W-:-:S07]  /*30940*/  MOV R3, R14 ;  /* 0x0000000e00037202 */ /* 0x000fce0000000f00 */
[----:B------:R-:W-:Y:S05]  /*30950*/  WARPSYNC.COLLECTIVE R15, `(.L_x_815) ;  /* 0x000000000f087348 */ /* 0x000fea0003c00000 */
[----:B------:R0:W1:Y:S02]  /*30960*/  SHFL.IDX P6, R14, R13, R12, R11 ;  /* 0x0000000c0d0e7389 */ /* 0x00006400000c000b */
[----:B01----:R-:W-:Y:S01]  /*30970*/  ENDCOLLECTIVE ;  /* 0x000000000000791b */ /* 0x003fe20003800000 */
.L_x_815:
[----:B------:R-:W-:Y:S01]  /*30980*/  IMAD.MOV.U32 R39, RZ, RZ, R14 ;  /* 0x000000ffff277224 */ /* 0x000fe200078e000e */
[----:B------:R-:W-:Y:S06]  /*30990*/  BRA `(.L_x_816) ;  /* 0xfffffe14000c7947 */ /* 0x000fec000383ffff */
.L_x_558:
[----:B-1----:R1:W4:Y:S02]  /*309a0*/  SYNCS.PHASECHK.TRANS64.TRYWAIT P0, [R18+URZ+0x33400], R3 ;  /* 0x03340003120075a7 */ /* 0x002324000800017f */
[----:B----4-:R-:W-:Y:S05]  /*309b0*/  @!P0 NANOSLEEP.SYNCS 0x989680 ;  /* 0x009896800000895d */ /* 0x010fea0003900000 */
[----:B------:R-:W4:Y:S02]  /*309c0*/  @!P0 SYNCS.PHASECHK.TRANS64 P0, [R18+URZ+0x33400], R3 ;  /* 0x03340003120085a7 */ /* 0x000f24000800007f */
[----:B----4-:R-:W-:Y:S05]  /*309d0*/  @!P0 BRA `(.L_x_558) ;  /* 0xfffffffc00f08947 */ /* 0x010fea000383ffff */
[----:B------:R-:W-:Y:S05]  /*309e0*/  BRA `(.L_x_817) ;  /* 0xfffffe1800747947 */ /* 0x000fea000383ffff */
.L_x_570:
[----:B------:R-:W-:Y:S01]  /*309f0*/  BSSY B1, `(.L_x_818) ;  /* 0x0000008000017945 */ /* 0x000fe20003800000 */
[----:B------:R-:W-:Y:S01]  /*30a00*/  IMAD.MOV.U32 R13, RZ, RZ, R28 ;  /* 0x000000ffff0d7224 */ /* 0x000fe200078e001c */
[----:B------:R-:W-:Y:S01]  /*30a10*/  MOV R11, 0x1e1f ;  /* 0x00001e1f000b7802 */ /* 0x000fe20000000f00 */
[----:B------:R-:W-:Y:S02]  /*30a20*/  IMAD.MOV.U32 R12, RZ, RZ, RZ ;  /* 0x000000ffff0c7224 */ /* 0x000fe400078e00ff */
[----:B------:R-:W-:-:S07]  /*30a30*/  IMAD.MOV.U32 R15, RZ, RZ, -0x1 ;  /* 0xffffffffff0f7424 */ /* 0x000fce00078e00ff */
[----:B-1----:R-:W-:Y:S05]  /*30a40*/  WARPSYNC.COLLECTIVE R15, `(.L_x_819) ;  /* 0x000000000f087348 */ /* 0x002fea0003c00000 */
[----:B-1----:R0:W1:Y:S02]  /*30a50*/  SHFL.IDX P6, R14, R13, R12, R11 ;  /* 0x0000000c0d0e7389 */ /* 0x00206400000c000b */
[----:B01----:R-:W-:Y:S01]  /*30a60*/  ENDCOLLECTIVE ;  /* 0x000000000000791b */ /* 0x003fe20003800000 */
.L_x_819:
[----:B------:R-:W-:Y:S05]  /*30a70*/  BSYNC B1 ;  /* 0x0000000000017941 */ /* 0x000fea0003800000 */
.L_x_818:
[----:B------:R-:W-:Y:S01]  /*30a80*/  IMAD.MOV.U32 R13, RZ, RZ, R24 ;  /* 0x000000ffff0d7224 */ /* 0x000fe200078e0018 */
[----:B------:R-:W-:Y:S01]  /*30a90*/  MOV R11, 0x1e1f ;  /* 0x00001e1f000b7802 */ /* 0x000fe20000000f00 */
[----:B------:R-:W-:Y:S02]  /*30aa0*/  IMAD.MOV.U32 R12, RZ, RZ, RZ ;  /* 0x000000ffff0c7224 */ /* 0x000fe400078e00ff */
[----:B------:R-:W-:Y:S02]  /*30ab0*/  IMAD.MOV.U32 R15, RZ, RZ, -0x1 ;  /* 0xffffffffff0f7424 */ /* 0x000fe400078e00ff */
[----:B------:R-:W-:-:S07]  /*30ac0*/  IMAD.MOV.U32 R3, RZ, RZ, R14 ;  /* 0x000000ffff037224 */ /* 0x000fce00078e000e */
[----:B------:R-:W-:Y:S05]  /*30ad0*/  WARPSYNC.COLLECTIVE R15, `(.L_x_820) ;  /* 0x000000000f087348 */ /* 0x000fea0003c00000 */
[----:B------:R0:W1:Y:S02]  /*30ae0*/  SHFL.IDX P6, R14, R13, R12, R11 ;  /* 0x0000000c0d0e7389 */ /* 0x00006400000c000b */
[----:B01----:R-:W-:Y:S01]  /*30af0*/  ENDCOLLECTIVE ;  /* 0x000000000000791b */ /* 0x003fe20003800000 */
.L_x_820:
[----:B------:R-:W-:Y:S02]  /*30b00*/  IMAD.MOV.U32 R13, RZ, RZ, R45 ;  /* 0x000000ffff0d7224 */ /* 0x000fe400078e002d */
[----:B------:R-:W-:-:S07]  /*30b10*/  IMAD.MOV.U32 R37, RZ, RZ, R14 ;  /* 0x000000ffff257224 */ /* 0x000fce00078e000e */
[----:B------:R-:W-:Y:S05]  /*30b20*/  WARPSYNC.COLLECTIVE R15, `(.L_x_821) ;  /* 0x000000000f087348 */ /* 0x000fea0003c00000 */
[----:B------:R0:W1:Y:S02]  /*30b30*/  SHFL.IDX P6, R14, R13, R12, R11 ;  /* 0x0000000c0d0e7389 */ /* 0x00006400000c000b */
[----:B01----:R-:W-:Y:S01]  /*30b40*/  ENDCOLLECTIVE ;  /* 0x000000000000791b */ /* 0x003fe20003800000 */
.L_x_821:
[----:B------:R-:W-:Y:S01]  /*30b50*/  MOV R13, R26 ;  /* 0x0000001a000d7202 */ /* 0x000fe20000000f00 */
[----:B------:R-:W-:-:S07]  /*30b60*/  IMAD.MOV.U32 R45, RZ, RZ, R14 ;  /* 0x000000ffff2d7224 */ /* 0x000fce00078e000e */
[----:B------:R-:W-:Y:S05]  /*30b70*/  WARPSYNC.COLLECTIVE R15, `(.L_x_822) ;  /* 0x000000000f087348 */ /* 0x000fea0003c00000 */
[----:B------:R0:W1:Y:S02]  /*30b80*/  SHFL.IDX P6, R14, R13, R12, R11 ;  /* 0x0000000c0d0e7389 */ /* 0x00006400000c000b */
[----:B01----:R-:W-:Y:S01]  /*30b90*/  ENDCOLLECTIVE ;  /* 0x000000000000791b */ /* 0x003fe20003800000 */
.L_x_822:
[----:B------:R-:W-:Y:S01]  /*30ba0*/  IMAD.MOV.U32 R47, RZ, RZ, R14 ;  /* 0x000000ffff2f7224 */ /* 0x000fe200078e000e */
[----:B------:R-:W-:Y:S06]  /*30bb0*/  BRA `(.L_x_823) ;  /* 0xfffffe4800007947 */ /* 0x000fec000383ffff */
.L_x_574:
[----:B0-----:R0:W1:Y:S02]  /*30bc0*/  SYNCS.PHASECHK.TRANS64.TRYWAIT P0, [R18+URZ+0x33400], R3 ;  /* 0x03340003120075a7 */ /* 0x001064000800017f */
[----:B-1----:R-:W-:Y:S05]  /*30bd0*/  @!P0 NANOSLEEP.SYNCS 0x989680 ;  /* 0x009896800000895d */ /* 0x002fea0003900000 */
[----:B------:R-:W1:Y:S02]  /*30be0*/  @!P0 SYNCS.PHASECHK.TRANS64 P0, [R18+URZ+0x33400], R3 ;  /* 0x03340003120085a7 */ /* 0x000e64000800007f */
[----:B-1----:R-:W-:Y:S05]  /*30bf0*/  @!P0 BRA `(.L_x_574) ;  /* 0xfffffffc00f08947 */ /* 0x002fea000383ffff */
[----:B------:R-:W-:Y:S05]  /*30c00*/  BRA `(.L_x_824) ;  /* 0xfffffe4c000c7947 */ /* 0x000fea000383ffff */
.L_x_582:
[----:B--2---:R2:W3:Y:S02]  /*30c10*/  SYNCS.PHASECHK.TRANS64.TRYWAIT P1, [R0+URZ+0x33430], R3 ;  /* 0x03343003000075a7 */ /* 0x0044e4000802017f */
[----:B---3--:R-:W-:Y:S05]  /*30c20*/  @!P1 NANOSLEEP.SYNCS 0x989680 ;  /* 0x009896800000995d */ /* 0x008fea0003900000 */
[----:B------:R-:W3:Y:S02]  /*30c30*/  @!P1 SYNCS.PHASECHK.TRANS64 P1, [R0+URZ+0x33430], R3 ;  /* 0x03343003000095a7 */ /* 0x000ee4000802007f */
[----:B---3--:R-:W-:Y:S05]  /*30c40*/  @!P1 BRA `(.L_x_582) ;  /* 0xfffffffc00f09947 */ /* 0x008fea000383ffff */
[----:B------:R-:W-:Y:S05]  /*30c50*/  BRA `(.L_x_581) ;  /* 0xfffffe7c00587947 */ /* 0x000fea000383ffff */
.L_x_589:
[----:B-1----:R1:W2:Y:S02]  /*30c60*/  SYNCS.PHASECHK.TRANS64.TRYWAIT P2, [R5+URZ+0x33430], R4 ;  /* 0x03343004050075a7 */ /* 0x0022a4000804017f */
[----:B--2---:R-:W-:Y:S05]  /*30c70*/  @!P2 NANOSLEEP.SYNCS 0x989680 ;  /* 0x009896800000a95d */ /* 0x004fea0003900000 */
[----:B------:R-:W2:Y:S02]  /*30c80*/  @!P2 SYNCS.PHASECHK.TRANS64 P2, [R5+URZ+0x33430], R4 ;  /* 0x033430040500a5a7 */ /* 0x000ea4000804007f */
[----:B--2---:R-:W-:Y:S05]  /*30c90*/  @!P2 BRA `(.L_x_589) ;  /* 0xfffffffc00f0a947 */ /* 0x004fea000383ffff */
[----:B------:R-:W-:Y:S05]  /*30ca0*/  BRA `(.L_x_588) ;  /* 0xfffffec000a07947 */ /* 0x000fea000383ffff */
.L_x_593:
[----:B-1----:R1:W2:Y:S02]  /*30cb0*/  SYNCS.PHASECHK.TRANS64.TRYWAIT P1, [R4+URZ+0x33450], R3 ;  /* 0x03345003040075a7 */ /* 0x0022a4000802017f */
[----:B--2---:R-:W-:Y:S05]  /*30cc0*/  @!P1 NANOSLEEP.SYNCS 0x989680 ;  /* 0x009896800000995d */ /* 0x004fea0003900000 */
[----:B------:R-:W2:Y:S02]  /*30cd0*/  @!P1 SYNCS.PHASECHK.TRANS64 P1, [R4+URZ+0x33450], R3 ;  /* 0x03345003040095a7 */ /* 0x000ea4000802007f */
[----:B--2---:R-:W-:Y:S05]  /*30ce0*/  @!P1 BRA `(.L_x_593) ;  /* 0xfffffffc00f09947 */ /* 0x004fea000383ffff */
[----:B------:R-:W-:Y:S05]  /*30cf0*/  BRA `(.L_x_590) ;  /* 0xfffffed000e07947 */ /* 0x000fea000383ffff */
.L_x_600:
[----:B-1----:R1:W2:Y:S02]  /*30d00*/  SYNCS.PHASECHK.TRANS64.TRYWAIT P1, [R8+URZ+0x33450], R3 ;  /* 0x03345003080075a7 */ /* 0x0022a4000802017f */
[----:B--2---:R-:W-:Y:S05]  /*30d10*/  @!P1 NANOSLEEP.SYNCS 0x989680 ;  /* 0x009896800000995d */ /* 0x004fea0003900000 */
[----:B------:R-:W2:Y:S02]  /*30d20*/  @!P1 SYNCS.PHASECHK.TRANS64 P1, [R8+URZ+0x33450], R3 ;  /* 0x03345003080095a7 */ /* 0x000ea4000802007f */
[----:B--2---:R-:W-:Y:S05]  /*30d30*/  @!P1 BRA `(.L_x_600) ;  /* 0xfffffffc00f09947 */ /* 0x004fea000383ffff */
[----:B------:R-:W-:Y:S05]  /*30d40*/  BRA `(.L_x_599) ;  /* 0xffffff0000587947 */ /* 0x000fea000383ffff */
.L_x_604:
        /* <DEDUP_REMOVED lines=16> */
[----:B------:R-:W-:Y:S01]  /*30e50*/  SEL R55, R12, R100, P0 ;  /* 0x000000640c377207 */ /* 0x000fe20000000000 */
[----:B-----5:R-:W-:Y:S01]  /*30e60*/  IMAD.MOV.U32 R12, RZ, RZ, R0 ;  /* 0x000000ffff0c7224 */ /* 0x020fe200078e0000 */
[----:B------:R-:W-:Y:S01]  /*30e70*/  SEL R57, R57, R11, P0 ;  /* 0x0000000b39397207 */ /* 0x000fe20000000000 */
[----:B------:R-:W-:Y:S01]  /*30e80*/  IMAD.MOV.U32 R11, RZ, RZ, 0x1c1f ;  /* 0x00001c1fff0b7424 */ /* 0x000fe200078e00ff */
[----:B------:R-:W-:-:S02]  /*30e90*/  SEL R98, R15, R91, P0 ;  /* 0x0000005b0f627207 */ /* 0x000fc40000000000 */
[----:B------:R-:W-:Y:S01]  /*30ea0*/  SEL R43, R91, R15, P0 ;  /* 0x0000000f5b2b7207 */ /* 0x000fe20000000000 */
[----:B------:R-:W-:Y:S01]  /*30eb0*/  IMAD.MOV.U32 R15, RZ, RZ, -0x1 ;  /* 0xffffffffff0f7424 */ /* 0x000fe200078e00ff */
[----:B------:R-:W-:Y:S02]  /*30ec0*/  SEL R30, R33, R32, P0 ;  /* 0x00000020211e7207 */ /* 0x000fe40000000000 */
[----:B------:R-:W-:Y:S02]  /*30ed0*/  SEL R31, R32, R33, P0 ;  /* 0x00000021201f7207 */ /* 0x000fe40000000000 */
[----:B------:R-:W-:Y:S02]  /*30ee0*/  SEL R32, R14, R60, P0 ;  /* 0x0000003c0e207207 */ /* 0x000fe40000000000 */
[----:B------:R-:W-:-:S07]  /*30ef0*/  SEL R33, R60, R14, P0 ;  /* 0x0000000e3c217207 */ /* 0x000fce0000000000 */
[----:B0-----:R-:W-:Y:S05]  /*30f00*/  WARPSYNC.COLLECTIVE R15, `(.L_x_825) ;  /* 0x000000000f087348 */ /* 0x001fea0003c00000 */
[----:B------:R1:W2:Y:S02]  /*30f10*/  SHFL.IDX P6, R14, R13, R12, R11 ;  /* 0x0000000c0d0e7389 */ /* 0x0002a400000c000b */
[----:B012---:R-:W-:Y:S01]  /*30f20*/  ENDCOLLECTIVE ;  /* 0x000000000000791b */ /* 0x007fe20003800000 */
.L_x_825:
[----:B------:R-:W-:Y:S02]  /*30f30*/  SEL R3, R5, R109, P0 ;  /* 0x0000006d05037207 */ /* 0x000fe40000000000 */
[----:B------:R-:W-:Y:S02]  /*30f40*/  SEL R142, R109, R5, P0 ;  /* 0x000000056d8e7207 */ /* 0x000fe40000000000 */
[----:B------:R-:W-:Y:S02]  /*30f50*/  SEL R62, R116, R4, P0 ;  /* 0x00000004743e7207 */ /* 0x000fe40000000000 */
[----:B------:R-:W-:Y:S02]  /*30f60*/  SEL R63, R4, R116, P0 ;  /* 0x00000074043f7207 */ /* 0x000fe40000000000 */
[----:B------:R-:W-:Y:S02]  /*30f70*/  LOP3.LUT R116, R0, 0x2, RZ, 0x3c, !PT ;  /* 0x0000000200747812 */ /* 0x000fe400078e3cff */
[----:B------:R-:W-:-:S02]  /*30f80*/  SEL R58, R108, R6, P0 ;  /* 0x000000066c3a7207 */ /* 0x000fc40000000000 */
[----:B------:R-:W-:Y:S01]  /*30f90*/  SEL R59, R6, R108, P0 ;  /* 0x0000006c063b7207 */ /* 0x000fe20000000000 */
[----:B------:R-:W-:Y:S01]  /*30fa0*/  IMAD.MOV.U32 R13, RZ, RZ, R2 ;  /* 0x000000ffff0d7224 */ /* 0x000fe200078e0002 */
[----:B------:R-:W-:Y:S02]  /*30fb0*/  SEL R108, R110, R36, P0 ;  /* 0x000000246e6c7207 */ /* 0x000fe40000000000 */
[----:B------:R-:W-:Y:S02]  /*30fc0*/  SEL R36, R36, R110, P0 ;  /* 0x0000006e24247207 */ /* 0x000fe40000000000 */
[----:B------:R-:W-:Y:S02]  /*30fd0*/  SEL R147, R114, R115, P0 ;  /* 0x0000007372937207 */ /* 0x000fe40000000000 */
[----:B------:R-:W-:Y:S02]  /*30fe0*/  SEL R148, R115, R114, P0 ;  /* 0x0000007273947207 */ /* 0x000fe40000000000 */
[----:B------:R-:W-:-:S02]  /*30ff0*/  SEL R94, R45, R83, P0 ;  /* 0x000000532d5e7207 */ /* 0x000fc40000000000 */
[----:B------:R-:W-:-:S07]  /*31000*/  MOV R109, R14 ;  /* 0x0000000e006d7202 */ /* 0x000fce0000000f00 */
[----:B------:R-:W-:Y:S05]  /*31010*/  WARPSYNC.COLLECTIVE R15, `(.L_x_826) ;  /* 0x000000000f087348 */ /* 0x000fea0003c00000 */
[----:B------:R0:W1:Y:S02]  /*31020*/  SHFL.IDX P6, R14, R13, R12, R11 ;  /* 0x0000000c0d0e7389 */ /* 0x00006400000c000b */
[----:B01----:R-:W-:Y:S01]  /*31030*/  ENDCOLLECTIVE ;  /* 0x000000000000791b */ /* 0x003fe20003800000 */
.L_x_826:
[----:B------:R-:W-:Y:S02]  /*31040*/  SEL R45, R83, R45, P0 ;  /* 0x0000002d532d7207 */ /* 0x000fe40000000000 */
[----:B------:R-:W-:Y:S02]  /*31050*/  SEL R128, R104, R20, P0 ;  /* 0x0000001468807207 */ /* 0x000fe40000000000 */
[----:B------:R-:W-:Y:S02]  /*31060*/  SEL R68, R89, R136, P0 ;  /* 0x0000008859447207 */ /* 0x000fe40000000000 */
[----:B------:R-:W-:Y:S02]  /*31070*/  SEL R69, R136, R89, P0 ;  /* 0x0000005988457207 */ /* 0x000fe40000000000 */
[----:B------:R-:W-:Y:S02]  /*31080*/  SEL R119, R8, R122, P0 ;  /* 0x0000007a08777207 */ /* 0x000fe40000000000 */
[----:B------:R-:W-:-:S02]  /*31090*/  SEL R141, R122, R8, P0 ;  /* 0x000000087a8d7207 */ /* 0x000fc40000000000 */
[----:B------:R-:W-:Y:S01]  /*310a0*/  SEL R122, R10, R126, P0 ;  /* 0x0000007e0a7a7207 */ /* 0x000fe20000000000 */
[----:B------:R-:W-:Y:S01]  /*310b0*/  IMAD.MOV.U32 R13, RZ, RZ, R143 ;  /* 0x000000ffff0d7224 */ /* 0x000fe200078e008f */
[----:B------:R-:W-:Y:S01]  /*310c0*/  SEL R139, R126, R10, P0 ;  /* 0x0000000a7e8b7207 */ /* 0x000fe20000000000 */
[----:B------:R-:W-:Y:S01]  /*310d0*/  IMAD.MOV.U32 R12, RZ, RZ, R116 ;  /* 0x000000ffff0c7224 */ /* 0x000fe200078e0074 */
[----:B------:R-:W-:Y:S02]  /*310e0*/  SEL R126, R117, R121, P0 ;  /* 0x00000079757e7207 */ /* 0x000fe40000000000 */
[----:B------:R-:W-:Y:S02]  /*310f0*/  SEL R74, R106, R76, P0 ;  /* 0x0000004c6a4a7207 */ /* 0x000fe40000000000 */
[----:B------:R-:W-:Y:S02]  /*31100*/  SEL R50, R76, R106, P0 ;  /* 0x0000006a4c327207 */ /* 0x000fe40000000000 */
[----:B------:R-:W-:Y:S01]  /*31110*/  SEL R121, R121, R117, P0 ;  /* 0x0000007579797207 */ /* 0x000fe20000000000 */
[----:B------:R-:W-:Y:S01]  /*31120*/  IMAD.MOV.U32 R110, RZ, RZ, R14 ;  /* 0x000000ffff6e7224 */ /* 0x000fe200078e000e */
[----:B------:R-:W-:-:S07]  /*31130*/  SEL R76, R77, R111, P0 ;  /* 0x0000006f4d4c7207 */ /* 0x000fce0000000000 */
[----:B------:R-:W-:Y:S05]  /*31140*/  WARPSYNC.COLLECTIVE R15, `(.L_x_827) ;  /* 0x000000000f087348 */ /* 0x000fea0003c00000 */
[----:B------:R0:W1:Y:S02]  /*31150*/  SHFL.IDX P6, R14, R13, R12, R11 ;  /* 0x0000000c0d0e7389 */ /* 0x00006400000c000b */
[----:B01----:R-:W-:Y:S01]  /*31160*/  ENDCOLLECTIVE ;  /* 0x000000000000791b */ /* 0x003fe20003800000 */
.L_x_827:
[----:B------:R-:W-:Y:S02]  /*31170*/  SEL R117, R125, R123, P0 ;  /* 0x0000007b7d757207 */ /* 0x000fe40000000000 */
[----:B------:R-:W-:Y:S01]  /*31180*/  SEL R8, R123, R125, P0 ;  /* 0x0000007d7b087207 */ /* 0x000fe20000000000 */
[----:B------:R-:W-:Y:S01]  /*31190*/  IMAD.MOV.U32 R125, RZ, RZ, RZ ;  /* 0x000000ffff7d7224 */ /* 0x000fe200078e00ff */
[----:B------:R-:W-:Y:S02]  /*311a0*/  SEL R77, R111, R77, P0 ;  /* 0x0000004d6f4d7207 */ /* 0x000fe40000000000 */
[----:B------:R-:W-:Y:S02]  /*311b0*/  SEL R111, R118, R7, P0 ;  /* 0x00000007766f7207 */ /* 0x000fe40000000000 */
[----:B------:R-:W-:Y:S02]  /*311c0*/  SEL R123, R7, R118, P0 ;  /* 0x00000076077b7207 */ /* 0x000fe40000000000 */
        /* <DEDUP_REMOVED lines=12> */
.L_x_828:
        /* <DEDUP_REMOVED lines=19> */
.L_x_829:
        /* <DEDUP_REMOVED lines=17> */
.L_x_830:
[----:B------:R-:W-:Y:S02]  /*314d0*/  SEL R42, R42, R93, P0 ;  /* 0x0000005d2a2a7207 */ /* 0x000fe40000000000 */
[----:B------:R-:W-:Y:S02]  /*314e0*/  SEL R100, R38, R95, P0 ;  /* 0x0000005f26647207 */ /* 0x000fe40000000000 */
[----:B------:R-:W-:Y:S02]  /*314f0*/  SEL R38, R95, R38, P0 ;  /* 0x000000265f267207 */ /* 0x000fe40000000000 */
[----:B------:R-:W-:Y:S02]  /*31500*/  SEL R102, R41, R99, P0 ;  /* 0x0000006329667207 */ /* 0x000fe40000000000 */
[----:B------:R-:W-:Y:S02]  /*31510*/  SEL R41, R99, R41, P0 ;  /* 0x0000002963297207 */ /* 0x000fe40000000000 */
[----:B------:R-:W-:-:S02]  /*31520*/  SEL R106, R39, R107, P0 ;  /* 0x0000006b276a7207 */ /* 0x000fc40000000000 */
[----:B------:R-:W-:Y:S01]  /*31530*/  SEL R39, R107, R39, P0 ;  /* 0x000000276b277207 */ /* 0x000fe20000000000 */
[----:B------:R-:W-:Y:S02]  /*31540*/  IMAD.MOV.U32 R13, RZ, RZ, R140 ;  /* 0x000000ffff0d7224 */ /* 0x000fe400078e008c */
[----:B------:R-:W-:Y:S02]  /*31550*/  IMAD.MOV.U32 R12, RZ, RZ, R116 ;  /* 0x000000ffff0c7224 */ /* 0x000fe400078e0074 */
[----:B------:R-:W-:-:S07]  /*31560*/  IMAD.MOV.U32 R115, RZ, RZ, R14 ;  /* 0x000000ffff737224 */ /* 0x000fce00078e000e */
[----:B------:R-:W-:Y:S05]  /*31570*/  WARPSYNC.COLLECTIVE R15, `(.L_x_831) ;  /* 0x000000000f087348 */ /* 0x000fea0003c00000 */
[----:B------:R0:W1:Y:S02]  /*31580*/  SHFL.IDX P6, R14, R13, R12, R11 ;  /* 0x0000000c0d0e7389 */ /* 0x00006400000c000b */
[----:B01----:R-:W-:Y:S01]  /*31590*/  ENDCOLLECTIVE ;  /* 0x000000000000791b */ /* 0x003fe20003800000 */
.L_x_831:
[----:B------:R-:W-:Y:S01]  /*315a0*/  IMAD.MOV.U32 R13, RZ, RZ, R142 ;  /* 0x000000ffff0d7224 */ /* 0x000fe200078e008e */
[----:B------:R-:W-:-:S07]  /*315b0*/  MOV R83, R14 ;  /* 0x0000000e00537202 */ /* 0x000fce0000000f00 */
[----:B------:R-:W-:Y:S05]  /*315c0*/  WARPSYNC.COLLECTIVE R15, `(.L_x_832) ;  /* 0x000000000f087348 */ /* 0x000fea0003c00000 */
[----:B------:R0:W1:Y:S02]  /*315d0*/  SHFL.IDX P6, R14, R13, R12, R11 ;  /* 0x0000000c0d0e7389 */ /* 0x00006400000c000b */
[----:B01----:R-:W-:Y:S01]  /*315e0*/  ENDCOLLECTIVE ;  /* 0x000000000000791b */ /* 0x003fe20003800000 */
.L_x_832:
[----:B------:R-:W-:Y:S02]  /*315f0*/  SEL R112, R114, R83, P0 ;  /* 0x0000005372707207 */ /* 0x000fe40000000000 */
[----:B------:R-:W-:Y:S01]  /*31600*/  SEL R114, R83, R114, P0 ;  /* 0x0000007253727207 */ /* 0x000fe20000000000 */
[----:B------:R-:W-:Y:S02]  /*31610*/  IMAD.MOV.U32 R13, RZ, RZ, R128 ;  /* 0x000000ffff0d7224 */ /* 0x000fe400078e0080 */
[----:B------:R-:W-:Y:S02]  /*31620*/  IMAD.MOV.U32 R12, RZ, RZ, R0 ;  /* 0x000000ffff0c7224 */ /* 0x000fe400078e0000 */
[----:B------:R-:W-:-:S07]  /*31630*/  IMAD.MOV.U32 R89, RZ, RZ, R14 ;  /* 0x000000ffff597224 */ /* 0x000fce00078e000e */
[----:B------:R-:W-:Y:S05]  /*31640*/  WARPSYNC.COLLECTIVE R15, `(.L_x_833) ;  /* 0x000000000f087348 */ /* 0x000fea0003c00000 */
[----:B------:R0:W1:Y:S02]  /*31650*/  SHFL.IDX P6, R14, R13, R12, R11 ;  /* 0x0000000c0d0e7389 */ /* 0x00006400000c000b */
[----:B01----:R-:W-:Y:S01]  /*31660*/  ENDCOLLECTIVE ;  /* 0x000000000000791b */ /* 0x003fe20003800000 */
.L_x_833:
[----:B------:R-:W-:Y:S02]  /*31670*/  SEL R113, R115, R89, P0 ;  /* 0x0000005973717207 */ /* 0x000fe40000000000 */
[----:B------:R-:W-:Y:S01]  /*31680*/  SEL R115, R89, R115, P0 ;  /* 0x0000007359737207 */ /* 0x000fe20000000000 */
[----:B------:R-:W-:Y:S01]  /*31690*/  IMAD.MOV.U32 R13, RZ, RZ, R119 ;  /* 0x000000ffff0d7224 */ /* 0x000fe200078e0077 */
[----:B------:R-:W-:-:S07]  /*316a0*/  MOV R118, R14 ;  /* 0x0000000e00767202 */ /* 0x000fce0000000f00 */
[----:B------:R-:W-:Y:S05]  /*316b0*/  WARPSYNC.COLLECTIVE R15, `(.L_x_834) ;  /* 0x000000000f087348 */ /* 0x000fea0003c00000 */
[----:B------:R0:W1:Y:S02]  /*316c0*/  SHFL.IDX P6, R14, R13, R12, R11 ;  /* 0x0000000c0d0e7389 */ /* 0x00006400000c000b */
[----:B01----:R-:W-:Y:S01]  /*316d0*/  ENDCOLLECTIVE ;  /* 0x000000000000791b */ /* 0x003fe20003800000 */
.L_x_834:
[----:B------:R-:W-:Y:S02]  /*316e0*/  IMAD.MOV.U32 R13, RZ, RZ, R138 ;  /* 0x000000ffff0d7224 */ /* 0x000fe400078e008a */
[----:B------:R-:W-:Y:S02]  /*316f0*/  IMAD.MOV.U32 R12, RZ, RZ, R116 ;  /* 0x000000ffff0c7224 */ /* 0x000fe400078e0074 */
[----:B------:R-:W-:-:S07]  /*31700*/  IMAD.MOV.U32 R119, RZ, RZ, R14 ;  /* 0x000000ffff777224 */ /* 0x000fce00078e000e */
[----:B------:R-:W-:Y:S05]  /*31710*/  WARPSYNC.COLLECTIVE R15, `(.L_x_835) ;  /* 0x000000000f087348 */ /* 0x000fea0003c00000 */
[----:B------:R0:W1:Y:S02]  /*31720*/  SHFL.IDX P6, R14, R13, R12, R11 ;  /* 0x0000000c0d0e7389 */ /* 0x00006400000c000b */
[----:B01----:R-:W-:Y:S01]  /*31730*/  ENDCOLLECTIVE ;  /* 0x000000000000791b */ /* 0x003fe20003800000 */
.L_x_835:
[----:B------:R-:W-:Y:S01]  /*31740*/  IMAD.MOV.U32 R13, RZ, RZ, R141 ;  /* 0x000000ffff0d7224 */ /* 0x000fe200078e008d */
[----:B------:R-:W-:-:S07]  /*31750*/  MOV R81, R14 ;  /* 0x0000000e00517202 */ /* 0x000fce0000000f00 */
[----:B------:R-:W-:Y:S05]  /*31760*/  WARPSYNC.COLLECTIVE R15, `(.L_x_836) ;  /* 0x000000000f087348 */ /* 0x000fea0003c00000 */
[----:B------:R0:W1:Y:S02]  /*31770*/  SHFL.IDX P6, R14, R13, R12, R11 ;  /* 0x0000000c0d0e7389 */ /* 0x00006400000c000b */
[----:B01----:R-:W-:Y:S01]  /*31780*/  ENDCOLLECTIVE ;  /* 0x000000000000791b */ /* 0x003fe20003800000 */
.L_x_836:
[----:B------:R-:W-:Y:S02]  /*31790*/  IMAD.MOV.U32 R13, RZ, RZ, R126 ;  /* 0x000000ffff0d7224 */ /* 0x000fe400078e007e */
[----:B------:R-:W-:Y:S02]  /*317a0*/  IMAD.MOV.U32 R12, RZ, RZ, R0 ;  /* 0x000000ffff0c7224 */ /* 0x000fe400078e0000 */
[----:B------:R-:W-:-:S07]  /*317b0*/  IMAD.MOV.U32 R85, RZ, RZ, R14 ;  /* 0x000000ffff557224 */ /* 0x000fce00078e000e */
[----:B------:R-:W-:Y:S05]  /*317c0*/  WARPSYNC.COLLECTIVE R15, `(.L_x_837) ;  /* 0x000000000f087348 */ /* 0x000fea0003c00000 */
[----:B------:R0:W1:Y:S02]  /*317d0*/  SHFL.IDX P6, R14, R13, R12, R11 ;  /* 0x0000000c0d0e7389 */ /* 0x00006400000c000b */
[----:B01----:R-:W-:Y:S01]  /*317e0*/  ENDCOLLECTIVE ;  /* 0x000000000000791b */ /* 0x003fe20003800000 */
.L_x_837:
[----:B------:R-:W-:Y:S01]  /*317f0*/  IMAD.MOV.U32 R13, RZ, RZ, R122 ;  /* 0x000000ffff0d7224 */ /* 0x000fe200078e007a */
[----:B------:R-:W-:-:S07]  /*31800*/  MOV R3, R14 ;  /* 0x0000000e00037202 */ /* 0x000fce0000000f00 */
[----:B------:R-:W-:Y:S05]  /*31810*/  WARPSYNC.COLLECTIVE R15, `(.L_x_838) ;  /* 0x000000000f087348 */ /* 0x000fea0003c00000 */
[----:B------:R0:W1:Y:S02]  /*31820*/  SHFL.IDX P6, R14, R13, R12, R11 ;  /* 0x0000000c0d0e7389 */ /* 0x00006400000c000b */
[----:B01----:R-:W-:Y:S01]  /*31830*/  ENDCOLLECTIVE ;  /* 0x000000000000791b */ /* 0x003fe20003800000 */
.L_x_838:
[----:B------:R-:W-:Y:S02]  /*31840*/  IMAD.MOV.U32 R13, RZ, RZ, R121 ;  /* 0x000000ffff0d7224 */ /* 0x000fe400078e0079 */
[----:B------:R-:W-:Y:S02]  /*31850*/  IMAD.MOV.U32 R12, RZ, RZ, R116 ;  /* 0x000000ffff0c7224 */ /* 0x000fe400078e0074 */
[----:B------:R-:W-:-:S07]  /*31860*/  IMAD.MOV.U32 R122, RZ, RZ, R14 ;  /* 0x000000ffff7a7224 */ /* 0x000fce00078e000e */
[----:B------:R-:W-:Y:S05]  /*31870*/  WARPSYNC.COLLECTIVE R15, `(.L_x_839) ;  /* 0x000000000f087348 */ /* 0x000fea0003c00000 */
[----:B------:R0:W1:Y:S02]  /*31880*/  SHFL.IDX P6, R14, R13, R12, R11 ;  /* 0x0000000c0d0e7389 */ /* 0x00006400000c000b */
[----:B01----:R-:W-:Y:S01]  /*31890*/  ENDCOLLECTIVE ;  /* 0x000000000000791b */ /* 0x003fe20003800000 */
.L_x_839:
[----:B------:R-:W-:Y:S01]  /*318a0*/  IMAD.MOV.U32 R13, RZ, RZ, R139 ;  /* 0x000000ffff0d7224 */ /* 0x000fe200078e008b */
[----:B------:R-:W-:-:S07]  /*318b0*/  MOV R4, R14 ;  /* 0x0000000e00047202 */ /* 0x000fce0000000f00 */
[----:B------:R-:W-:Y:S05]  /*318c0*/  WARPSYNC.COLLECTIVE R15, `(.L_x_840) ;  /* 0x000000000f087348 */ /* 0x000fea0003c00000 */
[----:B------:R0:W1:Y:S02]  /*318d0*/  SHFL.IDX P6, R14, R13, R12, R11 ;  /* 0x0000000c0d0e7389 */ /* 0x00006400000c000b */
[----:B01----:R-:W-:Y:S01]  /*318e0*/  ENDCOLLECTIVE ;  /* 0x000000000000791b */ /* 0x003fe20003800000 */
.L_x_840:
[----:B------:R-:W-:Y:S01]  /*318f0*/  IMAD.MOV.U32 R13, RZ, RZ, R117 ;  /* 0x000000ffff0d7224 */ /* 0x000fe200078e0075 */
[----:B------:R-:W-:Y:S01]  /*31900*/  SEL R117, R119, R85, P0 ;  /* 0x0000005577757207 */ /* 0x000fe20000000000 */
[----:B------:R-:W-:Y:S01]  /*31910*/  IMAD.MOV.U32 R12, RZ, RZ, R0 ;  /* 0x000000ffff0c7224 */ /* 0x000fe200078e0000 */
[----:B------:R-:W-:Y:S01]  /*31920*/  SEL R119, R85, R119, P0 ;  /* 0x0000007755777207 */ /* 0x000fe20000000000 */
[----:B------:R-:W-:-:S07]  /*31930*/  IMAD.MOV.U32 R75, RZ, RZ, R14 ;  /* 0x000000ffff4b7224 */ /* 0x000fce00078e000e */
[----:B------:R-:W-:Y:S05]  /*31940*/  WARPSYNC.COLLECTIVE R15, `(.L_x_841) ;  /* 0x000000000f087348 */ /* 0x000fea0003c00000 */
[----:B------:R0:W1:Y:S02]  /*31950*/  SHFL.IDX P6, R14, R13, R12, R11 ;  /* 0x0000000c0d0e7389 */ /* 0x00006400000c000b */
[----:B01----:R-:W-:Y:S01]  /*31960*/  ENDCOLLECTIVE ;  /* 0x000000000000791b */ /* 0x003fe20003800000 */
.L_x_841:
[----:B------:R-:W-:Y:S02]  /*31970*/  SEL R121, R122, R75, P0 ;  /* 0x0000004b7a797207 */ /* 0x000fe40000000000 */
[----:B------:R-:W-:Y:S01]  /*31980*/  SEL R122, R75, R122, P0 ;  /* 0x0000007a4b7a7207 */ /* 0x000fe20000000000 */
[----:B------:R-:W-:Y:S01]  /*31990*/  IMAD.MOV.U32 R13, RZ, RZ, R5 ;  /* 0x000000ffff0d7224 */ /* 0x000fe200078e0005 */
[----:B------:R-:W-:-:S07]  /*319a0*/  MOV R7, R14 ;  /* 0x0000000e00077202 */ /* 0x000fce0000000f00 */
[----:B------:R-:W-:Y:S05]  /*319b0*/  WARPSYNC.COLLECTIVE R15, `(.L_x_842) ;  /* 0x000000000f087348 */ /* 0x000fea0003c00000 */
[----:B------:R0:W1:Y:S02]  /*319c0*/  SHFL.IDX P6, R14, R13, R12, R11 ;  /* 0x0000000c0d0e7389 */ /* 0x00006400000c000b */
[----:B01----:R-:W-:Y:S01]  /*319d0*/  ENDCOLLECTIVE ;  /* 0x000000000000791b */ /* 0x003fe20003800000 */
.L_x_842:
[----:B------:R-:W-:Y:S02]  /*319e0*/  IMAD.MOV.U32 R13, RZ, RZ, R8 ;  /* 0x000000ffff0d7224 */ /* 0x000fe400078e0008 */
[----:B------:R-:W-:Y:S02]  /*319f0*/  IMAD.MOV.U32 R12, RZ, RZ, R116 ;  /* 0x000000ffff0c7224 */ /* 0x000fe400078e0074 */
[----:B------:R-:W-:-:S07]  /*31a00*/  IMAD.MOV.U32 R5, RZ, RZ, R14 ;  /* 0x000000ffff057224 */ /* 0x000fce00078e000e */
[----:B------:R-:W-:Y:S05]  /*31a10*/  WARPSYNC.COLLECTIVE R15, `(.L_x_843) ;  /* 0x000000000f087348 */ /* 0x000fea0003c00000 */
[----:B------:R0:W1:Y:S02]  /*31a20*/  SHFL.IDX P6, R14, R13, R12, R11 ;  /* 0x0000000c0d0e7389 */ /* 0x00006400000c000b */
[----:B01----:R-:W-:Y:S01]  /*31a30*/  ENDCOLLECTIVE ;  /* 0x000000000000791b */ /* 0x003fe20003800000 */
.L_x_843:
[----:B------:R-:W-:Y:S01]  /*31a40*/  IMAD.MOV.U32 R13, RZ, RZ, R120 ;  /* 0x000000ffff0d7224 */ /* 0x000fe200078e0078 */
[----:B------:R-:W-:Y:S02]  /*31a50*/  SEL R120, R3, R4, P0 ;  /* 0x0000000403787207 */ /* 0x000fe40000000000 */
[----:B------:R-:W-:Y:S02]  /*31a60*/  SEL R3, R4, R3, P0 ;  /* 0x0000000304037207 */ /* 0x000fe40000000000 */
[----:B------:R-:W-:-:S07]  /*31a70*/  MOV R8, R14 ;  /* 0x0000000e00087202 */ /* 0x000fce0000000f00 */
[----:B------:R-:W-:Y:S05]  /*31a80*/  WARPSYNC.COLLECTIVE R15, `(.L_x_844) ;  /* 0x000000000f087348 */ /* 0x000fea0003c00000 */
[----:B------:R0:W1:Y:S02]  /*31a90*/  SHFL.IDX P6, R14, R13, R12, R11 ;  /* 0x0000000c0d0e7389 */ /* 0x00006400000c000b */
[----:B01----:R-:W-:Y:S01]  /*31aa0*/  ENDCOLLECTIVE ;  /* 0x000000000000791b */ /* 0x003fe20003800000 */
.L_x_844:
[----:B------:R-:W-:Y:S02]  /*31ab0*/  IMAD.MOV.U32 R13, RZ, RZ, R20 ;  /* 0x000000ffff0d7224 */ /* 0x000fe400078e0014 */
[----:B------:R-:W-:Y:S02]  /*31ac0*/  IMAD.MOV.U32 R12, RZ, RZ, R0 ;  /* 0x000000ffff0c7224 */ /* 0x000fe400078e0000 */
[----:B------:R-:W-:-:S07]  /*31ad0*/  IMAD.MOV.U32 R6, RZ, RZ, R14 ;  /* 0x000000ffff067224 */ /* 0x000fce00078e000e */
[----:B------:R-:W-:Y:S05]  /*31ae0*/  WARPSYNC.COLLECTIVE R15, `(.L_x_845) ;  /* 0x000000000f087348 */ /* 0x000fea0003c00000 */
[----:B------:R0:W1:Y:S02]  /*31af0*/  SHFL.IDX P6, R14, R13, R12, R11 ;  /* 0x0000000c0d0e7389 */ /* 0x00006400000c000b */
[----:B01----:R-:W-:Y:S01]  /*31b00*/  ENDCOLLECTIVE ;  /* 0x000000000000791b */ /* 0x003fe20003800000 */
.L_x_845:
[----:B------:R-:W-:Y:S02]  /*31b10*/  SEL R4, R5, R6, P0 ;  /* 0x0000000605047207 */ /* 0x000fe40000000000 */
[----:B------:R-:W-:Y:S02]  /*31b20*/  SEL R5, R6, R5, P0 ;  /* 0x0000000506057207 */ /* 0x000fe40000000000 */
[----:B------:R-:W-:Y:S02]  /*31b30*/  SEL R6, R7, R8, P0 ;  /* 0x0000000807067207 */ /* 0x000fe40000000000 */
[----:B------:R-:W-:Y:S01]  /*31b40*/  SEL R7, R8, R7, P0 ;  /* 0x0000000708077207 */ /* 0x000fe20000000000 */
[----:B------:R-:W-:Y:S01]  /*31b50*/  IMAD.MOV.U32 R13, RZ, RZ, R9 ;  /* 0x000000ffff0d7224 */ /* 0x000fe200078e0009 */
[----:B------:R-:W-:-:S07]  /*31b60*/  MOV R20, R14 ;  /* 0x0000000e00147202 */ /* 0x000fce0000000f00 */
[----:B------:R-:W-:Y:S05]  /*31b70*/  WARPSYNC.COLLECTIVE R15, `(.L_x_846) ;  /* 0x000000000f087348 */ /* 0x000fea0003c00000 */
[----:B------:R0:W1:Y:S02]  /*31b80*/  SHFL.IDX P6, R14, R13, R12, R11 ;  /* 0x0000000c0d0e7389 */ /* 0x00006400000c000b */
[----:B01----:R-:W-:Y:S01]  /*31b90*/  ENDCOLLECTIVE ;  /* 0x000000000000791b */ /* 0x003fe20003800000 */
.L_x_846:
[----:B------:R-:W-:Y:S02]  /*31ba0*/  IMAD.MOV.U32 R13, RZ, RZ, R21 ;  /* 0x000000ffff0d7224 */ /* 0x000fe400078e0015 */
[----:B------:R-:W-:Y:S02]  /*31bb0*/  IMAD.MOV.U32 R12, RZ, RZ, R116 ;  /* 0x000000ffff0c7224 */ /* 0x000fe400078e0074 */
[----:B------:R-:W-:-:S07]  /*31bc0*/  IMAD.MOV.U32 R9, RZ, RZ, R14 ;  /* 0x000000ffff097224 */ /* 0x000fce00078e000e */
[----:B------:R-:W-:Y:S05]  /*31bd0*/  WARPSYNC.COLLECTIVE R15, `(.L_x_847) ;  /* 0x000000000f087348 */ /* 0x000fea0003c00000 */
[----:B------:R0:W1:Y:S02]  /*31be0*/  SHFL.IDX P6, R14, R13, R12, R11 ;  /* 0x0000000c0d0e7389 */ /* 0x00006400000c000b */
[----:B01----:R-:W-:Y:S01]  /*31bf0*/  ENDCOLLECTIVE ;  /* 0x000000000000791b */ /* 0x003fe20003800000 */
.L_x_847:
[----:B------:R-:W-:Y:S01]  /*31c00*/  IMAD.MOV.U32 R13, RZ, RZ, R10 ;  /* 0x000000ffff0d7224 */ /* 0x000fe200078e000a */
[----:B------:R-:W-:-:S07]  /*31c10*/  MOV R21, R14 ;  /* 0x0000000e00157202 */ /* 0x000fce0000000f00 */
[----:B------:R-:W-:Y:S05]  /*31c20*/  WARPSYNC.COLLECTIVE R15, `(.L_x_848) ;  /* 0x000000000f087348 */ /* 0x000fea0003c00000 */
[----:B------:R0:W1:Y:S02]  /*31c30*/  SHFL.IDX P6, R14, R13, R12, R11 ;  /* 0x0000000c0d0e7389 */ /* 0x00006400000c000b */
[----:B01----:R-:W-:Y:S01]  /*31c40*/  ENDCOLLECTIVE ;  /* 0x000000000000791b */ /* 0x003fe20003800000 */
.L_x_848:
[----:B------:R-:W-:Y:S02]  /*31c50*/  IMAD.MOV.U32 R13, RZ, RZ, R26 ;  /* 0x000000ffff0d7224 */ /* 0x000fe400078e001a */
[----:B------:R-:W-:Y:S02]  /*31c60*/  IMAD.MOV.U32 R12, RZ, RZ, R0 ;  /* 0x000000ffff0c7224 */ /* 0x000fe400078e0000 */
[----:B------:R-:W-:-:S07]  /*31c70*/  IMAD.MOV.U32 R10, RZ, RZ, R14 ;  /* 0x000000ffff0a7224 */ /* 0x000fce00078e000e */
[----:B------:R-:W-:Y:S05]  /*31c80*/  WARPSYNC.COLLECTIVE R15, `(.L_x_849) ;  /* 0x000000000f087348 */ /* 0x000fea0003c00000 */
[----:B------:R0:W1:Y:S02]  /*31c90*/  SHFL.IDX P6, R14, R13, R12, R11 ;  /* 0x0000000c0d0e7389 */ /* 0x00006400000c000b */
[----:B01----:R-:W-:Y:S01]  /*31ca0*/  ENDCOLLECTIVE ;  /* 0x000000000000791b */ /* 0x003fe20003800000 */
.L_x_849:
        /* <DEDUP_REMOVED lines=9> */
.L_x_850:
[----:B------:R-:W-:Y:S02]  /*31d40*/  IMAD.MOV.U32 R13, RZ, RZ, R27 ;  /* 0x000000ffff0d7224 */ /* 0x000fe400078e001b */
[----:B------:R-:W-:Y:S02]  /*31d50*/  IMAD.MOV.U32 R12, RZ, RZ, R116 ;  /* 0x000000ffff0c7224 */ /* 0x000fe400078e0074 */
[----:B------:R-:W-:-:S07]  /*31d60*/  IMAD.MOV.U32 R24, RZ, RZ, R14 ;  /* 0x000000ffff187224 */ /* 0x000fce00078e000e */
[----:B------:R-:W-:Y:S05]  /*31d70*/  WARPSYNC.COLLECTIVE R15, `(.L_x_851) ;  /* 0x000000000f087348 */ /* 0x000fea0003c00000 */
[----:B------:R0:W1:Y:S02]  /*31d80*/  SHFL.IDX P6, R14, R13, R12, R11 ;  /* 0x0000000c0d0e7389 */ /* 0x00006400000c000b */
[----:B01----:R-:W-:Y:S01]  /*31d90*/  ENDCOLLECTIVE ;  /* 0x000000000000791b */ /* 0x003fe20003800000 */
.L_x_851:
[----:B------:R-:W-:Y:S01]  /*31da0*/  IMAD.MOV.U32 R13, RZ, RZ, R25 ;  /* 0x000000ffff0d7224 */ /* 0x000fe200078e0019 */
[----:B------:R-:W-:-:S07]  /*31db0*/  MOV R27, R14 ;  /* 0x0000000e001b7202 */ /* 0x000fce0000000f00 */
[----:B------:R-:W-:Y:S05]  /*31dc0*/  WARPSYNC.COLLECTIVE R15, `(.L_x_852) ;  /* 0x000000000f087348 */ /* 0x000fea0003c00000 */
[----:B------:R0:W1:Y:S02]  /*31dd0*/  SHFL.IDX P6, R14, R13, R12, R11 ;  /* 0x0000000c0d0e7389 */ /* 0x00006400000c000b */
[----:B01----:R-:W-:Y:S01]  /*31de0*/  ENDCOLLECTIVE ;  /* 0x000000000000791b */ /* 0x003fe20003800000 */
.L_x_852:
[----:B------:R-:W-:Y:S02]  /*31df0*/  IMAD.MOV.U32 R13, RZ, RZ, R30 ;  /* 0x000000ffff0d7224 */ /* 0x000fe400078e001e */
[----:B------:R-:W-:Y:S02]  /*31e00*/  IMAD.MOV.U32 R12, RZ, RZ, R0 ;  /* 0x000000ffff0c7224 */ /* 0x000fe400078e0000 */
[----:B------:R-:W-:-:S07]  /*31e10*/  IMAD.MOV.U32 R25, RZ, RZ, R14 ;  /* 0x000000ffff197224 */ /* 0x000fce00078e000e */
[----:B------:R-:W-:Y:S05]  /*31e20*/  WARPSYNC.COLLECTIVE R15, `(.L_x_853) ;  /* 0x000000000f087348 */ /* 0x000fea0003c00000 */
[----:B------:R0:W1:Y:S02]  /*31e30*/  SHFL.IDX P6, R14, R13, R12, R11 ;  /* 0x0000000c0d0e7389 */ /* 0x00006400000c000b */
[----:B01----:R-:W-:Y:S01]  /*31e40*/  ENDCOLLECTIVE ;  /* 0x000000000000791b */ /* 0x003fe20003800000 */
.L_x_853:
        /* <DEDUP_REMOVED lines=9> */
.L_x_854:
[----:B------:R-:W-:Y:S02]  /*31ee0*/  IMAD.MOV.U32 R13, RZ, RZ, R31 ;  /* 0x000000ffff0d7224 */ /* 0x000fe400078e001f */
[----:B------:R-:W-:Y:S02]  /*31ef0*/  IMAD.MOV.U32 R12, RZ, RZ, R116 ;  /* 0x000000ffff0c7224 */ /* 0x000fe400078e0074 */
[----:B------:R-:W-:-:S07]  /*31f00*/  IMAD.MOV.U32 R28, RZ, RZ, R14 ;  /* 0x000000ffff1c7224 */ /* 0x000fce00078e000e */
[----:B------:R-:W-:Y:S05]  /*31f10*/  WARPSYNC.COLLECTIVE R15, `(.L_x_855) ;  /* 0x000000000f087348 */ /* 0x000fea0003c00000 */
[----:B------:R0:W1:Y:S02]  /*31f20*/  SHFL.IDX P6, R14, R13, R12, R11 ;  /* 0x0000000c0d0e7389 */ /* 0x00006400000c000b */
[----:B01----:R-:W-:Y:S01]  /*31f30*/  ENDCOLLECTIVE ;  /* 0x000000000000791b */ /* 0x003fe20003800000 */
.L_x_855:
[----:B------:R-:W-:Y:S01]  /*31f40*/  IMAD.MOV.U32 R13, RZ, RZ, R29 ;  /* 0x000000ffff0d7224 */ /* 0x000fe200078e001d */
[----:B------:R-:W-:-:S07]  /*31f50*/  MOV R31, R14 ;  /* 0x0000000e001f7202 */ /* 0x000fce0000000f00 */
[----:B------:R-:W-:Y:S05]  /*31f60*/  WARPSYNC.COLLECTIVE R15, `(.L_x_856) ;  /* 0x000000000f087348 */ /* 0x000fea0003c00000 */
[----:B------:R0:W1:Y:S02]  /*31f70*/  SHFL.IDX P6, R14, R13, R12, R11 ;  /* 0x0000000c0d0e7389 */ /* 0x00006400000c000b */
[----:B01----:R-:W-:Y:S01]  /*31f80*/  ENDCOLLECTIVE ;  /* 0x000000000000791b */ /* 0x003fe20003800000 */
.L_x_856:
[----:B------:R-:W-:Y:S02]  /*31f90*/  IMAD.MOV.U32 R13, RZ, RZ, R34 ;  /* 0x000000ffff0d7224 */ /* 0x000fe400078e0022 */
[----:B------:R-:W-:Y:S02]  /*31fa0*/  IMAD.MOV.U32 R12, RZ, RZ, R0 ;  /* 0x000000ffff0c7224 */ /* 0x000fe400078e0000 */
[----:B------:R-:W-:-:S07]  /*31fb0*/  IMAD.MOV.U32 R29, RZ, RZ, R14 ;  /* 0x000000ffff1d7224 */ /* 0x000fce00078e000e */
[----:B------:R-:W-:Y:S05]  /*31fc0*/  WARPSYNC.COLLECTIVE R15, `(.L_x_857) ;  /* 0x000000000f087348 */ /* 0x000fea0003c00000 */
[----:B------:R0:W1:Y:S02]  /*31fd0*/  SHFL.IDX P6, R14, R13, R12, R11 ;  /* 0x0000000c0d0e7389 */ /* 0x00006400000c000b */
[----:B01----:R-:W-:Y:S01]  /*31fe0*/  ENDCOLLECTIVE ;  /* 0x000000000000791b */ /* 0x003fe20003800000 */
.L_x_857:
        /* <DEDUP_REMOVED lines=9> */
.L_x_858:
[----:B------:R-:W-:Y:S02]  /*32080*/  IMAD.MOV.U32 R13, RZ, RZ, R35 ;  /* 0x000000ffff0d7224 */ /* 0x000fe400078e0023 */
[----:B------:R-:W-:Y:S02]  /*32090*/  IMAD.MOV.U32 R12, RZ, RZ, R116 ;  /* 0x000000ffff0c7224 */ /* 0x000fe400078e0074 */
[----:B------:R-:W-:-:S07]  /*320a0*/  IMAD.MOV.U32 R32, RZ, RZ, R14 ;  /* 0x000000ffff207224 */ /* 0x000fce00078e000e */
[----:B------:R-:W-:Y:S05]  /*320b0*/  WARPSYNC.COLLECTIVE R15, `(.L_x_859) ;  /* 0x000000000f087348 */ /* 0x000fea0003c00000 */
[----:B------:R0:W1:Y:S02]  /*320c0*/  SHFL.IDX P6, R14, R13, R12, R11 ;  /* 0x0000000c0d0e7389 */ /* 0x00006400000c000b */
[----:B01----:R-:W-:Y:S01]  /*320d0*/  ENDCOLLECTIVE ;  /* 0x000000000000791b */ /* 0x003fe20003800000 */
.L_x_859:
[----:B------:R-:W-:Y:S01]  /*320e0*/  IMAD.MOV.U32 R13, RZ, RZ, R33 ;  /* 0x000000ffff0d7224 */ /* 0x000fe200078e0021 */
[----:B------:R-:W-:-:S07]  /*320f0*/  MOV R35, R14 ;  /* 0x0000000e00237202 */ /* 0x000fce0000000f00 */
[----:B------:R-:W-:Y:S05]  /*32100*/  WARPSYNC.COLLECTIVE R15, `(.L_x_860) ;  /* 0x000000000f087348 */ /* 0x000fea0003c00000 */
[----:B------:R0:W1:Y:S02]  /*32110*/  SHFL.IDX P6, R14, R13, R12, R11 ;  /* 0x0000000c0d0e7389 */ /* 0x00006400000c000b */
[----:B01----:R-:W-:Y:S01]  /*32120*/  ENDCOLLECTIVE ;  /* 0x000000000000791b */ /* 0x003fe20003800000 */
.L_x_860:
[----:B------:R-:W-:Y:S02]  /*32130*/  IMAD.MOV.U32 R13, RZ, RZ, R54 ;  /* 0x000000ffff0d7224 */ /* 0x000fe400078e0036 */
[----:B------:R-:W-:Y:S02]  /*32140*/  IMAD.MOV.U32 R12, RZ, RZ, R0 ;  /* 0x000000ffff0c7224 */ /* 0x000fe400078e0000 */
[----:B------:R-:W-:-:S07]  /*32150*/  IMAD.MOV.U32 R33, RZ, RZ, R14 ;  /* 0x000000ffff217224 */ /* 0x000fce00078e000e */
[----:B------:R-:W-:Y:S05]  /*32160*/  WARPSYNC.COLLECTIVE R15, `(.L_x_861) ;  /* 0x000000000f087348 */ /* 0x000fea0003c00000 */
[----:B------:R0:W1:Y:S02]  /*32170*/  SHFL.IDX P6, R14, R13, R12, R11 ;  /* 0x0000000c0d0e7389 */ /* 0x00006400000c000b */
[----:B01----:R-:W-:Y:S01]  /*32180*/  ENDCOLLECTIVE ;  /* 0x000000000000791b */ /* 0x003fe20003800000 */
.L_x_861:
        /* <DEDUP_REMOVED lines=9> */
.L_x_862:
[----:B------:R-:W-:Y:S02]  /*32220*/  IMAD.MOV.U32 R13, RZ, RZ, R55 ;  /* 0x000000ffff0d7224 */ /* 0x000fe400078e0037 */
[----:B------:R-:W-:Y:S02]  /*32230*/  IMAD.MOV.U32 R12, RZ, RZ, R116 ;  /* 0x000000ffff0c7224 */ /* 0x000fe400078e0074 */
[----:B------:R-:W-:-:S07]  /*32240*/  IMAD.MOV.U32 R52, RZ, RZ, R14 ;  /* 0x000000ffff347224 */ /* 0x000fce00078e000e */
[----:B------:R-:W-:Y:S05]  /*32250*/  WARPSYNC.COLLECTIVE R15, `(.L_x_863) ;  /* 0x000000000f087348 */ /* 0x000fea0003c00000 */
[----:B------:R0:W1:Y:S02]  /*32260*/  SHFL.IDX P6, R14, R13, R12, R11 ;  /* 0x0000000c0d0e7389 */ /* 0x00006400000c000b */
[----:B01----:R-:W-:Y:S01]  /*32270*/  ENDCOLLECTIVE ;  /* 0x000000000000791b */ /* 0x003fe20003800000 */
.L_x_863:
[----:B------:R-:W-:Y:S01]  /*32280*/  IMAD.MOV.U32 R13, RZ, RZ, R53 ;  /* 0x000000ffff0d7224 */ /* 0x000fe200078e0035 */
[----:B------:R-:W-:-:S07]  /*32290*/  MOV R55, R14 ;  /* 0x0000000e00377202 */ /* 0x000fce0000000f00 */
[----:B------:R-:W-:Y:S05]  /*322a0*/  WARPSYNC.COLLECTIVE R15, `(.L_x_864) ;  /* 0x000000000f087348 */ /* 0x000fea0003c00000 */
[----:B------:R0:W1:Y:S02]  /*322b0*/  SHFL.IDX P6, R14, R13, R12, R11 ;  /* 0x0000000c0d0e7389 */ /* 0x00006400000c000b */
[----:B01----:R-:W-:Y:S01]  /*322c0*/  ENDCOLLECTIVE ;  /* 0x000000000000791b */ /* 0x003fe20003800000 */
.L_x_864:
[----:B------:R-:W-:Y:S02]  /*322d0*/  IMAD.MOV.U32 R13, RZ, RZ, R58 ;  /* 0x000000ffff0d7224 */ /* 0x000fe400078e003a */
[----:B------:R-:W-:Y:S02]  /*322e0*/  IMAD.MOV.U32 R12, RZ, RZ, R0 ;  /* 0x000000ffff0c7224 */ /* 0x000fe400078e0000 */
[----:B------:R-:W-:-:S07]  /*322f0*/  IMAD.MOV.U32 R53, RZ, RZ, R14 ;  /* 0x000000ffff357224 */ /* 0x000fce00078e000e */
[----:B------:R-:W-:Y:S05]  /*32300*/  WARPSYNC.COLLECTIVE R15, `(.L_x_865) ;  /* 0x000000000f087348 */ /* 0x000fea0003c00000 */
[----:B------:R0:W1:Y:S02]  /*32310*/  SHFL.IDX P6, R14, R13, R12, R11 ;  /* 0x0000000c0d0e7389 */ /* 0x00006400000c000b */
[----:B01----:R-:W-:Y:S01]  /*32320*/  ENDCOLLECTIVE ;  /* 0x000000000000791b */ /* 0x003fe20003800000 */
.L_x_865:
        /* <DEDUP_REMOVED lines=9> */
.L_x_866:
[----:B------:R-:W-:Y:S02]  /*323c0*/  IMAD.MOV.U32 R13, RZ, RZ, R59 ;  /* 0x000000ffff0d7224 */ /* 0x000fe400078e003b */
[----:B------:R-:W-:Y:S02]  /*323d0*/  IMAD.MOV.U32 R12, RZ, RZ, R116 ;  /* 0x000000ffff0c7224 */ /* 0x000fe400078e0074 */
[----:B------:R-:W-:-:S07]  /*323e0*/  IMAD.MOV.U32 R56, RZ, RZ, R14 ;  /* 0x000000ffff387224 */ /* 0x000fce00078e000e */
[----:B------:R-:W-:Y:S05]  /*323f0*/  WARPSYNC.COLLECTIVE R15, `(.L_x_867) ;  /* 0x000000000f087348 */ /* 0x000fea0003c00000 */
[----:B------:R0:W1:Y:S02]  /*32400*/  SHFL.IDX P6, R14, R13, R12, R11 ;  /* 0x0000000c0d0e7389 */ /* 0x00006400000c000b */
[----:B01----:R-:W-:Y:S01]  /*32410*/  ENDCOLLECTIVE ;  /* 0x000000000000791b */ /* 0x003fe20003800000 */
.L_x_867:
[----:B------:R-:W-:Y:S01]  /*32420*/  IMAD.MOV.U32 R13, RZ, RZ, R57 ;  /* 0x000000ffff0d7224 */ /* 0x000fe200078e0039 */
[----:B------:R-:W-:-:S07]  /*32430*/  MOV R59, R14 ;  /* 0x0000000e003b7202 */ /* 0x000fce0000000f00 */
[----:B------:R-:W-:Y:S05]  /*32440*/  WARPSYNC.COLLECTIVE R15, `(.L_x_868) ;  /* 0x000000000f087348 */ /* 0x000fea0003c00000 */
[----:B------:R0:W1:Y:S02]  /*32450*/  SHFL.IDX P6, R14, R13, R12, R11 ;  /* 0x0000000c0d0e7389 */ /* 0x00006400000c000b */
[----:B01----:R-:W-:Y:S01]  /*32460*/  ENDCOLLECTIVE ;  /* 0x000000000000791b */ /* 0x003fe20003800000 */
.L_x_868:
[----:B------:R-:W-:Y:S02]  /*32470*/  IMAD.MOV.U32 R13, RZ, RZ, R62 ;  /* 0x000000ffff0d7224 */ /* 0x000fe400078e003e */
[----:B------:R-:W-:Y:S02]  /*32480*/  IMAD.MOV.U32 R12, RZ, RZ, R0 ;  /* 0x000000ffff0c7224 */ /* 0x000fe400078e0000 */
[----:B------:R-:W-:-:S07]  /*32490*/  IMAD.MOV.U32 R57, RZ, RZ, R14 ;  /* 0x000000ffff397224 */ /* 0x000fce00078e000e */
[----:B------:R-:W-:Y:S05]  /*324a0*/  WARPSYNC.COLLECTIVE R15, `(.L_x_869) ;  /* 0x000000000f087348 */ /* 0x000fea0003c00000 */
[----:B------:R0:W1:Y:S02]  /*324b0*/  SHFL.IDX P6, R14, R13, R12, R11 ;  /* 0x0000000c0d0e7389 */ /* 0x00006400000c000b */
[----:B01----:R-:W-:Y:S01]  /*324c0*/  ENDCOLLECTIVE ;  /* 0x000000000000791b */ /* 0x003fe20003800000 */
.L_x_869:
        /* <DEDUP_REMOVED lines=9> */
.L_x_870:
[----:B------:R-:W-:Y:S02]  /*32560*/  IMAD.MOV.U32 R13, RZ, RZ, R63 ;  /* 0x000000ffff0d7224 */ /* 0x000fe400078e003f */
[----:B------:R-:W-:Y:S02]  /*32570*/  IMAD.MOV.U32 R12, RZ, RZ, R116 ;  /* 0x000000ffff0c7224 */ /* 0x000fe400078e0074 */
[----:B------:R-:W-:-:S07]  /*32580*/  IMAD.MOV.U32 R60, RZ, RZ, R14 ;  /* 0x000000ffff3c7224 */ /* 0x000fce00078e000e */
[----:B------:R-:W-:Y:S05]  /*32590*/  WARPSYNC.COLLECTIVE R15, `(.L_x_871) ;  /* 0x000000000f087348 */ /* 0x000fea0003c00000 */
[----:B------:R0:W1:Y:S02]  /*325a0*/  SHFL.IDX P6, R14, R13, R12, R11 ;  /* 0x0000000c0d0e7389 */ /* 0x00006400000c000b */
[----:B01----:R-:W-:Y:S01]  /*325b0*/  ENDCOLLECTIVE ;  /* 0x000000000000791b */ /* 0x003fe20003800000 */
.L_x_871:
[----:B------:R-:W-:Y:S01]  /*325c0*/  IMAD.MOV.U32 R13, RZ, RZ, R61 ;  /* 0x000000ffff0d7224 */ /* 0x000fe200078e003d */
[----:B------:R-:W-:-:S07]  /*325d0*/  MOV R63, R14 ;  /* 0x0000000e003f7202 */ /* 0x000fce0000000f00 */
[----:B------:R-:W-:Y:S05]  /*325e0*/  WARPSYNC.COLLECTIVE R15, `(.L_x_872) ;  /* 0x000000000f087348 */ /* 0x000fea0003c00000 */
[----:B------:R0:W1:Y:S02]  /*325f0*/  SHFL.IDX P6, R14, R13, R12, R11 ;  /* 0x0000000c0d0e7389 */ /* 0x00006400000c000b */
[----:B01----:R-:W-:Y:S01]  /*32600*/  ENDCOLLECTIVE ;  /* 0x000000000000791b */ /* 0x003fe20003800000 */
.L_x_872:
[----:B------:R-:W-:Y:S02]  /*32610*/  IMAD.MOV.U32 R13, RZ, RZ, R66 ;  /* 0x000000ffff0d7224 */ /* 0x000fe400078e0042 */
[----:B------:R-:W-:Y:S02]  /*32620*/  IMAD.MOV.U32 R12, RZ, RZ, R0 ;  /* 0x000000ffff0c7224 */ /* 0x000fe400078e0000 */
[----:B------:R-:W-:-:S07]  /*32630*/  IMAD.MOV.U32 R61, RZ, RZ, R14 ;  /* 0x000000ffff3d7224 */ /* 0x000fce00078e000e */
[----:B------:R-:W-:Y:S05]  /*32640*/  WARPSYNC.COLLECTIVE R15, `(.L_x_873) ;  /* 0x000000000f087348 */ /* 0x000fea0003c00000 */
[----:B------:R0:W1:Y:S02]  /*32650*/  SHFL.IDX P6, R14, R13, R12, R11 ;  /* 0x0000000c0d0e7389 */ /* 0x00006400000c000b */
[----:B01----:R-:W-:Y:S01]  /*32660*/  ENDCOLLECTIVE ;  /* 0x000000000000791b */ /* 0x003fe20003800000 */
.L_x_873:
        /* <DEDUP_REMOVED lines=9> */
.L_x_874:
[----:B------:R-:W-:Y:S02]  /*32700*/  IMAD.MOV.U32 R13, RZ, RZ, R67 ;  /* 0x000000ffff0d7224 */ /* 0x000fe400078e0043 */
[----:B------:R-:W-:Y:S02]  /*32710*/  IMAD.MOV.U32 R12, RZ, RZ, R116 ;  /* 0x000000ffff0c7224 */ /* 0x000fe400078e0074 */
[----:B------:R-:W-:-:S07]  /*32720*/  IMAD.MOV.U32 R64, RZ, RZ, R14 ;  /* 0x000000ffff407224 */ /* 0x000fce00078e000e */
[----:B------:R-:W-:Y:S05]  /*32730*/  WARPSYNC.COLLECTIVE R15, `(.L_x_875) ;  /* 0x000000000f087348 */ /* 0x000fea0003c00000 */
[----:B------:R0:W1:Y:S02]  /*32740*/  SHFL.IDX P6, R14, R13, R12, R11 ;  /* 0x0000000c0d0e7389 */ /* 0x00006400000c000b */
[----:B01----:R-:W-:Y:S01]  /*32750*/  ENDCOLLECTIVE ;  /* 0x000000000000791b */ /* 0x003fe20003800000 */
.L_x_875:
[----:B------:R-:W-:Y:S01]  /*32760*/  IMAD.MOV.U32 R13, RZ, RZ, R65 ;  /* 0x000000ffff0d7224 */ /* 0x000fe200078e0041 */
[----:B------:R-:W-:-:S07]  /*32770*/  MOV R67, R14 ;  /* 0x0000000e00437202 */ /* 0x000fce0000000f00 */
[----:B------:R-:W-:Y:S05]  /*32780*/  WARPSYNC.COLLECTIVE R15, `(.L_x_876) ;  /* 0x000000000f087348 */ /* 0x000fea0003c00000 */
[----:B------:R0:W1:Y:S02]  /*32790*/  SHFL.IDX P6, R14, R13, R12, R11 ;  /* 0x0000000c0d0e7389 */ /* 0x00006400000c000b */
[----:B01----:R-:W-:Y:S01]  /*327a0*/  ENDCOLLECTIVE ;  /* 0x000000000000791b */ /* 0x003fe20003800000 */
.L_x_876:
[----:B------:R-:W-:Y:S02]  /*327b0*/  IMAD.MOV.U32 R13, RZ, RZ, R70 ;  /* 0x000000ffff0d7224 */ /* 0x000fe400078e0046 */
[----:B------:R-:W-:Y:S02]  /*327c0*/  IMAD.MOV.U32 R12, RZ, RZ, R0 ;  /* 0x000000ffff0c7224 */ /* 0x000fe400078e0000 */
[----:B------:R-:W-:-:S07]  /*327d0*/  IMAD.MOV.U32 R65, RZ, RZ, R14 ;  /* 0x000000ffff417224 */ /* 0x000fce00078e000e */
[----:B------:R-:W-:Y:S05]  /*327e0*/  WARPSYNC.COLLECTIVE R15, `(.L_x_877) ;  /* 0x000000000f087348 */ /* 0x000fea0003c00000 */
[----:B------:R0:W1:Y:S02]  /*327f0*/  SHFL.IDX P6, R14, R13, R12, R11 ;  /* 0x0000000c0d0e7389 */ /* 0x00006400000c000b */
[----:B01----:R-:W-:Y:S01]  /*32800*/  ENDCOLLECTIVE ;  /* 0x000000000000791b */ /* 0x003fe20003800000 */
.L_x_877:
        /* <DEDUP_REMOVED lines=9> */
.L_x_878:
[----:B------:R-:W-:Y:S02]  /*328a0*/  IMAD.MOV.U32 R13, RZ, RZ, R71 ;  /* 0x000000ffff0d7224 */ /* 0x000fe400078e0047 */
[----:B------:R-:W-:Y:S02]  /*328b0*/  IMAD.MOV.U32 R12, RZ, RZ, R116 ;  /* 0x000000ffff0c7224 */ /* 0x000fe400078e0074 */
[----:B------:R-:W-:-:S07]  /*328c0*/  IMAD.MOV.U32 R68, RZ, RZ, R14 ;  /* 0x000000ffff447224 */ /* 0x000fce00078e000e */
[----:B------:R-:W-:Y:S05]  /*328d0*/  WARPSYNC.COLLECTIVE R15, `(.L_x_879) ;  /* 0x000000000f087348 */ /* 0x000fea0003c00000 */
[----:B------:R0:W1:Y:S02]  /*328e0*/  SHFL.IDX P6, R14, R13, R12, R11 ;  /* 0x0000000c0d0e7389 */ /* 0x00006400000c000b */
[----:B01----:R-:W-:Y:S01]  /*328f0*/  ENDCOLLECTIVE ;  /* 0x000000000000791b */ /* 0x003fe20003800000 */
.L_x_879:
[----:B------:R-:W-:Y:S01]  /*32900*/  IMAD.MOV.U32 R13, RZ, RZ, R69 ;  /* 0x000000ffff0d7224 */ /* 0x000fe200078e0045 */
[----:B------:R-:W-:-:S07]  /*32910*/  MOV R71, R14 ;  /* 0x0000000e00477202 */ /* 0x000fce0000000f00 */
[----:B------:R-:W-:Y:S05]  /*32920*/  WARPSYNC.COLLECTIVE R15, `(.L_x_880) ;  /* 0x000000000f087348 */ /* 0x000fea0003c00000 */
[----:B------:R0:W1:Y:S02]  /*32930*/  SHFL.IDX P6, R14, R13, R12, R11 ;  /* 0x0000000c0d0e7389 */ /* 0x00006400000c000b */
[----:B01----:R-:W-:Y:S01]  /*32940*/  ENDCOLLECTIVE ;  /* 0x000000000000791b */ /* 0x003fe20003800000 */
.L_x_880:
[----:B------:R-:W-:Y:S02]  /*32950*/  IMAD.MOV.U32 R13, RZ, RZ, R74 ;  /* 0x000000ffff0d7224 */ /* 0x000fe400078e004a */
[----:B------:R-:W-:Y:S02]  /*32960*/  IMAD.MOV.U32 R12, RZ, RZ, R0 ;  /* 0x000000ffff0c7224 */ /* 0x000fe400078e0000 */
[----:B------:R-:W-:-:S07]  /*32970*/  IMAD.MOV.U32 R69, RZ, RZ, R14 ;  /* 0x000000ffff457224 */ /* 0x000fce00078e000e */
[----:B------:R-:W-:Y:S05]  /*32980*/  WARPSYNC.COLLECTIVE R15, `(.L_x_881) ;  /* 0x000000000f087348 */ /* 0x000fea0003c00000 */
[----:B------:R0:W1:Y:S02]  /*32990*/  SHFL.IDX P6, R14, R13, R12, R11 ;  /* 0x0000000c0d0e7389 */ /* 0x00006400000c000b */
[----:B01----:R-:W-:Y:S01]  /*329a0*/  ENDCOLLECTIVE ;  /* 0x000000000000791b */ /* 0x003fe20003800000 */
.L_x_881:
        /* <DEDUP_REMOVED lines=9> */
.L_x_882:
[----:B------:R-:W-:Y:S02]  /*32a40*/  IMAD.MOV.U32 R13, RZ, RZ, R50 ;  /* 0x000000ffff0d7224 */ /* 0x000fe400078e0032 */
[----:B------:R-:W-:Y:S02]  /*32a50*/  IMAD.MOV.U32 R12, RZ, RZ, R116 ;  /* 0x000000ffff0c7224 */ /* 0x000fe400078e0074 */
[----:B------:R-:W-:-:S07]  /*32a60*/  IMAD.MOV.U32 R72, RZ, RZ, R14 ;  /* 0x000000ffff487224 */ /* 0x000fce00078e000e */
[----:B------:R-:W-:Y:S05]  /*32a70*/  WARPSYNC.COLLECTIVE R15, `(.L_x_883) ;  /* 0x000000000f087348 */ /* 0x000fea0003c00000 */
[----:B------:R0:W1:Y:S02]  /*32a80*/  SHFL.IDX P6, R14, R13, R12, R11 ;  /* 0x0000000c0d0e7389 */ /* 0x00006400000c000b */
[----:B01----:R-:W-:Y:S01]  /*32a90*/  ENDCOLLECTIVE ;  /* 0x000000000000791b */ /* 0x003fe20003800000 */
.L_x_883:
[----:B------:R-:W-:Y:S01]  /*32aa0*/  IMAD.MOV.U32 R13, RZ, RZ, R73 ;  /* 0x000000ffff0d7224 */ /* 0x000fe200078e0049 */
[----:B------:R-:W-:-:S07]  /*32ab0*/  MOV R50, R14 ;  /* 0x0000000e00327202 */ /* 0x000fce0000000f00 */
[----:B------:R-:W-:Y:S05]  /*32ac0*/  WARPSYNC.COLLECTIVE R15, `(.L_x_884) ;  /* 0x000000000f087348 */ /* 0x000fea0003c00000 */
[----:B------:R0:W1:Y:S02]  /*32ad0*/  SHFL.IDX P6, R14, R13, R12, R11 ;  /* 0x0000000c0d0e7389 */ /* 0x00006400000c000b */
[----:B01----:R-:W-:Y:S01]  /*32ae0*/  ENDCOLLECTIVE ;  /* 0x000000000000791b */ /* 0x003fe20003800000 */
.L_x_884:
[----:B------:R-:W-:Y:S02]  /*32af0*/  IMAD.MOV.U32 R13, RZ, RZ, R80 ;  /* 0x000000ffff0d7224 */ /* 0x000fe400078e0050 */
[----:B------:R-:W-:Y:S02]  /*32b00*/  IMAD.MOV.U32 R12, RZ, RZ, R0 ;  /* 0x000000ffff0c7224 */ /* 0x000fe400078e0000 */
[----:B------:R-:W-:-:S07]  /*32b10*/  IMAD.MOV.U32 R73, RZ, RZ, R14 ;  /* 0x000000ffff497224 */ /* 0x000fce00078e000e */
[----:B------:R-:W-:Y:S05]  /*32b20*/  WARPSYNC.COLLECTIVE R15, `(.L_x_885) ;  /* 0x000000000f087348 */ /* 0x000fea0003c00000 */
[----:B------:R0:W1:Y:S02]  /*32b30*/  SHFL.IDX P6, R14, R13, R12, R11 ;  /* 0x0000000c0d0e7389 */ /* 0x00006400000c000b */
[----:B01----:R-:W-:Y:S01]  /*32b40*/  ENDCOLLECTIVE ;  /* 0x000000000000791b */ /* 0x003fe20003800000 */
.L_x_885:
        /* <DEDUP_REMOVED lines=9> */
.L_x_886:
[----:B------:R-:W-:Y:S02]  /*32be0*/  IMAD.MOV.U32 R13, RZ, RZ, R48 ;  /* 0x000000ffff0d7224 */ /* 0x000fe400078e0030 */
[----:B------:R-:W-:Y:S02]  /*32bf0*/  IMAD.MOV.U32 R12, RZ, RZ, R116 ;  /* 0x000000ffff0c7224 */ /* 0x000fe400078e0074 */
[----:B------:R-:W-:-:S07]  /*32c00*/  IMAD.MOV.U32 R76, RZ, RZ, R14 ;  /* 0x000000ffff4c7224 */ /* 0x000fce00078e000e */
[----:B------:R-:W-:Y:S05]  /*32c10*/  WARPSYNC.COLLECTIVE R15, `(.L_x_887) ;  /* 0x000000000f087348 */ /* 0x000fea0003c00000 */
[----:B------:R0:W1:Y:S02]  /*32c20*/  SHFL.IDX P6, R14, R13, R12, R11 ;  /* 0x0000000c0d0e7389 */ /* 0x00006400000c000b */
[----:B01----:R-:W-:Y:S01]  /*32c30*/  ENDCOLLECTIVE ;  /* 0x000000000000791b */ /* 0x003fe20003800000 */
.L_x_887:
[----:B------:R-:W-:Y:S01]  /*32c40*/  IMAD.MOV.U32 R13, RZ, RZ, R77 ;  /* 0x000000ffff0d7224 */ /* 0x000fe200078e004d */
[----:B------:R-:W-:-:S07]  /*32c50*/  MOV R48, R14 ;  /* 0x0000000e00307202 */ /* 0x000fce0000000f00 */
[----:B------:R-:W-:Y:S05]  /*32c60*/  WARPSYNC.COLLECTIVE R15, `(.L_x_888) ;  /* 0x000000000f087348 */ /* 0x000fea0003c00000 */
[----:B------:R0:W1:Y:S02]  /*32c70*/  SHFL.IDX P6, R14, R13, R12, R11 ;  /* 0x0000000c0d0e7389 */ /* 0x00006400000c000b */
[----:B01----:R-:W-:Y:S01]  /*32c80*/  ENDCOLLECTIVE ;  /* 0x000000000000791b */ /* 0x003fe20003800000 */
.L_x_888:
[----:B------:R-:W-:Y:S02]  /*32c90*/  IMAD.MOV.U32 R13, RZ, RZ, R84 ;  /* 0x000000ffff0d7224 */ /* 0x000fe400078e0054 */
[----:B------:R-:W-:Y:S02]  /*32ca0*/  IMAD.MOV.U32 R12, RZ, RZ, R0 ;  /* 0x000000ffff0c7224 */ /* 0x000fe400078e0000 */
[----:B------:R-:W-:-:S07]  /*32cb0*/  IMAD.MOV.U32 R77, RZ, RZ, R14 ;  /* 0x000000ffff4d7224 */ /* 0x000fce00078e000e */
[----:B------:R-:W-:Y:S05]  /*32cc0*/  WARPSYNC.COLLECTIVE R15, `(.L_x_889) ;  /* 0x000000000f087348 */ /* 0x000fea0003c00000 */
[----:B------:R0:W1:Y:S02]  /*32cd0*/  SHFL.IDX P6, R14, R13, R12, R11 ;  /* 0x0000000c0d0e7389 */ /* 0x00006400000c000b */
[----:B01----:R-:W-:Y:S01]  /*32ce0*/  ENDCOLLECTIVE ;  /* 0x000000000000791b */ /* 0x003fe20003800000 */
.L_x_889:
        /* <DEDUP_REMOVED lines=9> */
.L_x_890:
[----:B------:R-:W-:Y:S02]  /*32d80*/  IMAD.MOV.U32 R13, RZ, RZ, R46 ;  /* 0x000000ffff0d7224 */ /* 0x000fe400078e002e */
[----:B------:R-:W-:Y:S02]  /*32d90*/  IMAD.MOV.U32 R12, RZ, RZ, R116 ;  /* 0x000000ffff0c7224 */ /* 0x000fe400078e0074 */
[----:B------:R-:W-:-:S07]  /*32da0*/  IMAD.MOV.U32 R82, RZ, RZ, R14 ;  /* 0x000000ffff527224 */ /* 0x000fce00078e000e */
[----:B------:R-:W-:Y:S05]  /*32db0*/  WARPSYNC.COLLECTIVE R15, `(.L_x_891) ;  /* 0x000000000f087348 */ /* 0x000fea0003c00000 */
[----:B------:R0:W1:Y:S02]  /*32dc0*/  SHFL.IDX P6, R14, R13, R12, R11 ;  /* 0x0000000c0d0e7389 */ /* 0x00006400000c000b */
[----:B01----:R-:W-:Y:S01]  /*32dd0*/  ENDCOLLECTIVE ;  /* 0x000000000000791b */ /* 0x003fe20003800000 */
.L_x_891:
[----:B------:R-:W-:Y:S01]  /*32de0*/  IMAD.MOV.U32 R13, RZ, RZ, R51 ;  /* 0x000000ffff0d7224 */ /* 0x000fe200078e0033 */
[----:B------:R-:W-:-:S07]  /*32df0*/  MOV R46, R14 ;  /* 0x0000000e002e7202 */ /* 0x000fce0000000f00 */
[----:B------:R-:W-:Y:S05]  /*32e00*/  WARPSYNC.COLLECTIVE R15, `(.L_x_892) ;  /* 0x000000000f087348 */ /* 0x000fea0003c00000 */
[----:B------:R0:W1:Y:S02]  /*32e10*/  SHFL.IDX P6, R14, R13, R12, R11 ;  /* 0x0000000c0d0e7389 */ /* 0x00006400000c000b */
[----:B01----:R-:W-:Y:S01]  /*32e20*/  ENDCOLLECTIVE ;  /* 0x000000000000791b */ /* 0x003fe20003800000 */
.L_x_892:
        /* <DEDUP_REMOVED lines=8> */
.L_x_893:
[----:B------:R-:W-:Y:S01]  /*32eb0*/  IMAD.MOV.U32 R13, RZ, RZ, R86 ;  /* 0x000000ffff0d7224 */ /* 0x000fe200078e0056 */
[----:B------:R-:W-:-:S07]  /*32ec0*/  MOV R88, R14 ;  /* 0x0000000e00587202 */ /* 0x000fce0000000f00 */
[----:B------:R-:W-:Y:S05]  /*32ed0*/  WARPSYNC.COLLECTIVE R15, `(.L_x_894) ;  /* 0x000000000f087348 */ /* 0x000fea0003c00000 */
[----:B------:R0:W1:Y:S02]  /*32ee0*/  SHFL.IDX P6, R14, R13, R12, R11 ;  /* 0x0000000c0d0e7389 */ /* 0x00006400000c000b */
[----:B01----:R-:W-:Y:S01]  /*32ef0*/  ENDCOLLECTIVE ;  /* 0x000000000000791b */ /* 0x003fe20003800000 */
.L_x_894:
[----:B------:R-:W-:Y:S02]  /*32f00*/  IMAD.MOV.U32 R13, RZ, RZ, R44 ;  /* 0x000000ffff0d7224 */ /* 0x000fe400078e002c */
[----:B------:R-:W-:Y:S02]  /*32f10*/  IMAD.MOV.U32 R12, RZ, RZ, R116 ;  /* 0x000000ffff0c7224 */ /* 0x000fe400078e0074 */
[----:B------:R-:W-:-:S07]  /*32f20*/  IMAD.MOV.U32 R86, RZ, RZ, R14 ;  /* 0x000000ffff567224 */ /* 0x000fce00078e000e */
[----:B------:R-:W-:Y:S05]  /*32f30*/  WARPSYNC.COLLECTIVE R15, `(.L_x_895) ;  /* 0x000000000f087348 */ /* 0x000fea0003c00000 */
[----:B------:R0:W1:Y:S02]  /*32f40*/  SHFL.IDX P6, R14, R13, R12, R11 ;  /* 0x0000000c0d0e7389 */ /* 0x00006400000c000b */
[----:B01----:R-:W-:Y:S01]  /*32f50*/  ENDCOLLECTIVE ;  /* 0x000000000000791b */ /* 0x003fe20003800000 */
.L_x_895:
[----:B------:R-:W-:Y:S01]  /*32f60*/  IMAD.MOV.U32 R13, RZ, RZ, R49 ;  /* 0x000000ffff0d7224 */ /* 0x000fe200078e0031 */
[----:B------:R-:W-:-:S07]  /*32f70*/  MOV R44, R14 ;  /* 0x0000000e002c7202 */ /* 0x000fce0000000f00 */
[----:B------:R-:W-:Y:S05]  /*32f80*/  WARPSYNC.COLLECTIVE R15, `(.L_x_896) ;  /* 0x000000000f087348 */ /* 0x000fea0003c00000 */
[----:B------:R0:W1:Y:S02]  /*32f90*/  SHFL.IDX P6, R14, R13, R12, R11 ;  /* 0x0000000c0d0e7389 */ /* 0x00006400000c000b */
[----:B01----:R-:W-:Y:S01]  /*32fa0*/  ENDCOLLECTIVE ;  /* 0x000000000000791b */ /* 0x003fe20003800000 */
.L_x_896:
[----:B------:R-:W-:Y:S02]  /*32fb0*/  IMAD.MOV.U32 R13, RZ, RZ, R92 ;  /* 0x000000ffff0d7224 */ /* 0x000fe400078e005c */
[----:B------:R-:W-:Y:S02]  /*32fc0*/  IMAD.MOV.U32 R12, RZ, RZ, R0 ;  /* 0x000000ffff0c7224 */ /* 0x000fe400078e0000 */
[----:B------:R-:W-:-:S07]  /*32fd0*/  IMAD.MOV.U32 R49, RZ, RZ, R14 ;  /* 0x000000ffff317224 */ /* 0x000fce00078e000e */
[----:B------:R-:W-:Y:S05]  /*32fe0*/  WARPSYNC.COLLECTIVE R15, `(.L_x_897) ;  /* 0x000000000f087348 */ /* 0x000fea0003c00000 */
[----:B------:R0:W1:Y:S02]  /*32ff0*/  SHFL.IDX P6, R14, R13, R12, R11 ;  /* 0x0000000c0d0e7389 */ /* 0x00006400000c000b */
[----:B01----:R-:W-:Y:S01]  /*33000*/  ENDCOLLECTIVE ;  /* 0x000000000000791b */ /* 0x003fe20003800000 */
.L_x_897:
[----:B------:R-:W-:Y:S02]  /*33010*/  SEL R85, R86, R49, P0 ;  /* 0x0000003156557207 */ /* 0x000fe40000000000 */
[----:B------:R-:W-:Y:S01]  /*33020*/  SEL R86, R49, R86, P0 ;  /* 0x0000005631567207 */ /* 0x000fe20000000000 */
[----:B------:R-:W-:Y:S01]  /*33030*/  IMAD.MOV.U32 R13, RZ, RZ, R90 ;  /* 0x000000ffff0d7224 */ /* 0x000fe200078e005a */
[----:B------:R-:W-:-:S07]  /*33040*/  MOV R92, R14 ;  /* 0x0000000e005c7202 */ /* 0x000fce0000000f00 */
[----:B------:R-:W-:Y:S05]  /*33050*/  WARPSYNC.COLLECTIVE R15, `(.L_x_898) ;  /* 0x000000000f087348 */ /* 0x000fea0003c00000 */
[----:B------:R0:W1:Y:S02]  /*33060*/  SHFL.IDX P6, R14, R13, R12, R11 ;  /* 0x0000000c0d0e7389 */ /* 0x00006400000c000b */
[----:B01----:R-:W-:Y:S01]  /*33070*/  ENDCOLLECTIVE ;  /* 0x000000000000791b */ /* 0x003fe20003800000 */
.L_x_898:
[----:B------:R-:W-:Y:S02]  /*33080*/  IMAD.MOV.U32 R13, RZ, RZ, R42 ;  /* 0x000000ffff0d7224 */ /* 0x000fe400078e002a */
[----:B------:R-:W-:Y:S02]  /*33090*/  IMAD.MOV.U32 R12, RZ, RZ, R116 ;  /* 0x000000ffff0c7224 */ /* 0x000fe400078e0074 */
[----:B------:R-:W-:-:S07]  /*330a0*/  IMAD.MOV.U32 R90, RZ, RZ, R14 ;  /* 0x000000ffff5a7224 */ /* 0x000fce00078e000e */
[----:B------:R-:W-:Y:S05]  /*330b0*/  WARPSYNC.COLLECTIVE R15, `(.L_x_899) ;  /* 0x000000000f087348 */ /* 0x000fea0003c00000 */
[----:B------:R0:W1:Y:S02]  /*330c0*/  SHFL.IDX P6, R14, R13, R12, R11 ;  /* 0x0000000c0d0e7389 */ /* 0x00006400000c000b */
[----:B01----:R-:W-:Y:S01]  /*330d0*/  ENDCOLLECTIVE ;  /* 0x000000000000791b */ /* 0x003fe20003800000 */
.L_x_899:
[----:B------:R-:W-:Y:S01]  /*330e0*/  IMAD.MOV.U32 R13, RZ, RZ, R47 ;  /* 0x000000ffff0d7224 */ /* 0x000fe200078e002f */
[----:B------:R-:W-:-:S07]  /*330f0*/  MOV R42, R14 ;  /* 0x0000000e002a7202 */ /* 0x000fce0000000f00 */
[----:B------:R-:W-:Y:S05]  /*33100*/  WARPSYNC.COLLECTIVE R15, `(.L_x_900) ;  /* 0x000000000f087348 */ /* 0x000fea0003c00000 */
[----:B------:R0:W1:Y:S02]  /*33110*/  SHFL.IDX P6, R14, R13, R12, R11 ;  /* 0x0000000c0d0e7389 */ /* 0x00006400000c000b */
[----:B01----:R-:W-:Y:S01]  /*33120*/  ENDCOLLECTIVE ;  /* 0x000000000000791b */ /* 0x003fe20003800000 */
.L_x_900:
        /* <DEDUP_REMOVED lines=8> */
.L_x_901:
[----:B------:R-:W-:Y:S02]  /*331b0*/  SEL R89, R90, R47, P0 ;  /* 0x0000002f5a597207 */ /* 0x000fe40000000000 */
[----:B------:R-:W-:Y:S01]  /*331c0*/  SEL R90, R47, R90, P0 ;  /* 0x0000005a2f5a7207 */ /* 0x000fe20000000000 */
[----:B------:R-:W-:Y:S01]  /*331d0*/  IMAD.MOV.U32 R13, RZ, RZ, R94 ;  /* 0x000000ffff0d7224 */ /* 0x000fe200078e005e */
[----:B------:R-:W-:-:S07]  /*331e0*/  MOV R96, R14 ;  /* 0x0000000e00607202 */ /* 0x000fce0000000f00 */
[----:B------:R-:W-:Y:S05]  /*331f0*/  WARPSYNC.COLLECTIVE R15, `(.L_x_902) ;  /* 0x000000000f087348 */ /* 0x000fea0003c00000 */
[----:B------:R0:W1:Y:S02]  /*33200*/  SHFL.IDX P6, R14, R13, R12, R11 ;  /* 0x0000000c0d0e7389 */ /* 0x00006400000c000b */
[----:B01----:R-:W-:Y:S01]  /*33210*/  ENDCOLLECTIVE ;  /* 0x000000000000791b */ /* 0x003fe20003800000 */
.L_x_902:
[----:B------:R-:W-:Y:S02]  /*33220*/  IMAD.MOV.U32 R13, RZ, RZ, R40 ;  /* 0x000000ffff0d7224 */ /* 0x000fe400078e0028 */
[----:B------:R-:W-:Y:S02]  /*33230*/  IMAD.MOV.U32 R12, RZ, RZ, R116 ;  /* 0x000000ffff0c7224 */ /* 0x000fe400078e0074 */
[----:B------:R-:W-:-:S07]  /*33240*/  IMAD.MOV.U32 R94, RZ, RZ, R14 ;  /* 0x000000ffff5e7224 */ /* 0x000fce00078e000e */
[----:B------:R-:W-:Y:S05]  /*33250*/  WARPSYNC.COLLECTIVE R15, `(.L_x_903) ;  /* 0x000000000f087348 */ /* 0x000fea0003c00000 */
[----:B------:R0:W1:Y:S02]  /*33260*/  SHFL.IDX P6, R14, R13, R12, R11 ;  /* 0x0000000c0d0e7389 */ /* 0x00006400000c000b */
[----:B01----:R-:W-:Y:S01]  /*33270*/  ENDCOLLECTIVE ;  /* 0x000000000000791b */ /* 0x003fe20003800000 */
.L_x_903:
[----:B------:R-:W-:Y:S01]  /*33280*/  IMAD.MOV.U32 R13, RZ, RZ, R45 ;  /* 0x000000ffff0d7224 */ /* 0x000fe200078e002d */
[----:B------:R-:W-:-:S07]  /*33290*/  MOV R40, R14 ;  /* 0x0000000e00287202 */ /* 0x000fce0000000f00 */
[----:B------:R-:W-:Y:S05]  /*332a0*/  WARPSYNC.COLLECTIVE R15, `(.L_x_904) ;  /* 0x000000000f087348 */ /* 0x000fea0003c00000 */
[----:B------:R0:W1:Y:S02]  /*332b0*/  SHFL.IDX P6, R14, R13, R12, R11 ;  /* 0x0000000c0d0e7389 */ /* 0x00006400000c000b */
[----:B01----:R-:W-:Y:S01]  /*332c0*/  ENDCOLLECTIVE ;  /* 0x000000000000791b */ /* 0x003fe20003800000 */
.L_x_904:
        /* <DEDUP_REMOVED lines=8> */
.L_x_905:
[----:B------:R-:W-:Y:S02]  /*33350*/  SEL R93, R94, R45, P0 ;  /* 0x0000002d5e5d7207 */ /* 0x000fe40000000000 */
[----:B------:R-:W-:Y:S01]  /*33360*/  SEL R94, R45, R94, P0 ;  /* 0x0000005e2d5e7207 */ /* 0x000fe20000000000 */
[----:B------:R-:W-:Y:S01]  /*33370*/  IMAD.MOV.U32 R13, RZ, RZ, R98 ;  /* 0x000000ffff0d7224 */ /* 0x000fe200078e0062 */
[----:B------:R-:W-:-:S07]  /*33380*/  MOV R100, R14 ;  /* 0x0000000e00647202 */ /* 0x000fce0000000f00 */
[----:B------:R-:W-:Y:S05]  /*33390*/  WARPSYNC.COLLECTIVE R15, `(.L_x_906) ;  /* 0x000000000f087348 */ /* 0x000fea0003c00000 */
[----:B------:R0:W1:Y:S02]  /*333a0*/  SHFL.IDX P6, R14, R13, R12, R11 ;  /* 0x0000000c0d0e7389 */ /* 0x00006400000c000b */
[----:B01----:R-:W-:Y:S01]  /*333b0*/  ENDCOLLECTIVE ;  /* 0x000000000000791b */ /* 0x003fe20003800000 */
.L_x_906:
[----:B------:R-:W-:Y:S02]  /*333c0*/  IMAD.MOV.U32 R13, RZ, RZ, R38 ;  /* 0x000000ffff0d7224 */ /* 0x000fe400078e0026 */
[----:B------:R-:W-:Y:S02]  /*333d0*/  IMAD.MOV.U32 R12, RZ, RZ, R116 ;  /* 0x000000ffff0c7224 */ /* 0x000fe400078e0074 */
[----:B------:R-:W-:-:S07]  /*333e0*/  IMAD.MOV.U32 R98, RZ, RZ, R14 ;  /* 0x000000ffff627224 */ /* 0x000fce00078e000e */
[----:B------:R-:W-:Y:S05]  /*333f0*/  WARPSYNC.COLLECTIVE R15, `(.L_x_907) ;  /* 0x000000000f087348 */ /* 0x000fea0003c00000 */
[----:B------:R0:W1:Y:S02]  /*33400*/  SHFL.IDX P6, R14, R13, R12, R11 ;  /* 0x0000000c0d0e7389 */ /* 0x00006400000c000b */
[----:B01----:R-:W-:Y:S01]  /*33410*/  ENDCOLLECTIVE ;  /* 0x000000000000791b */ /* 0x003fe20003800000 */
.L_x_907:
[----:B------:R-:W-:Y:S01]  /*33420*/  IMAD.MOV.U32 R13, RZ, RZ, R43 ;  /* 0x000000ffff0d7224 */ /* 0x000fe200078e002b */
[----:B------:R-:W-:-:S07]  /*33430*/  MOV R38, R14 ;  /* 0x0000000e00267202 */ /* 0x000fce0000000f00 */
[----:B------:R-:W-:Y:S05]  /*33440*/  WARPSYNC.COLLECTIVE R15, `(.L_x_908) ;  /* 0x000000000f087348 */ /* 0x000fea0003c00000 */
[----:B------:R0:W1:Y:S02]  /*33450*/  SHFL.IDX P6, R14, R13, R12, R11 ;  /* 0x0000000c0d0e7389 */ /* 0x00006400000c000b */
[----:B01----:R-:W-:Y:S01]  /*33460*/  ENDCOLLECTIVE ;  /* 0x000000000000791b */ /* 0x003fe20003800000 */
.L_x_908:
        /* <DEDUP_REMOVED lines=8> */
.L_x_909:
[----:B------:R-:W-:Y:S02]  /*334f0*/  SEL R97, R98, R43, P0 ;  /* 0x0000002b62617207 */ /* 0x000fe40000000000 */
[----:B------:R-:W-:Y:S01]  /*33500*/  SEL R98, R43, R98, P0 ;  /* 0x000000622b627207 */ /* 0x000fe20000000000 */
[----:B------:R-:W-:Y:S01]  /*33510*/  IMAD.MOV.U32 R13, RZ, RZ, R102 ;  /* 0x000000ffff0d7224 */ /* 0x000fe200078e0066 */
[----:B------:R-:W-:-:S07]  /*33520*/  MOV R104, R14 ;  /* 0x0000000e00687202 */ /* 0x000fce0000000f00 */
[----:B------:R-:W-:Y:S05]  /*33530*/  WARPSYNC.COLLECTIVE R15, `(.L_x_910) ;  /* 0x000000000f087348 */ /* 0x000fea0003c00000 */
[----:B------:R0:W1:Y:S02]  /*33540*/  SHFL.IDX P6, R14, R13, R12, R11 ;  /* 0x0000000c0d0e7389 */ /* 0x00006400000c000b */
[----:B01----:R-:W-:Y:S01]  /*33550*/  ENDCOLLECTIVE ;  /* 0x000000000000791b */ /* 0x003fe20003800000 */
.L_x_910:
[----:B------:R-:W-:Y:S02]  /*33560*/  IMAD.MOV.U32 R13, RZ, RZ, R37 ;  /* 0x000000ffff0d7224 */ /* 0x000fe400078e0025 */
[----:B------:R-:W-:Y:S02]  /*33570*/  IMAD.MOV.U32 R12, RZ, RZ, R116 ;  /* 0x000000ffff0c7224 */ /* 0x000fe400078e0074 */
[----:B------:R-:W-:-:S07]  /*33580*/  IMAD.MOV.U32 R102, RZ, RZ, R14 ;  /* 0x000000ffff667224 */ /* 0x000fce00078e000e */
[----:B------:R-:W-:Y:S05]  /*33590*/  WARPSYNC.COLLECTIVE R15, `(.L_x_911) ;  /* 0x000000000f087348 */ /* 0x000fea0003c00000 */
[----:B------:R0:W1:Y:S02]  /*335a0*/  SHFL.IDX P6, R14, R13, R12, R11 ;  /* 0x0000000c0d0e7389 */ /* 0x00006400000c000b */
[----:B01----:R-:W-:Y:S01]  /*335b0*/  ENDCOLLECTIVE ;  /* 0x000000000000791b */ /* 0x003fe20003800000 */
.L_x_911:
[----:B------:R-:W-:Y:S01]  /*335c0*/  IMAD.MOV.U32 R13, RZ, RZ, R41 ;  /* 0x000000ffff0d7224 */ /* 0x000fe200078e0029 */
[----:B------:R-:W-:-:S07]  /*335d0*/  MOV R37, R14 ;  /* 0x0000000e00257202 */ /* 0x000fce0000000f00 */
[----:B------:R-:W-:Y:S05]  /*335e0*/  WARPSYNC.COLLECTIVE R15, `(.L_x_912) ;  /* 0x000000000f087348 */ /* 0x000fea0003c00000 */
[----:B------:R0:W1:Y:S02]  /*335f0*/  SHFL.IDX P6, R14, R13, R12, R11 ;  /* 0x0000000c0d0e7389 */ /* 0x00006400000c000b */
[----:B01----:R-:W-:Y:S01]  /*33600*/  ENDCOLLECTIVE ;  /* 0x000000000000791b */ /* 0x003fe20003800000 */
.L_x_912:
        /* <DEDUP_REMOVED lines=8> */
.L_x_913:
[----:B------:R-:W-:Y:S02]  /*33690*/  SEL R101, R102, R41, P0 ;  /* 0x0000002966657207 */ /* 0x000fe40000000000 */
[----:B------:R-:W-:Y:S01]  /*336a0*/  SEL R102, R41, R102, P0 ;  /* 0x0000006629667207 */ /* 0x000fe20000000000 */
[----:B------:R-:W-:Y:S01]  /*336b0*/  IMAD.MOV.U32 R13, RZ, RZ, R106 ;  /* 0x000000ffff0d7224 */ /* 0x000fe200078e006a */
[----:B------:R-:W-:-:S07]  /*336c0*/  MOV R108, R14 ;  /* 0x0000000e006c7202 */ /* 0x000fce0000000f00 */
[----:B------:R-:W-:Y:S05]  /*336d0*/  WARPSYNC.COLLECTIVE R15, `(.L_x_914) ;  /* 0x000000000f087348 */ /* 0x000fea0003c00000 */
[----:B------:R0:W1:Y:S02]  /*336e0*/  SHFL.IDX P6, R14, R13, R12, R11 ;  /* 0x0000000c0d0e7389 */ /* 0x00006400000c000b */
[----:B01----:R-:W-:Y:S01]  /*336f0*/  ENDCOLLECTIVE ;  /* 0x000000000000791b */ /* 0x003fe20003800000 */
.L_x_914:
[----:B------:R-:W-:Y:S02]  /*33700*/  IMAD.MOV.U32 R13, RZ, RZ, R36 ;  /* 0x000000ffff0d7224 */ /* 0x000fe400078e0024 */
[----:B------:R-:W-:Y:S02]  /*33710*/  IMAD.MOV.U32 R12, RZ, RZ, R116 ;  /* 0x000000ffff0c7224 */ /* 0x000fe400078e0074 */
[----:B------:R-:W-:-:S07]  /*33720*/  IMAD.MOV.U32 R106, RZ, RZ, R14 ;  /* 0x000000ffff6a7224 */ /* 0x000fce00078e000e */
[----:B------:R-:W-:Y:S05]  /*33730*/  WARPSYNC.COLLECTIVE R15, `(.L_x_915) ;  /* 0x000000000f087348 */ /* 0x000fea0003c00000 */
[----:B------:R0:W1:Y:S02]  /*33740*/  SHFL.IDX P6, R14, R13, R12, R11 ;  /* 0x0000000c0d0e7389 */ /* 0x00006400000c000b */
[----:B01----:R-:W-:Y:S01]  /*33750*/  ENDCOLLECTIVE ;  /* 0x000000000000791b */ /* 0x003fe20003800000 */
.L_x_915:
[----:B------:R-:W-:Y:S01]  /*33760*/  IMAD.MOV.U32 R13, RZ, RZ, R39 ;  /* 0x000000ffff0d7224 */ /* 0x000fe200078e0027 */
[----:B------:R-:W-:-:S07]  /*33770*/  MOV R36, R14 ;  /* 0x0000000e00247202 */ /* 0x000fce0000000f00 */
[----:B------:R-:W-:Y:S05]  /*33780*/  WARPSYNC.COLLECTIVE R15, `(.L_x_916) ;  /* 0x000000000f087348 */ /* 0x000fea0003c00000 */
[----:B------:R0:W1:Y:S02]  /*33790*/  SHFL.IDX P6, R14, R13, R12, R11 ;  /* 0x0000000c0d0e7389 */ /* 0x00006400000c000b */
[----:B01----:R-:W-:Y:S01]  /*337a0*/  ENDCOLLECTIVE ;  /* 0x000000000000791b */ /* 0x003fe20003800000 */
.L_x_916:
[----:B------:R-:W-:Y:S02]  /*337b0*/  SEL R107, R108, R36, P0 ;  /* 0x000000246c6b7207 */ /* 0x000fe40000000000 */
[----:B------:R-:W-:Y:S01]  /*337c0*/  SEL R108, R36, R108, P0 ;  /* 0x0000006c246c7207 */ /* 0x000fe20000000000 */
[----:B------:R-:W-:Y:S02]  /*337d0*/  IMAD.MOV.U32 R13, RZ, RZ, R111 ;  /* 0x000000ffff0d7224 */ /* 0x000fe400078e006f */
[----:B------:R-:W-:Y:S01]  /*337e0*/  IMAD.MOV.U32 R12, RZ, RZ, R0 ;  /* 0x000000ffff0c7224 */ /* 0x000fe200078e0000 */
[----:B------:R-:W-:Y:S02]  /*337f0*/  SEL R0, R110, R2, P0 ;  /* 0x000000026e007207 */ /* 0x000fe40000000000 */
[----:B------:R-:W-:Y:S02]  /*33800*/  SEL R110, R2, R110, P0 ;  /* 0x0000006e026e7207 */ /* 0x000fe40000000000 */
[----:B------:R-:W-:-:S02]  /*33810*/  SEL R2, R109, R87, P0 ;  /* 0x000000576d027207 */ /* 0x000fc40000000000 */
[----:B------:R-:W-:Y:S01]  /*33820*/  SEL R109, R87, R109, P0 ;  /* 0x0000006d576d7207 */ /* 0x000fe20000000000 */
[----:B------:R-:W-:Y:S01]  /*33830*/  IMAD.MOV.U32 R39, RZ, RZ, R14 ;  /* 0x000000ffff277224 */ /* 0x000fe200078e000e */
[----:B------:R-:W-:-:S07]  /*33840*/  SEL R87, R88, R44, P0 ;  /* 0x0000002c58577207 */ /* 0x000fce0000000000 */
[----:B------:R-:W-:Y:S05]  /*33850*/  WARPSYNC.COLLECTIVE R15, `(.L_x_917) ;  /* 0x000000000f087348 */ /* 0x000fea0003c00000 */
[----:B------:R0:W1:Y:S02]  /*33860*/  SHFL.IDX P6, R14, R13, R12, R11 ;  /* 0x0000000c0d0e7389 */ /* 0x00006400000c000b */
[----:B01----:R-:W-:Y:S01]  /*33870*/  ENDCOLLECTIVE ;  /* 0x000000000000791b */ /* 0x003fe20003800000 */
.L_x_917:
        /* <DEDUP_REMOVED lines=8> */
.L_x_918:
[----:B------:R-:W-:Y:S02]  /*33900*/  IMAD.MOV.U32 R13, RZ, RZ, R123 ;  /* 0x000000ffff0d7224 */ /* 0x000fe400078e007b */
[----:B------:R-:W-:Y:S01]  /*33910*/  IMAD.MOV.U32 R12, RZ, RZ, R116 ;  /* 0x000000ffff0c7224 */ /* 0x000fe200078e0074 */
[----:B------:R-:W-:Y:S02]  /*33920*/  SEL R116, R118, R81, P0 ;  /* 0x0000005176747207 */ /* 0x000fe40000000000 */
[----:B------:R-:W-:Y:S02]  /*33930*/  SEL R118, R81, R118, P0 ;  /* 0x0000007651767207 */ /* 0x000fe40000000000 */
[----:B------:R-:W-:Y:S02]  /*33940*/  SEL R81, R82, R51, P0 ;  /* 0x0000003352517207 */ /* 0x000fe40000000000 */
[----:B------:R-:W-:Y:S01]  /*33950*/  SEL R82, R51, R82, P0 ;  /* 0x0000005233527207 */ /* 0x000fe20000000000 */
[----:B------:R-:W-:-:S07]  /*33960*/  IMAD.MOV.U32 R124, RZ, RZ, R14 ;  /* 0x000000ffff7c7224 */ /* 0x000fce00078e000e */
[----:B------:R-:W-:Y:S05]  /*33970*/  WARPSYNC.COLLECTIVE R15, `(.L_x_919) ;  /* 0x000000000f087348 */ /* 0x000fea0003c00000 */
[----:B------:R0:W1:Y:S02]  /*33980*/  SHFL.IDX P6, R14, R13, R12, R11 ;  /* 0x0000000c0d0e7389 */ /* 0x00006400000c000b */
[----:B01----:R-:W-:Y:S01]  /*33990*/  ENDCOLLECTIVE ;  /* 0x000000000000791b */ /* 0x003fe20003800000 */
.L_x_919:
[----:B------:R-:W-:Y:S01]  /*339a0*/  IMAD.MOV.U32 R13, RZ, RZ, R148 ;  /* 0x000000ffff0d7224 */ /* 0x000fe200078e0094 */
[----:B------:R-:W-:-:S07]  /*339b0*/  MOV R123, R14 ;  /* 0x0000000e007b7202 */ /* 0x000fce0000000f00 */
[----:B------:R-:W-:Y:S05]  /*339c0*/  WARPSYNC.COLLECTIVE R15, `(.L_x_920) ;  /* 0x000000000f087348 */ /* 0x000fea0003c00000 */
[----:B------:R0:W1:Y:S02]  /*339d0*/  SHFL.IDX P6, R14, R13, R12, R11 ;  /* 0x0000000c0d0e7389 */ /* 0x00006400000c000b */
[----:B01----:R-:W-:Y:S01]  /*339e0*/  ENDCOLLECTIVE ;  /* 0x000000000000791b */ /* 0x003fe20003800000 */
.L_x_920:
[----:B------:R-:W-:Y:S01]  /*339f0*/  IMAD.MOV.U32 R11, RZ, RZ, R14 ;  /* 0x000000ffff0b7224 */ /* 0x000fe200078e000e */
[----:B------:R-:W-:Y:S06]  /*33a00*/  BRA `(.L_x_921) ;  /* 0xfffffef800487947 */ /* 0x000fec000383ffff */
.L_x_607:
[----:B------:R-:W-:Y:S01]  /*33a10*/  IMAD.MOV.U32 R13, RZ, RZ, R21 ;  /* 0x000000ffff0d7224 */ /* 0x000fe200078e0015 */
[----:B------:R-:W-:Y:S01]  /*33a20*/  MOV R12, RZ ;  /* 0x000000ff000c7202 */ /* 0x000fe20000000f00 */
[----:B------:R-:W-:Y:S02]  /*33a30*/  IMAD.MOV.U32 R11, RZ, RZ, 0x181f ;  /* 0x0000181fff0b7424 */ /* 0x000fe400078e00ff */
[----:B------:R-:W-:-:S07]  /*33a40*/  IMAD.MOV.U32 R15, RZ, RZ, -0x1 ;  /* 0xffffffffff0f7424 */ /* 0x000fce00078e00ff */
[----:B-----5:R-:W-:Y:S05]  /*33a50*/  WARPSYNC.COLLECTIVE R15, `(.L_x_922) ;  /* 0x000000000f087348 */ /* 0x020fea0003c00000 */
[----:B------:R0:W1:Y:S02]  /*33a60*/  SHFL.IDX P6, R14, R13, R12, R11 ;  /* 0x0000000c0d0e7389 */ /* 0x00006400000c000b */
[----:B01---5:R-:W-:Y:S01]  /*33a70*/  ENDCOLLECTIVE ;  /* 0x000000000000791b */ /* 0x023fe20003800000 */
.L_x_922:
[----:B------:R-:W-:Y:S02]  /*33a80*/  IMAD.MOV.U32 R13, RZ, RZ, R20 ;  /* 0x000000ffff0d7224 */ /* 0x000fe400078e0014 */
[----:B------:R-:W-:-:S07]  /*33a90*/  IMAD.MOV.U32 R0, RZ, RZ, R14 ;  /* 0x000000ffff007224 */ /* 0x000fce00078e000e */
[----:B------:R-:W-:Y:S05]  /*33aa0*/  WARPSYNC.COLLECTIVE R15, `(.L_x_923) ;  /* 0x000000000f087348 */ /* 0x000fea0003c00000 */
[----:B------:R0:W1:Y:S02]  /*33ab0*/  SHFL.IDX P6, R14, R13, R12, R11 ;  /* 0x0000000c0d0e7389 */ /* 0x00006400000c000b */
[----:B01----:R-:W-:Y:S01]  /*33ac0*/  ENDCOLLECTIVE ;  /* 0x000000000000791b */ /* 0x003fe20003800000 */
.L_x_923:
[----:B------:R-:W-:Y:S05]  /*33ad0*/  BRA `(.L_x_924) ;  /* 0xffffff0800947947 */ /* 0x000fea000383ffff */
.L_x_610:
[----:B------:R-:W-:Y:S01]  /*33ae0*/  BSSY B1, `(.L_x_925) ;  /* 0x0000008000017945 */ /* 0x000fe20003800000 */
[----:B------:R-:W-:Y:S01]  /*33af0*/  MOV R13, R21 ;  /* 0x00000015000d7202 */ /* 0x000fe20000000f00 */
[----:B------:R-:W-:Y:S02]  /*33b00*/  IMAD.MOV.U32 R12, RZ, RZ, 0x1 ;  /* 0x00000001ff0c7424 */ /* 0x000fe400078e00ff */
[----:B------:R-:W-:Y:S02]  /*33b10*/  IMAD.MOV.U32 R11, RZ, RZ, 0x181f ;  /* 0x0000181fff0b7424 */ /* 0x000fe400078e00ff */
[----:B------:R-:W-:-:S07]  /*33b20*/  IMAD.MOV.U32 R15, RZ, RZ, -0x1 ;  /* 0xffffffffff0f7424 */ /* 0x000fce00078e00ff */
[----:B012---:R-:W-:Y:S05]  /*33b30*/  WARPSYNC.COLLECTIVE R15, `(.L_x_926) ;  /* 0x000000000f087348 */ /* 0x007fea0003c00000 */
[----:B--2---:R2:W3:Y:S02]  /*33b40*/  SHFL.IDX P6, R14, R13, R12, R11 ;  /* 0x0000000c0d0e7389 */ /* 0x0044e400000c000b */
[----:B0123--:R-:W-:Y:S01]  /*33b50*/  ENDCOLLECTIVE ;  /* 0x000000000000791b */ /* 0x00ffe20003800000 */
.L_x_926:
[----:B------:R-:W-:Y:S05]  /*33b60*/  BSYNC B1 ;  /* 0x0000000000017941 */ /* 0x000fea0003800000 */
.L_x_925:
[----:B------:R-:W-:Y:S01]  /*33b70*/  MOV R13, R20 ;  /* 0x00000014000d7202 */ /* 0x000fe20000000f00 */
[----:B------:R-:W-:Y:S02]  /*33b80*/  IMAD.MOV.U32 R12, RZ, RZ, 0x1 ;  /* 0x00000001ff0c7424 */ /* 0x000fe400078e00ff */
[----:B------:R-:W-:Y:S02]  /*33b90*/  IMAD.MOV.U32 R11, RZ, RZ, 0x181f ;  /* 0x0000181fff0b7424 */ /* 0x000fe400078e00ff */
[----:B------:R-:W-:Y:S02]  /*33ba0*/  IMAD.MOV.U32 R15, RZ, RZ, -0x1 ;  /* 0xffffffffff0f7424 */ /* 0x000fe400078e00ff */
[----:B------:R-:W-:-:S07]  /*33bb0*/  IMAD.MOV.U32 R0, RZ, RZ, R14 ;  /* 0x000000ffff007224 */ /* 0x000fce00078e000e */
[----:B------:R-:W-:Y:S05]  /*33bc0*/  WARPSYNC.COLLECTIVE R15, `(.L_x_927) ;  /* 0x000000000f087348 */ /* 0x000fea0003c00000 */
[----:B------:R0:W1:Y:S02]  /*33bd0*/  SHFL.IDX P6, R14, R13, R12, R11 ;  /* 0x0000000c0d0e7389 */ /* 0x00006400000c000b */
[----:B01----:R-:W-:Y:S01]  /*33be0*/  ENDCOLLECTIVE ;  /* 0x000000000000791b */ /* 0x003fe20003800000 */
.L_x_927:
[----:B------:R-:W-:Y:S05]  /*33bf0*/  BRA `(.L_x_928) ;  /* 0xffffff0800bc7947 */ /* 0x000fea000383ffff */
.L_x_613:
[----:B------:R-:W-:Y:S01]  /*33c00*/  BSSY B1, `(.L_x_929) ;  /* 0x0000008000017945 */ /* 0x000fe20003800000 */
[----:B------:R-:W-:Y:S01]  /*33c10*/  IMAD.MOV.U32 R13, RZ, RZ, R21 ;  /* 0x000000ffff0d7224 */ /* 0x000fe200078e0015 */
[----:B------:R-:W-:Y:S01]  /*33c20*/  MOV R12, 0x2 ;  /* 0x00000002000c7802 */ /* 0x000fe20000000f00 */
[----:B------:R-:W-:Y:S02]  /*33c30*/  IMAD.MOV.U32 R11, RZ, RZ, 0x181f ;  /* 0x0000181fff0b7424 */ /* 0x000fe400078e00ff */
[----:B----4-:R-:W-:-:S07]  /*33c40*/  IMAD.MOV.U32 R15, RZ, RZ, -0x1 ;  /* 0xffffffffff0f7424 */ /* 0x010fce00078e00ff */
[----:B0123--:R-:W-:Y:S05]  /*33c50*/  WARPSYNC.COLLECTIVE R15, `(.L_x_930) ;  /* 0x000000000f087348 */ /* 0x00ffea0003c00000 */
[----:B--2---:R2:W4:Y:S02]  /*33c60*/  SHFL.IDX P6, R14, R13, R12, R11 ;  /* 0x0000000c0d0e7389 */ /* 0x00452400000c000b */
[----:B01234-:R-:W-:Y:S01]  /*33c70*/  ENDCOLLECTIVE ;  /* 0x000000000000791b */ /* 0x01ffe20003800000 */
.L_x_930:
[----:B------:R-:W-:Y:S05]  /*33c80*/  BSYNC B1 ;  /* 0x0000000000017941 */ /* 0x000fea0003800000 */
.L_x_929:
[----:B------:R-:W-:Y:S01]  /*33c90*/  IMAD.MOV.U32 R13, RZ, RZ, R20 ;  /* 0x000000ffff0d7224 */ /* 0x000fe200078e0014 */
[----:B------:R-:W-:Y:S01]  /*33ca0*/  MOV R12, 0x2 ;  /* 0x00000002000c7802 */ /* 0x000fe20000000f00 */
[----:B------:R-:W-:Y:S02]  /*33cb0*/  IMAD.MOV.U32 R11, RZ, RZ, 0x181f ;  /* 0x0000181fff0b7424 */ /* 0x000fe400078e00ff */
[----:B------:R-:W-:Y:S02]  /*33cc0*/  IMAD.MOV.U32 R15, RZ, RZ, -0x1 ;  /* 0xffffffffff0f7424 */ /* 0x000fe400078e00ff */
[----:B------:R-:W-:-:S07]  /*33cd0*/  IMAD.MOV.U32 R0, RZ, RZ, R14 ;  /* 0x000000ffff007224 */ /* 0x000fce00078e000e */
[----:B------:R-:W-:Y:S05]  /*33ce0*/  WARPSYNC.COLLECTIVE R15, `(.L_x_931) ;  /* 0x000000000f087348 */ /* 0x000fea0003c00000 */
[----:B------:R0:W1:Y:S02]  /*33cf0*/  SHFL.IDX P6, R14, R13, R12, R11 ;  /* 0x0000000c0d0e7389 */ /* 0x00006400000c000b */
[----:B01----:R-:W-:Y:S01]  /*33d00*/  ENDCOLLECTIVE ;  /* 0x000000000000791b */ /* 0x003fe20003800000 */
.L_x_931:
[----:B------:R-:W-:Y:S05]  /*33d10*/  BRA `(.L_x_932) ;  /* 0xffffff0800cc7947 */ /* 0x000fea000383ffff */
.L_x_616:
        /* <DEDUP_REMOVED lines=8> */
.L_x_934:
[----:B------:R-:W-:Y:S05]  /*33da0*/  BSYNC B1 ;  /* 0x0000000000017941 */ /* 0x000fea0003800000 */
.L_x_933:
        /* <DEDUP_REMOVED lines=8> */
.L_x_935:
[----:B------:R-:W-:Y:S05]  /*33e30*/  BRA `(.L_x_936) ;  /* 0xffffff0800dc7947 */ /* 0x000fea000383ffff */
.L_x_618:
[----:B------:R-:W-:Y:S01]  /*33e40*/  IMAD.MOV.U32 R13, RZ, RZ, R41 ;  /* 0x000000ffff0d7224 */ /* 0x000fe200078e0029 */
[----:B------:R-:W-:Y:S01]  /*33e50*/  MOV R15, 0xffffffff ;  /* 0xffffffff000f7802 */ /* 0x000fe20000000f00 */
[----:B------:R-:W-:Y:S02]  /*33e60*/  IMAD.MOV.U32 R12, RZ, RZ, RZ ;  /* 0x000000ffff0c7224 */ /* 0x000fe400078e00ff */
[----:B------:R-:W-:-:S07]  /*33e70*/  IMAD.MOV.U32 R11, RZ, RZ, 0x1c1f ;  /* 0x00001c1fff0b7424 */ /* 0x000fce00078e00ff */
[----:B------:R-:W-:Y:S05]  /*33e80*/  WARPSYNC.COLLECTIVE R15, `(.L_x_937) ;  /* 0x000000000f087348 */ /* 0x000fea0003c00000 */
[----:B------:R0:W1:Y:S02]  /*33e90*/  SHFL.IDX P6, R14, R13, R12, R11 ;  /* 0x0000000c0d0e7389 */ /* 0x00006400000c000b */
[----:B01----:R-:W-:Y:S01]  /*33ea0*/  ENDCOLLECTIVE ;  /* 0x000000000000791b */ /* 0x003fe20003800000 */
.L_x_937:
[----:B------:R-:W-:Y:S02]  /*33eb0*/  IMAD.MOV.U32 R13, RZ, RZ, R40 ;  /* 0x000000ffff0d7224 */ /* 0x000fe400078e0028 */
[----:B------:R-:W-:-:S07]  /*33ec0*/  IMAD.MOV.U32 R42, RZ, RZ, R14 ;  /* 0x000000ffff2a7224 */ /* 0x000fce00078e000e */
[----:B------:R-:W-:Y:S05]  /*33ed0*/  WARPSYNC.COLLECTIVE R15, `(.L_x_938) ;  /* 0x000000000f087348 */ /* 0x000fea0003c00000 */
[----:B------:R0:W1:Y:S02]  /*33ee0*/  SHFL.IDX P6, R14, R13, R12, R11 ;  /* 0x0000000c0d0e7389 */ /* 0x00006400000c000b */
[----:B01----:R-:W-:Y:S01]  /*33ef0*/  ENDCOLLECTIVE ;  /* 0x000000000000791b */ /* 0x003fe20003800000 */
.L_x_938:
[----:B------:R-:W-:Y:S01]  /*33f00*/  IMAD.MOV.U32 R43, RZ, RZ, R14 ;  /* 0x000000ffff2b7224 */ /* 0x000fe200078e000e */
[----:B------:R-:W-:Y:S06]  /*33f10*/  BRA `(.L_x_939) ;  /* 0xffffff0c00a47947 */ /* 0x000fec000383ffff */
.L_x_621:
[----:B------:R-:W-:Y:S01]  /*33f20*/  BSSY B1, `(.L_x_940) ;  /* 0x0000008000017945 */ /* 0x000fe20003800000 */
[----:B------:R-:W-:Y:S01]  /*33f30*/  IMAD.MOV.U32 R13, RZ, RZ, R41 ;  /* 0x000000ffff0d7224 */ /* 0x000fe200078e0029 */
[----:B------:R-:W-:Y:S01]  /*33f40*/  MOV R12, 0x1 ;  /* 0x00000001000c7802 */ /* 0x000fe20000000f00 */
[----:B------:R-:W-:Y:S02]  /*33f50*/  IMAD.MOV.U32 R11, RZ, RZ, 0x1c1f ;  /* 0x00001c1fff0b7424 */ /* 0x000fe400078e00ff */
[----:B------:R-:W-:-:S07]  /*33f60*/  IMAD.MOV.U32 R15, RZ, RZ, -0x1 ;  /* 0xffffffffff0f7424 */ /* 0x000fce00078e00ff */
[----:B0123--:R-:W-:Y:S05]  /*33f70*/  WARPSYNC.COLLECTIVE R15, `(.L_x_941) ;  /* 0x000000000f087348 */ /* 0x00ffea0003c00000 */
[----:B------:R4:W0:Y:S02]  /*33f80*/  SHFL.IDX P6, R14, R13, R12, R11 ;  /* 0x0000000c0d0e7389 */ /* 0x00082400000c000b */
[----:B01234-:R-:W-:Y:S01]  /*33f90*/  ENDCOLLECTIVE ;  /* 0x000000000000791b */ /* 0x01ffe20003800000 */
.L_x_941:
[----:B------:R-:W-:Y:S05]  /*33fa0*/  BSYNC B1 ;  /* 0x0000000000017941 */ /* 0x000fea0003800000 */
.L_x_940:
        /* <DEDUP_REMOVED lines=8> */
.L_x_942:
[----:B------:R-:W-:Y:S05]  /*34030*/  BRA `(.L_x_943) ;  /* 0xffffff1800747947 */ /* 0x000fea000383ffff */
.L_x_625:
[----:B------:R-:W-:Y:S01]  /*34040*/  IMAD.MOV.U32 R13, RZ, RZ, R3 ;  /* 0x000000ffff0d7224 */ /* 0x000fe200078e0003 */
[----:B------:R-:W-:Y:S01]  /*34050*/  MOV R11, 0x181f ;  /* 0x0000181f000b7802 */ /* 0x000fe20000000f00 */
[----:B------:R-:W-:Y:S02]  /*34060*/  IMAD.MOV.U32 R12, RZ, RZ, RZ ;  /* 0x000000ffff0c7224 */ /* 0x000fe400078e00ff */
[----:B------:R-:W-:-:S07]  /*34070*/  IMAD.MOV.U32 R15, RZ, RZ, -0x1 ;  /* 0xffffffffff0f7424 */ /* 0x000fce00078e00ff */
[----:B0-----:R-:W-:Y:S05]  /*34080*/  WARPSYNC.COLLECTIVE R15, `(.L_x_944) ;  /* 0x000000000f087348 */ /* 0x001fea0003c00000 */
[----:B------:R1:W2:Y:S02]  /*34090*/  SHFL.IDX P6, R14, R13, R12, R11 ;  /* 0x0000000c0d0e7389 */ /* 0x0002a400000c000b */
[----:B012---:R-:W-:Y:S01]  /*340a0*/  ENDCOLLECTIVE ;  /* 0x000000000000791b */ /* 0x007fe20003800000 */
.L_x_944:
[----:B------:R-:W-:Y:S02]  /*340b0*/  IMAD.MOV.U32 R13, RZ, RZ, R2 ;  /* 0x000000ffff0d7224 */ /* 0x000fe400078e0002 */
[----:B------:R-:W-:-:S07]  /*340c0*/  IMAD.MOV.U32 R0, RZ, RZ, R14 ;  /* 0x000000ffff007224 */ /* 0x000fce00078e000e */
[----:B------:R-:W-:Y:S05]  /*340d0*/  WARPSYNC.COLLECTIVE R15, `(.L_x_945) ;  /* 0x000000000f087348 */ /* 0x000fea0003c00000 */
[----:B------:R0:W1:Y:S02]  /*340e0*/  SHFL.IDX P6, R14, R13, R12, R11 ;  /* 0x0000000c0d0e7389 */ /* 0x00006400000c000b */
[----:B01----:R-:W-:Y:S01]  /*340f0*/  ENDCOLLECTIVE ;  /* 0x000000000000791b */ /* 0x003fe20003800000 */
.L_x_945:
[----:B------:R-:W-:Y:S05]  /*34100*/  BRA `(.L_x_946) ;  /* 0xffffff3000247947 */ /* 0x000fea000383ffff */
.L_x_628:
[----:B------:R-:W-:Y:S01]  /*34110*/  BSSY B1, `(.L_x_947) ;  /* 0x0000008000017945 */ /* 0x000fe20003800000 */
[----:B----4-:R-:W-:Y:S01]  /*34120*/  IMAD.MOV.U32 R13, RZ, RZ, R3 ;  /* 0x000000ffff0d7224 */ /* 0x010fe200078e0003 */
[----:B------:R-:W-:Y:S01]  /*34130*/  MOV R12, 0x1 ;  /* 0x00000001000c7802 */ /* 0x000fe20000000f00 */
[----:B------:R-:W-:Y:S02]  /*34140*/  IMAD.MOV.U32 R11, RZ, RZ, 0x181f ;  /* 0x0000181fff0b7424 */ /* 0x000fe400078e00ff */
[----:B------:R-:W-:-:S07]  /*34150*/  IMAD.MOV.U32 R15, RZ, RZ, -0x1 ;  /* 0xffffffffff0f7424 */ /* 0x000fce00078e00ff */
[----:B0123--:R-:W-:Y:S05]  /*34160*/  WARPSYNC.COLLECTIVE R15, `(.L_x_948) ;  /* 0x000000000f087348 */ /* 0x00ffea0003c00000 */
[----:B---3--:R3:W4:Y:S02]  /*34170*/  SHFL.IDX P6, R14, R13, R12, R11 ;  /* 0x0000000c0d0e7389 */ /* 0x00872400000c000b */
[----:B01234-:R-:W-:Y:S01]  /*34180*/  ENDCOLLECTIVE ;  /* 0x000000000000791b */ /* 0x01ffe20003800000 */
.L_x_948:
[----:B------:R-:W-:Y:S05]  /*34190*/  BSYNC B1 ;  /* 0x0000000000017941 */ /* 0x000fea0003800000 */
.L_x_947:
        /* <DEDUP_REMOVED lines=8> */
.L_x_949:
[----:B------:R-:W-:Y:S05]  /*34220*/  BRA `(.L_x_950) ;  /* 0xffffff3000387947 */ /* 0x000fea000383ffff */
.L_x_631:
        /* <DEDUP_REMOVED lines=8> */
.L_x_952:
[----:B------:R-:W-:Y:S05]  /*342b0*/  BSYNC B1 ;  /* 0x0000000000017941 */ /* 0x000fea0003800000 */
.L_x_951:
        /* <DEDUP_REMOVED lines=8> */
.L_x_953:
[----:B------:R-:W-:Y:S05]  /*34340*/  BRA `(.L_x_954) ;  /* 0xffffff3000487947 */ /* 0x000fea000383ffff */
.L_x_634:
[----:B------:R-:W-:Y:S01]  /*34350*/  BSSY B1, `(.L_x_955) ;  /* 0x0000008000017945 */ /* 0x000fe20003800000 */
[----:B0-----:R-:W-:Y:S01]  /*34360*/  IMAD.MOV.U32 R13, RZ, RZ, R3 ;  /* 0x000000ffff0d7224 */ /* 0x001fe200078e0003 */
[----:B------:R-:W-:Y:S01]  /*34370*/  MOV R15, 0xffffffff ;  /* 0xffffffff000f7802 */ /* 0x000fe20000000f00 */
[----:B------:R-:W-:Y:S02]  /*34380*/  IMAD.MOV.U32 R12, RZ, RZ, 0x3 ;  /* 0x00000003ff0c7424 */ /* 0x000fe400078e00ff */
[----:B------:R-:W-:-:S07]  /*34390*/  IMAD.MOV.U32 R11, RZ, RZ, 0x181f ;  /* 0x0000181fff0b7424 */ /* 0x000fce00078e00ff */
[----:B-1234-:R-:W-:Y:S05]  /*343a0*/  WARPSYNC.COLLECTIVE R15, `(.L_x_956) ;  /* 0x000000000f087348 */ /* 0x01efea0003c00000 */
[----:B----4-:R0:W4:Y:S02]  /*343b0*/  SHFL.IDX P6, R14, R13, R12, R11 ;  /* 0x0000000c0d0e7389 */ /* 0x01012400000c000b */
[----:B01234-:R-:W-:Y:S01]  /*343c0*/  ENDCOLLECTIVE ;  /* 0x000000000000791b */ /* 0x01ffe20003800000 */
.L_x_956:
[----:B------:R-:W-:Y:S05]  /*343d0*/  BSYNC B1 ;  /* 0x0000000000017941 */ /* 0x000fea0003800000 */
.L_x_955:
[----:B------:R-:W-:Y:S01]  /*343e0*/  IMAD.MOV.U32 R13, RZ, RZ, R2 ;  /* 0x000000ffff0d7224 */ /* 0x000fe200078e0002 */
[----:B------:R-:W-:Y:S01]  /*343f0*/  MOV R15, 0xffffffff ;  /* 0xffffffff000f7802 */ /* 0x000fe20000000f00 */
[----:B------:R-:W-:Y:S02]  /*34400*/  IMAD.MOV.U32 R12, RZ, RZ, 0x3 ;  /* 0x00000003ff0c7424 */ /* 0x000fe400078e00ff */
[----:B------:R-:W-:Y:S02]  /*34410*/  IMAD.MOV.U32 R11, RZ, RZ, 0x181f ;  /* 0x0000181fff0b7424 */ /* 0x000fe400078e00ff */
[----:B------:R-:W-:-:S07]  /*34420*/  IMAD.MOV.U32 R0, RZ, RZ, R14 ;  /* 0x000000ffff007224 */ /* 0x000fce00078e000e */
[----:B------:R-:W-:Y:S05]  /*34430*/  WARPSYNC.COLLECTIVE R15, `(.L_x_957) ;  /* 0x000000000f087348 */ /* 0x000fea0003c00000 */
[----:B------:R0:W1:Y:S02]  /*34440*/  SHFL.IDX P6, R14, R13, R12, R11 ;  /* 0x0000000c0d0e7389 */ /* 0x00006400000c000b */
[----:B01----:R-:W-:Y:S01]  /*34450*/  ENDCOLLECTIVE ;  /* 0x000000000000791b */ /* 0x003fe20003800000 */
.L_x_957:
[----:B------:R-:W-:Y:S05]  /*34460*/  BRA `(.L_x_958) ;  /* 0xffffff3000587947 */ /* 0x000fea000383ffff */
.L_x_650:
[----:B------:R-:W0:Y:S01]  /*34470*/  S2R R9, SR_TID.X ;  /* 0x0000000000097919 */ /* 0x000e220000002100 */
[----:B------:R-:W-:Y:S01]  /*34480*/  BSSY B1, `(.L_x_959) ;  /* 0x000000a000017945 */ /* 0x000fe20003800000 */
[----:B------:R-:W-:Y:S02]  /*34490*/  IMAD.MOV.U32 R12, RZ, RZ, RZ ;  /* 0x000000ffff0c7224 */ /* 0x000fe400078e00ff */
[----:B------:R-:W-:Y:S02]  /*344a0*/  IMAD.MOV.U32 R11, RZ, RZ, 0x1f ;  /* 0x0000001fff0b7424 */ /* 0x000fe400078e00ff */
[----:B------:R-:W-:Y:S01]  /*344b0*/  IMAD.MOV.U32 R15, RZ, RZ, -0x1 ;  /* 0xffffffffff0f7424 */ /* 0x000fe200078e00ff */
[----:B0-----:R-:W-:-:S04]  /*344c0*/  SHF.R.U32.HI R9, RZ, 0x5, R9 ;  /* 0x00000005ff097819 */ /* 0x001fc80000011609 */
[----:B------:R-:W-:-:S05]  /*344d0*/  LOP3.LUT R9, R9, 0x3, RZ, 0xc0, !PT ;  /* 0x0000000309097812 */ /* 0x000fca00078ec0ff */
[----:B------:R-:W-:-:S07]  /*344e0*/  IMAD.MOV.U32 R13, RZ, RZ, R9 ;  /* 0x000000ffff0d7224 */ /* 0x000fce00078e0009 */
[----:B------:R-:W-:Y:S05]  /*344f0*/  WARPSYNC.COLLECTIVE R15, `(.L_x_960) ;  /* 0x000000000f087348 */ /* 0x000fea0003c00000 */
[----:B------:R0:W1:Y:S02]  /*34500*/  SHFL.IDX P6, R14, R13, R12, R11 ;  /* 0x0000000c0d0e7389 */ /* 0x00006400000c000b */
[----:B01----:R-:W-:Y:S01]  /*34510*/  ENDCOLLECTIVE ;  /* 0x000000000000791b */ /* 0x003fe20003800000 */
.L_x_960:
[----:B------:R-:W-:Y:S05]  /*34520*/  BSYNC B1 ;  /* 0x0000000000017941 */ /* 0x000fea0003800000 */
.L_x_959:
[----:B------:R-:W-:Y:S05]  /*34530*/  BRA `(.L_x_961) ;  /* 0xffffff48007c7947 */ /* 0x000fea000383ffff */
.L_x_652:
[----:B------:R-:W-:Y:S01]  /*34540*/  BSSY B1, `(.L_x_962) ;  /* 0x0000006000017945 */ /* 0x000fe20003800000 */
[----:B------:R-:W-:-:S07]  /*34550*/  MOV R15, 0xffffffff ;  /* 0xffffffff000f7802 */ /* 0x000fce0000000f00 */
[----:B0-----:R-:W-:Y:S05]  /*34560*/  WARPSYNC.COLLECTIVE R15, `(.L_x_963) ;  /* 0x000000000f0c7348 */ /* 0x001fea0003c00000 */
[----:B------:R-:W-:Y:S02]  /*34570*/  ELECT P6, UR62, PT ;  /* 0x00000000003e782f */ /* 0x000fe400038c0000 */
[----:B------:R-:W-:Y:S01]  /*34580*/  MOV R14, UR62 ;  /* 0x0000003e000e7c02 */ /* 0x000fe20008000f00 */
[----:B0-----:R-:W-:Y:S10]  /*34590*/  ENDCOLLECTIVE ;  /* 0x000000000000791b */ /* 0x001ff40003800000 */
.L_x_963:
[----:B------:R-:W-:Y:S05]  /*345a0*/  BSYNC B1 ;  /* 0x0000000000017941 */ /* 0x000fea0003800000 */
.L_x_962:
[----:B------:R-:W-:Y:S05]  /*345b0*/  BRA `(.L_x_651) ;  /* 0xffffff4800747947 */ /* 0x000fea000383ffff */
.L_x_654:
[----:B0-----:R0:W1:Y:S02]  /*345c0*/  SYNCS.PHASECHK.TRANS64.TRYWAIT P0, [R22+URZ+0x33420], R7 ;  /* 0x03342007160075a7 */ /* 0x001064000800017f */
[----:B-1----:R-:W-:Y:S05]  /*345d0*/  @!P0 NANOSLEEP.SYNCS 0x989680 ;  /* 0x009896800000895d */ /* 0x002fea0003900000 */
[----:B------:R-:W1:Y:S02]  /*345e0*/  @!P0 SYNCS.PHASECHK.TRANS64 P0, [R22+URZ+0x33420], R7 ;  /* 0x03342007160085a7 */ /* 0x000e64000800007f */
[----:B-1----:R-:W-:Y:S05]  /*345f0*/  @!P0 BRA `(.L_x_654) ;  /* 0xfffffffc00f08947 */ /* 0x002fea000383ffff */
[----:B------:R-:W-:Y:S05]  /*34600*/  BRA `(.L_x_964) ;  /* 0xffffff4800847947 */ /* 0x000fea000383ffff */
.L_x_658:
[----:B-1----:R1:W2:Y:S02]  /*34610*/  SYNCS.PHASECHK.TRANS64.TRYWAIT P0, [R11+URZ+0x334a0], R10 ;  /* 0x0334a00a0b0075a7 */ /* 0x0022a4000800017f */
[----:B--2---:R-:W-:Y:S05]  /*34620*/  @!P0 NANOSLEEP.SYNCS 0x989680 ;  /* 0x009896800000895d */ /* 0x004fea0003900000 */
[----:B------:R-:W2:Y:S02]  /*34630*/  @!P0 SYNCS.PHASECHK.TRANS64 P0, [R11+URZ+0x334a0], R10 ;  /* 0x0334a00a0b0085a7 */ /* 0x000ea4000800007f */
[----:B--2---:R-:W-:Y:S05]  /*34640*/  @!P0 BRA `(.L_x_658) ;  /* 0xfffffffc00f08947 */ /* 0x004fea000383ffff */
[----:B------:R-:W-:Y:S05]  /*34650*/  BRA `(.L_x_965) ;  /* 0xffffff48009c7947 */ /* 0x000fea000383ffff */
.L_x_665:
[----:B0-----:R0:W2:Y:S02]  /*34660*/  SYNCS.PHASECHK.TRANS64.TRYWAIT P0, [R11+URZ+0x334c0], R10 ;  /* 0x0334c00a0b0075a7 */ /* 0x0010a4000800017f */
[----:B--2---:R-:W-:Y:S05]  /*34670*/  @!P0 NANOSLEEP.SYNCS 0x989680 ;  /* 0x009896800000895d */ /* 0x004fea0003900000 */
[----:B------:R-:W2:Y:S02]  /*34680*/  @!P0 SYNCS.PHASECHK.TRANS64 P0, [R11+URZ+0x334c0], R10 ;  /* 0x0334c00a0b0085a7 */ /* 0x000ea4000800007f */
[----:B--2---:R-:W-:Y:S05]  /*34690*/  @!P0 BRA `(.L_x_665) ;  /* 0xfffffffc00f08947 */ /* 0x004fea000383ffff */
[----:B------:R-:W-:Y:S05]  /*346a0*/  BRA `(.L_x_966) ;  /* 0xffffff4c00987947 */ /* 0x000fea000383ffff */
.L_x_674:
[----:B-1----:R1:W2:Y:S02]  /*346b0*/  SYNCS.PHASECHK.TRANS64.TRYWAIT P2, [R10+URZ+0x334a0], R9 ;  /* 0x0334a0090a0075a7 */ /* 0x0022a4000804017f */
[----:B--2---:R-:W-:Y:S05]  /*346c0*/  @!P2 NANOSLEEP.SYNCS 0x989680 ;  /* 0x009896800000a95d */ /* 0x004fea0003900000 */
[----:B------:R-:W2:Y:S02]  /*346d0*/  @!P2 SYNCS.PHASECHK.TRANS64 P2, [R10+URZ+0x334a0], R9 ;  /* 0x0334a0090a00a5a7 */ /* 0x000ea4000804007f */
[----:B--2---:R-:W-:Y:S05]  /*346e0*/  @!P2 BRA `(.L_x_674) ;  /* 0xfffffffc00f0a947 */ /* 0x004fea000383ffff */
[----:B------:R-:W-:Y:S05]  /*346f0*/  BRA `(.L_x_967) ;  /* 0xffffff5000cc7947 */ /* 0x000fea000383ffff */
.L_x_681:
[----:B0-----:R0:W2:Y:S02]  /*34700*/  SYNCS.PHASECHK.TRANS64.TRYWAIT P2, [R10+URZ+0x334c0], R9 ;  /* 0x0334c0090a0075a7 */ /* 0x0010a4000804017f */
[----:B--2---:R-:W-:Y:S05]  /*34710*/  @!P2 NANOSLEEP.SYNCS 0x989680 ;  /* 0x009896800000a95d */ /* 0x004fea0003900000 */
[----:B------:R-:W2:Y:S02]  /*34720*/  @!P2 SYNCS.PHASECHK.TRANS64 P2, [R10+URZ+0x334c0], R9 ;  /* 0x0334c0090a00a5a7 */ /* 0x000ea4000804007f */
[----:B--2---:R-:W-:Y:S05]  /*34730*/  @!P2 BRA `(.L_x_681) ;  /* 0xfffffffc00f0a947 */ /* 0x004fea000383ffff */
[----:B------:R-:W-:Y:S05]  /*34740*/  BRA `(.L_x_968) ;  /* 0xffffff5400c47947 */ /* 0x000fea000383ffff */
.L_x_700:
[----:B------:R-:W0:Y:S01]  /*34750*/  S2R R20, SR_TID.X ;  /* 0x0000000000147919 */ /* 0x000e220000002100 */
[----:B------:R-:W-:Y:S01]  /*34760*/  BSSY B0, `(.L_x_969) ;  /* 0x0000009000007945 */ /* 0x000fe20003800000 */
[----:B------:R-:W-:Y:S02]  /*34770*/  IMAD.MOV.U32 R12, RZ, RZ, RZ ;  /* 0x000000ffff0c7224 */ /* 0x000fe400078e00ff */
[----:B-1----:R-:W-:Y:S02]  /*34780*/  IMAD.MOV.U32 R11, RZ, RZ, 0x1f ;  /* 0x0000001fff0b7424 */ /* 0x002fe400078e00ff */
[----:B------:R-:W-:Y:S01]  /*34790*/  IMAD.MOV.U32 R15, RZ, RZ, -0x1 ;  /* 0xffffffffff0f7424 */ /* 0x000fe200078e00ff */
[----:B0-----:R-:W-:-:S04]  /*347a0*/  SHF.R.U32.HI R13, RZ, 0x5, R20 ;  /* 0x00000005ff0d7819 */ /* 0x001fc80000011614 */
[----:B------:R-:W-:-:S07]  /*347b0*/  LOP3.LUT R13, R13, 0x3, RZ, 0xc0, !PT ;  /* 0x000000030d0d7812 */ /* 0x000fce00078ec0ff */
[----:B-----5:R-:W-:Y:S05]  /*347c0*/  WARPSYNC.COLLECTIVE R15, `(.L_x_970) ;  /* 0x000000000f087348 */ /* 0x020fea0003c00000 */
[----:B------:R0:W1:Y:S02]  /*347d0*/  SHFL.IDX P6, R14, R13, R12, R11 ;  /* 0x0000000c0d0e7389 */ /* 0x00006400000c000b */
[----:B01---5:R-:W-:Y:S01]  /*347e0*/  ENDCOLLECTIVE ;  /* 0x000000000000791b */ /* 0x023fe20003800000 */
.L_x_970:
[----:B------:R-:W-:Y:S05]  /*347f0*/  BSYNC B0 ;  /* 0x0000000000007941 */ /* 0x000fea0003800000 */
.L_x_969:
[----:B------:R-:W-:Y:S05]  /*34800*/  BRA `(.L_x_971) ;  /* 0xffffff6800547947 */ /* 0x000fea000383ffff */
.L_x_703:
[----:B0-----:R-:W2:Y:S02]  /*34810*/  LDL R2, [R1+0x24] ;  /* 0x0000240001027983 */ /* 0x001ea40000100800 */
[----:B--2---:R0:W1:Y:S02]  /*34820*/  SYNCS.PHASECHK.TRANS64.TRYWAIT P0, [R0+URZ+0x33480], R2 ;  /* 0x03348002000075a7 */ /* 0x004064000800017f */
[----:B-1----:R-:W-:Y:S05]  /*34830*/  @!P0 NANOSLEEP.SYNCS 0x989680 ;  /* 0x009896800000895d */ /* 0x002fea0003900000 */
[----:B------:R-:W1:Y:S02]  /*34840*/  @!P0 SYNCS.PHASECHK.TRANS64 P0, [R0+URZ+0x33480], R2 ;  /* 0x03348002000085a7 */ /* 0x000e64000800007f */
[----:B-1----:R-:W-:Y:S05]  /*34850*/  @!P0 BRA `(.L_x_703) ;  /* 0xfffffffc00ec8947 */ /* 0x002fea000383ffff */
[----:B------:R-:W-:Y:S05]  /*34860*/  BRA `(.L_x_972) ;  /* 0xffffff6800647947 */ /* 0x000fea000383ffff */
.L_x_704:
[----:B------:R-:W-:Y:S01]  /*34870*/  BSSY B0, `(.L_x_973) ;  /* 0x0000008000007945 */ /* 0x000fe20003800000 */
[----:B------:R-:W-:Y:S01]  /*34880*/  IMAD.MOV.U32 R13, RZ, RZ, R20 ;  /* 0x000000ffff0d7224 */ /* 0x000fe200078e0014 */
[----:B0-----:R-:W-:Y:S01]  /*34890*/  MOV R12, RZ ;  /* 0x000000ff000c7202 */ /* 0x001fe20000000f00 */
[----:B------:R-:W-:Y:S02]  /*348a0*/  IMAD.MOV.U32 R11, RZ, RZ, 0x1c1f ;  /* 0x00001c1fff0b7424 */ /* 0x000fe400078e00ff */
[----:B------:R-:W-:-:S07]  /*348b0*/  IMAD.MOV.U32 R15, RZ, RZ, -0x1 ;  /* 0xffffffffff0f7424 */ /* 0x000fce00078e00ff */
[----:B------:R-:W-:Y:S05]  /*348c0*/  WARPSYNC.COLLECTIVE R15, `(.L_x_974) ;  /* 0x000000000f087348 */ /* 0x000fea0003c00000 */
[----:B------:R0:W1:Y:S02]  /*348d0*/  SHFL.IDX P6, R14, R13, R12, R11 ;  /* 0x0000000c0d0e7389 */ /* 0x00006400000c000b */
[----:B01----:R-:W-:Y:S01]  /*348e0*/  ENDCOLLECTIVE ;  /* 0x000000000000791b */ /* 0x003fe20003800000 */
.L_x_974:
[----:B------:R-:W-:Y:S05]  /*348f0*/  BSYNC B0 ;  /* 0x0000000000007941 */ /* 0x000fea0003800000 */
.L_x_973:
[----:B------:R-:W-:Y:S01]  /*34900*/  IMAD.MOV.U32 R13, RZ, RZ, R10 ;  /* 0x000000ffff0d7224 */ /* 0x000fe200078e000a */
[----:B------:R-:W-:Y:S01]  /*34910*/  MOV R12, RZ ;  /* 0x000000ff000c7202 */ /* 0x000fe20000000f00 */
[----:B------:R-:W-:Y:S01]  /*34920*/  IMAD.MOV.U32 R11, RZ, RZ, 0x1c1f ;  /* 0x00001c1fff0b7424 */ /* 0x000fe200078e00ff */
[----:B------:R-:W-:Y:S01]  /*34930*/  IADD3 R4, R22, R4, RZ ;  /* 0x0000000416047210 */ /* 0x000fe20007ffe0ff */
[----:B------:R-:W-:Y:S02]  /*34940*/  IMAD.MOV.U32 R15, RZ, RZ, -0x1 ;  /* 0xffffffffff0f7424 */ /* 0x000fe400078e00ff */
[----:B------:R-:W-:-:S07]  /*34950*/  IMAD.MOV.U32 R3, RZ, RZ, R14 ;  /* 0x000000ffff037224 */ /* 0x000fce00078e000e */
[----:B------:R-:W-:Y:S05]  /*34960*/  WARPSYNC.COLLECTIVE R15, `(.L_x_975) ;  /* 0x000000000f087348 */ /* 0x000fea0003c00000 */
[----:B------:R0:W1:Y:S02]  /*34970*/  SHFL.IDX P6, R14, R13, R12, R11 ;  /* 0x0000000c0d0e7389 */ /* 0x00006400000c000b */
[----:B01----:R-:W-:Y:S01]  /*34980*/  ENDCOLLECTIVE ;  /* 0x000000000000791b */ /* 0x003fe20003800000 */
.L_x_975:
[----:B------:R-:W0:Y:S01]  /*34990*/  LDC R11, c[0x0][0x2f4] ;  /* 0x0000bd00ff0b7b82 */ /* 0x000e220000000800 */
[C---:B------:R-:W-:Y:S01]  /*349a0*/  LOP3.LUT R12, R36.reuse, 0x40, RZ, 0xfc, !PT ;  /* 0x00000040240c7812 */ /* 0x040fe200078efcff */
[----:B------:R-:W-:Y:S01]  /*349b0*/  IMAD.MOV.U32 R13, RZ, RZ, R20 ;  /* 0x000000ffff0d7224 */ /* 0x000fe200078e0014 */
[----:B------:R-:W-:Y:S01]  /*349c0*/  LOP3.LUT R15, R36, 0x80, RZ, 0xfc, !PT ;  /* 0x00000080240f7812 */ /* 0x000fe200078efcff */
[----:B------:R-:W-:-:S05]  /*349d0*/  IMAD.MOV.U32 R2, RZ, RZ, R14 ;  /* 0x000000ffff027224 */ /* 0x000fca00078e000e */
[----:B------:R-:W-:-:S05]  /*349e0*/  IADD3 R2, P0, R36, R2, RZ ;  /* 0x0000000224027210 */ /* 0x000fca0007f1e0ff */
[----:B------:R-:W-:Y:S01]  /*349f0*/  IMAD.X R3, RZ, RZ, R3, P0 ;  /* 0x000000ffff037224 */ /* 0x000fe200000e0603 */
        /* <DEDUP_REMOVED lines=10> */
[----:B------:R-:W-:Y:S02]  /*34aa0*/  IMAD.MOV.U32 R11, RZ, RZ, 0x1c1f ;  /* 0x00001c1fff0b7424 */ /* 0x000fe400078e00ff */
[----:B------:R-:W-:Y:S01]  /*34ab0*/  IMAD.MOV.U32 R15, RZ, RZ, -0x1 ;  /* 0xffffffffff0f7424 */ /* 0x000fe200078e00ff */
[----:B------:R0:W-:Y:S01]  /*34ac0*/  LDGSTS.E.BYPASS.LTC128B.128 [R4+0x11a00], desc[UR50][R2.64+0x40], !P1 ;  /* 0x11a0004002047fae */ /* 0x0001e2000c901d72 */
[----:B------:R-:W-:-:S13]  /*34ad0*/  ISETP.LT.OR P1, PT, R9, 0x1, P0 ;  /* 0x000000010900780c */ /* 0x000fda0000721670 */
[----:B0-----:R-:W-:Y:S05]  /*34ae0*/  WARPSYNC.COLLECTIVE R15, `(.L_x_976) ;  /* 0x000000000f087348 */ /* 0x001fea0003c00000 */
[----:B------:R1:W2:Y:S02]  /*34af0*/  SHFL.IDX P6, R14, R13, R12, R11 ;  /* 0x0000000c0d0e7389 */ /* 0x0002a400000c000b */
[----:B012---:R-:W-:Y:S01]  /*34b00*/  ENDCOLLECTIVE ;  /* 0x000000000000791b */ /* 0x007fe20003800000 */
.L_x_976:
[----:B------:R-:W-:Y:S01]  /*34b10*/  @!PT LDS RZ, [RZ] ;  /* 0x00000000fffff984 */ /* 0x000fe20000000800 */
[----:B------:R-:W-:Y:S01]  /*34b20*/  @!PT LDS RZ, [RZ] ;  /* 0x00000000fffff984 */ /* 0x000fe20000000800 */
[----:B------:R-:W-:Y:S01]  /*34b30*/  @!PT LDS RZ, [RZ] ;  /* 0x00000000fffff984 */ /* 0x000fe20000000800 */
[----:B------:R0:W-:Y:S01]  /*34b40*/  LDGSTS.E.BYPASS.LTC128B.128 [R4+0x14200], desc[UR50][R2.64+0x80], !P1 ;  /* 0x1420008002047fae */ /* 0x0001e2000c901d72 */
[----:B------:R-:W-:Y:S01]  /*34b50*/  IMAD.MOV.U32 R13, RZ, RZ, R10 ;  /* 0x000000ffff0d7224 */ /* 0x000fe200078e000a */
[----:B0-----:R-:W-:-:S07]  /*34b60*/  MOV R3, R14 ;  /* 0x0000000e00037202 */ /* 0x001fce0000000f00 */
[----:B------:R-:W-:Y:S05]  /*34b70*/  WARPSYNC.COLLECTIVE R15, `(.L_x_977) ;  /* 0x000000000f087348 */ /* 0x000fea0003c00000 */
[----:B------:R0:W1:Y:S02]  /*34b80*/  SHFL.IDX P6, R14, R13, R12, R11 ;  /* 0x0000000c0d0e7389 */ /* 0x00006400000c000b */
[----:B01----:R-:W-:Y:S01]  /*34b90*/  ENDCOLLECTIVE ;  /* 0x000000000000791b */ /* 0x003fe20003800000 */
.L_x_977:
[----:B------:R-:W-:Y:S01]  /*34ba0*/  IMAD.MOV.U32 R13, RZ, RZ, R20 ;  /* 0x000000ffff0d7224 */ /* 0x000fe200078e0014 */
[----:B------:R-:W-:Y:S01]  /*34bb0*/  MOV R12, 0x2 ;  /* 0x00000002000c7802 */ /* 0x000fe20000000f00 */
[----:B------:R-:W-:-:S07]  /*34bc0*/  IMAD.MOV.U32 R2, RZ, RZ, R14 ;  /* 0x000000ffff027224 */ /* 0x000fce00078e000e */
[----:B------:R-:W-:Y:S05]  /*34bd0*/  WARPSYNC.COLLECTIVE R15, `(.L_x_978) ;  /* 0x000000000f087348 */ /* 0x000fea0003c00000 */
[----:B------:R0:W1:Y:S02]  /*34be0*/  SHFL.IDX P6, R14, R13, R12, R11 ;  /* 0x0000000c0d0e7389 */ /* 0x00006400000c000b */
[----:B01----:R-:W-:Y:S01]  /*34bf0*/  ENDCOLLECTIVE ;  /* 0x000000000000791b */ /* 0x003fe20003800000 */
.L_x_978:
        /* <DEDUP_REMOVED lines=16> */
.L_x_979:
[----:B------:R-:W-:Y:S01]  /*34d00*/  MOV R13, R20 ;  /* 0x00000014000d7202 */ /* 0x000fe20000000f00 */
[----:B------:R-:W-:Y:S02]  /*34d10*/  IMAD.MOV.U32 R12, RZ, RZ, 0x3 ;  /* 0x00000003ff0c7424 */ /* 0x000fe400078e00ff */
[----:B------:R-:W-:-:S07]  /*34d20*/  IMAD.MOV.U32 R2, RZ, RZ, R14 ;  /* 0x000000ffff027224 */ /* 0x000fce00078e000e */
[----:B------:R-:W-:Y:S05]  /*34d30*/  WARPSYNC.COLLECTIVE R15, `(.L_x_980) ;  /* 0x000000000f087348 */ /* 0x000fea0003c00000 */
[----:B------:R0:W1:Y:S02]  /*34d40*/  SHFL.IDX P6, R14, R13, R12, R11 ;  /* 0x0000000c0d0e7389 */ /* 0x00006400000c000b */
[----:B01----:R-:W-:Y:S01]  /*34d50*/  ENDCOLLECTIVE ;  /* 0x000000000000791b */ /* 0x003fe20003800000 */
.L_x_980:
[----:B------:R-:W-:-:S05]  /*34d60*/  IADD3 R2, P1, R36, R2, RZ ;  /* 0x0000000224027210 */ /* 0x000fca0007f3e0ff */
[----:B------:R-:W-:Y:S01]  /*34d70*/  IMAD.X R3, RZ, RZ, R3, P1 ;  /* 0x000000ffff037224 */ /* 0x000fe200008e0603 */
[C---:B------:R-:W-:Y:S01]  /*34d80*/  ISETP.LT.OR P1, PT, R9.reuse, 0x41, P3 ;  /* 0x000000410900780c */ /* 0x040fe20001f21670 */
[----:B------:R-:W-:Y:S02]  /*34d90*/  IMAD.MOV.U32 R13, RZ, RZ, R10 ;  /* 0x000000ffff0d7224 */ /* 0x000fe400078e000a */
[----:B------:R0:W5:Y:S10]  /*34da0*/  LDL.LU R10, [R1+0x8] ;  /* 0x00000800010a7983 */ /* 0x0001740000300800 */
[----:B------:R-:W-:Y:S01]  /*34db0*/  @!PT LDS RZ, [RZ] ;  /* 0x00000000fffff984 */ /* 0x000fe20000000800 */
[----:B------:R-:W-:Y:S01]  /*34dc0*/  @!PT LDS RZ, [RZ] ;  /* 0x00000000fffff984 */ /* 0x000fe20000000800 */
[----:B------:R-:W-:Y:S01]  /*34dd0*/  @!PT LDS RZ, [RZ] ;  /* 0x00000000fffff984 */ /* 0x000fe20000000800 */
[----:B------:R0:W-:Y:S01]  /*34de0*/  LDGSTS.E.BYPASS.LTC128B.128 [R4+0x10200], desc[UR50][R2.64], !P1 ;  /* 0x1020000002047fae */ /* 0x0001e2000c901d72 */
[----:B------:R-:W-:Y:S01]  /*34df0*/  ISETP.LT.OR P1, PT, R9, 0x41, P2 ;  /* 0x000000410900780c */ /* 0x000fe20001721670 */
[----:B------:R-:W-:-:S12]  /*34e00*/  IMAD.MOV.U32 R20, RZ, RZ, R14 ;  /* 0x000000ffff147224 */ /* 0x000fd800078e000e */
[----:B0----5:R-:W-:Y:S05]  /*34e10*/  WARPSYNC.COLLECTIVE R15, `(.L_x_981) ;  /* 0x000000000f087348 */ /* 0x021fea0003c00000 */
[----:B------:R1:W2:Y:S02]  /*34e20*/  SHFL.IDX P6, R14, R13, R12, R11 ;  /* 0x0000000c0d0e7389 */ /* 0x0002a400000c000b */
[----:B012--5:R-:W-:Y:S01]  /*34e30*/  ENDCOLLECTIVE ;  /* 0x000000000000791b */ /* 0x027fe20003800000 */
.L_x_981:
[----:B------:R-:W-:Y:S01]  /*34e40*/  @!PT LDS RZ, [RZ] ;  /* 0x00000000fffff984 */ /* 0x000fe20000000800 */
[----:B------:R-:W-:Y:S01]  /*34e50*/  @!PT LDS RZ, [RZ] ;  /* 0x00000000fffff984 */ /* 0x000fe20000000800 */
[----:B------:R-:W-:Y:S01]  /*34e60*/  @!PT LDS RZ, [RZ] ;  /* 0x00000000fffff984 */ /* 0x000fe20000000800 */
[----:B------:R-:W-:Y:S01]  /*34e70*/  LDGSTS.E.BYPASS.LTC128B.128 [R4+0x12a00], desc[UR50][R2.64+0x40], !P1 ;  /* 0x12a0004002047fae */ /* 0x000fe2000c901d72 */
[----:B------:R-:W-:-:S13]  /*34e80*/  ISETP.LT.OR P1, PT, R9, 0x41, P0 ;  /* 0x000000410900780c */ /* 0x000fda0000721670 */
[----:B------:R0:W-:Y:S02]  /*34e90*/  LDGSTS.E.BYPASS.LTC128B.128 [R4+0x15200], desc[UR50][R2.64+0x80], !P1 ;  /* 0x1520008002047fae */ /* 0x0001e4000c901d72 */
[----:B0-----:R-:W-:-:S05]  /*34ea0*/  IMAD.MOV.U32 R2, RZ, RZ, R14 ;  /* 0x000000ffff027224 */ /* 0x001fca00078e000e */
[----:B------:R-:W-:-:S04]  /*34eb0*/  IADD3 R2, P1, R36, R2, RZ ;  /* 0x0000000224027210 */ /* 0x000fc80007f3e0ff */
[----:B------:R-:W-:Y:S02]  /*34ec0*/  IADD3.X R3, RZ, R20, RZ, P1, !PT ;  /* 0x00000014ff037210 */ /* 0x000fe40000ffe4ff */
[----:B------:R-:W-:Y:S01]  /*34ed0*/  ISETP.LT.OR P1, PT, R9, 0x61, P3 ;  /* 0x000000610900780c */ /* 0x000fe20001f21670 */
[----:B------:R-:W-:Y:S02]  /*34ee0*/  IMAD.MOV.U32 R13, RZ, RZ, R21 ;  /* 0x000000ffff0d7224 */ /* 0x000fe400078e0015 */
[----:B------:R-:W-:-:S10]  /*34ef0*/  IMAD.MOV.U32 R12, RZ, RZ, RZ ;  /* 0x000000ffff0c7224 */ /* 0x000fd400078e00ff */
[----:B------:R-:W-:Y:S05]  /*34f00*/  WARPSYNC.COLLECTIVE R15, `(.L_x_982) ;  /* 0x000000000f087348 */ /* 0x000fea0003c00000 */
[----:B------:R0:W1:Y:S02]  /*34f10*/  SHFL.IDX P6, R14, R13, R12, R11 ;  /* 0x0000000c0d0e7389 */ /* 0x00006400000c000b */
[----:B01----:R-:W-:Y:S01]  /*34f20*/  ENDCOLLECTIVE ;  /* 0x000000000000791b */ /* 0x003fe20003800000 */
.L_x_982:
[----:B------:R-:W-:Y:S01]  /*34f30*/  @!PT LDS RZ, [RZ] ;  /* 0x00000000fffff984 */ /* 0x000fe20000000800 */
[----:B------:R-:W-:Y:S01]  /*34f40*/  @!PT LDS RZ, [RZ] ;  /* 0x00000000fffff984 */ /* 0x000fe20000000800 */
[----:B------:R-:W-:Y:S01]  /*34f50*/  @!PT LDS RZ, [RZ] ;  /* 0x00000000fffff984 */ /* 0x000fe20000000800 */
[----:B------:R-:W-:Y:S01]  /*34f60*/  LDGSTS.E.BYPASS.LTC128B.128 [R4+0x10a00], desc[UR50][R2.64], !P1 ;  /* 0x10a0000002047fae */ /* 0x000fe2000c901d72 */
[----:B------:R-:W-:-:S13]  /*34f70*/  ISETP.LT.OR P1, PT, R9, 0x61, P2 ;  /* 0x000000610900780c */ /* 0x000fda0001721670 */
[----:B------:R-:W-:Y:S01]  /*34f80*/  LDGSTS.E.BYPASS.LTC128B.128 [R4+0x13200], desc[UR50][R2.64+0x40], !P1 ;  /* 0x1320004002047fae */ /* 0x000fe2000c901d72 */
[----:B------:R-:W-:Y:S01]  /*34f90*/  ISETP.LT.OR P1, PT, R9, 0x61, P0 ;  /* 0x000000610900780c */ /* 0x000fe20000721670 */
[----:B------:R-:W-:-:S12]  /*34fa0*/  IMAD.MOV.U32 R13, RZ, RZ, R24 ;  /* 0x000000ffff0d7224 */ /* 0x000fd800078e0018 */
[----:B------:R0:W-:Y:S02]  /*34fb0*/  LDGSTS.E.BYPASS.LTC128B.128 [R4+0x15a00], desc[UR50][R2.64+0x80], !P1 ;  /* 0x15a0008002047fae */ /* 0x0001e4000c901d72 */
[----:B0-----:R-:W-:-:S07]  /*34fc0*/  IMAD.MOV.U32 R3, RZ, RZ, R14 ;  /* 0x000000ffff037224 */ /* 0x001fce00078e000e */
[----:B------:R-:W-:Y:S05]  /*34fd0*/  WARPSYNC.COLLECTIVE R15, `(.L_x_983) ;  /* 0x000000000f087348 */ /* 0x000fea0003c00000 */
[----:B------:R0:W1:Y:S02]  /*34fe0*/  SHFL.IDX P6, R14, R13, R12, R11 ;  /* 0x0000000c0d0e7389 */ /* 0x00006400000c000b */
[----:B01----:R-:W-:Y:S01]  /*34ff0*/  ENDCOLLECTIVE ;  /* 0x000000000000791b */ /* 0x003fe20003800000 */
.L_x_983:
[C---:B------:R-:W-:Y:S02]  /*35000*/  ISETP.GE.AND P6, PT, R9.reuse, 0x81, PT ;  /* 0x000000810900780c */ /* 0x040fe40003fc6270 */
[----:B------:R-:W-:Y:S02]  /*35010*/  MOV R2, R14 ;  /* 0x0000000e00027202 */ /* 0x000fe40000000f00 */
[C---:B------:R-:W-:Y:S02]  /*35020*/  ISETP.GE.AND P5, PT, R9.reuse, 0x21, PT ;  /* 0x000000210900780c */ /* 0x040fe40003fa6270 */
[C---:B------:R-:W-:Y:S02]  /*35030*/  ISETP.GE.AND P4, PT, R9.reuse, 0x41, PT ;  /* 0x000000410900780c */ /* 0x040fe40003f86270 */
[----:B------:R-:W-:Y:S02]  /*35040*/  ISETP.GE.AND P1, PT, R9, 0x61, PT ;  /* 0x000000610900780c */ /* 0x000fe40003f26270 */
[----:B------:R-:W-:-:S04]  /*35050*/  LOP3.LUT R10, R10, 0xffffffbf, RZ, 0xc0, !PT ;  /* 0xffffffbf0a0a7812 */ /* 0x000fc800078ec0ff */
[----:B------:R-:W-:-:S05]  /*35060*/  @P6 LOP3.LUT R10, R10, 0x40, RZ, 0xfc, !PT ;  /* 0x000000400a0a6812 */ /* 0x000fca00078efcff */
[----:B------:R2:W-:Y:S01]  /*35070*/  STL [R1+0x8], R10 ;  /* 0x0000080a01007387 */ /* 0x0005e20000100800 */
[----:B------:R-:W-:Y:S05]  /*35080*/  BRA `(.L_x_984) ;  /* 0xffffff6400fc7947 */ /* 0x000fea000383ffff */
.L_x_709:
[----:B---3--:R-:W3:Y:S02]  /*35090*/  LDL R2, [R1+0x24] ;  /* 0x0000240001027983 */ /* 0x008ee40000100800 */
[----:B---3--:R3:W4:Y:S02]  /*350a0*/  SYNCS.PHASECHK.TRANS64.TRYWAIT P0, [R0+URZ+0x33440], R2 ;  /* 0x03344002000075a7 */ /* 0x008724000800017f */
[----:B----4-:R-:W-:Y:S05]  /*350b0*/  @!P0 NANOSLEEP.SYNCS 0x989680 ;  /* 0x009896800000895d */ /* 0x010fea0003900000 */
[----:B------:R-:W4:Y:S02]  /*350c0*/  @!P0 SYNCS.PHASECHK.TRANS64 P0, [R0+URZ+0x33440], R2 ;  /* 0x03344002000085a7 */ /* 0x000f24000800007f */
[----:B----4-:R-:W-:Y:S05]  /*350d0*/  @!P0 BRA `(.L_x_709) ;  /* 0xfffffffc00ec8947 */ /* 0x010fea000383ffff */
[----:B------:R-:W-:Y:S05]  /*350e0*/  BRA `(.L_x_985) ;  /* 0xffffff6800607947 */ /* 0x000fea000383ffff */
.L_x_710:
[----:B------:R-:W-:Y:S01]  /*350f0*/  BSSY B0, `(.L_x_986) ;  /* 0x0000008000007945 */ /* 0x000fe20003800000 */
[----:B------:R-:W-:Y:S02]  /*35100*/  IMAD.MOV.U32 R13, RZ, RZ, R6 ;  /* 0x000000ffff0d7224 */ /* 0x000fe400078e0006 */
[----:B------:R-:W-:Y:S02]  /*35110*/  IMAD.MOV.U32 R12, RZ, RZ, RZ ;  /* 0x000000ffff0c7224 */ /* 0x000fe400078e00ff */
[----:B------:R-:W-:Y:S02]  /*35120*/  IMAD.MOV.U32 R11, RZ, RZ, 0x1c1f ;  /* 0x00001c1fff0b7424 */ /* 0x000fe400078e00ff */
[----:B------:R-:W-:-:S07]  /*35130*/  IMAD.MOV.U32 R15, RZ, RZ, -0x1 ;  /* 0xffffffffff0f7424 */ /* 0x000fce00078e00ff */
[----:B-1---5:R-:W-:Y:S05]  /*35140*/  WARPSYNC.COLLECTIVE R15, `(.L_x_987) ;  /* 0x000000000f087348 */ /* 0x022fea0003c00000 */
[----:B------:R0:W2:Y:S02]  /*35150*/  SHFL.IDX P6, R14, R13, R12, R11 ;  /* 0x0000000c0d0e7389 */ /* 0x0000a400000c000b */
[----:B012--5:R-:W-:Y:S01]  /*35160*/  ENDCOLLECTIVE ;  /* 0x000000000000791b */ /* 0x027fe20003800000 */
.L_x_987:
[----:B------:R-:W-:Y:S05]  /*35170*/  BSYNC B0 ;  /* 0x0000000000007941 */ /* 0x000fea0003800000 */
.L_x_986:
[----:B------:R-:W-:Y:S01]  /*35180*/  IMAD.MOV.U32 R13, RZ, RZ, R5 ;  /* 0x000000ffff0d7224 */ /* 0x000fe200078e0005 */
[----:B------:R-:W-:Y:S01]  /*35190*/  MOV R2, R14 ;  /* 0x0000000e00027202 */ /* 0x000fe20000000f00 */
[----:B------:R-:W-:Y:S01]  /*351a0*/  IMAD.MOV.U32 R12, RZ, RZ, RZ ;  /* 0x000000ffff0c7224 */ /* 0x000fe200078e00ff */
[----:B------:R-:W0:Y:S01]  /*351b0*/  LDC R21, c[0x0][0x2f4] ;  /* 0x0000bd00ff157b82 */ /* 0x000e220000000800 */
[----:B------:R-:W-:Y:S01]  /*351c0*/  IMAD.MOV.U32 R11, RZ, RZ, 0x1c1f ;  /* 0x00001c1fff0b7424 */ /* 0x000fe200078e00ff */
[C---:B------:R-:W-:Y:S01]  /*351d0*/  LOP3.LUT R25, R36.reuse, 0x40, RZ, 0xfc, !PT ;  /* 0x0000004024197812 */ /* 0x040fe200078efcff */
[----:B------:R-:W-:Y:S01]  /*351e0*/  IMAD.MOV.U32 R15, RZ, RZ, -0x1 ;  /* 0xffffffffff0f7424 */ /* 0x000fe200078e00ff */
[----:B------:R-:W-:-:S07]  /*351f0*/  LOP3.LUT R24, R36, 0x80, RZ, 0xfc, !PT ;  /* 0x0000008024187812 */ /* 0x000fce00078efcff */
[----:B0-----:R-:W-:Y:S05]  /*35200*/  WARPSYNC.COLLECTIVE R15, `(.L_x_988) ;  /* 0x000000000f087348 */ /* 0x001fea0003c00000 */
[----:B------:R1:W2:Y:S02]  /*35210*/  SHFL.IDX P6, R14, R13, R12, R11 ;  /* 0x0000000c0d0e7389 */ /* 0x0002a400000c000b */
[----:B012---:R-:W-:Y:S01]  /*35220*/  ENDCOLLECTIVE ;  /* 0x000000000000791b */ /* 0x007fe20003800000 */
.L_x_988:
[----:B------:R-:W-:Y:S01]  /*35230*/  IMAD.MOV.U32 R13, RZ, RZ, R6 ;  /* 0x000000ffff0d7224 */ /* 0x000fe200078e0006 */
[-C--:B------:R-:W-:Y:S01]  /*35240*/  ISETP.GE.AND P3, PT, R25, R21.reuse, PT ;  /* 0x000000151900720c */ /* 0x080fe20003f66270 */
[----:B------:R-:W-:Y:S01]  /*35250*/  IMAD.MOV.U32 R12, RZ, RZ, 0x1 ;  /* 0x00000001ff0c7424 */ /* 0x000fe200078e00ff */
[----:B------:R-:W-:Y:S02]  /*35260*/  ISETP.GE.AND P2, PT, R24, R21, PT ;  /* 0x000000151800720c */ /* 0x000fe40003f46270 */
[----:B------:R-:W-:Y:S02]  /*35270*/  LOP3.LUT P6, RZ, R20, 0x20, RZ, 0xc0, !PT ;  /* 0x0000002014ff7812 */ /* 0x000fe400078cc0ff */
[----:B------:R-:W-:-:S11]  /*35280*/  MOV R3, R14 ;  /* 0x0000000e00037202 */ /* 0x000fd60000000f00 */
        /* <DEDUP_REMOVED lines=15> */
.L_x_989:
[----:B------:R-:W-:Y:S01]  /*35380*/  MOV R13, R5 ;  /* 0x00000005000d7202 */ /* 0x000fe20000000f00 */
[----:B------:R-:W-:-:S07]  /*35390*/  IMAD.MOV.U32 R2, RZ, RZ, R14 ;  /* 0x000000ffff027224 */ /* 0x000fce00078e000e */
[----:B------:R-:W-:Y:S05]  /*353a0*/  WARPSYNC.COLLECTIVE R15, `(.L_x_990) ;  /* 0x000000000f087348 */ /* 0x000fea0003c00000 */
[----:B------:R0:W1:Y:S02]  /*353b0*/  SHFL.IDX P6, R14, R13, R12, R11 ;  /* 0x0000000c0d0e7389 */ /* 0x00006400000c000b */
[----:B01----:R-:W-:Y:S01]  /*353c0*/  ENDCOLLECTIVE ;  /* 0x000000000000791b */ /* 0x003fe20003800000 */
.L_x_990:
        /* <DEDUP_REMOVED lines=16> */
.L_x_991:
[----:B------:R-:W-:Y:S01]  /*354d0*/  @!PT LDS RZ, [RZ] ;  /* 0x00000000fffff984 */ /* 0x000fe20000000800 */
[----:B------:R-:W-:Y:S01]  /*354e0*/  @!PT LDS RZ, [RZ] ;  /* 0x00000000fffff984 */ /* 0x000fe20000000800 */
[----:B------:R-:W-:Y:S01]  /*354f0*/  @!PT LDS RZ, [RZ] ;  /* 0x00000000fffff984 */ /* 0x000fe20000000800 */
[----:B------:R-:W-:Y:S04]  /*35500*/  @P5 LDGSTS.E.BYPASS.LTC128B.128 [R4+0x27200], desc[UR50][R2.64+0x40], !P3 ;  /* 0x2720004002045fae */ /* 0x000fe8000d901d72 */
[----:B------:R0:W-:Y:S01]  /*35510*/  @P5 LDGSTS.E.BYPASS.LTC128B.128 [R4+0x29a00], desc[UR50][R2.64+0x80], !P2 ;  /* 0x29a0008002045fae */ /* 0x0001e2000d101d72 */
[----:B------:R-:W-:Y:S01]  /*35520*/  ISETP.GE.AND P5, PT, R36, R21, PT ;  /* 0x000000152400720c */ /* 0x000fe20003fa6270 */
[----:B------:R-:W-:Y:S01]  /*35530*/  IMAD.MOV.U32 R13, RZ, RZ, R5 ;  /* 0x000000ffff0d7224 */ /* 0x000fe200078e0005 */
[----:B0-----:R-:W-:-:S11]  /*35540*/  MOV R2, R14 ;  /* 0x0000000e00027202 */ /* 0x001fd60000000f00 */
[----:B------:R-:W-:Y:S05]  /*35550*/  WARPSYNC.COLLECTIVE R15, `(.L_x_992) ;  /* 0x000000000f087348 */ /* 0x000fea0003c00000 */
[----:B------:R0:W1:Y:S02]  /*35560*/  SHFL.IDX P6, R14, R13, R12, R11 ;  /* 0x0000000c0d0e7389 */ /* 0x00006400000c000b */
[----:B01----:R-:W-:Y:S01]  /*35570*/  ENDCOLLECTIVE ;  /* 0x000000000000791b */ /* 0x003fe20003800000 */
.L_x_992:
[----:B------:R-:W-:Y:S01]  /*35580*/  IMAD.MOV.U32 R13, RZ, RZ, R6 ;  /* 0x000000ffff0d7224 */ /* 0x000fe200078e0006 */
[----:B------:R-:W-:Y:S01]  /*35590*/  MOV R12, 0x3 ;  /* 0x00000003000c7802 */ /* 0x000fe20000000f00 */
[----:B------:R-:W-:-:S07]  /*355a0*/  IMAD.MOV.U32 R3, RZ, RZ, R14 ;  /* 0x000000ffff037224 */ /* 0x000fce00078e000e */
[----:B------:R-:W-:Y:S05]  /*355b0*/  WARPSYNC.COLLECTIVE R15, `(.L_x_993) ;  /* 0x000000000f087348 */ /* 0x000fea0003c00000 */
[----:B------:R0:W1:Y:S02]  /*355c0*/  SHFL.IDX P6, R14, R13, R12, R11 ;  /* 0x0000000c0d0e7389 */ /* 0x00006400000c000b */
[----:B01----:R-:W-:Y:S01]  /*355d0*/  ENDCOLLECTIVE ;  /* 0x000000000000791b */ /* 0x003fe20003800000 */
.L_x_993:
        /* <DEDUP_REMOVED lines=10> */
.L_x_994:
[----:B------:R-:W-:Y:S01]  /*35680*/  @!PT LDS RZ, [RZ] ;  /* 0x00000000fffff984 */ /* 0x000fe20000000800 */
[----:B------:R-:W-:Y:S01]  /*35690*/  @!PT LDS RZ, [RZ] ;  /* 0x00000000fffff984 */ /* 0x000fe20000000800 */
[----:B------:R-:W-:Y:S01]  /*356a0*/  @!PT LDS RZ, [RZ] ;  /* 0x00000000fffff984 */ /* 0x000fe20000000800 */
[----:B------:R0:W-:Y:S04]  /*356b0*/  @P4 LDGSTS.E.BYPASS.LTC128B.128 [R4+0x25200], desc[UR50][R2.64], !P5 ;  /* 0x2520000002044fae */ /* 0x0001e8000e901d72 */
[----:B------:R0:W-:Y:S04]  /*356c0*/  @P4 LDGSTS.E.BYPASS.LTC128B.128 [R4+0x27a00], desc[UR50][R2.64+0x40], !P3 ;  /* 0x27a0004002044fae */ /* 0x0001e8000d901d72 */
[----:B------:R0:W-:Y:S01]  /*356d0*/  @P4 LDGSTS.E.BYPASS.LTC128B.128 [R4+0x2a200], desc[UR50][R2.64+0x80], !P2 ;  /* 0x2a20008002044fae */ /* 0x0001e2000d101d72 */
[----:B------:R-:W-:Y:S01]  /*356e0*/  MOV R13, R7 ;  /* 0x00000007000d7202 */ /* 0x000fe20000000f00 */
[----:B------:R-:W-:-:S02]  /*356f0*/  IMAD.MOV.U32 R12, RZ, RZ, RZ ;  /* 0x000000ffff0c7224 */ /* 0x000fc400078e00ff */
[----:B------:R-:W-:-:S07]  /*35700*/  IMAD.MOV.U32 R5, RZ, RZ, R14 ;  /* 0x000000ffff057224 */ /* 0x000fce00078e000e */
[----:B0-----:R-:W-:Y:S05]  /*35710*/  WARPSYNC.COLLECTIVE R15, `(.L_x_995) ;  /* 0x000000000f087348 */ /* 0x001fea0003c00000 */
[----:B------:R1:W2:Y:S02]  /*35720*/  SHFL.IDX P6, R14, R13, R12, R11 ;  /* 0x0000000c0d0e7389 */ /* 0x0002a400000c000b */
[----:B012---:R-:W-:Y:S01]  /*35730*/  ENDCOLLECTIVE ;  /* 0x000000000000791b */ /* 0x007fe20003800000 */
.L_x_995:
[----:B------:R-:W-:-:S05]  /*35740*/  @P1 IADD3 R2, P0, R36, R5, RZ ;  /* 0x0000000524021210 */ /* 0x000fca0007f1e0ff */
[----:B------:R-:W-:-:S05]  /*35750*/  @P1 IMAD.X R3, RZ, RZ, R6, P0 ;  /* 0x000000ffff031224 */ /* 0x000fca00000e0606 */
        /* <DEDUP_REMOVED lines=11> */
.L_x_996:
[----:B------:R-:W-:Y:S01]  /*35810*/  IMAD.MOV.U32 R2, RZ, RZ, R14 ;  /* 0x000000ffff027224 */ /* 0x000fe200078e000e */
[----:B------:R-:W-:Y:S06]  /*35820*/  BRA `(.L_x_997) ;  /* 0xffffff6400d87947 */ /* 0x000fec000383ffff */
.L_x_717:
[----:B------:R-:W-:Y:S01]  /*35830*/  MOV R13, R4 ;  /* 0x00000004000d7202 */ /* 0x000fe20000000f00 */
[----:B------:R-:W-:Y:S02]  /*35840*/  IMAD.MOV.U32 R12, RZ, RZ, RZ ;  /* 0x000000ffff0c7224 */ /* 0x000fe400078e00ff */
[----:B------:R-:W-:Y:S02]  /*35850*/  IMAD.MOV.U32 R11, RZ, RZ, 0x1c1f ;  /* 0x00001c1fff0b7424 */ /* 0x000fe400078e00ff */
[----:B------:R-:W-:Y:S02]  /*35860*/  IMAD.MOV.U32 R15, RZ, RZ, -0x1 ;  /* 0xffffffffff0f7424 */ /* 0x000fe400078e00ff */
[----:B-----5:R-:W-:Y:S02]  /*35870*/  IMAD R5, R20, R7, RZ ;  /* 0x0000000714057224 */ /* 0x020fe400078e02ff */
[----:B------:R-:W-:-:S07]  /*35880*/  IMAD.IADD R17, R9, 0x1, R17 ;  /* 0x0000000109117824 */ /* 0x000fce00078e0211 */
[----:B------:R-:W-:Y:S05]  /*35890*/  WARPSYNC.COLLECTIVE R15, `(.L_x_998) ;  /* 0x000000000f087348 */ /* 0x000fea0003c00000 */
[----:B------:R0:W1:Y:S02]  /*358a0*/  SHFL.IDX P6, R14, R13, R12, R11 ;  /* 0x0000000c0d0e7389 */ /* 0x00006400000c000b */
[----:B01----:R-:W-:Y:S01]  /*358b0*/  ENDCOLLECTIVE ;  /* 0x000000000000791b */ /* 0x003fe20003800000 */
.L_x_998:
[----:B------:R-:W-:Y:S02]  /*358c0*/  ISETP.GE.AND P1, PT, R17, R5, PT ;  /* 0x000000051100720c */ /* 0x000fe40003f26270 */
[----:B------:R-:W-:Y:S01]  /*358d0*/  MOV R13, R0 ;  /* 0x00000000000d7202 */ /* 0x000fe20000000f00 */
[----:B------:R-:W-:-:S10]  /*358e0*/  IMAD.MOV.U32 R2, RZ, RZ, R14 ;  /* 0x000000ffff027224 */ /* 0x000fd400078e000e */
[----:B------:R-:W-:Y:S05]  /*358f0*/  WARPSYNC.COLLECTIVE R15, `(.L_x_999) ;  /* 0x000000000f087348 */ /* 0x000fea0003c00000 */
[----:B------:R0:W1:Y:S02]  /*35900*/  SHFL.IDX P6, R14, R13, R12, R11 ;  /* 0x0000000c0d0e7389 */ /* 0x00006400000c000b */
[----:B01----:R-:W-:Y:S01]  /*35910*/  ENDCOLLECTIVE ;  /* 0x000000000000791b */ /* 0x003fe20003800000 */
.L_x_999:
[----:B------:R-:W-:Y:S02]  /*35920*/  IMAD.MOV.U32 R13, RZ, RZ, R4 ;  /* 0x000000ffff0d7224 */ /* 0x000fe400078e0004 */
[----:B------:R-:W-:Y:S02]  /*35930*/  IMAD.MOV.U32 R12, RZ, RZ, 0x1 ;  /* 0x00000001ff0c7424 */ /* 0x000fe400078e00ff */
[----:B------:R-:W-:-:S07]  /*35940*/  IMAD.MOV.U32 R3, RZ, RZ, R14 ;  /* 0x000000ffff037224 */ /* 0x000fce00078e000e */
[----:B------:R-:W-:Y:S05]  /*35950*/  WARPSYNC.COLLECTIVE R15, `(.L_x_1000) ;  /* 0x000000000f087348 */ /* 0x000fea0003c00000 */
[----:B------:R0:W1:Y:S02]  /*35960*/  SHFL.IDX P6, R14, R13, R12, R11 ;  /* 0x0000000c0d0e7389 */ /* 0x00006400000c000b */
[----:B01----:R-:W-:Y:S01]  /*35970*/  ENDCOLLECTIVE ;  /* 0x000000000000791b */ /* 0x003fe20003800000 */
.L_x_1000:
[----:B------:R-:W-:-:S05]  /*35980*/  @!P1 IADD3 R6, P4, R36, R3, RZ ;  /* 0x0000000324069210 */ /* 0x000fca0007f9e0ff */
[----:B------:R-:W-:Y:S02]  /*35990*/  @!P1 IMAD.X R3, RZ, RZ, R2, P4 ;  /* 0x000000ffff039224 */ /* 0x000fe400020e0602 */
[----:B------:R-:W-:Y:S01]  /*359a0*/  @!P1 IMAD.MOV.U32 R2, RZ, RZ, R6 ;  /* 0x000000ffff029224 */ /* 0x000fe200078e0006 */
[----:B------:R-:W-:Y:S01]  /*359b0*/  IADD3 R6, R17, 0x20, RZ ;  /* 0x0000002011067810 */ /* 0x000fe20007ffe0ff */
[----:B------:R-:W-:-:S03]  /*359c0*/  IMAD.MOV.U32 R13, RZ, RZ, R0 ;  /* 0x000000ffff0d7224 */ /* 0x000fc600078e0000 */
[----:B------:R-:W-:Y:S01]  /*359d0*/  @!PT LDS RZ, [RZ] ;  /* 0x00000000fffff984 */ /* 0x000fe20000000800 */
[----:B------:R-:W-:Y:S01]  /*359e0*/  @!PT LDS RZ, [RZ] ;  /* 0x00000000fffff984 */ /* 0x000fe20000000800 */
[----:B------:R-:W-:Y:S01]  /*359f0*/  @!PT LDS RZ, [RZ] ;  /* 0x00000000fffff984 */ /* 0x000fe20000000800 */
[----:B------:R-:W-:Y:S04]  /*35a00*/  @!P1 LDGSTS.E.BYPASS.LTC128B.128 [R8+0x1e200], desc[UR50][R2.64], !P3 ;  /* 0x1e20000002089fae */ /* 0x000fe8000d901d72 */
[----:B------:R-:W-:Y:S04]  /*35a10*/  @!P1 LDGSTS.E.BYPASS.LTC128B.128 [R8+0x20200], desc[UR50][R2.64+0x40], !P2 ;  /* 0x2020004002089fae */ /* 0x000fe8000d101d72 */
[----:B------:R0:W-:Y:S01]  /*35a20*/  @!P1 LDGSTS.E.BYPASS.LTC128B.128 [R8+0x22200], desc[UR50][R2.64+0x80], !P0 ;  /* 0x2220008002089fae */ /* 0x0001e2000c101d72 */
[----:B------:R-:W-:Y:S01]  /*35a30*/  ISETP.GE.AND P1, PT, R6, R5, PT ;  /* 0x000000050600720c */ /* 0x000fe20003f26270 */
[----:B0-----:R-:W-:-:S12]  /*35a40*/  IMAD.MOV.U32 R2, RZ, RZ, R14 ;  /* 0x000000ffff027224 */ /* 0x001fd800078e000e */
[----:B------:R-:W-:Y:S05]  /*35a50*/  WARPSYNC.COLLECTIVE R15, `(.L_x_1001) ;  /* 0x000000000f087348 */ /* 0x000fea0003c00000 */
[----:B------:R0:W1:Y:S02]  /*35a60*/  SHFL.IDX P6, R14, R13, R12, R11 ;  /* 0x0000000c0d0e7389 */ /* 0x00006400000c000b */
[----:B01----:R-:W-:Y:S01]  /*35a70*/  ENDCOLLECTIVE ;  /* 0x000000000000791b */ /* 0x003fe20003800000 */
.L_x_1001:
[----:B------:R-:W-:Y:S01]  /*35a80*/  IMAD.MOV.U32 R13, RZ, RZ, R4 ;  /* 0x000000ffff0d7224 */ /* 0x000fe200078e0004 */
[----:B------:R-:W-:Y:S02]  /*35a90*/  MOV R12, 0x2 ;  /* 0x00000002000c7802 */ /* 0x000fe40000000f00 */
[----:B------:R-:W-:-:S13]  /*35aa0*/  @!P1 IADD3 R6, P4, R36, R14, RZ ;  /* 0x0000000e24069210 */ /* 0x000fda0007f9e0ff */
[----:B------:R-:W-:Y:S05]  /*35ab0*/  WARPSYNC.COLLECTIVE R15, `(.L_x_1002) ;  /* 0x000000000f087348 */ /* 0x000fea0003c00000 */
[----:B------:R0:W1:Y:S02]  /*35ac0*/  SHFL.IDX P6, R14, R13, R12, R11 ;  /* 0x0000000c0d0e7389 */ /* 0x00006400000c000b */
[----:B01----:R-:W-:Y:S01]  /*35ad0*/  ENDCOLLECTIVE ;  /* 0x000000000000791b */ /* 0x003fe20003800000 */
.L_x_1002:
[----:B------:R-:W-:Y:S01]  /*35ae0*/  @!P1 IADD3.X R7, RZ, R2, RZ, P4, !PT ;  /* 0x00000002ff079210 */ /* 0x000fe200027fe4ff */
[----:B------:R-:W-:Y:S02]  /*35af0*/  @!P1 IMAD.MOV.U32 R2, RZ, RZ, R6 ;  /* 0x000000ffff029224 */ /* 0x000fe400078e0006 */
[----:B------:R-:W-:Y:S02]  /*35b00*/  VIADD R6, R17, 0x40 ;  /* 0x0000004011067836 */ /* 0x000fe40000000000 */
[----:B------:R-:W-:-:S05]  /*35b10*/  @!P1 IMAD.MOV.U32 R3, RZ, RZ, R7 ;  /* 0x000000ffff039224 */ /* 0x000fca00078e0007 */
[----:B------:R-:W-:Y:S01]  /*35b20*/  @!PT LDS RZ, [RZ] ;  /* 0x00000000fffff984 */ /* 0x000fe20000000800 */
[----:B------:R-:W-:Y:S01]  /*35b30*/  @!PT LDS RZ, [RZ] ;  /* 0x00000000fffff984 */ /* 0x000fe20000000800 */
[----:B------:R-:W-:Y:S01]  /*35b40*/  @!PT LDS RZ, [RZ] ;  /* 0x00000000fffff984 */ /* 0x000fe20000000800 */
[----:B------:R-:W-:Y:S01]  /*35b50*/  @!P1 LDGSTS.E.BYPASS.LTC128B.128 [R8+0x1ea00], desc[UR50][R2.64], !P3 ;  /* 0x1ea0000002089fae */ /* 0x000fe2000d901d72 */
[----:B------:R-:W-:-:S03]  /*35b60*/  IMAD.MOV.U32 R13, RZ, RZ, R0 ;  /* 0x000000ffff0d7224 */ /* 0x000fc600078e0000 */
[----:B------:R-:W-:Y:S04]  /*35b70*/  @!P1 LDGSTS.E.BYPASS.LTC128B.128 [R8+0x20a00], desc[UR50][R2.64+0x40], !P2 ;  /* 0x20a0004002089fae */ /* 0x000fe8000d101d72 */
[----:B------:R0:W-:Y:S01]  /*35b80*/  @!P1 LDGSTS.E.BYPASS.LTC128B.128 [R8+0x22a00], desc[UR50][R2.64+0x80], !P0 ;  /* 0x22a0008002089fae */ /* 0x0001e2000c101d72 */
[----:B------:R-:W-:Y:S01]  /*35b90*/  ISETP.GE.AND P1, PT, R6, R5, PT ;  /* 0x000000050600720c */ /* 0x000fe20003f26270 */
[----:B0-----:R-:W-:-:S12]  /*35ba0*/  IMAD.MOV.U32 R2, RZ, RZ, R14 ;  /* 0x000000ffff027224 */ /* 0x001fd800078e000e */
[----:B------:R-:W-:Y:S05]  /*35bb0*/  WARPSYNC.COLLECTIVE R15, `(.L_x_1003) ;  /* 0x000000000f087348 */ /* 0x000fea0003c00000 */
[----:B------:R0:W1:Y:S02]  /*35bc0*/  SHFL.IDX P6, R14, R13, R12, R11 ;  /* 0x0000000c0d0e7389 */ /* 0x00006400000c000b */
[----:B01----:R-:W-:Y:S01]  /*35bd0*/  ENDCOLLECTIVE ;  /* 0x000000000000791b */ /* 0x003fe20003800000 */
.L_x_1003:
[----:B------:R-:W-:Y:S02]  /*35be0*/  IMAD.MOV.U32 R13, RZ, RZ, R4 ;  /* 0x000000ffff0d7224 */ /* 0x000fe400078e0004 */
[----:B------:R-:W-:Y:S01]  /*35bf0*/  IMAD.MOV.U32 R12, RZ, RZ, 0x3 ;  /* 0x00000003ff0c7424 */ /* 0x000fe200078e00ff */
[----:B------:R-:W-:-:S13]  /*35c00*/  @!P1 IADD3 R6, P4, R36, R14, RZ ;  /* 0x0000000e24069210 */ /* 0x000fda0007f9e0ff */
[----:B------:R-:W-:Y:S05]  /*35c10*/  WARPSYNC.COLLECTIVE R15, `(.L_x_1004) ;  /* 0x000000000f087348 */ /* 0x000fea0003c00000 */
[----:B------:R0:W1:Y:S02]  /*35c20*/  SHFL.IDX P6, R14, R13, R12, R11 ;  /* 0x0000000c0d0e7389 */ /* 0x00006400000c000b */
[----:B01----:R-:W-:Y:S01]  /*35c30*/  ENDCOLLECTIVE ;  /* 0x000000000000791b */ /* 0x003fe20003800000 */
.L_x_1004:
[----:B------:R-:W-:Y:S02]  /*35c40*/  @!P1 IMAD.X R7, RZ, RZ, R2, P4 ;  /* 0x000000ffff079224 */ /* 0x000fe400020e0602 */
[----:B------:R-:W-:-:S03]  /*35c50*/  @!P1 IMAD.MOV.U32 R2, RZ, RZ, R6 ;  /* 0x000000ffff029224 */ /* 0x000fc600078e0006 */
[----:B------:R-:W-:-:S05]  /*35c60*/  @!P1 MOV R3, R7 ;  /* 0x0000000700039202 */ /* 0x000fca0000000f00 */
[----:B------:R-:W-:Y:S01]  /*35c70*/  @!PT LDS RZ, [RZ] ;  /* 0x00000000fffff984 */ /* 0x000fe20000000800 */
[----:B------:R-:W-:Y:S01]  /*35c80*/  @!PT LDS RZ, [RZ] ;  /* 0x00000000fffff984 */ /* 0x000fe20000000800 */
[----:B------:R-:W-:Y:S01]  /*35c90*/  @!PT LDS RZ, [RZ] ;  /* 0x00000000fffff984 */ /* 0x000fe20000000800 */
[----:B------:R0:W-:Y:S01]  /*35ca0*/  @!P1 LDGSTS.E.BYPASS.LTC128B.128 [R8+0x1f200], desc[UR50][R2.64], !P3 ;  /* 0x1f20000002089fae */ /* 0x0001e2000d901d72 */
[----:B------:R-:W-:-:S03]  /*35cb0*/  IMAD.MOV.U32 R13, RZ, RZ, R0 ;  /* 0x000000ffff0d7224 */ /* 0x000fc600078e0000 */
[----:B------:R0:W-:Y:S04]  /*35cc0*/  @!P1 LDGSTS.E.BYPASS.LTC128B.128 [R8+0x21200], desc[UR50][R2.64+0x40], !P2 ;  /* 0x2120004002089fae */ /* 0x0001e8000d101d72 */
[----:B------:R0:W-:Y:S01]  /*35cd0*/  @!P1 LDGSTS.E.BYPASS.LTC128B.128 [R8+0x23200], desc[UR50][R2.64+0x80], !P0 ;  /* 0x2320008002089fae */ /* 0x0001e2000c101d72 */
[----:B------:R-:W-:-:S07]  /*35ce0*/  IMAD.MOV.U32 R4, RZ, RZ, R14 ;  /* 0x000000ffff047224 */ /* 0x000fce00078e000e */
[----:B0-----:R-:W-:Y:S05]  /*35cf0*/  WARPSYNC.COLLECTIVE R15, `(.L_x_1005) ;  /* 0x000000000f087348 */ /* 0x001fea0003c00000 */
[----:B------:R1:W2:Y:S02]  /*35d00*/  SHFL.IDX P6, R14, R13, R12, R11 ;  /* 0x0000000c0d0e7389 */ /* 0x0002a400000c000b */
[----:B012---:R-:W-:Y:S01]  /*35d10*/  ENDCOLLECTIVE ;  /* 0x000000000000791b */ /* 0x007fe20003800000 */
.L_x_1005:
[----:B------:R-:W-:Y:S05]  /*35d20*/  BRA `(.L_x_1006) ;  /* 0xffffff6c00047947 */ /* 0x000fea000383ffff */
.L_x_722:
[----:B0-----:R0:W1:Y:S02]  /*35d30*/  SYNCS.PHASECHK.TRANS64.TRYWAIT P0, [R22+URZ+0x33420], R3 ;  /* 0x03342003160075a7 */ /* 0x001064000800017f */
[----:B-1----:R-:W-:Y:S05]  /*35d40*/  @!P0 NANOSLEEP.SYNCS 0x989680 ;  /* 0x009896800000895d */ /* 0x002fea0003900000 */
[----:B------:R-:W1:Y:S02]  /*35d50*/  @!P0 SYNCS.PHASECHK.TRANS64 P0, [R22+URZ+0x33420], R3 ;  /* 0x03342003160085a7 */ /* 0x000e64000800007f */
[----:B-1----:R-:W-:Y:S05]  /*35d60*/  @!P0 BRA `(.L_x_722) ;  /* 0xfffffffc00f08947 */ /* 0x002fea000383ffff */
[----:B------:R-:W-:Y:S05]  /*35d70*/  BRA `(.L_x_1007) ;  /* 0xffffff6c00787947 */ /* 0x000fea000383ffff */
.L_x_726:
[----:B0-----:R0:W1:Y:S02]  /*35d80*/  SYNCS.PHASECHK.TRANS64.TRYWAIT P0, [R4+URZ+0x33480], R28 ;  /* 0x0334801c040075a7 */ /* 0x001064000800017f */
[----:B-1----:R-:W-:Y:S05]  /*35d90*/  @!P0 NANOSLEEP.SYNCS 0x989680 ;  /* 0x009896800000895d */ /* 0x002fea0003900000 */
[----:B------:R-:W1:Y:S02]  /*35da0*/  @!P0 SYNCS.PHASECHK.TRANS64 P0, [R4+URZ+0x33480], R28 ;  /* 0x0334801c040085a7 */ /* 0x000e64000800007f */
[----:B-1----:R-:W-:Y:S05]  /*35db0*/  @!P0 BRA `(.L_x_726) ;  /* 0xfffffffc00f08947 */ /* 0x002fea000383ffff */
[----:B------:R-:W-:Y:S05]  /*35dc0*/  BRA `(.L_x_1008) ;  /* 0xffffff7000987947 */ /* 0x000fea000383ffff */
.L_x_727:
        /* <DEDUP_REMOVED lines=8> */
.L_x_1010:
[----:B------:R-:W-:Y:S05]  /*35e50*/  BSYNC B0 ;  /* 0x0000000000007941 */ /* 0x000fea0003800000 */
.L_x_1009:
[----:B------:R-:W-:Y:S01]  /*35e60*/  MOV R13, R9 ;  /* 0x00000009000d7202 */ /* 0x000fe20000000f00 */
[----:B------:R-:W-:Y:S02]  /*35e70*/  IMAD.MOV.U32 R12, RZ, RZ, RZ ;  /* 0x000000ffff0c7224 */ /* 0x000fe400078e00ff */
[----:B------:R-:W-:Y:S02]  /*35e80*/  IMAD.MOV.U32 R11, RZ, RZ, 0x1c1f ;  /* 0x00001c1fff0b7424 */ /* 0x000fe400078e00ff */
[----:B------:R-:W-:Y:S02]  /*35e90*/  IMAD.MOV.U32 R15, RZ, RZ, -0x1 ;  /* 0xffffffffff0f7424 */ /* 0x000fe400078e00ff */
[----:B------:R-:W-:-:S07]  /*35ea0*/  IMAD.MOV.U32 R0, RZ, RZ, R14 ;  /* 0x000000ffff007224 */ /* 0x000fce00078e000e */
[----:B------:R-:W-:Y:S05]  /*35eb0*/  WARPSYNC.COLLECTIVE R15, `(.L_x_1011) ;  /* 0x000000000f087348 */ /* 0x000fea0003c00000 */
[----:B------:R0:W1:Y:S02]  /*35ec0*/  SHFL.IDX P6, R14, R13, R12, R11 ;  /* 0x0000000c0d0e7389 */ /* 0x00006400000c000b */
[----:B01----:R-:W-:Y:S01]  /*35ed0*/  ENDCOLLECTIVE ;  /* 0x000000000000791b */ /* 0x003fe20003800000 */
.L_x_1011:
[----:B------:R-:W-:Y:S02]  /*35ee0*/  IMAD.MOV.U32 R13, RZ, RZ, R10 ;  /* 0x000000ffff0d7224 */ /* 0x000fe400078e000a */
[----:B------:R-:W-:Y:S02]  /*35ef0*/  IMAD.MOV.U32 R12, RZ, RZ, 0x1 ;  /* 0x00000001ff0c7424 */ /* 0x000fe400078e00ff */
[----:B------:R-:W-:-:S07]  /*35f00*/  IMAD.MOV.U32 R2, RZ, RZ, R14 ;  /* 0x000000ffff027224 */ /* 0x000fce00078e000e */
[----:B------:R-:W-:Y:S05]  /*35f10*/  WARPSYNC.COLLECTIVE R15, `(.L_x_1012) ;  /* 0x000000000f087348 */ /* 0x000fea0003c00000 */
[----:B------:R0:W1:Y:S02]  /*35f20*/  SHFL.IDX P6, R14, R13, R12, R11 ;  /* 0x0000000c0d0e7389 */ /* 0x00006400000c000b */
[----:B01----:R-:W-:Y:S01]  /*35f30*/  ENDCOLLECTIVE ;  /* 0x000000000000791b */ /* 0x003fe20003800000 */
.L_x_1012:
[----:B------:R-:W-:-:S04]  /*35f40*/  IADD3 R2, P0, R36, R2, RZ ;  /* 0x0000000224027210 */ /* 0x000fc80007f1e0ff */
[----:B------:R-:W-:Y:S01]  /*35f50*/  IADD3.X R3, RZ, R0, RZ, P0, !PT ;  /* 0x00000000ff037210 */ /* 0x000fe200007fe4ff */
[----:B------:R-:W-:-:S05]  /*35f60*/  IMAD.IADD R0, R22, 0x1, R34 ;  /* 0x0000000116007824 */ /* 0x000fca00078e0222 */
[----:B------:R-:W-:Y:S01]  /*35f70*/  @!PT LDS RZ, [RZ] ;  /* 0x00000000fffff984 */ /* 0x000fe20000000800 */
[----:B------:R-:W-:Y:S01]  /*35f80*/  @!PT LDS RZ, [RZ] ;  /* 0x00000000fffff984 */ /* 0x000fe20000000800 */
[----:B------:R-:W-:Y:S01]  /*35f90*/  @!PT LDS RZ, [RZ] ;  /* 0x00000000fffff984 */ /* 0x000fe20000000800 */
[----:B------:R-:W-:Y:S01]  /*35fa0*/  LDGSTS.E.BYPASS.LTC128B.128 [R0+0xf200], desc[UR50][R2.64], !P4 ;  /* 0x0f20000002007fae */ /* 0x000fe2000e101d72 */
[----:B------:R-:W-:-:S03]  /*35fb0*/  MOV R13, R9 ;  /* 0x00000009000d7202 */ /* 0x000fc60000000f00 */
[----:B------:R-:W-:Y:S04]  /*35fc0*/  LDGSTS.E.BYPASS.LTC128B.128 [R0+0x11a00], desc[UR50][R2.64+0x40], !P3 ;  /* 0x11a0004002007fae */ /* 0x000fe8000d901d72 */
[----:B------:R0:W-:Y:S02]  /*35fd0*/  LDGSTS.E.BYPASS.LTC128B.128 [R0+0x14200], desc[UR50][R2.64+0x80], !P2 ;  /* 0x1420008002007fae */ /* 0x0001e4000d101d72 */
[----:B0-----:R-:W-:-:S07]  /*35fe0*/  IMAD.MOV.U32 R3, RZ, RZ, R14 ;  /* 0x000000ffff037224 */ /* 0x001fce00078e000e */
[----:B------:R-:W-:Y:S05]  /*35ff0*/  WARPSYNC.COLLECTIVE R15, `(.L_x_1013) ;  /* 0x000000000f087348 */ /* 0x000fea0003c00000 */
[----:B------:R0:W1:Y:S02]  /*36000*/  SHFL.IDX P6, R14, R13, R12, R11 ;  /* 0x0000000c0d0e7389 */ /* 0x00006400000c000b */
[----:B01----:R-:W-:Y:S01]  /*36010*/  ENDCOLLECTIVE ;  /* 0x000000000000791b */ /* 0x003fe20003800000 */
.L_x_1013:
[----:B------:R-:W-:Y:S02]  /*36020*/  IMAD.MOV.U32 R13, RZ, RZ, R10 ;  /* 0x000000ffff0d7224 */ /* 0x000fe400078e000a */
[----:B------:R-:W-:Y:S02]  /*36030*/  IMAD.MOV.U32 R12, RZ, RZ, 0x2 ;  /* 0x00000002ff0c7424 */ /* 0x000fe400078e00ff */
[----:B------:R-:W-:-:S07]  /*36040*/  IMAD.MOV.U32 R2, RZ, RZ, R14 ;  /* 0x000000ffff027224 */ /* 0x000fce00078e000e */
[----:B------:R-:W-:Y:S05]  /*36050*/  WARPSYNC.COLLECTIVE R15, `(.L_x_1014) ;  /* 0x000000000f087348 */ /* 0x000fea0003c00000 */
[----:B------:R0:W1:Y:S02]  /*36060*/  SHFL.IDX P6, R14, R13, R12, R11 ;  /* 0x0000000c0d0e7389 */ /* 0x00006400000c000b */
[----:B01----:R-:W-:Y:S01]  /*36070*/  ENDCOLLECTIVE ;  /* 0x000000000000791b */ /* 0x003fe20003800000 */
.L_x_1014:
        /* <DEDUP_REMOVED lines=9> */
[----:B------:R-:W-:-:S07]  /*36110*/  MOV R34, R14 ;  /* 0x0000000e00227202 */ /* 0x000fce0000000f00 */
[----:B0-----:R-:W-:Y:S05]  /*36120*/  WARPSYNC.COLLECTIVE R15, `(.L_x_1015) ;  /* 0x000000000f087348 */ /* 0x001fea0003c00000 */
[----:B------:R1:W2:Y:S02]  /*36130*/  SHFL.IDX P6, R14, R13, R12, R11 ;  /* 0x0000000c0d0e7389 */ /* 0x0002a400000c000b */
[----:B012---:R-:W-:Y:S01]  /*36140*/  ENDCOLLECTIVE ;  /* 0x000000000000791b */ /* 0x007fe20003800000 */
.L_x_1015:
[----:B------:R-:W-:Y:S01]  /*36150*/  IMAD.MOV.U32 R13, RZ, RZ, R10 ;  /* 0x000000ffff0d7224 */ /* 0x000fe200078e000a */
[----:B------:R-:W-:Y:S01]  /*36160*/  MOV R12, 0x3 ;  /* 0x00000003000c7802 */ /* 0x000fe20000000f00 */
[----:B------:R-:W-:-:S07]  /*36170*/  IMAD.MOV.U32 R2, RZ, RZ, R14 ;  /* 0x000000ffff027224 */ /* 0x000fce00078e000e */
[----:B------:R-:W-:Y:S05]  /*36180*/  WARPSYNC.COLLECTIVE R15, `(.L_x_1016) ;  /* 0x000000000f087348 */ /* 0x000fea0003c00000 */
[----:B------:R0:W1:Y:S02]  /*36190*/  SHFL.IDX P6, R14, R13, R12, R11 ;  /* 0x0000000c0d0e7389 */ /* 0x00006400000c000b */
[----:B01----:R-:W-:Y:S01]  /*361a0*/  ENDCOLLECTIVE ;  /* 0x000000000000791b */ /* 0x003fe20003800000 */
.L_x_1016:
        /* <DEDUP_REMOVED lines=13> */
.L_x_1017:
[----:B------:R-:W-:Y:S01]  /*36280*/  MOV R13, R21 ;  /* 0x00000015000d7202 */ /* 0x000fe20000000f00 */
[----:B------:R-:W-:Y:S02]  /*36290*/  IMAD.MOV.U32 R12, RZ, RZ, RZ ;  /* 0x000000ffff0c7224 */ /* 0x000fe400078e00ff */
[----:B------:R-:W-:-:S07]  /*362a0*/  IMAD.MOV.U32 R2, RZ, RZ, R14 ;  /* 0x000000ffff027224 */ /* 0x000fce00078e000e */
[----:B------:R-:W-:Y:S05]  /*362b0*/  WARPSYNC.COLLECTIVE R15, `(.L_x_1018) ;  /* 0x000000000f087348 */ /* 0x000fea0003c00000 */
[----:B------:R0:W1:Y:S02]  /*362c0*/  SHFL.IDX P6, R14, R13, R12, R11 ;  /* 0x0000000c0d0e7389 */ /* 0x00006400000c000b */
[----:B01----:R-:W-:Y:S01]  /*362d0*/  ENDCOLLECTIVE ;  /* 0x000000000000791b */ /* 0x003fe20003800000 */
.L_x_1018:
        /* <DEDUP_REMOVED lines=13> */
.L_x_1019:
[----:B------:R-:W-:Y:S01]  /*363b0*/  IMAD.MOV.U32 R2, RZ, RZ, R14 ;  /* 0x000000ffff027224 */ /* 0x000fe200078e000e */
[----:B------:R-:W-:Y:S06]  /*363c0*/  BRA `(.L_x_1020) ;  /* 0xffffff7000387947 */ /* 0x000fec000383ffff */
.L_x_732:
[----:B---3--:R3:W4:Y:S02]  /*363d0*/  SYNCS.PHASECHK.TRANS64.TRYWAIT P0, [R4+URZ+0x33440], R28 ;  /* 0x0334401c040075a7 */ /* 0x008724000800017f */
[----:B----4-:R-:W-:Y:S05]  /*363e0*/  @!P0 NANOSLEEP.SYNCS 0x989680 ;  /* 0x009896800000895d */ /* 0x010fea0003900000 */
[----:B------:R-:W4:Y:S02]  /*363f0*/  @!P0 SYNCS.PHASECHK.TRANS64 P0, [R4+URZ+0x33440], R28 ;  /* 0x0334401c040085a7 */ /* 0x000f24000800007f */
[----:B----4-:R-:W-:Y:S05]  /*36400*/  @!P0 BRA `(.L_x_732) ;  /* 0xfffffffc00f08947 */ /* 0x010fea000383ffff */
[----:B------:R-:W-:Y:S05]  /*36410*/  BRA `(.L_x_1021) ;  /* 0xffffff7000907947 */ /* 0x000fea000383ffff */
.L_x_733:
[----:B------:R-:W-:Y:S01]  /*36420*/  BSSY B0, `(.L_x_1022) ;  /* 0x0000008000007945 */ /* 0x000fe20003800000 */
[----:B------:R-:W-:Y:S01]  /*36430*/  MOV R13, R8 ;  /* 0x00000008000d7202 */ /* 0x000fe20000000f00 */
[----:B------:R-:W-:Y:S02]  /*36440*/  IMAD.MOV.U32 R12, RZ, RZ, RZ ;  /* 0x000000ffff0c7224 */ /* 0x000fe400078e00ff */
[----:B------:R-:W-:Y:S02]  /*36450*/  IMAD.MOV.U32 R11, RZ, RZ, 0x1c1f ;  /* 0x00001c1fff0b7424 */ /* 0x000fe400078e00ff */
[----:B------:R-:W-:-:S07]  /*36460*/  IMAD.MOV.U32 R15, RZ, RZ, -0x1 ;  /* 0xffffffffff0f7424 */ /* 0x000fce00078e00ff */
[----:B0123--:R-:W-:Y:S05]  /*36470*/  WARPSYNC.COLLECTIVE R15, `(.L_x_1023) ;  /* 0x000000000f087348 */ /* 0x00ffea0003c00000 */
[----:B------:R4:W0:Y:S02]  /*36480*/  SHFL.IDX P6, R14, R13, R12, R11 ;  /* 0x0000000c0d0e7389 */ /* 0x00082400000c000b */
[----:B01234-:R-:W-:Y:S01]  /*36490*/  ENDCOLLECTIVE ;  /* 0x000000000000791b */ /* 0x01ffe20003800000 */
.L_x_1023:
[----:B------:R-:W-:Y:S05]  /*364a0*/  BSYNC B0 ;  /* 0x0000000000007941 */ /* 0x000fea0003800000 */
.L_x_1022:
        /* <DEDUP_REMOVED lines=8> */
.L_x_1024:
[----:B------:R-:W-:Y:S02]  /*36530*/  IMAD.MOV.U32 R13, RZ, RZ, R8 ;  /* 0x000000ffff0d7224 */ /* 0x000fe400078e0008 */
[----:B------:R-:W-:Y:S02]  /*36540*/  IMAD.MOV.U32 R12, RZ, RZ, 0x1 ;  /* 0x00000001ff0c7424 */ /* 0x000fe400078e00ff */
[----:B------:R-:W-:-:S07]  /*36550*/  IMAD.MOV.U32 R2, RZ, RZ, R14 ;  /* 0x000000ffff027224 */ /* 0x000fce00078e000e */
[----:B------:R-:W-:Y:S05]  /*36560*/  WARPSYNC.COLLECTIVE R15, `(.L_x_1025) ;  /* 0x000000000f087348 */ /* 0x000fea0003c00000 */
[----:B------:R0:W1:Y:S02]  /*36570*/  SHFL.IDX P6, R14, R13, R12, R11 ;  /* 0x0000000c0d0e7389 */ /* 0x00006400000c000b */
[----:B01----:R-:W-:Y:S01]  /*36580*/  ENDCOLLECTIVE ;  /* 0x000000000000791b */ /* 0x003fe20003800000 */
.L_x_1025:
[----:B------:R-:W-:-:S04]  /*36590*/  IADD3 R2, P0, R36, R2, RZ ;  /* 0x0000000224027210 */ /* 0x000fc80007f1e0ff */
[----:B------:R-:W-:-:S05]  /*365a0*/  IADD3.X R3, RZ, R3, RZ, P0, !PT ;  /* 0x00000003ff037210 */ /* 0x000fca00007fe4ff */
        /* <DEDUP_REMOVED lines=11> */
.L_x_1026:
[----:B------:R-:W-:Y:S02]  /*36660*/  IMAD.MOV.U32 R13, RZ, RZ, R8 ;  /* 0x000000ffff0d7224 */ /* 0x000fe400078e0008 */
[----:B------:R-:W-:Y:S01]  /*36670*/  IMAD.MOV.U32 R12, RZ, RZ, 0x2 ;  /* 0x00000002ff0c7424 */ /* 0x000fe200078e00ff */
[----:B------:R-:W-:-:S07]  /*36680*/  MOV R2, R14 ;  /* 0x0000000e00027202 */ /* 0x000fce0000000f00 */
[----:B------:R-:W-:Y:S05]  /*36690*/  WARPSYNC.COLLECTIVE R15, `(.L_x_1027) ;  /* 0x000000000f087348 */ /* 0x000fea0003c00000 */
[----:B------:R0:W1:Y:S02]  /*366a0*/  SHFL.IDX P6, R14, R13, R12, R11 ;  /* 0x0000000c0d0e7389 */ /* 0x00006400000c000b */
[----:B01----:R-:W-:Y:S01]  /*366b0*/  ENDCOLLECTIVE ;  /* 0x000000000000791b */ /* 0x003fe20003800000 */
.L_x_1027:
        /* <DEDUP_REMOVED lines=13> */
.L_x_1028:
[----:B------:R-:W-:Y:S02]  /*36790*/  IMAD.MOV.U32 R13, RZ, RZ, R8 ;  /* 0x000000ffff0d7224 */ /* 0x000fe400078e0008 */
[----:B------:R-:W-:Y:S02]  /*367a0*/  IMAD.MOV.U32 R12, RZ, RZ, 0x3 ;  /* 0x00000003ff0c7424 */ /* 0x000fe400078e00ff */
[----:B------:R-:W-:-:S07]  /*367b0*/  IMAD.MOV.U32 R2, RZ, RZ, R14 ;  /* 0x000000ffff027224 */ /* 0x000fce00078e000e */
[----:B------:R-:W-:Y:S05]  /*367c0*/  WARPSYNC.COLLECTIVE R15, `(.L_x_1029) ;  /* 0x000000000f087348 */ /* 0x000fea0003c00000 */
[----:B------:R0:W1:Y:S02]  /*367d0*/  SHFL.IDX P6, R14, R13, R12, R11 ;  /* 0x0000000c0d0e7389 */ /* 0x00006400000c000b */
[----:B01----:R-:W-:Y:S01]  /*367e0*/  ENDCOLLECTIVE ;  /* 0x000000000000791b */ /* 0x003fe20003800000 */
.L_x_1029:
        /* <DEDUP_REMOVED lines=13> */
.L_x_1030:
[----:B------:R-:W-:Y:S01]  /*368c0*/  IMAD.MOV.U32 R13, RZ, RZ, R7 ;  /* 0x000000ffff0d7224 */ /* 0x000fe200078e0007 */
[----:B------:R-:W-:Y:S01]  /*368d0*/  MOV R12, RZ ;  /* 0x000000ff000c7202 */ /* 0x000fe20000000f00 */
[----:B------:R-:W-:-:S07]  /*368e0*/  IMAD.MOV.U32 R2, RZ, RZ, R14 ;  /* 0x000000ffff027224 */ /* 0x000fce00078e000e */
[----:B------:R-:W-:Y:S05]  /*368f0*/  WARPSYNC.COLLECTIVE R15, `(.L_x_1031) ;  /* 0x000000000f087348 */ /* 0x000fea0003c00000 */
[----:B------:R0:W1:Y:S02]  /*36900*/  SHFL.IDX P6, R14, R13, R12, R11 ;  /* 0x0000000c0d0e7389 */ /* 0x00006400000c000b */
[----:B01----:R-:W-:Y:S01]  /*36910*/  ENDCOLLECTIVE ;  /* 0x000000000000791b */ /* 0x003fe20003800000 */
.L_x_1031:
        /* <DEDUP_REMOVED lines=13> */
.L_x_1032:
[----:B------:R-:W-:Y:S05]  /*369f0*/  BRA `(.L_x_1033) ;  /* 0xffffff7000247947 */ /* 0x000fea000383ffff */
.L_x_738:
[----:B----4-:R4:W0:Y:S02]  /*36a00*/  SYNCS.PHASECHK.TRANS64.TRYWAIT P2, [R0+URZ+0x33470], R3 ;  /* 0x03347003000075a7 */ /* 0x010824000804017f */
[----:B0-----:R-:W-:Y:S05]  /*36a10*/  @!P2 NANOSLEEP.SYNCS 0x989680 ;  /* 0x009896800000a95d */ /* 0x001fea0003900000 */
[----:B------:R-:W0:Y:S02]  /*36a20*/  @!P2 SYNCS.PHASECHK.TRANS64 P2, [R0+URZ+0x33470], R3 ;  /* 0x033470030000a5a7 */ /* 0x000e24000804007f */
[----:B0-----:R-:W-:Y:S05]  /*36a30*/  @!P2 BRA `(.L_x_738) ;  /* 0xfffffffc00f0a947 */ /* 0x001fea000383ffff */
[----:B------:R-:W-:Y:S05]  /*36a40*/  BRA `(.L_x_1034) ;  /* 0xffffff7000907947 */ /* 0x000fea000383ffff */
.L_x_740:
[----:B----4-:R4:W0:Y:S02]  /*36a50*/  SYNCS.PHASECHK.TRANS64.TRYWAIT P2, [R0+URZ+0x33460], R5 ;  /* 0x03346005000075a7 */ /* 0x010824000804017f */
[----:B0-----:R-:W-:Y:S05]  /*36a60*/  @!P2 NANOSLEEP.SYNCS 0x989680 ;  /* 0x009896800000a95d */ /* 0x001fea0003900000 */
[----:B------:R-:W0:Y:S02]  /*36a70*/  @!P2 SYNCS.PHASECHK.TRANS64 P2, [R0+URZ+0x33460], R5 ;  /* 0x033460050000a5a7 */ /* 0x000e24000804007f */
[----:B0-----:R-:W-:Y:S05]  /*36a80*/  @!P2 BRA `(.L_x_740) ;  /* 0xfffffffc00f0a947 */ /* 0x001fea000383ffff */
[----:B------:R-:W-:Y:S05]  /*36a90*/  BRA `(.L_x_1035) ;  /* 0xffffff7000a07947 */ /* 0x000fea000383ffff */
.L_x_748:
[----:B0-----:R0:W2:Y:S02]  /*36aa0*/  SYNCS.PHASECHK.TRANS64.TRYWAIT P1, [R3+URZ+0x33470], R0 ;  /* 0x03347000030075a7 */ /* 0x0010a4000802017f */
[----:B--2---:R-:W-:Y:S05]  /*36ab0*/  @!P1 NANOSLEEP.SYNCS 0x989680 ;  /* 0x009896800000995d */ /* 0x004fea0003900000 */
[----:B------:R-:W2:Y:S02]  /*36ac0*/  @!P1 SYNCS.PHASECHK.TRANS64 P1, [R3+URZ+0x33470], R0 ;  /* 0x03347000030095a7 */ /* 0x000ea4000802007f */
[----:B--2---:R-:W-:Y:S05]  /*36ad0*/  @!P1 BRA `(.L_x_748) ;  /* 0xfffffffc00f09947 */ /* 0x004fea000383ffff */
[----:B------:R-:W-:Y:S05]  /*36ae0*/  BRA `(.L_x_1036) ;  /* 0xffffff7800d47947 */ /* 0x000fea000383ffff */
.L_x_750:
[----:B0-----:R0:W2:Y:S02]  /*36af0*/  SYNCS.PHASECHK.TRANS64.TRYWAIT P1, [R3+URZ+0x33460], R0 ;  /* 0x03346000030075a7 */ /* 0x0010a4000802017f */
[----:B--2---:R-:W-:Y:S05]  /*36b00*/  @!P1 NANOSLEEP.SYNCS 0x989680 ;  /* 0x009896800000995d */ /* 0x004fea0003900000 */
[----:B------:R-:W2:Y:S02]  /*36b10*/  @!P1 SYNCS.PHASECHK.TRANS64 P1, [R3+URZ+0x33460], R0 ;  /* 0x03346000030095a7 */ /* 0x000ea4000802007f */
[----:B--2---:R-:W-:Y:S05]  /*36b20*/  @!P1 BRA `(.L_x_750) ;  /* 0xfffffffc00f09947 */ /* 0x004fea000383ffff */
[----:B------:R-:W-:Y:S05]  /*36b30*/  BRA `(.L_x_1037) ;  /* 0xffffff7800e07947 */ /* 0x000fea000383ffff */
.L_x_755:
[----:B------:R-:W-:Y:S01]  /*36b40*/  BSSY B0, `(.L_x_1038) ;  /* 0x0000008000007945 */ /* 0x000fe20003800000 */
[----:B------:R-:W-:Y:S01]  /*36b50*/  IMAD.MOV.U32 R13, RZ, RZ, R16 ;  /* 0x000000ffff0d7224 */ /* 0x000fe200078e0010 */
[----:B------:R-:W-:Y:S01]  /*36b60*/  MOV R11, 0x1f ;  /* 0x0000001f000b7802 */ /* 0x000fe20000000f00 */
[----:B------:R-:W-:Y:S02]  /*36b70*/  IMAD.MOV.U32 R12, RZ, RZ, RZ ;  /* 0x000000ffff0c7224 */ /* 0x000fe400078e00ff */
[----:B------:R-:W-:-:S07]  /*36b80*/  IMAD.MOV.U32 R15, RZ, RZ, -0x1 ;  /* 0xffffffffff0f7424 */ /* 0x000fce00078e00ff */
[----:B-12---:R-:W-:Y:S05]  /*36b90*/  WARPSYNC.COLLECTIVE R15, `(.L_x_1039) ;  /* 0x000000000f087348 */ /* 0x006fea0003c00000 */
[----:B------:R0:W3:Y:S02]  /*36ba0*/  SHFL.IDX P6, R14, R13, R12, R11 ;  /* 0x0000000c0d0e7389 */ /* 0x0000e400000c000b */
[----:B0123--:R-:W-:Y:S01]  /*36bb0*/  ENDCOLLECTIVE ;  /* 0x000000000000791b */ /* 0x00ffe20003800000 */
.L_x_1039:
[----:B------:R-:W-:Y:S05]  /*36bc0*/  BSYNC B0 ;  /* 0x0000000000007941 */ /* 0x000fea0003800000 */
.L_x_1038:
[----:B------:R-:W-:Y:S01]  /*36bd0*/  IMAD.MOV.U32 R13, RZ, RZ, R16 ;  /* 0x000000ffff0d7224 */ /* 0x000fe200078e0010 */
[----:B------:R-:W-:Y:S01]  /*36be0*/  MOV R11, 0x1f ;  /* 0x0000001f000b7802 */ /* 0x000fe20000000f00 */
[----:B------:R-:W-:Y:S02]  /*36bf0*/  IMAD.MOV.U32 R12, RZ, RZ, 0x1 ;  /* 0x00000001ff0c7424 */ /* 0x000fe400078e00ff */
[----:B------:R-:W-:Y:S02]  /*36c00*/  IMAD.MOV.U32 R15, RZ, RZ, -0x1 ;  /* 0xffffffffff0f7424 */ /* 0x000fe400078e00ff */
[----:B------:R-:W-:Y:S02]  /*36c10*/  IMAD.IADD R7, R19, 0x1, R9 ;  /* 0x0000000113077824 */ /* 0x000fe400078e0209 */
[----:B------:R-:W-:-:S07]  /*36c20*/  IMAD.MOV.U32 R0, RZ, RZ, R14 ;  /* 0x000000ffff007224 */ /* 0x000fce00078e000e */
[----:B------:R-:W-:Y:S05]  /*36c30*/  WARPSYNC.COLLECTIVE R15, `(.L_x_1040) ;  /* 0x000000000f087348 */ /* 0x000fea0003c00000 */
[----:B------:R0:W1:Y:S02]  /*36c40*/  SHFL.IDX P6, R14, R13, R12, R11 ;  /* 0x0000000c0d0e7389 */ /* 0x00006400000c000b */
[----:B01----:R-:W-:Y:S01]  /*36c50*/  ENDCOLLECTIVE ;  /* 0x000000000000791b */ /* 0x003fe20003800000 */
.L_x_1040:
[----:B------:R-:W-:Y:S02]  /*36c60*/  ULDC UR4, c[0x0][0xc3c] ;  /* 0x00030f0000047ab9 */ /* 0x000fe40000000800 */
[----:B------:R-:W-:-:S13]  /*36c70*/  ISETP.GE.OR P1, PT, R7, UR4, !P0 ;  /* 0x0000000407007c0c */ /* 0x000fda000c726670 */
[----:B------:R-:W0:Y:S08]  /*36c80*/  @!P1 LDC.64 R2, c[0x0][0xc80] ;  /* 0x00032000ff029b82 */ /* 0x000e300000000a00 */
[----:B------:R-:W1:Y:S01]  /*36c90*/  @!P1 LDC.64 R4, c[0x0][0xc78] ;  /* 0x00031e00ff049b82 */ /* 0x000e620000000a00 */
[----:B------:R-:W-:Y:S02]  /*36ca0*/  IMAD.MOV.U32 R11, RZ, RZ, RZ ;  /* 0x000000ffff0b7224 */ /* 0x000fe400078e00ff */
[----:B------:R-:W-:-:S02]  /*36cb0*/  IMAD.MOV.U32 R6, RZ, RZ, R14 ;  /* 0x000000ffff067224 */ /* 0x000fc400078e000e */
[----:B0-----:R-:W-:-:S05]  /*36cc0*/  @!P1 IMAD.WIDE R2, R7, 0x4, R2 ;  /* 0x0000000407029825 */ /* 0x001fca00078e0202 */
[----:B------:R1:W2:Y:S02]  /*36cd0*/  @!P1 LDG.E R8, desc[UR50][R2.64] ;  /* 0x0000003202089981 */ /* 0x0002a4000c1e1900 */
[----:B-1----:R-:W-:-:S05]  /*36ce0*/  @!P1 IMAD.WIDE R2, R7, 0x4, R4 ;  /* 0x0000000407029825 */ /* 0x002fca00078e0204 */
[----:B------:R-:W3:Y:S01]  /*36cf0*/  @!P1 LDG.E R5, desc[UR50][R2.64] ;  /* 0x0000003202059981 */ /* 0x000ee2000c1e1900 */
[----:B------:R-:W-:Y:S01]  /*36d00*/  IMAD.MOV.U32 R7, RZ, RZ, RZ ;  /* 0x000000ffff077224 */ /* 0x000fe200078e00ff */
[C---:B------:R-:W-:Y:S01]  /*36d10*/  ISETP.GE.U32.AND P2, PT, R9.reuse, 0x2, PT ;  /* 0x000000020900780c */ /* 0x040fe20003f46070 */
[----:B------:R-:W-:Y:S01]  /*36d20*/  IMAD.MOV.U32 R4, RZ, RZ, RZ ;  /* 0x000000ffff047224 */ /* 0x000fe200078e00ff */
[C---:B------:R-:W-:Y:S02]  /*36d30*/  ISETP.GE.U32.AND P3, PT, R9.reuse, 0x4, PT ;  /* 0x000000040900780c */ /* 0x040fe40003f66070 */
[C---:B------:R-:W-:Y:S02]  /*36d40*/  ISETP.GE.U32.AND P4, PT, R9.reuse, 0x8, PT ;  /* 0x000000080900780c */ /* 0x040fe40003f86070 */
[----:B------:R-:W-:Y:S02]  /*36d50*/  ISETP.GE.U32.AND P5, PT, R9, 0x10, PT ;  /* 0x000000100900780c */ /* 0x000fe40003fa6070 */
[----:B------:R-:W-:-:S02]  /*36d60*/  MOV R16, RZ ;  /* 0x000000ff00107202 */ /* 0x000fc40000000f00 */
[----:B--2---:R-:W-:Y:S01]  /*36d70*/  @!P1 MOV R7, R8 ;  /* 0x0000000800079202 */ /* 0x004fe20000000f00 */
[----:B---3--:R-:W-:Y:S01]  /*36d80*/  @!P1 IMAD.MOV.U32 R4, RZ, RZ, R5 ;  /* 0x000000ffff049224 */ /* 0x008fe200078e0005 */
[----:B------:R-:W-:-:S03]  /*36d90*/  ISETP.NE.AND P1, PT, R9, RZ, PT ;  /* 0x000000ff0900720c */ /* 0x000fc60003f25270 */
[----:B------:R-:W-:-:S10]  /*36da0*/  IMAD R13, R4, R7, RZ ;  /* 0x00000007040d7224 */ /* 0x000fd400078e02ff */
[----:B------:R-:W-:Y:S05]  /*36db0*/  WARPSYNC.COLLECTIVE R15, `(.L_x_1041) ;  /* 0x000000000f087348 */ /* 0x000fea0003c00000 */
[----:B------:R0:W1:Y:S02]  /*36dc0*/  SHFL.UP P6, R14, R13, R12, R11 ;  /* 0x0400000c0d0e7389 */ /* 0x00006400000c000b */
[----:B01----:R-:W-:Y:S01]  /*36dd0*/  ENDCOLLECTIVE ;  /* 0x000000000000791b */ /* 0x003fe20003800000 */
.L_x_1041:
[----:B------:R-:W-:Y:S01]  /*36de0*/  IMAD.MOV.U32 R12, RZ, RZ, 0x2 ;  /* 0x00000002ff0c7424 */ /* 0x000fe200078e00ff */
[----:B------:R-:W-:-:S05]  /*36df0*/  SEL R14, R14, RZ, P1 ;  /* 0x000000ff0e0e7207 */ /* 0x000fca0000800000 */
[----:B------:R-:W-:-:S05]  /*36e00*/  IMAD.IADD R5, R13, 0x1, R14 ;  /* 0x000000010d057824 */ /* 0x000fca00078e020e */
[----:B------:R-:W-:-:S07]  /*36e10*/  MOV R13, R5 ;  /* 0x00000005000d7202 */ /* 0x000fce0000000f00 */
[----:B------:R-:W-:Y:S05]  /*36e20*/  WARPSYNC.COLLECTIVE R15, `(.L_x_1042) ;  /* 0x000000000f087348 */ /* 0x000fea0003c00000 */
[----:B------:R0:W1:Y:S02]  /*36e30*/  SHFL.UP P6, R14, R13, R12, R11 ;  /* 0x0400000c0d0e7389 */ /* 0x00006400000c000b */
[----:B01----:R-:W-:Y:S01]  /*36e40*/  ENDCOLLECTIVE ;  /* 0x000000000000791b */ /* 0x003fe20003800000 */
.L_x_1042:
[----:B------:R-:W-:Y:S01]  /*36e50*/  IMAD.MOV.U32 R12, RZ, RZ, 0x4 ;  /* 0x00000004ff0c7424 */ /* 0x000fe200078e00ff */
[----:B------:R-:W-:-:S05]  /*36e60*/  SEL R2, R14, RZ, P2 ;  /* 0x000000ff0e027207 */ /* 0x000fca0001000000 */
[----:B------:R-:W-:-:S04]  /*36e70*/  IMAD.IADD R2, R5, 0x1, R2 ;  /* 0x0000000105027824 */ /* 0x000fc800078e0202 */
[----:B------:R-:W-:-:S07]  /*36e80*/  IMAD.MOV.U32 R13, RZ, RZ, R2 ;  /* 0x000000ffff0d7224 */ /* 0x000fce00078e0002 */
[----:B------:R-:W-:Y:S05]  /*36e90*/  WARPSYNC.COLLECTIVE R15, `(.L_x_1043) ;  /* 0x000000000f087348 */ /* 0x000fea0003c00000 */
[----:B------:R0:W1:Y:S02]  /*36ea0*/  SHFL.UP P6, R14, R13, R12, R11 ;  /* 0x0400000c0d0e7389 */ /* 0x00006400000c000b */
[----:B01----:R-:W-:Y:S01]  /*36eb0*/  ENDCOLLECTIVE ;  /* 0x000000000000791b */ /* 0x003fe20003800000 */
.L_x_1043:
[----:B------:R-:W-:Y:S01]  /*36ec0*/  IMAD.MOV.U32 R12, RZ, RZ, 0x8 ;  /* 0x00000008ff0c7424 */ /* 0x000fe200078e00ff */
[----:B------:R-:W-:-:S04]  /*36ed0*/  SEL R3, R14, RZ, P3 ;  /* 0x000000ff0e037207 */ /* 0x000fc80001800000 */
[----:B------:R-:W-:-:S05]  /*36ee0*/  IADD3 R3, R2, R3, RZ ;  /* 0x0000000302037210 */ /* 0x000fca0007ffe0ff */
[----:B------:R-:W-:-:S07]  /*36ef0*/  IMAD.MOV.U32 R13, RZ, RZ, R3 ;  /* 0x000000ffff0d7224 */ /* 0x000fce00078e0003 */
[----:B------:R-:W-:Y:S05]  /*36f00*/  WARPSYNC.COLLECTIVE R15, `(.L_x_1044) ;  /* 0x000000000f087348 */ /* 0x000fea0003c00000 */
[----:B------:R0:W1:Y:S02]  /*36f10*/  SHFL.UP P6, R14, R13, R12, R11 ;  /* 0x0400000c0d0e7389 */ /* 0x00006400000c000b */
[----:B01----:R-:W-:Y:S01]  /*36f20*/  ENDCOLLECTIVE ;  /* 0x000000000000791b */ /* 0x003fe20003800000 */
.L_x_1044:
[----:B------:R-:W-:Y:S02]  /*36f30*/  MOV R12, 0x10 ;  /* 0x00000010000c7802 */ /* 0x000fe40000000f00 */
[----:B------:R-:W-:-:S05]  /*36f40*/  SEL R14, R14, RZ, P4 ;  /* 0x000000ff0e0e7207 */ /* 0x000fca0002000000 */
[----:B------:R-:W-:-:S04]  /*36f50*/  IMAD.IADD R5, R3, 0x1, R14 ;  /* 0x0000000103057824 */ /* 0x000fc800078e020e */
[----:B------:R-:W-:-:S07]  /*36f60*/  IMAD.MOV.U32 R13, RZ, RZ, R5 ;  /* 0x000000ffff0d7224 */ /* 0x000fce00078e0005 */
[----:B------:R-:W-:Y:S05]  /*36f70*/  WARPSYNC.COLLECTIVE R15, `(.L_x_1045) ;  /* 0x000000000f087348 */ /* 0x000fea0003c00000 */
[----:B------:R0:W1:Y:S02]  /*36f80*/  SHFL.UP P6, R14, R13, R12, R11 ;  /* 0x0400000c0d0e7389 */ /* 0x00006400000c000b */
[----:B01----:R-:W-:Y:S01]  /*36f90*/  ENDCOLLECTIVE ;  /* 0x000000000000791b */ /* 0x003fe20003800000 */
.L_x_1045:
[----:B------:R-:W-:Y:S02]  /*36fa0*/  IMAD.MOV.U32 R12, RZ, RZ, 0x1f ;  /* 0x0000001fff0c7424 */ /* 0x000fe400078e00ff */
[----:B------:R-:W-:Y:S01]  /*36fb0*/  IMAD.MOV.U32 R11, RZ, RZ, 0x1f ;  /* 0x0000001fff0b7424 */ /* 0x000fe200078e00ff */
[----:B------:R-:W-:-:S05]  /*36fc0*/  SEL R14, R14, RZ, P5 ;  /* 0x000000ff0e0e7207 */ /* 0x000fca0002800000 */
[----:B------:R-:W-:-:S04]  /*36fd0*/  IMAD.IADD R3, R5, 0x1, R14 ;  /* 0x0000000105037824 */ /* 0x000fc800078e020e */
[----:B------:R-:W-:-:S07]  /*36fe0*/  IMAD.MOV.U32 R13, RZ, RZ, R3 ;  /* 0x000000ffff0d7224 */ /* 0x000fce00078e0003 */
[----:B------:R-:W-:Y:S05]  /*36ff0*/  WARPSYNC.COLLECTIVE R15, `(.L_x_1046) ;  /* 0x000000000f087348 */ /* 0x000fea0003c00000 */
[----:B------:R0:W1:Y:S02]  /*37000*/  SHFL.IDX P6, R14, R13, R12, R11 ;  /* 0x0000000c0d0e7389 */ /* 0x00006400000c000b */
[----:B01----:R-:W-:Y:S01]  /*37010*/  ENDCOLLECTIVE ;  /* 0x000000000000791b */ /* 0x003fe20003800000 */
.L_x_1046:
[----:B------:R-:W-:Y:S05]  /*37020*/  BRA `(.L_x_1047) ;  /* 0xffffff8000687947 */ /* 0x000fea000383ffff */
.L_x_758:
[----:B------:R-:W-:Y:S01]  /*37030*/  BSSY B0, `(.L_x_1048) ;  /* 0x0000007000007945 */ /* 0x000fe20003800000 */
[----:B------:R-:W-:Y:S02]  /*37040*/  IMAD.MOV.U32 R12, RZ, RZ, 0x1 ;  /* 0x00000001ff0c7424 */ /* 0x000fe400078e00ff */
[----:B------:R-:W-:Y:S02]  /*37050*/  IMAD.MOV.U32 R11, RZ, RZ, RZ ;  /* 0x000000ffff0b7224 */ /* 0x000fe400078e00ff */
[----:B------:R-:W-:-:S07]  /*37060*/  IMAD.MOV.U32 R15, RZ, RZ, -0x1 ;  /* 0xffffffffff0f7424 */ /* 0x000fce00078e00ff */
[----:B-1----:R-:W-:Y:S05]  /*37070*/  WARPSYNC.COLLECTIVE R15, `(.L_x_1049) ;  /* 0x000000000f087348 */ /* 0x002fea0003c00000 */
[----:B------:R0:W2:Y:S02]  /*37080*/  SHFL.UP P6, R14, R13, R12, R11 ;  /* 0x0400000c0d0e7389 */ /* 0x0000a400000c000b */
[----:B012---:R-:W-:Y:S01]  /*37090*/  ENDCOLLECTIVE ;  /* 0x000000000000791b */ /* 0x007fe20003800000 */
.L_x_1049:
[----:B------:R-:W-:Y:S05]  /*370a0*/  BSYNC B0 ;  /* 0x0000000000007941 */ /* 0x000fea0003800000 */
.L_x_1048:
[----:B------:R-:W-:Y:S01]  /*370b0*/  SEL R14, R14, RZ, P1 ;  /* 0x000000ff0e0e7207 */ /* 0x000fe20000800000 */
[----:B------:R-:W-:Y:S01]  /*370c0*/  IMAD.MOV.U32 R11, RZ, RZ, RZ ;  /* 0x000000ffff0b7224 */ /* 0x000fe200078e00ff */
[----:B------:R-:W-:Y:S01]  /*370d0*/  MOV R12, 0x2 ;  /* 0x00000002000c7802 */ /* 0x000fe20000000f00 */
[----:B------:R-:W-:Y:S02]  /*370e0*/  IMAD.MOV.U32 R15, RZ, RZ, -0x1 ;  /* 0xffffffffff0f7424 */ /* 0x000fe400078e00ff */
[----:B------:R-:W-:-:S07]  /*370f0*/  IMAD.IADD R13, R13, 0x1, R14 ;  /* 0x000000010d0d7824 */ /* 0x000fce00078e020e */
[----:B------:R-:W-:Y:S05]  /*37100*/  WARPSYNC.COLLECTIVE R15, `(.L_x_1050) ;  /* 0x000000000f087348 */ /* 0x000fea0003c00000 */
[----:B------:R0:W1:Y:S02]  /*37110*/  SHFL.UP P6, R14, R13, R12, R11 ;  /* 0x0400000c0d0e7389 */ /* 0x00006400000c000b */
[----:B01----:R-:W-:Y:S01]  /*37120*/  ENDCOLLECTIVE ;  /* 0x000000000000791b */ /* 0x003fe20003800000 */
.L_x_1050:
[----:B------:R-:W-:Y:S02]  /*37130*/  MOV R12, 0x4 ;  /* 0x00000004000c7802 */ /* 0x000fe40000000f00 */
[----:B------:R-:W-:-:S05]  /*37140*/  SEL R2, R14, RZ, P2 ;  /* 0x000000ff0e027207 */ /* 0x000fca0001000000 */
[----:B------:R-:W-:-:S04]  /*37150*/  IMAD.IADD R2, R13, 0x1, R2 ;  /* 0x000000010d027824 */ /* 0x000fc800078e0202 */
[----:B------:R-:W-:-:S07]  /*37160*/  IMAD.MOV.U32 R13, RZ, RZ, R2 ;  /* 0x000000ffff0d7224 */ /* 0x000fce00078e0002 */
[----:B------:R-:W-:Y:S05]  /*37170*/  WARPSYNC.COLLECTIVE R15, `(.L_x_1051) ;  /* 0x000000000f087348 */ /* 0x000fea0003c00000 */
[----:B------:R0:W1:Y:S02]  /*37180*/  SHFL.UP P6, R14, R13, R12, R11 ;  /* 0x0400000c0d0e7389 */ /* 0x00006400000c000b */
[----:B01----:R-:W-:Y:S01]  /*37190*/  ENDCOLLECTIVE ;  /* 0x000000000000791b */ /* 0x003fe20003800000 */
.L_x_1051:
[----:B------:R-:W-:Y:S01]  /*371a0*/  IMAD.MOV.U32 R12, RZ, RZ, 0x8 ;  /* 0x00000008ff0c7424 */ /* 0x000fe200078e00ff */
[----:B------:R-:W-:-:S05]  /*371b0*/  SEL R3, R14, RZ, P3 ;  /* 0x000000ff0e037207 */ /* 0x000fca0001800000 */
[----:B------:R-:W-:-:S04]  /*371c0*/  IMAD.IADD R3, R2, 0x1, R3 ;  /* 0x0000000102037824 */ /* 0x000fc800078e0203 */
[----:B------:R-:W-:-:S07]  /*371d0*/  IMAD.MOV.U32 R13, RZ, RZ, R3 ;  /* 0x000000ffff0d7224 */ /* 0x000fce00078e0003 */
[----:B------:R-:W-:Y:S05]  /*371e0*/  WARPSYNC.COLLECTIVE R15, `(.L_x_1052) ;  /* 0x000000000f087348 */ /* 0x000fea0003c00000 */
[----:B------:R0:W1:Y:S02]  /*371f0*/  SHFL.UP P6, R14, R13, R12, R11 ;  /* 0x0400000c0d0e7389 */ /* 0x00006400000c000b */
[----:B01----:R-:W-:Y:S01]  /*37200*/  ENDCOLLECTIVE ;  /* 0x000000000000791b */ /* 0x003fe20003800000 */
.L_x_1052:
[----:B------:R-:W-:Y:S01]  /*37210*/  IMAD.MOV.U32 R12, RZ, RZ, 0x10 ;  /* 0x00000010ff0c7424 */ /* 0x000fe200078e00ff */
[----:B------:R-:W-:-:S05]  /*37220*/  SEL R14, R14, RZ, P4 ;  /* 0x000000ff0e0e7207 */ /* 0x000fca0002000000 */
[----:B------:R-:W-:-:S05]  /*37230*/  IMAD.IADD R5, R3, 0x1, R14 ;  /* 0x0000000103057824 */ /* 0x000fca00078e020e */
[----:B------:R-:W-:-:S07]  /*37240*/  MOV R13, R5 ;  /* 0x00000005000d7202 */ /* 0x000fce0000000f00 */
[----:B------:R-:W-:Y:S05]  /*37250*/  WARPSYNC.COLLECTIVE R15, `(.L_x_1053) ;  /* 0x000000000f087348 */ /* 0x000fea0003c00000 */
[----:B------:R0:W1:Y:S02]  /*37260*/  SHFL.UP P6, R14, R13, R12, R11 ;  /* 0x0400000c0d0e7389 */ /* 0x00006400000c000b */
[----:B01----:R-:W-:Y:S01]  /*37270*/  ENDCOLLECTIVE ;  /* 0x000000000000791b */ /* 0x003fe20003800000 */
.L_x_1053:
[----:B------:R-:W-:Y:S01]  /*37280*/  IMAD.MOV.U32 R12, RZ, RZ, 0x1f ;  /* 0x0000001fff0c7424 */ /* 0x000fe200078e00ff */
[----:B------:R-:W-:Y:S02]  /*37290*/  MOV R11, 0x1f ;  /* 0x0000001f000b7802 */ /* 0x000fe40000000f00 */
[----:B------:R-:W-:-:S05]  /*372a0*/  SEL R14, R14, RZ, P5 ;  /* 0x000000ff0e0e7207 */ /* 0x000fca0002800000 */
[----:B------:R-:W-:-:S04]  /*372b0*/  IMAD.IADD R3, R5, 0x1, R14 ;  /* 0x0000000105037824 */ /* 0x000fc800078e020e */
[----:B------:R-:W-:-:S07]  /*372c0*/  IMAD.MOV.U32 R13, RZ, RZ, R3 ;  /* 0x000000ffff0d7224 */ /* 0x000fce00078e0003 */
[----:B------:R-:W-:Y:S05]  /*372d0*/  WARPSYNC.COLLECTIVE R15, `(.L_x_1054) ;  /* 0x000000000f087348 */ /* 0x000fea0003c00000 */
[----:B------:R0:W1:Y:S02]  /*372e0*/  SHFL.IDX P6, R14, R13, R12, R11 ;  /* 0x0000000c0d0e7389 */ /* 0x00006400000c000b */
[----:B01----:R-:W-:Y:S01]  /*372f0*/  ENDCOLLECTIVE ;  /* 0x000000000000791b */ /* 0x003fe20003800000 */
.L_x_1054:
[----:B------:R-:W-:Y:S05]  /*37300*/  BRA `(.L_x_1055) ;  /* 0xffffff8000547947 */ /* 0x000fea000383ffff */
.L_x_760:
[----:B------:R-:W-:Y:S01]  /*37310*/  BSSY B0, `(.L_x_1056) ;  /* 0x0000006000007945 */ /* 0x000fe20003800000 */
[----:B------:R-:W-:Y:S01]  /*37320*/  PLOP3.LUT P6, PT, P6, PT, PT, 0x8, 0x0 ;  /* 0x000000000000781c */ /* 0x000fe200037ce170 */
[----:B------:R-:W-:-:S12]  /*37330*/  IMAD.MOV.U32 R15, RZ, RZ, -0x1 ;  /* 0xffffffffff0f7424 */ /* 0x000fd800078e00ff */
[----:B01----:R-:W-:Y:S05]  /*37340*/  WARPSYNC.COLLECTIVE R15, `(.L_x_1057) ;  /* 0x000000000f087348 */ /* 0x003fea0003c00000 */
[----:B------:R-:W-:Y:S01]  /*37350*/  VOTE.ANY R14, PT, P6 ;  /* 0x00000000000e7806 */ /* 0x000fe200030e0100 */
[----:B01----:R-:W-:Y:S06]  /*37360*/  ENDCOLLECTIVE ;  /* 0x000000000000791b */ /* 0x003fec0003800000 */
.L_x_1057:
[----:B------:R-:W-:Y:S05]  /*37370*/  BSYNC B0 ;  /* 0x0000000000007941 */ /* 0x000fea0003800000 */
.L_x_1056:
[----:B------:R-:W-:Y:S01]  /*37380*/  IMAD.MOV.U32 R8, RZ, RZ, R14 ;  /* 0x000000ffff087224 */ /* 0x000fe200078e000e */
[----:B------:R-:W-:Y:S01]  /*37390*/  MOV R11, 0x1f ;  /* 0x0000001f000b7802 */ /* 0x000fe20000000f00 */
[----:B------:R-:W-:Y:S02]  /*373a0*/  IMAD.MOV.U32 R13, RZ, RZ, R7 ;  /* 0x000000ffff0d7224 */ /* 0x000fe400078e0007 */
[----:B------:R-:W0:Y:S01]  /*373b0*/  POPC R5, R8 ;  /* 0x0000000800057309 */ /* 0x000e220000000000 */
[----:B------:R-:W-:Y:S02]  /*373c0*/  IMAD.MOV.U32 R15, RZ, RZ, -0x1 ;  /* 0xffffffffff0f7424 */ /* 0x000fe400078e00ff */
[----:B0-----:R-:W-:-:S07]  /*373d0*/  IMAD.MOV.U32 R12, RZ, RZ, R5 ;  /* 0x000000ffff0c7224 */ /* 0x001fce00078e0005 */
[----:B------:R-:W-:Y:S05]  /*373e0*/  WARPSYNC.COLLECTIVE R15, `(.L_x_1058) ;  /* 0x000000000f087348 */ /* 0x000fea0003c00000 */
[----:B------:R0:W1:Y:S02]  /*373f0*/  SHFL.IDX P6, R14, R13, R12, R11 ;  /* 0x0000000c0d0e7389 */ /* 0x00006400000c000b */
[----:B01----:R-:W-:Y:S01]  /*37400*/  ENDCOLLECTIVE ;  /* 0x000000000000791b */ /* 0x003fe20003800000 */
.L_x_1058:
[----:B------:R-:W-:Y:S02]  /*37410*/  IMAD.MOV.U32 R13, RZ, RZ, R4 ;  /* 0x000000ffff0d7224 */ /* 0x000fe400078e0004 */
[----:B------:R-:W-:-:S07]  /*37420*/  IMAD.MOV.U32 R7, RZ, RZ, R14 ;  /* 0x000000ffff077224 */ /* 0x000fce00078e000e */
[----:B------:R-:W-:Y:S05]  /*37430*/  WARPSYNC.COLLECTIVE R15, `(.L_x_1059) ;  /* 0x000000000f087348 */ /* 0x000fea0003c00000 */
[----:B------:R0:W1:Y:S02]  /*37440*/  SHFL.IDX P6, R14, R13, R12, R11 ;  /* 0x0000000c0d0e7389 */ /* 0x00006400000c000b */
[----:B01----:R-:W-:Y:S01]  /*37450*/  ENDCOLLECTIVE ;  /* 0x000000000000791b */ /* 0x003fe20003800000 */
.L_x_1059:
[----:B------:R-:W-:Y:S01]  /*37460*/  IMAD.MOV.U32 R4, RZ, RZ, R14 ;  /* 0x000000ffff047224 */ /* 0x000fe200078e000e */
[----:B------:R-:W-:Y:S06]  /*37470*/  BRA `(.L_x_1060) ;  /* 0xffffff8000347947 */ /* 0x000fec000383ffff */
.L_x_762:
[----:B------:R-:W-:Y:S01]  /*37480*/  BSSY B0, `(.L_x_1061) ;  /* 0x0000007000007945 */ /* 0x000fe20003800000 */
[----:B------:R-:W-:Y:S01]  /*37490*/  MOV R13, R3 ;  /* 0x00000003000d7202 */ /* 0x000fe20000000f00 */
[----:B------:R-:W-:Y:S02]  /*374a0*/  IMAD.MOV.U32 R11, RZ, RZ, 0x1f ;  /* 0x0000001fff0b7424 */ /* 0x000fe400078e00ff */
[----:B------:R-:W-:-:S07]  /*374b0*/  IMAD.MOV.U32 R15, RZ, RZ, -0x1 ;  /* 0xffffffffff0f7424 */ /* 0x000fce00078e00ff */
[----:B01234-:R-:W-:Y:S05]  /*374c0*/  WARPSYNC.COLLECTIVE R15, `(.L_x_1062) ;  /* 0x000000000f087348 */ /* 0x01ffea0003c00000 */
[----:B------:R0:W0:Y:S02]  /*374d0*/  SHFL.IDX P6, R14, R13, R12, R11 ;  /* 0x0000000c0d0e7389 */ /* 0x00002400000c000b */
[----:B01234-:R-:W-:Y:S01]  /*374e0*/  ENDCOLLECTIVE ;  /* 0x000000000000791b */ /* 0x01ffe20003800000 */
.L_x_1062:
[----:B------:R-:W-:Y:S05]  /*374f0*/  BSYNC B0 ;  /* 0x0000000000007941 */ /* 0x000fea0003800000 */
.L_x_1061:
[----:B------:R-:W-:Y:S01]  /*37500*/  IMAD.MOV.U32 R16, RZ, RZ, R14 ;  /* 0x000000ffff107224 */ /* 0x000fe200078e000e */
[----:B------:R-:W-:Y:S06]  /*37510*/  BRA `(.L_x_761) ;  /* 0xffffff8000247947 */ /* 0x000fec000383ffff */
.L_x_766:
[----:B0-----:R0:W2:Y:S02]  /*37520*/  SYNCS.PHASECHK.TRANS64.TRYWAIT P0, [R5+URZ+0x33420], R0 ;  /* 0x03342000050075a7 */ /* 0x0010a4000800017f */
[----:B--2---:R-:W-:Y:S05]  /*37530*/  @!P0 NANOSLEEP.SYNCS 0x989680 ;  /* 0x009896800000895d */ /* 0x004fea0003900000 */
[----:B------:R-:W2:Y:S02]  /*37540*/  @!P0 SYNCS.PHASECHK.TRANS64 P0, [R5+URZ+0x33420], R0 ;  /* 0x03342000050085a7 */ /* 0x000ea4000800007f */
[----:B--2---:R-:W-:Y:S05]  /*37550*/  @!P0 BRA `(.L_x_766) ;  /* 0xfffffffc00f08947 */ /* 0x004fea000383ffff */
[----:B------:R-:W-:Y:S05]  /*37560*/  BRA `(.L_x_1063) ;  /* 0xffffff8400847947 */ /* 0x000fea000383ffff */
.L_x_767:
[----:B------:R-:W2:Y:S01]  /*37570*/  S2R R2, SR_TID.X ;  /* 0x0000000000027919 */ /* 0x000ea20000002100 */
[----:B------:R-:W-:Y:S01]  /*37580*/  BSSY B0, `(.L_x_1064) ;  /* 0x000000a000007945 */ /* 0x000fe20003800000 */
[----:B------:R-:W-:Y:S01]  /*37590*/  MOV R12, RZ ;  /* 0x000000ff000c7202 */ /* 0x000fe20000000f00 */
[----:B------:R-:W-:Y:S02]  /*375a0*/  IMAD.MOV.U32 R11, RZ, RZ, 0x1f ;  /* 0x0000001fff0b7424 */ /* 0x000fe400078e00ff */
[----:B------:R-:W-:Y:S01]  /*375b0*/  IMAD.MOV.U32 R15, RZ, RZ, -0x1 ;  /* 0xffffffffff0f7424 */ /* 0x000fe200078e00ff */
[----:B--2---:R-:W-:-:S04]  /*375c0*/  SHF.R.U32.HI R2, RZ, 0x5, R2 ;  /* 0x00000005ff027819 */ /* 0x004fc80000011602 */
[----:B------:R-:W-:-:S05]  /*375d0*/  LOP3.LUT R2, R2, 0x3, RZ, 0xc0, !PT ;  /* 0x0000000302027812 */ /* 0x000fca00078ec0ff */
[----:B------:R-:W-:-:S07]  /*375e0*/  IMAD.MOV.U32 R13, RZ, RZ, R2 ;  /* 0x000000ffff0d7224 */ /* 0x000fce00078e0002 */
[----:B01----:R-:W-:Y:S05]  /*375f0*/  WARPSYNC.COLLECTIVE R15, `(.L_x_1065) ;  /* 0x000000000f087348 */ /* 0x003fea0003c00000 */
[----:B------:R2:W3:Y:S02]  /*37600*/  SHFL.IDX P6, R14, R13, R12, R11 ;  /* 0x0000000c0d0e7389 */ /* 0x0004e400000c000b */
[----:B0123--:R-:W-:Y:S01]  /*37610*/  ENDCOLLECTIVE ;  /* 0x000000000000791b */ /* 0x00ffe20003800000 */
.L_x_1065:
[----:B------:R-:W-:Y:S05]  /*37620*/  BSYNC B0 ;  /* 0x0000000000007941 */ /* 0x000fea0003800000 */
.L_x_1064:
[----:B------:R-:W-:Y:S05]  /*37630*/  BRA `(.L_x_1066) ;  /* 0xffffff84006c7947 */ /* 0x000fea000383ffff */
.L_x_768:
[----:B------:R-:W-:Y:S01]  /*37640*/  BSSY B0, `(.L_x_1067) ;  /* 0x0000006000007945 */ /* 0x000fe20003800000 */
[----:B------:R-:W-:-:S07]  /*37650*/  IMAD.MOV.U32 R15, RZ, RZ, -0x1 ;  /* 0xffffffffff0f7424 */ /* 0x000fce00078e00ff */
[----:B01----:R-:W-:Y:S05]  /*37660*/  WARPSYNC.COLLECTIVE R15, `(.L_x_1068) ;  /* 0x000000000f0c7348 */ /* 0x003fea0003c00000 */
[----:B------:R-:W-:Y:S02]  /*37670*/  ELECT P6, UR62, PT ;  /* 0x00000000003e782f */ /* 0x000fe400038c0000 */
[----:B------:R-:W-:Y:S01]  /*37680*/  MOV R14, UR62 ;  /* 0x0000003e000e7c02 */ /* 0x000fe20008000f00 */
[----:B01----:R-:W-:Y:S10]  /*37690*/  ENDCOLLECTIVE ;  /* 0x000000000000791b */ /* 0x003ff40003800000 */
.L_x_1068:
[----:B------:R-:W-:Y:S05]  /*376a0*/  BSYNC B0 ;  /* 0x0000000000007941 */ /* 0x000fea0003800000 */
.L_x_1067:
[----:B------:R-:W-:Y:S05]  /*376b0*/  BRA `(.L_x_1069) ;  /* 0xffffff8400607947 */ /* 0x000fea000383ffff */
.L_x_770:
[----:B0-----:R0:W2:Y:S02]  /*376c0*/  SYNCS.PHASECHK.TRANS64.TRYWAIT P1, [R3+URZ+0x33440], R2 ;  /* 0x03344002030075a7 */ /* 0x0010a4000802017f */
[----:B--2---:R-:W-:Y:S05]  /*376d0*/  @!P1 NANOSLEEP.SYNCS 0x989680 ;  /* 0x009896800000995d */ /* 0x004fea0003900000 */
[----:B------:R-:W2:Y:S02]  /*376e0*/  @!P1 SYNCS.PHASECHK.TRANS64 P1, [R3+URZ+0x33440], R2 ;  /* 0x03344002030095a7 */ /* 0x000ea4000802007f */
[----:B--2---:R-:W-:Y:S05]  /*376f0*/  @!P1 BRA `(.L_x_770) ;  /* 0xfffffffc00f09947 */ /* 0x004fea000383ffff */
[----:B------:R-:W-:Y:S05]  /*37700*/  BRA `(.L_x_1070) ;  /* 0xffffff8400807947 */ /* 0x000fea000383ffff */
.L_x_772:
[----:B--2---:R2:W3:Y:S02]  /*37710*/  SYNCS.PHASECHK.TRANS64.TRYWAIT P1, [R29+URZ+0x33440], R0 ;  /* 0x033440001d0075a7 */ /* 0x0044e4000802017f */
[----:B---3--:R-:W-:Y:S05]  /*37720*/  @!P1 NANOSLEEP.SYNCS 0x989680 ;  /* 0x009896800000995d */ /* 0x008fea0003900000 */
[----:B------:R-:W3:Y:S02]  /*37730*/  @!P1 SYNCS.PHASECHK.TRANS64 P1, [R29+URZ+0x33440], R0 ;  /* 0x033440001d0095a7 */ /* 0x000ee4000802007f */
[----:B---3--:R-:W-:Y:S05]  /*37740*/  @!P1 BRA `(.L_x_772) ;  /* 0xfffffffc00f09947 */ /* 0x008fea000383ffff */
[----:B------:R-:W-:Y:S05]  /*37750*/  BRA `(.L_x_1071) ;  /* 0xffffff84008c7947 */ /* 0x000fea000383ffff */
.L_x_774:
[----:B---3--:R3:W4:Y:S02]  /*37760*/  SYNCS.PHASECHK.TRANS64.TRYWAIT P1, [R3+URZ+0x33460], R2 ;  /* 0x03346002030075a7 */ /* 0x008724000802017f */
[----:B----4-:R-:W-:Y:S05]  /*37770*/  @!P1 NANOSLEEP.SYNCS 0x989680 ;  /* 0x009896800000995d */ /* 0x010fea0003900000 */
[----:B------:R-:W4:Y:S02]  /*37780*/  @!P1 SYNCS.PHASECHK.TRANS64 P1, [R3+URZ+0x33460], R2 ;  /* 0x03346002030095a7 */ /* 0x000f24000802007f */
[----:B----4-:R-:W-:Y:S05]  /*37790*/  @!P1 BRA `(.L_x_774) ;  /* 0xfffffffc00f09947 */ /* 0x010fea000383ffff */
[----:B------:R-:W-:Y:S05]  /*377a0*/  BRA `(.L_x_1072) ;  /* 0xffffff8400887947 */ /* 0x000fea000383ffff */
.L_x_776:
[----:B----4-:R4:W0:Y:S02]  /*377b0*/  SYNCS.PHASECHK.TRANS64.TRYWAIT P1, [R29+URZ+0x33460], R0 ;  /* 0x033460001d0075a7 */ /* 0x010824000802017f */
[----:B0-----:R-:W-:Y:S05]  /*377c0*/  @!P1 NANOSLEEP.SYNCS 0x989680 ;  /* 0x009896800000995d */ /* 0x001fea0003900000 */
[----:B------:R-:W0:Y:S02]  /*377d0*/  @!P1 SYNCS.PHASECHK.TRANS64 P1, [R29+URZ+0x33460], R0 ;  /* 0x033460001d0095a7 */ /* 0x000e24000802007f */
[----:B0-----:R-:W-:Y:S05]  /*377e0*/  @!P1 BRA `(.L_x_776) ;  /* 0xfffffffc00f09947 */ /* 0x001fea000383ffff */
[----:B------:R-:W-:Y:S05]  /*377f0*/  BRA `(.L_x_1073) ;  /* 0xffffff8400847947 */ /* 0x000fea000383ffff */
.L_x_778:
[----:B------:R0:W0:Y:S02]  /*37800*/  SYNCS.PHASECHK.TRANS64.TRYWAIT P1, [R3+URZ+0x33480], R2 ;  /* 0x03348002030075a7 */ /* 0x000024000802017f */
[----:B0-----:R-:W-:Y:S05]  /*37810*/  @!P1 NANOSLEEP.SYNCS 0x989680 ;  /* 0x009896800000995d */ /* 0x001fea0003900000 */
[----:B------:R-:W0:Y:S02]  /*37820*/  @!P1 SYNCS.PHASECHK.TRANS64 P1, [R3+URZ+0x33480], R2 ;  /* 0x03348002030095a7 */ /* 0x000e24000802007f */
[----:B0-----:R-:W-:Y:S05]  /*37830*/  @!P1 BRA `(.L_x_778) ;  /* 0xfffffffc00f09947 */ /* 0x001fea000383ffff */
[----:B------:R-:W-:Y:S05]  /*37840*/  BRA `(.L_x_1074) ;  /* 0xffffff8400807947 */ /* 0x000fea000383ffff */
.L_x_1075:
        /* <DEDUP_REMOVED lines=11> */
.L_x_3420:


//--------------------- .text._ZN7cutlass13device_kernelIN5flash11enable_sm90INS1_16FlashAttnFwdSm90INS1_25CollectiveMainloopFwdSm90ILi2EN4cute5tupleIJNS5_1CILi1EEES8_S8_EEENS6_IJNS7_ILi128EEESA_NS7_ILi192EEEEEELi192ENS_12float_e4m3_tEfNS_4arch4Sm90ELb0ELb1ELb1ELb0ELb1ELb0ELb0ELb1ELb1ELb1ELb1ELb0EEENS1_21CollectiveEpilogueFwdINS6_IJSA_SB_SA_EEES9_NS_10bfloat16_tESF_Li256ELb0ELb1ELb1ELb1EEENS1_19SingleTileSchedulerILb0ELb1ELb1ELi128EEEEEEEEEvNT_6ParamsE --------------------------
	.section	.text._ZN7cutlass13device_kernelIN5flash11enable_sm90INS1_16FlashAttnFwdSm90INS1_25CollectiveMainloopFwdSm90ILi2EN4cute5tupleIJNS5_1CILi1EEES8_S8_EEENS6_IJNS7_ILi128EEESA_NS7_ILi192EEEEEELi192ENS_12float_e4m3_tEfNS_4arch4Sm90ELb0ELb1ELb1ELb0ELb1ELb0ELb0ELb1ELb1ELb1ELb1ELb0EEENS1_21CollectiveEpilogueFwdINS6_IJSA_SB_SA_EEES9_NS_10bfloat16_tESF_Li256ELb0ELb1ELb1ELb1EEENS1_19SingleTileSchedulerILb0ELb1ELb1ELi128EEEEEEEEEvNT_6ParamsE,"ax",@progbits
	.align	128
.text._ZN7cutlass13device_kernelIN5flash11enable_sm90INS1_16FlashAttnFwdSm90INS1_25CollectiveMainloopFwdSm90ILi2EN4cute5tupleIJNS5_1CILi1EEES8_S8_EEENS6_IJNS7_ILi128EEESA_NS7_ILi192EEEEEELi192ENS_12float_e4m3_tEfNS_4arch4Sm90ELb0ELb1ELb1ELb0ELb1ELb0ELb0ELb1ELb1ELb1ELb1ELb0EEENS1_21CollectiveEpilogueFwdINS6_IJSA_SB_SA_EEES9_NS_10bfloat16_tESF_Li256ELb0ELb1ELb1ELb1EEENS1_19SingleTileSchedulerILb0ELb1ELb1ELi128EEEEEEEEEvNT_6ParamsE:
        .type           _ZN7cutlass13device_kernelIN5flash11enable_sm90INS1_16FlashAttnFwdSm90INS1_25CollectiveMainloopFwdSm90ILi2EN4cute5tupleIJNS5_1CILi1EEES8_S8_EEENS6_IJNS7_ILi128EEESA_NS7_ILi192EEEEEELi192ENS_12float_e4m3_tEfNS_4arch4Sm90ELb0ELb1ELb1ELb0ELb1ELb0ELb0ELb1ELb1ELb1ELb1ELb0EEENS1_21CollectiveEpilogueFwdINS6_IJSA_SB_SA_EEES9_NS_10bfloat16_tESF_Li256ELb0ELb1ELb1ELb1EEENS1_19SingleTileSchedulerILb0ELb1ELb1ELi128EEEEEEEEEvNT_6ParamsE,@function
        .size           _ZN7cutlass13device_kernelIN5flash11enable_sm90INS1_16FlashAttnFwdSm90INS1_25CollectiveMainloopFwdSm90ILi2EN4cute5tupleIJNS5_1CILi1EEES8_S8_EEENS6_IJNS7_ILi128EEESA_NS7_ILi192EEEEEELi192ENS_12float_e4m3_tEfNS_4arch4Sm90ELb0ELb1ELb1ELb0ELb1ELb0ELb0ELb1ELb1ELb1ELb1ELb0EEENS1_21CollectiveEpilogueFwdINS6_IJSA_SB_SA_EEES9_NS_10bfloat16_tESF_Li256ELb0ELb1ELb1ELb1EEENS1_19SingleTileSchedulerILb0ELb1ELb1ELi128EEEEEEEEEvNT_6ParamsE,(.L_x_3421 - _ZN7cutlass13device_kernelIN5flash11enable_sm90INS1_16FlashAttnFwdSm90INS1_25CollectiveMainloopFwdSm90ILi2EN4cute5tupleIJNS5_1CILi1EEES8_S8_EEENS6_IJNS7_ILi128EEESA_NS7_ILi192EEEEEELi192ENS_12float_e4m3_tEfNS_4arch4Sm90ELb0ELb1ELb1ELb0ELb1ELb0ELb0ELb1ELb1ELb1ELb1ELb0EEENS1_21CollectiveEpilogueFwdINS6_IJSA_SB_SA_EEES9_NS_10bfloat16_tESF_Li256ELb0ELb1ELb1ELb1EEENS1_19SingleTileSchedulerILb0ELb1ELb1ELi128EEEEEEEEEvNT_6ParamsE)
        .other          _ZN7cutlass13device_kernelIN5flash11enable_sm90INS1_16FlashAttnFwdSm90INS1_25CollectiveMainloopFwdSm90ILi2EN4cute5tupleIJNS5_1CILi1EEES8_S8_EEENS6_IJNS7_ILi128EEESA_NS7_ILi192EEEEEELi192ENS_12float_e4m3_tEfNS_4arch4Sm90ELb0ELb1ELb1ELb0ELb1ELb0ELb0ELb1ELb1ELb1ELb1ELb0EEENS1_21CollectiveEpilogueFwdINS6_IJSA_SB_SA_EEES9_NS_10bfloat16_tESF_Li256ELb0ELb1ELb1ELb1EEENS1_19SingleTileSchedulerILb0ELb1ELb1ELi128EEEEEEEEEvNT_6ParamsE,@"STO_CUDA_ENTRY STV_DEFAULT"
_ZN7cutlass13device_kernelIN5flash11enable_sm90INS1_16FlashAttnFwdSm90INS1_25CollectiveMainloopFwdSm90ILi2EN4cute5tupleIJNS5_1CILi1EEES8_S8_EEENS6_IJNS7_ILi128EEESA_NS7_ILi192EEEEEELi192ENS_12float_e4m3_tEfNS_4arch4Sm90ELb0ELb1ELb1ELb0ELb1ELb0ELb0ELb1ELb1ELb1ELb1ELb0EEENS1_21CollectiveEpilogueFwdINS6_IJSA_SB_SA_EEES9_NS_10bfloat16_tESF_Li256ELb0ELb1ELb1ELb1EEENS1_19SingleTileSchedulerILb0ELb1ELb1ELi128EEEEEEEEEvNT_6ParamsE:
[----:B------:R-:W0:Y:S01]  /*0000*/  LDC R1, c[0x0][0x28] ;  /* 0x00000a00ff017b82 */ /* 0x000e220000000800 */
[----:B------:R-:W1:Y:S01]  /*0010*/  S2R R24, SR_TID.X ;  /* 0x0000000000187919 */ /* 0x000e620000002100 */
[----:B------:R-:W-:Y:S01]  /*0020*/  ELECT P0, URZ, PT ;  /* 0x00000000003f782f */ /* 0x000fe20003800000 */
[----:B------:R-:W-:Y:S01]  /*0030*/  UMOV UR4, 0x80 ;  /* 0x0000008000047882 */ /* 0x000fe20000000000 */
[----:B------:R-:W-:Y:S01]  /*0040*/  UMOV UR7, 0x100 ;  /* 0x0000010000077882 */ /* 0x000fe20000000000 */
[--C-:B-1----:R-:W-:Y:S02]  /*0050*/  SHF.R.U32.HI R0, RZ, 0x5, R24.reuse ;  /* 0x00000005ff007819 */ /* 0x102fe40000011618 */
[----:B------:R-:W-:-:S03]  /*0060*/  SHF.R.U32.HI R17, RZ, 0x7, R24 ;  /* 0x00000007ff117819 */ /* 0x000fc60000011618 */
[----:B------:R-:W1:Y:S04]  /*0070*/  SHFL.IDX PT, R2, R0, RZ, 0x1f ;  /* 0x00001fff00027589 */ /* 0x000e6800000e0000 */
[----:B------:R2:W3:Y:S01]  /*0080*/  SHFL.IDX PT, R3, R17, RZ, 0x1f ;  /* 0x00001fff11037589 */ /* 0x0004e200000e0000 */
[C---:B-1----:R-:W-:Y:S02]  /*0090*/  ISETP.NE.OR P0, PT, R2.reuse, RZ, !P0 ;  /* 0x000000ff0200720c */ /* 0x042fe40004705670 */
[----:B------:R-:W-:-:S11]  /*00a0*/  ISETP.NE.AND P1, PT, R2, RZ, PT ;  /* 0x000000ff0200720c */ /* 0x000fd60003f25270 */
[----:B------:R-:W-:Y:S01]  /*00b0*/  VOTEU.ALL UP0, P0 ;  /* 0x00000000003f7886 */ /* 0x000fe20000000000 */
[----:B------:R-:W-:-:S04]  /*00c0*/  VOTEU.ALL UP1, P0 ;  /* 0x00000000003f7886 */ /* 0x000fc80000020000 */
[----:B------:R-:W1:Y:S01]  /*00d0*/  @!UP0 S2UR UR8, SR_CgaCtaId ;  /* 0x00000000000889c3 */ /* 0x000e620000008800 */
[----:B------:R-:W-:Y:S01]  /*00e0*/  @!UP0 UMOV UR6, 0x400 ;  /* 0x0000040000068882 */ /* 0x000fe20000000000 */
[----:B------:R-:W-:-:S04]  /*00f0*/  @!UP0 UIADD3 UR4, -UR4, 0x100000, URZ ;  /* 0x0010000004048890 */ /* 0x000fc8000fffe13f */
[----:B------:R-:W-:Y:S02]  /*0100*/  @!UP0 USHF.L.U32 UR5, UR4, 0xb, URZ ;  /* 0x0000000b04058899 */ /* 0x000fe4000800063f */
[----:B------:R-:W-:Y:S02]  /*0110*/  @!UP0 USHF.L.U32 UR4, UR4, 0x1, URZ ;  /* 0x0000000104048899 */ /* 0x000fe4000800063f */
[----:B-1----:R-:W-:Y:S02]  /*0120*/  @!UP0 ULEA UR8, UR8, UR6, 0x18 ;  /* 0x0000000608088291 */ /* 0x002fe4000f8ec03f */
[----:B------:R-:W-:-:S04]  /*0130*/  @!UP0 UIADD3 UR6, -UR7, 0x100000, URZ ;  /* 0x0010000007068890 */ /* 0x000fc8000fffe13f */
[----:B------:R-:W-:Y:S02]  /*0140*/  @!UP0 USHF.L.U32 UR7, UR6, 0xb, URZ ;  /* 0x0000000b06078899 */ /* 0x000fe4000800063f */
[----:B------:R-:W-:Y:S01]  /*0150*/  @!UP0 USHF.L.U32 UR6, UR6, 0x1, URZ ;  /* 0x0000000106068899 */ /* 0x000fe2000800063f */
[----:B------:R-:W-:-:S05]  /*0160*/  VOTEU.ALL UP0, P0 ;  /* 0x00000000003f7886 */ /* 0x000fca0000000000 */
[----:B------:R2:W1:Y:S06]  /*0170*/  @!UP0 SYNCS.EXCH.64 URZ, [UR8+0x2a800], UR4 ;  /* 0x02a80004083f85b2 */ /* 0x00046c0008000100 */
[----:B------:R2:W4:Y:S02]  /*0180*/  @!UP1 SYNCS.EXCH.64 URZ, [UR8+0x2a820], UR6 ;  /* 0x02a82006083f95b2 */ /* 0x0005240008000100 */
[----:B0-23--:R-:W-:Y:S05]  /*0190*/  @P1 BRA `(.L_x_1076) ;  /* 0x0000000000481947 */ /* 0x00dfea0003800000 */
        /* <DEDUP_REMOVED lines=13> */
[----:B0-----:R0:W2:Y:S08]  /*0270*/  SYNCS.EXCH.64 URZ, [UR8+0x2a830], UR4 ;  /* 0x02a83004083f75b2 */ /* 0x0010b00008000100 */
[----:B------:R0:W3:Y:S01]  /*0280*/  SYNCS.EXCH.64 URZ, [UR8+0x2a840], UR6 ;  /* 0x02a84006083f75b2 */ /* 0x0000e20008000100 */
[----:B------:R0:W0:Y:S01]  /*0290*/  SYNCS.EXCH.64 URZ, [UR8+0x2a838], UR4 ;  /* 0x02a83804083f75b2 */ /* 0x0000220008000100 */
[----:B------:R0:W0:Y:S01]  /*02a0*/  SYNCS.EXCH.64 URZ, [UR8+0x2a848], UR6 ;  /* 0x02a84806083f75b2 */ /* 0x0000220008000100 */
[----:B------:R-:W-:Y:S01]  /*02b0*/  NOP ;  /* 0x0000000000007918 */ /* 0x000fe20000000000 */
.L_x_1076:
[----:B------:R-:W5:Y:S01]  /*02c0*/  SHFL.IDX PT, R2, R0, RZ, 0x1f ;  /* 0x00001fff00027589 */ /* 0x000f6200000e0000 */
[----:B------:R-:W-:Y:S01]  /*02d0*/  NOP ;  /* 0x0000000000007918 */ /* 0x000fe20000000000 */
[----:B-----5:R-:W-:-:S13]  /*02e0*/  ISETP.NE.AND P0, PT, R2, RZ, PT ;  /* 0x000000ff0200720c */ /* 0x020fda0003f05270 */
        /* <DEDUP_REMOVED lines=17> */
[----:B------:R0:W0:Y:S01]  /*0400*/  SYNCS.EXCH.64 URZ, [UR8+0x2a868], UR6 ;  /* 0x02a86806083f75b2 */ /* 0x0000220008000100 */
[----:B------:R-:W-:Y:S01]  /*0410*/  NOP ;  /* 0x0000000000007918 */ /* 0x000fe20000000000 */
.L_x_1077:
[----:B------:R-:W5:Y:S01]  /*0420*/  SHFL.IDX PT, R2, R0, RZ, 0x1f ;  /* 0x00001fff00027589 */ /* 0x000f6200000e0000 */
[----:B------:R-:W-:Y:S01]  /*0430*/  NOP ;  /* 0x0000000000007918 */ /* 0x000fe20000000000 */
[----:B-----5:R-:W-:-:S13]  /*0440*/  ISETP.NE.AND P0, PT, R2, RZ, PT ;  /* 0x000000ff0200720c */ /* 0x020fda0003f05270 */
        /* <DEDUP_REMOVED lines=13> */
[----:B------:R0:W0:Y:S01]  /*0520*/  SYNCS.EXCH.64 URZ, [UR6+0x2a888], UR4 ;  /* 0x02a88804063f75b2 */ /* 0x0000220008000100 */
[----:B------:R-:W-:Y:S01]  /*0530*/  NOP ;  /* 0x0000000000007918 */ /* 0x000fe20000000000 */
.L_x_1078:
        /* <DEDUP_REMOVED lines=22> */
.L_x_1079:
[----:B------:R-:W5:Y:S01]  /*06a0*/  SHFL.IDX PT, R2, R0, RZ, 0x1f ;  /* 0x00001fff00027589 */ /* 0x000f6200000e0000 */
[----:B------:R-:W-:Y:S01]  /*06b0*/  R2UR UR9, R3 ;  /* 0x00000000030972ca */ /* 0x000fe200000e0000 */
        /* <DEDUP_REMOVED lines=21> */
.L_x_1080:
[----:B------:R-:W-:Y:S01]  /*0810*/  UISETP.NE.AND UP0, UPT, UR9, URZ, UPT ;  /* 0x0000003f0900728c */ /* 0x000fe2000bf05270 */
[----:B------:R-:W-:Y:S01]  /*0820*/  NOP ;  /* 0x0000000000007918 */ /* 0x000fe20000000000 */
[----:B------:R-:W-:Y:S01]  /*0830*/  UMOV UR42, 0x1 ;  /* 0x00000001002a7882 */ /* 0x000fe20000000000 */
[----:B------:R-:W-:Y:S01]  /*0840*/  ULDC.64 UR46, c[0x0][0x208] ;  /* 0x00008200002e7ab9 */ /* 0x000fe20000000a00 */
[----:B------:R-:W-:Y:S01]  /*0850*/  USEL UR42, UR42, 0x2, !UP0 ;  /* 0x000000022a2a7887 */ /* 0x000fe2000c000000 */
[----:B------:R-:W-:Y:S01]  /*0860*/  BSSY B6, `(.L_x_1081) ;  /* 0x000175b000067945 */ /* 0x000fe20003800000 */
[----:B01234-:R-:W-:Y:S01]  /*0870*/  BAR.SYNC.DEFER_BLOCKING 0x0 ;  /* 0x0000000000007b1d */ /* 0x01ffe20000010000 */
[----:B------:R-:W-:-:S13]  /*0880*/  PLOP3.LUT P0, PT, PT, PT, UP0, 0x80, 0x0 ;  /* 0x000000000000781c */ /* 0x000fda0003f0f008 */
[----:B------:R-:W-:Y:S05]  /*0890*/  @!P0 BRA `(.L_x_1082) ;  /* 0x0000012c00d48947 */ /* 0x000fea0003800000 */
.L_x_1083:
[----:B------:R-:W-:-:S08]  /*08a0*/  NOP ;  /* 0x0000000000007918 */ /* 0x000fd00000000000 */
[----:B------:R-:W0:Y:S02]  /*08b0*/  USETMAXREG.TRY_ALLOC.CTAPOOL UP0, 0xe8 ;  /* 0x000000e8000079c8 */ /* 0x000e240008000600 */
[----:B0-----:R-:W-:-:S13]  /*08c0*/  PLOP3.LUT P0, PT, PT, PT, UP0, 0x80, 0x0 ;  /* 0x000000000000781c */ /* 0x001fda0003f0f008 */
[----:B------:R-:W-:Y:S05]  /*08d0*/  @!P0 BRA `(.L_x_1083) ;  /* 0xfffffffc00f08947 */ /* 0x000fea000383ffff */
[----:B------:R-:W0:Y:S01]  /*08e0*/  S2UR UR6, SR_CTAID.Y ;  /* 0x00000000000679c3 */ /* 0x000e220000002600 */
        /* <DEDUP_REMOVED lines=16> */
[----:B------:R-:W0:Y:S01]  /*09f0*/  LDC.64 R2, c[0x0][0x418] ;  /* 0x00010600ff027b82 */ /* 0x000e220000000a00 */
[----:B------:R-:W-:Y:S01]  /*0a00*/  ULDC UR4, c[0x0][0x448] ;  /* 0x0001120000047ab9 */ /* 0x000fe20000000800 */
[----:B------:R-:W-:Y:S01]  /*0a10*/  USHF.R.S32.HI UR39, URZ, 0x1f, UR41 ;  /* 0x0000001f3f277899 */ /* 0x000fe20008011429 */
[----:B------:R-:W-:Y:S01]  /*0a20*/  VIADD R22, R24, 0xffffff80 ;  /* 0xffffff8018167836 */ /* 0x000fe20000000000 */
[----:B------:R-:W-:-:S04]  /*0a30*/  UISETP.NE.AND UP0, UPT, UR4, 0x1, UPT ;  /* 0x000000010400788c */ /* 0x000fc8000bf05270 */
[----:B------:R-:W1:Y:S01]  /*0a40*/  S2UR UR45, SR_CTAID.X ;  /* 0x00000000002d79c3 */ /* 0x000e620000002500 */
[----:B------:R-:W-:-:S06]  /*0a50*/  UP2UR UR44, UPR, URZ, 0x1 ;  /* 0x000000013f2c7883 */ /* 0x000fcc0008000000 */
[----:B------:R-:W-:Y:S01]  /*0a60*/  @UP0 ULDC UR5, c[0x0][0x44c] ;  /* 0x0001130000050ab9 */ /* 0x000fe20000000800 */
[----:B------:R-:W2:Y:S01]  /*0a70*/  LDC R5, c[0x0][0x288] ;  /* 0x0000a200ff057b82 */ /* 0x000ea20000000800 */
[----:B------:R-:W-:-:S07]  /*0a80*/  @UP0 ULDC UR9, c[0x0][0x450] ;  /* 0x0001140000090ab9 */ /* 0x000fce0000000800 */
[----:B------:R-:W3:Y:S01]  /*0a90*/  LDC R16, c[0x0][0x424] ;  /* 0x00010900ff107b82 */ /* 0x000ee20000000800 */
[----:B0-----:R-:W-:-:S04]  /*0aa0*/  ISETP.NE.U32.AND P0, PT, R2, RZ, PT ;  /* 0x000000ff0200720c */ /* 0x001fc80003f05070 */
[----:B------:R-:W-:-:S03]  /*0ab0*/  ISETP.NE.AND.EX P0, PT, R3, RZ, PT, P0 ;  /* 0x000000ff0300720c */ /* 0x000fc60003f05300 */
[----:B------:R-:W0:Y:S01]  /*0ac0*/  LDC R7, c[0x0][0x2f0] ;  /* 0x0000bc00ff077b82 */ /* 0x000e220000000800 */
[----:B-1----:R-:W-:-:S04]  /*0ad0*/  USHF.L.U32 UR45, UR45, 0x7, URZ ;  /* 0x000000072d2d7899 */ /* 0x002fc8000800063f */
[----:B------:R-:W-:Y:S02]  /*0ae0*/  @UP0 UIADD3 UR4, UR45, 0x7f, URZ ;  /* 0x0000007f2d040890 */ /* 0x000fe4000fffe03f */
[----:B------:R-:W-:Y:S01]  /*0af0*/  UIADD3 UR7, UR45, 0x7f, URZ ;  /* 0x0000007f2d077890 */ /* 0x000fe2000fffe03f */
[----:B--2---:R-:W-:Y:S01]  /*0b00*/  IADD3 R3, -R5, 0x1, RZ ;  /* 0x0000000105037810 */ /* 0x004fe20007ffe1ff */
[----:B------:R-:W-:-:S04]  /*0b10*/  UIMAD.WIDE.U32 UR4, UR4, UR5, URZ ;  /* 0x00000005040472a5 */ /* 0x000fc8000f8e003f */
[----:B------:R-:W-:Y:S01]  /*0b20*/  @UP0 USHF.R.U32.HI UR7, URZ, UR9, UR5 ;  /* 0x000000093f070299 */ /* 0x000fe20008011605 */
[----:B---3--:R-:W-:Y:S02]  /*0b30*/  SEL R16, R16, 0x1, P0 ;  /* 0x0000000110107807 */ /* 0x008fe40000000000 */
[----:B------:R-:W-:Y:S02]  /*0b40*/  ULDC.64 UR4, c[0x0][0x9e0] ;  /* 0x0002780000047ab9 */ /* 0x000fe40000000a00 */
[----:B------:R-:W-:-:S04]  /*0b50*/  UISETP.GE.AND UP0, UPT, UR5, 0x1, UPT ;  /* 0x000000010500788c */ /* 0x000fc8000bf06270 */
[----:B------:R-:W-:Y:S01]  /*0b60*/  UP2UR UR43, UPR, URZ, 0x1 ;  /* 0x000000013f2b7883 */ /* 0x000fe20008000000 */
[----:B0-----:R-:W-:Y:S01]  /*0b70*/  IMAD R3, R16, R7, R3 ;  /* 0x0000000710037224 */ /* 0x001fe200078e0203 */
[----:B------:R-:W-:-:S04]  /*0b80*/  PLOP3.LUT P0, PT, PT, PT, UP0, 0x40, 0x0 ;  /* 0x000000000000781c */ /* 0x000fc80003f0e808 */
[----:B------:R-:W-:-:S13]  /*0b90*/  R2UR UR8, R3 ;  /* 0x00000000030872ca */ /* 0x000fda00000e0000 */
[----:B------:R-:W-:-:S04]  /*0ba0*/  UIADD3 UR7, UR8, UR7, URZ ;  /* 0x0000000708077290 */ /* 0x000fc8000fffe03f */
[----:B------:R-:W-:-:S06]  /*0bb0*/  UIADD3 UR4, UR7, UR4, URZ ;  /* 0x0000000407047290 */ /* 0x000fcc000fffe03f */
[----:B------:R-:W-:Y:S01]  /*0bc0*/  IMAD.U32 R0, RZ, RZ, UR4 ;  /* 0x00000004ff007e24 */ /* 0x000fe2000f8e00ff */
[----:B------:R-:W-:Y:S06]  /*0bd0*/  @P0 BRA `(.L_x_1085) ;  /* 0x0000000000400947 */ /* 0x000fec0003800000 */
[----:B------:R-:W-:Y:S01]  /*0be0*/  ISETP.LT.AND P0, PT, RZ, UR7, PT ;  /* 0x00000007ff007c0c */ /* 0x000fe2000bf01270 */
[----:B------:R-:W-:-:S12]  /*0bf0*/  UIADD3 UR4, UR7, -0x1, URZ ;  /* 0xffffffff07047890 */ /* 0x000fd8000fffe03f */
[----:B------:R-:W-:Y:S05]  /*0c00*/  @P0 BRA `(.L_x_1086) ;  /* 0x00000000001c0947 */ /* 0x000fea0003800000 */
[----:B------:R-:W-:Y:S02]  /*0c10*/  UISETP.NE.AND UP0, UPT, UR5, 0x1, UPT ;  /* 0x000000010500788c */ /* 0x000fe4000bf05270 */
[----:B------:R-:W-:-:S09]  /*0c20*/  UIADD3 UR4, -UR7, URZ, URZ ;  /* 0x0000003f07047290 */ /* 0x000fd2000fffe13f */
[----:B------:R-:W-:Y:S02]  /*0c30*/  @UP0 ULDC.64 UR10, c[0x0][0x9e8] ;  /* 0x00027a00000a0ab9 */ /* 0x000fe40000000a00 */
[----:B------:R-:W-:-:S04]  /*0c40*/  UIMAD.WIDE.U32 UR8, UR4, UR10, URZ ;  /* 0x0000000a040872a5 */ /* 0x000fc8000f8e003f */
[----:B------:R-:W-:-:S04]  /*0c50*/  @UP0 USHF.R.U32.HI UR4, URZ, UR11, UR9 ;  /* 0x0000000b3f040299 */ /* 0x000fc80008011609 */
[----:B------:R-:W-:Y:S01]  /*0c60*/  ULOP3.LUT UR4, URZ, UR4, URZ, 0x33, !UPT ;  /* 0x000000043f047292 */ /* 0x000fe2000f8e333f */
[----:B------:R-:W-:Y:S11]  /*0c70*/  BRA `(.L_x_1087) ;  /* 0x0000000000107947 */ /* 0x000ff60003800000 */
.L_x_1086:
[----:B------:R-:W-:-:S11]  /*0c80*/  UISETP.NE.AND UP0, UPT, UR5, 0x1, UPT ;  /* 0x000000010500788c */ /* 0x000fd6000bf05270 */
[----:B------:R-:W-:Y:S02]  /*0c90*/  @UP0 ULDC.64 UR10, c[0x0][0x9e8] ;  /* 0x00027a00000a0ab9 */ /* 0x000fe40000000a00 */
[----:B------:R-:W-:-:S04]  /*0ca0*/  UIMAD.WIDE.U32 UR8, UR4, UR10, URZ ;  /* 0x0000000a040872a5 */ /* 0x000fc8000f8e003f */
[----:B------:R-:W-:-:S12]  /*0cb0*/  @UP0 USHF.R.U32.HI UR4, URZ, UR11, UR9 ;  /* 0x0000000b3f040299 */ /* 0x000fd80008011609 */
.L_x_1087:
[----:B------:R-:W-:-:S06]  /*0cc0*/  UIMAD UR4, UR4, UR5, UR5 ;  /* 0x00000005040472a4 */ /* 0x000fcc000f8e0205 */
[----:B------:R-:W-:-:S07]  /*0cd0*/  VIMNMX R0, R0, UR4, PT ;  /* 0x0000000400007c48 */ /* 0x000fce000bfe0100 */
.L_x_1085:
[----:B------:R-:W-:Y:S01]  /*0ce0*/  UISETP.NE.AND UP0, UPT, UR44, URZ, UPT ;  /* 0x0000003f2c00728c */ /* 0x000fe2000bf05270 */
[-C--:B------:R-:W-:Y:S01]  /*0cf0*/  IMAD R18, R16, R7.reuse, -R5 ;  /* 0x0000000710127224 */ /* 0x080fe200078e0a05 */
[----:B------:R-:W-:Y:S01]  /*0d00*/  UMOV UR4, UR45 ;  /* 0x0000002d00047c82 */ /* 0x000fe20008000000 */
[----:B------:R-:W-:Y:S02]  /*0d10*/  VIADD R2, R0, 0x7f ;  /* 0x0000007f00027836 */ /* 0x000fe40000000000 */
[----:B------:R-:W-:Y:S01]  /*0d20*/  IMAD R0, R16, R7, 0x7f ;  /* 0x0000007f10007424 */ /* 0x000fe200078e0207 */
[----:B------:R-:W-:Y:S02]  /*0d30*/  R2UR UR7, R18 ;  /* 0x00000000120772ca */ /* 0x000fe400000e0000 */
[----:B------:R-:W-:Y:S02]  /*0d40*/  SHF.R.S32.HI R5, RZ, 0x1f, R2 ;  /* 0x0000001fff057819 */ /* 0x000fe40000011402 */
[----:B------:R-:W-:Y:S01]  /*0d50*/  SHF.R.S32.HI R3, RZ, 0x1f, R0 ;  /* 0x0000001fff037819 */ /* 0x000fe20000011400 */
[----:B------:R-:W-:Y:S01]  /*0d60*/  @UP0 ULDC UR8, c[0x0][0x44c] ;  /* 0x0001130000080ab9 */ /* 0x000fe20000000800 */
[----:B------:R-:W-:Y:S01]  /*0d70*/  @UP0 ULDC UR10, c[0x0][0x450] ;  /* 0x00011400000a0ab9 */ /* 0x000fe20000000800 */
[----:B------:R-:W-:Y:S01]  /*0d80*/  UIMAD.WIDE.U32 UR8, UR45, UR8, URZ ;  /* 0x000000082d0872a5 */ /* 0x000fe2000f8e003f */
[----:B------:R-:W-:-:S02]  /*0d90*/  LEA.HI R5, R5, R2, RZ, 0x7 ;  /* 0x0000000205057211 */ /* 0x000fc400078f38ff */
[----:B------:R-:W-:Y:S01]  /*0da0*/  LEA.HI R3, R3, R0, RZ, 0x7 ;  /* 0x0000000003037211 */ /* 0x000fe200078f38ff */
[----:B------:R-:W-:Y:S01]  /*0db0*/  @UP0 USHF.R.U32.HI UR4, URZ, UR10, UR9 ;  /* 0x0000000a3f040299 */ /* 0x000fe20008011609 */
[----:B------:R-:W-:Y:S01]  /*0dc0*/  SHF.R.S32.HI R0, RZ, 0x7, R5 ;  /* 0x00000007ff007819 */ /* 0x000fe20000011405 */
[----:B------:R-:W-:Y:S01]  /*0dd0*/  UISETP.GE.AND UP0, UPT, UR5, 0x1, UPT ;  /* 0x000000010500788c */ /* 0x000fe2000bf06270 */
[----:B------:R-:W-:Y:S01]  /*0de0*/  SHF.R.S32.HI R3, RZ, 0x7, R3 ;  /* 0x00000007ff037819 */ /* 0x000fe20000011403 */
[----:B------:R-:W-:-:S03]  /*0df0*/  UIADD3 UR4, UR7, UR4, URZ ;  /* 0x0000000407047290 */ /* 0x000fc6000fffe03f */
[----:B------:R-:W-:Y:S01]  /*0e00*/  ULDC UR7, c[0x0][0x9dc] ;  /* 0x0002770000077ab9 */ /* 0x000fe20000000800 */
[----:B------:R-:W-:Y:S01]  /*0e10*/  PLOP3.LUT P0, PT, PT, PT, UP0, 0x40, 0x0 ;  /* 0x000000000000781c */ /* 0x000fe20003f0e808 */
[----:B------:R-:W-:Y:S01]  /*0e20*/  UIADD3 UR7, UR4, -UR7, URZ ;  /* 0x8000000704077290 */ /* 0x000fe2000fffe03f */
[----:B------:R-:W-:-:S11]  /*0e30*/  VIMNMX R19, R3, R0, PT ;  /* 0x0000000003137248 */ /* 0x000fd60003fe0100 */
[----:B------:R-:W-:Y:S05]  /*0e40*/  @P0 BRA `(.L_x_1088) ;  /* 0x0000000000440947 */ /* 0x000fea0003800000 */
[----:B------:R-:W-:-:S06]  /*0e50*/  UISETP.GT.AND UP0, UPT, UR4, -0x1, UPT ;  /* 0xffffffff0400788c */ /* 0x000fcc000bf04270 */
[----:B------:R-:W-:-:S13]  /*0e60*/  PLOP3.LUT P0, PT, PT, PT, UP0, 0x80, 0x0 ;  /* 0x000000000000781c */ /* 0x000fda0003f0f008 */
[----:B------:R-:W-:Y:S05]  /*0e70*/  @P0 BRA `(.L_x_1089) ;  /* 0x00000000001c0947 */ /* 0x000fea0003800000 */
[----:B------:R-:W-:Y:S02]  /*0e80*/  UISETP.NE.AND UP0, UPT, UR5, 0x1, UPT ;  /* 0x000000010500788c */ /* 0x000fe4000bf05270 */
[----:B------:R-:W-:-:S09]  /*0e90*/  ULOP3.LUT UR4, URZ, UR4, URZ, 0x33, !UPT ;  /* 0x000000043f047292 */ /* 0x000fd2000f8e333f */
[----:B------:R-:W-:Y:S02]  /*0ea0*/  @UP0 ULDC.64 UR10, c[0x0][0x9e8] ;  /* 0x00027a00000a0ab9 */ /* 0x000fe40000000a00 */
[----:B------:R-:W-:-:S04]  /*0eb0*/  UIMAD.WIDE.U32 UR8, UR4, UR10, URZ ;  /* 0x0000000a040872a5 */ /* 0x000fc8000f8e003f */
[----:B------:R-:W-:-:S04]  /*0ec0*/  @UP0 USHF.R.U32.HI UR4, URZ, UR11, UR9 ;  /* 0x0000000b3f040299 */ /* 0x000fc80008011609 */
[----:B------:R-:W-:Y:S01]  /*0ed0*/  ULOP3.LUT UR4, URZ, UR4, URZ, 0x33, !UPT ;  /* 0x000000043f047292 */ /* 0x000fe2000f8e333f */
[----:B------:R-:W-:Y:S11]  /*0ee0*/  BRA `(.L_x_1090) ;  /* 0x0000000000107947 */ /* 0x000ff60003800000 */
.L_x_1089:
[----:B------:R-:W-:-:S11]  /*0ef0*/  UISETP.NE.AND UP0, UPT, UR5, 0x1, UPT ;  /* 0x000000010500788c */ /* 0x000fd6000bf05270 */
[----:B------:R-:W-:Y:S02]  /*0f00*/  @UP0 ULDC.64 UR10, c[0x0][0x9e8] ;  /* 0x00027a00000a0ab9 */ /* 0x000fe40000000a00 */
[----:B------:R-:W-:-:S04]  /*0f10*/  UIMAD.WIDE.U32 UR8, UR4, UR10, URZ ;  /* 0x0000000a040872a5 */ /* 0x000fc8000f8e003f */
[----:B------:R-:W-:-:S12]  /*0f20*/  @UP0 USHF.R.U32.HI UR4, URZ, UR11, UR9 ;  /* 0x0000000b3f040299 */ /* 0x000fd80008011609 */
.L_x_1090:
[----:B------:R-:W-:-:S04]  /*0f30*/  UIMAD UR4, UR4, UR5, URZ ;  /* 0x00000005040472a4 */ /* 0x000fc8000f8e023f */
[----:B------:R-:W-:-:S04]  /*0f40*/  UISETP.LT.AND UP0, UPT, UR7, UR4, UPT ;  /* 0x000000040700728c */ /* 0x000fc8000bf01270 */
[----:B------:R-:W-:-:S12]  /*0f50*/  USEL UR7, UR7, UR4, !UP0 ;  /* 0x0000000407077287 */ /* 0x000fd8000c000000 */
.L_x_1088:
[----:B------:R-:W-:Y:S02]  /*0f60*/  USHF.R.S32.HI UR4, URZ, 0x1f, UR7 ;  /* 0x0000001f3f047899 */ /* 0x000fe40008011407 */
[----:B------:R-:W-:Y:S02]  /*0f70*/  USHF.R.U32.HI UR10, URZ, 0x10, UR6 ;  /* 0x000000103f0a7899 */ /* 0x000fe40008011606 */
[----:B------:R-:W-:Y:S02]  /*0f80*/  ULEA.HI UR4, UR4, UR7, URZ, 0x7 ;  /* 0x0000000704047291 */ /* 0x000fe4000f8f383f */
[----:B------:R-:W-:Y:S02]  /*0f90*/  ULOP3.LUT UR38, UR6, 0xffff, URZ, 0xc0, !UPT ;  /* 0x0000ffff06267892 */ /* 0x000fe4000f8ec03f */
[----:B------:R-:W-:-:S04]  /*0fa0*/  USHF.R.S32.HI UR4, URZ, 0x7, UR4 ;  /* 0x000000073f047899 */ /* 0x000fc80008011404 */
[----:B------:R-:W-:-:S04]  /*0fb0*/  UISETP.LT.AND UP0, UPT, URZ, UR4, UPT ;  /* 0x000000043f00728c */ /* 0x000fc8000bf01270 */
[----:B------:R-:W-:Y:S02]  /*0fc0*/  USEL UR9, URZ, UR4, !UP0 ;  /* 0x000000043f097287 */ /* 0x000fe4000c000000 */
[----:B------:R-:W-:Y:S01]  /*0fd0*/  UISETP.NE.AND UP0, UPT, UR10, URZ, UPT ;  /* 0x0000003f0a00728c */ /* 0x000fe2000bf05270 */
[----:B------:R-:W-:-:S03]  /*0fe0*/  UMOV UR4, URZ ;  /* 0x0000003f00047c82 */ /* 0x000fc60008000000 */
[----:B------:R-:W-:-:S07]  /*0ff0*/  ISETP.GT.AND P0, PT, R19, UR9, PT ;  /* 0x0000000913007c0c */ /* 0x000fce000bf04270 */
[----:B------:R-:W-:-:S06]  /*1000*/  @!UP0 ULDC UR10, c[0x0][0x9f0] ;  /* 0x00027c00000a8ab9 */ /* 0x000fcc0000000800 */
[----:B------:R-:W-:Y:S05]  /*1010*/  @!P0 BRA `(.L_x_1091) ;  /* 0x00000000008c8947 */ /* 0x000fea0003800000 */
[----:B------:R-:W-:Y:S01]  /*1020*/  IMAD.U32 R4, RZ, RZ, UR10 ;  /* 0x0000000aff047e24 */ /* 0x000fe2000f8e00ff */
[----:B------:R-:W-:-:S04]  /*1030*/  UMOV UR4, URZ ;  /* 0x0000003f00047c82 */ /* 0x000fc80008000000 */
[----:B------:R-:W-:-:S04]  /*1040*/  IABS R0, R4 ;  /* 0x0000000400007213 */ /* 0x000fc80000000000 */
[----:B------:R-:W-:Y:S02]  /*1050*/  R2UR UR11, R0 ;  /* 0x00000000000b72ca */ /* 0x000fe400000e0000 */
[----:B------:R-:W-:Y:S02]  /*1060*/  IADD3 R0, R4, -0x1, R19 ;  /* 0xffffffff04007810 */ /* 0x000fe40007ffe013 */
[----:B------:R-:W-:Y:S02]  /*1070*/  IABS R4, R4 ;  /* 0x0000000400047213 */ /* 0x000fe40000000000 */
[----:B------:R-:W-:-:S03]  /*1080*/  R2UR UR6, R0 ;  /* 0x00000000000672ca */ /* 0x000fc600000e0000 */
[----:B------:R-:W-:-:S04]  /*1090*/  IMAD.MOV R4, RZ, RZ, -R4 ;  /* 0x000000ffff047224 */ /* 0x000fc800078e0a04 */
[----:B------:R-:W0:Y:S06]  /*10a0*/  I2F.RP R2, UR11 ;  /* 0x0000000b00027d06 */ /* 0x000e2c0008209400 */
[----:B------:R-:W-:-:S06]  /*10b0*/  UIADD3 UR6, -UR9, UR6, URZ ;  /* 0x0000000609067290 */ /* 0x000fcc000fffe13f */
[----:B------:R-:W-:Y:S01]  /*10c0*/  IMAD.U32 R0, RZ, RZ, UR6 ;  /* 0x00000006ff007e24 */ /* 0x000fe2000f8e00ff */
[----:B------:R-:W-:Y:S01]  /*10d0*/  ULOP3.LUT UR6, UR6, UR10, URZ, 0x3c, !UPT ;  /* 0x0000000a06067292 */ /* 0x000fe2000f8e3c3f */
[----:B0-----:R-:W0:Y:S03]  /*10e0*/  MUFU.RCP R2, R2 ;  /* 0x0000000200027308 */ /* 0x001e260000001000 */
[----:B------:R-:W-:-:S04]  /*10f0*/  IABS R0, R0 ;  /* 0x0000000000007213 */ /* 0x000fc80000000000 */
[----:B------:R-:W-:Y:S01]  /*1100*/  R2UR UR8, R0 ;  /* 0x00000000000872ca */ /* 0x000fe200000e0000 */
[----:B------:R-:W-:Y:S02]  /*1110*/  IMAD.MOV.U32 R0, RZ, RZ, R4 ;  /* 0x000000ffff007224 */ /* 0x000fe400078e0004 */
[----:B0-----:R-:W-:-:S06]  /*1120*/  VIADD R3, R2, 0xffffffe ;  /* 0x0ffffffe02037836 */ /* 0x001fcc0000000000 */
        /* <DEDUP_REMOVED lines=18> */
.L_x_1091:
[----:B------:R-:W-:Y:S02]  /*1250*/  UIMAD UR38, UR38, UR4, UR9 ;  /* 0x00000004262672a4 */ /* 0x000fe4000f8e0209 */
[----:B------:R-:W-:Y:S01]  /*1260*/  IMAD.U32 R0, RZ, RZ, UR4 ;  /* 0x00000004ff007e24 */ /* 0x000fe2000f8e00ff */
[----:B------:R-:W-:Y:S02]  /*1270*/  PLOP3.LUT P0, PT, PT, PT, PT, 0x80, 0x0 ;  /* 0x000000000000781c */ /* 0x000fe40003f0f070 */
[----:B------:R-:W-:Y:S01]  /*1280*/  CS2R R12, SRZ ;  /* 0x00000000000c7805 */ /* 0x000fe2000001ff00 */
[----:B------:R-:W-:Y:S01]  /*1290*/  IMAD.MOV.U32 R2, RZ, RZ, RZ ;  /* 0x000000ffff027224 */ /* 0x000fe200078e00ff */
[----:B------:R-:W-:Y:S02]  /*12a0*/  CS2R R4, SRZ ;  /* 0x0000000000047805 */ /* 0x000fe4000001ff00 */
[----:B------:R-:W-:Y:S01]  /*12b0*/  VIADDMNMX R19, R0, UR38, R19, PT ;  /* 0x0000002600137c46 */ /* 0x000fe2000b800113 */
[----:B------:R-:W-:Y:S01]  /*12c0*/  IMAD.MOV.U32 R0, RZ, RZ, RZ ;  /* 0x000000ffff007224 */ /* 0x000fe200078e00ff */
[----:B------:R-:W-:Y:S01]  /*12d0*/  CS2R R10, SRZ ;  /* 0x00000000000a7805 */ /* 0x000fe2000001ff00 */
[----:B------:R-:W-:Y:S01]  /*12e0*/  IMAD.MOV.U32 R9, RZ, RZ, RZ ;  /* 0x000000ffff097224 */ /* 0x000fe200078e00ff */
[----:B------:R-:W-:Y:S01]  /*12f0*/  ISETP.GT.AND P1, PT, R19, UR38, PT ;  /* 0x0000002613007c0c */ /* 0x000fe2000bf24270 */
[----:B------:R-:W-:Y:S01]  /*1300*/  IMAD.MOV.U32 R56, RZ, RZ, RZ ;  /* 0x000000ffff387224 */ /* 0x000fe200078e00ff */
[----:B------:R-:W-:-:S02]  /*1310*/  CS2R R44, SRZ ;  /* 0x00000000002c7805 */ /* 0x000fc4000001ff00 */
[----:B------:R-:W-:Y:S02]  /*1320*/  CS2R R36, SRZ ;  /* 0x0000000000247805 */ /* 0x000fe4000001ff00 */
[----:B------:R-:W-:Y:S02]  /*1330*/  CS2R R32, SRZ ;  /* 0x0000000000207805 */ /* 0x000fe4000001ff00 */
[----:B------:R-:W-:Y:S01]  /*1340*/  CS2R R60, SRZ ;  /* 0x00000000003c7805 */ /* 0x000fe2000001ff00 */
[----:B------:R-:W-:Y:S01]  /*1350*/  IMAD.MOV.U32 R15, RZ, RZ, RZ ;  /* 0x000000ffff0f7224 */ /* 0x000fe200078e00ff */
[----:B------:R-:W-:Y:S01]  /*1360*/  CS2R R48, SRZ ;  /* 0x0000000000307805 */ /* 0x000fe2000001ff00 */
[----:B------:R-:W-:Y:S01]  /*1370*/  IMAD.MOV.U32 R58, RZ, RZ, RZ ;  /* 0x000000ffff3a7224 */ /* 0x000fe200078e00ff */
[----:B------:R-:W-:Y:S02]  /*1380*/  CS2R R20, SRZ ;  /* 0x0000000000147805 */ /* 0x000fe4000001ff00 */
[----:B------:R-:W-:-:S02]  /*1390*/  CS2R R40, SRZ ;  /* 0x0000000000287805 */ /* 0x000fc4000001ff00 */
[----:B------:R-:W-:Y:S02]  /*13a0*/  CS2R R46, SRZ ;  /* 0x00000000002e7805 */ /* 0x000fe4000001ff00 */
[----:B------:R-:W-:Y:S01]  /*13b0*/  CS2R R42, SRZ ;  /* 0x00000000002a7805 */ /* 0x000fe2000001ff00 */
        /* <DEDUP_REMOVED lines=35> */
[----:B------:R-:W-:Y:S01]  /*15f0*/  CS2R R116, SRZ ;  /* 0x0000000000747805 */ /* 0x000fe2000001ff00 */
        /* <DEDUP_REMOVED lines=9> */
[----:B------:R-:W-:-:S05]  /*1690*/  SHF.R.S32.HI R23, RZ, 0x7, R92 ;  /* 0x00000007ff177819 */ /* 0x000fca000001145c */
        /* <DEDUP_REMOVED lines=29> */
.L_x_1093:
        /* <DEDUP_REMOVED lines=14> */
[----:B------:R-:W-:Y:S02]  /*1950*/  @UP1 UIMAD UR12, UR39, UR16, URZ ;  /* 0x00000010270c12a4 */ /* 0x000fe4000f8e023f */
[----:B------:R-:W-:Y:S02]  /*1960*/  @UP0 UIMAD UR15, UR41, UR15, UR8 ;  /* 0x0000000f290f02a4 */ /* 0x000fe4000f8e0208 */
[----:B------:R-:W-:Y:S02]  /*1970*/  @UP1 UIMAD.WIDE.U32 UR8, UR41, UR16, URZ ;  /* 0x00000010290812a5 */ /* 0x000fe4000f8e003f */
        /* <DEDUP_REMOVED lines=10> */
[----:B------:R-:W-:Y:S02]  /*1a20*/  @UP0 UIMAD UR14, UR40, UR19, UR14 ;  /* 0x00000013280e02a4 */ /* 0x000fe4000f8e020e */
[----:B------:R-:W-:Y:S02]  /*1a30*/  @UP0 UIMAD.WIDE.U32 UR10, UR40, UR18, UR10 ;  /* 0x00000012280a02a5 */ /* 0x000fe4000f8e000a */
        /* <DEDUP_REMOVED lines=19> */
.L_x_1238:
[----:B------:R-:W-:-:S06]  /*1b70*/  ULOP3.LUT UR4, UR42, 0x1, URZ, 0xfc, !UPT ;  /* 0x000000012a047892 */ /* 0x000fcc000f8efc3f */
[----:B------:R-:W-:-:S05]  /*1b80*/  IMAD.U32 R2, RZ, RZ, UR4 ;  /* 0x00000004ff027e24 */ /* 0x000fca000f8e00ff */
[----:B------:R-:W-:-:S13]  /*1b90*/  ISETP.NE.AND P0, PT, R2, 0x3, PT ;  /* 0x000000030200780c */ /* 0x000fda0003f05270 */
[----:B------:R-:W-:Y:S05]  /*1ba0*/  @!P0 BRA `(.L_x_1095) ;  /* 0x0000000000048947 */ /* 0x000fea0003800000 */
[----:B------:R-:W-:Y:S01]  /*1bb0*/  BPT.TRAP 0x1 ;  /* 0x000000040000795c */ /* 0x000fe20000300000 */
.L_x_1095:
[----:B------:R1:W2:Y:S01]  /*1bc0*/  SYNCS.PHASECHK.TRANS64.TRYWAIT P1, [UR36+0x2a830], R8 ;  /* 0x02a83008ff0075a7 */ /* 0x0002a20008020164 */
[----:B------:R-:W-:Y:S05]  /*1bd0*/  @!P0 BRA `(.L_x_1096) ;  /* 0x0000000000048947 */ /* 0x000fea0003800000 */
[----:B------:R-:W-:Y:S01]  /*1be0*/  BPT.TRAP 0x1 ;  /* 0x000000040000795c */ /* 0x000fe20000300000 */
.L_x_1096:
[----:B------:R-:W-:-:S05]  /*1bf0*/  IMAD.U32 R6, RZ, RZ, UR49 ;  /* 0x00000031ff067e24 */ /* 0x000fca000f8e00ff */
[----:B------:R-:W-:Y:S01]  /*1c00*/  LOP3.LUT R6, R6, 0x10000, RZ, 0xfc, !PT ;  /* 0x0001000006067812 */ /* 0x000fe200078efcff */
[----:B--2---:R-:W-:Y:S06]  /*1c10*/  @P1 BRA `(.L_x_1097) ;  /* 0x0000000000081947 */ /* 0x004fec0003800000 */
[----:B------:R-:W2:Y:S02]  /*1c20*/  SYNCS.PHASECHK.TRANS64.TRYWAIT P1, [UR36+0x2a830], R8 ;  /* 0x02a83008ff0075a7 */ /* 0x000ea40008020164 */
[----:B--2---:R-:W-:Y:S05]  /*1c30*/  @!P1 BRA `(.L_x_1098) ;  /* 0x0000016000949947 */ /* 0x004fea0003800000 */
.L_x_1097:
[----:B------:R-:W-:Y:S05]  /*1c40*/  WARPSYNC.ALL ;  /* 0x0000000000007948 */ /* 0x000fea0003800000 */
[----:B------:R-:W-:Y:S01]  /*1c50*/  IMAD.MOV.U32 R7, RZ, RZ, -0x7fffffe0 ;  /* 0x80000020ff077424 */ /* 0x000fe200078e00ff */
[----:B------:R-:W-:-:S04]  /*1c60*/  UIADD3 UR4, UR36, 0x1e400, URZ ;  /* 0x0001e40024047890 */ /* 0x000fc8000fffe03f */
[----:B------:R-:W-:Y:S01]  /*1c70*/  R2UR UR5, R7 ;  /* 0x00000000070572ca */ /* 0x000fe200000e0000 */
[----:B------:R-:W-:Y:S01]  /*1c80*/  WARPGROUP.ARRIVE ;  /* 0x00000000000079c5 */ /* 0x000fe20000000000 */
[----:B------:R-:W-:Y:S01]  /*1c90*/  UMOV UR7, 0x80000020 ;  /* 0x8000002000077882 */ /* 0x000fe20000000000 */
[----:B------:R-:W-:Y:S01]  /*1ca0*/  USHF.R.U32.HI UR6, URZ, 0x4, UR4 ;  /* 0x000000043f067899 */ /* 0x000fe20008011604 */
[C---:B------:R-:W-:Y:S01]  /*1cb0*/  R2UR UR20, R6.reuse ;  /* 0x00000000061472ca */ /* 0x040fe200000e0000 */
[----:B------:R-:W-:Y:S01]  /*1cc0*/  UMOV UR9, 0x80000020 ;  /* 0x8000002000097882 */ /* 0x000fe20000000000 */
[----:B------:R-:W-:Y:S01]  /*1cd0*/  R2UR UR4, R6 ;  /* 0x00000000060472ca */ /* 0x000fe200000e0000 */
[----:B------:R-:W-:Y:S01]  /*1ce0*/  ULOP3.LUT UR6, UR6, 0x3fff, URZ, 0xc0, !UPT ;  /* 0x00003fff06067892 */ /* 0x000fe2000f8ec03f */
[----:B------:R-:W-:Y:S01]  /*1cf0*/  UMOV UR11, 0x80000020 ;  /* 0x80000020000b7882 */ /* 0x000fe20000000000 */
[----:B------:R-:W-:Y:S02]  /*1d00*/  UMOV UR13, 0x80000020 ;  /* 0x80000020000d7882 */ /* 0x000fe40000000000 */
[----:B------:R-:W-:Y:S01]  /*1d10*/  ULOP3.LUT UR28, UR6, 0x10000, URZ, 0xfc, !UPT ;  /* 0x00010000061c7892 */ /* 0x000fe2000f8efc3f */
[----:B------:R-:W-:Y:S01]  /*1d20*/  UMOV UR15, 0x80000020 ;  /* 0x80000020000f7882 */ /* 0x000fe20000000000 */
[----:B------:R-:W-:-:S02]  /*1d30*/  UMOV UR17, 0x80000020 ;  /* 0x8000002000117882 */ /* 0x000fc40000000000 */
[----:B------:R-:W-:Y:S02]  /*1d40*/  UIADD3 UR10, UR28, 0x200, URZ ;  /* 0x000002001c0a7890 */ /* 0x000fe4000fffe03f */
[----:B------:R-:W-:Y:S01]  /*1d50*/  UIADD3 UR8, UR20, 0x200, URZ ;  /* 0x0000020014087890 */ /* 0x000fe2000fffe03f */
[----:B------:R-:W-:Y:S01]  /*1d60*/  UMOV UR6, UR28 ;  /* 0x0000001c00067c82 */ /* 0x000fe20008000000 */
[----:B------:R-:W-:Y:S01]  /*1d70*/  UIADD3 UR12, UR20, 0x202, URZ ;  /* 0x00000202140c7890 */ /* 0x000fe2000fffe03f */
[----:B------:R-:W-:Y:S01]  /*1d80*/  QGMMA.64x128x32.F32.E4M3.E4M3 R24, gdesc[UR4], RZ, !UPT, gsb0 ;  /* 0x01e00000041879f3 */ /* 0x000fe2000c0008ff */
[----:B------:R-:W-:Y:S02]  /*1d90*/  UIADD3 UR4, UR20, 0x2, URZ ;  /* 0x0000000214047890 */ /* 0x000fe4000fffe03f */
[----:B------:R-:W-:Y:S01]  /*1da0*/  UIADD3 UR6, UR28, 0x2, URZ ;  /* 0x000000021c067890 */ /* 0x000fe2000fffe03f */
[----:B------:R-:W-:Y:S01]  /*1db0*/  UMOV UR5, 0x80000020 ;  /* 0x8000002000057882 */ /* 0x000fe20000000000 */
[----:B------:R-:W-:Y:S01]  /*1dc0*/  UMOV UR7, 0x80000020 ;  /* 0x8000002000077882 */ /* 0x000fe20000000000 */
[----:B------:R-:W-:-:S02]  /*1dd0*/  UIADD3 UR14, UR28, 0x202, URZ ;  /* 0x000002021c0e7890 */ /* 0x000fc4000fffe03f */
[----:B------:R-:W-:Y:S02]  /*1de0*/  UIADD3 UR16, UR20, 0x400, URZ ;  /* 0x0000040014107890 */ /* 0x000fe4000fffe03f */
[----:B------:R-:W-:Y:S01]  /*1df0*/  UIADD3 UR18, UR28, 0x400, URZ ;  /* 0x000004001c127890 */ /* 0x000fe2000fffe03f */
[----:B------:R-:W-:Y:S01]  /*1e00*/  UMOV UR19, 0x80000020 ;  /* 0x8000002000137882 */ /* 0x000fe20000000000 */
[----:B------:R-:W-:Y:S02]  /*1e10*/  UIADD3 UR20, UR20, 0x402, URZ ;  /* 0x0000040214147890 */ /* 0x000fe4000fffe03f */
[----:B------:R-:W-:Y:S01]  /*1e20*/  UIADD3 UR22, UR28, 0x402, URZ ;  /* 0x000004021c167890 */ /* 0x000fe2000fffe03f */
[----:B------:R-:W-:Y:S01]  /*1e30*/  UMOV UR21, 0x80000020 ;  /* 0x8000002000157882 */ /* 0x000fe20000000000 */
[----:B------:R-:W-:Y:S01]  /*1e40*/  UMOV UR23, 0x80000020 ;  /* 0x8000002000177882 */ /* 0x000fe20000000000 */
[----:B------:R-:W-:Y:S02]  /*1e50*/  WARPGROUP.DEPBAR.LE gsb0, 0x0 ;  /* 0x00008000000079c5 */ /* 0x000fe40000010000 */
[----:B------:R-:W-:-:S06]  /*1e60*/  WARPGROUP.ARRIVE ;  /* 0x00000000000079c5 */ /* 0x000fcc0000000000 */
[----:B------:R-:W-:Y:S03]  /*1e70*/  QGMMA.64x128x32.F32.E4M3.E4M3 R24, gdesc[UR4], R24, gsb0 ;  /* 0x01e00000041879f3 */ /* 0x000fe60008000818 */
[----:B------:R-:W-:Y:S02]  /*1e80*/  WARPGROUP.DEPBAR.LE gsb0, 0x0 ;  /* 0x00008000000079c5 */ /* 0x000fe40000010000 */
[----:B------:R-:W-:-:S07]  /*1e90*/  WARPGROUP.ARRIVE ;  /* 0x00000000000079c5 */ /* 0x000fce0000000000 */
        /* <DEDUP_REMOVED lines=11> */
[----:B------:R-:W-:Y:S05]  /*1f50*/  @!P0 BRA `(.L_x_1099) ;  /* 0x0000000000048947 */ /* 0x000fea0003800000 */
[----:B------:R-:W-:Y:S01]  /*1f60*/  BPT.TRAP 0x1 ;  /* 0x000000040000795c */ /* 0x000fe20000300000 */
.L_x_1099:
[----:B------:R-:W-:Y:S01]  /*1f70*/  LOP3.LUT R5, R92, 0xffffff80, RZ, 0xc0, !PT ;  /* 0xffffff805c057812 */ /* 0x000fe200078ec0ff */
[C---:B------:R-:W-:Y:S01]  /*1f80*/  FMUL.FTZ R4, R0.reuse, R24 ;  /* 0x0000001800047220 */ /* 0x040fe20000410000 */
[----:B------:R-:W-:Y:S01]  /*1f90*/  LEA.HI R91, R91, R22, RZ, 0x2 ;  /* 0x000000165b5b7211 */ /* 0x000fe200078f10ff */
[C---:B------:R-:W-:Y:S01]  /*1fa0*/  FMUL.FTZ R52, R0.reuse, R52 ;  /* 0x0000003400347220 */ /* 0x040fe20000410000 */
[----:B------:R-:W-:Y:S01]  /*1fb0*/  FMUL.FTZ R88, R0, R25 ;  /* 0x0000001900587220 */ /* 0x000fe20000410000 */
[----:B------:R-:W-:Y:S01]  /*1fc0*/  IMAD.IADD R2, R22, 0x1, -R5 ;  /* 0x0000000116027824 */ /* 0x000fe200078e0a05 */
[----:B------:R-:W-:Y:S01]  /*1fd0*/  LOP3.LUT R91, R91, 0xfffffffc, RZ, 0xc0, !PT ;  /* 0xfffffffc5b5b7812 */ /* 0x000fe200078ec0ff */
[----:B------:R2:W3:Y:S01]  /*1fe0*/  MUFU.TANH R95, R52 ;  /* 0x00000034005f7308 */ /* 0x0004e20000002400 */
[C---:B0-----:R-:W-:Y:S01]  /*1ff0*/  FMUL.FTZ R3, R0.reuse, R26 ;  /* 0x0000001a00037220 */ /* 0x041fe20000410000 */
[----:B------:R-:W-:Y:S01]  /*2000*/  FMUL.FTZ R26, R0, R28 ;  /* 0x0000001c001a7220 */ /* 0x000fe20000410000 */
[----:B------:R-:W-:Y:S01]  /*2010*/  SHF.R.S32.HI R5, RZ, 0x1f, R2 ;  /* 0x0000001fff057819 */ /* 0x000fe20000011402 */
[----:B------:R-:W-:Y:S01]  /*2020*/  IMAD.IADD R91, R22, 0x1, -R91 ;  /* 0x00000001165b7824 */ /* 0x000fe200078e0a5b */
[----:B------:R-:W-:Y:S01]  /*2030*/  LEA.HI R25, R23, R23, RZ, 0x1 ;  /* 0x0000001717197211 */ /* 0x000fe200078f08ff */
[C---:B------:R-:W-:Y:S01]  /*2040*/  FMUL.FTZ R28, R0.reuse, R32 ;  /* 0x00000020001c7220 */ /* 0x040fe20000410000 */
[C---:B------:R-:W-:Y:S01]  /*2050*/  LEA.HI R24, R5.reuse, R2, RZ, 0x2 ;  /* 0x0000000205187211 */ /* 0x040fe200078f10ff */
[C---:B------:R-:W-:Y:S01]  /*2060*/  FMUL.FTZ R32, R0.reuse, R40 ;  /* 0x0000002800207220 */ /* 0x040fe20000410000 */
[----:B------:R-:W-:Y:S01]  /*2070*/  LEA.HI R21, R5, R2, RZ, 0x5 ;  /* 0x0000000205157211 */ /* 0x000fe200078f28ff */
[C---:B------:R-:W-:Y:S01]  /*2080*/  FMUL.FTZ R40, R0.reuse, R54 ;  /* 0x0000003600287220 */ /* 0x040fe20000410000 */
[--C-:B------:R-:W-:Y:S01]  /*2090*/  SHF.R.S32.HI R5, RZ, 0x2, R24.reuse ;  /* 0x00000002ff057819 */ /* 0x100fe20000011418 */
[----:B------:R-:W-:Y:S01]  /*20a0*/  UISETP.NE.AND UP1, UPT, UR44, URZ, UPT ;  /* 0x0000003f2c00728c */ /* 0x000fe2000bf25270 */
[----:B--2---:R-:W-:Y:S01]  /*20b0*/  SHF.R.S32.HI R52, RZ, 0x1f, R24 ;  /* 0x0000001fff347819 */ /* 0x004fe20000011418 */
[C---:B------:R-:W-:Y:S01]  /*20c0*/  FMUL.FTZ R61, R0.reuse, R61 ;  /* 0x0000003d003d7220 */ /* 0x040fe20000410000 */
[----:B------:R-:W-:Y:S01]  /*20d0*/  SHF.R.S32.HI R22, RZ, 0x5, R21 ;  /* 0x00000005ff167819 */ /* 0x000fe20000011415 */
[----:B------:R-:W-:Y:S01]  /*20e0*/  FMUL.FTZ R12, R0, R35 ;  /* 0x00000023000c7220 */ /* 0x000fe20000410000 */
[----:B------:R-:W-:Y:S01]  /*20f0*/  LEA.HI R52, R52, R5, RZ, 0x3 ;  /* 0x0000000534347211 */ /* 0x000fe200078f18ff */
[C---:B------:R-:W-:Y:S01]  /*2100*/  FMUL.FTZ R14, R0.reuse, R39 ;  /* 0x00000027000e7220 */ /* 0x040fe20000410000 */
[----:B------:R-:W-:Y:S01]  /*2110*/  LOP3.LUT R54, R25, 0x3fffffe, RZ, 0xc0, !PT ;  /* 0x03fffffe19367812 */ /* 0x000fe200078ec0ff */
[----:B------:R-:W-:Y:S01]  /*2120*/  FMUL.FTZ R35, R0, R43 ;  /* 0x0000002b00237220 */ /* 0x000fe20000410000 */
[----:B------:R-:W-:Y:S01]  /*2130*/  LEA R25, R22, UR45, 0x4 ;  /* 0x0000002d16197c11 */ /* 0x000fe2000f8e20ff */
[----:B------:R-:W-:Y:S01]  /*2140*/  FMUL.FTZ R39, R0, R51 ;  /* 0x0000003300277220 */ /* 0x000fe20000410000 */
[----:B------:R-:W-:Y:S01]  /*2150*/  LOP3.LUT R52, R52, 0xfffffff8, RZ, 0xc0, !PT ;  /* 0xfffffff834347812 */ /* 0x000fe200078ec0ff */
[----:B------:R-:W-:Y:S01]  /*2160*/  IMAD.IADD R54, R23, 0x1, -R54 ;  /* 0x0000000117367824 */ /* 0x000fe200078e0a36 */
[----:B------:R-:W-:Y:S01]  /*2170*/  LEA.HI R22, R91, R91, RZ, 0x1 ;  /* 0x0000005b5b167211 */ /* 0x000fe200078f08ff */
[----:B------:R-:W-:Y:S01]  /*2180*/  @UP1 ULDC UR6, c[0x0][0x44c] ;  /* 0x0001130000061ab9 */ /* 0x000fe20000000800 */
[----:B------:R-:W-:Y:S01]  /*2190*/  IADD3 R25, R25, R5, -R52 ;  /* 0x0000000519197210 */ /* 0x000fe20007ffe834 */
[----:B------:R-:W-:Y:S01]  /*21a0*/  IMAD.MOV.U32 R52, RZ, RZ, -0x80 ;  /* 0xffffff80ff347424 */ /* 0x000fe200078e00ff */
[----:B------:R-:W-:Y:S01]  /*21b0*/  LOP3.LUT R22, R22, 0x1ffffffe, RZ, 0xc0, !PT ;  /* 0x1ffffffe16167812 */ /* 0x000fe200078ec0ff */
[----:B------:R-:W-:Y:S01]  /*21c0*/  FMUL.FTZ R53, R0, R53 ;  /* 0x0000003500357220 */ /* 0x000fe20000410000 */
[----:B------:R-:W-:Y:S01]  /*21d0*/  PLOP3.LUT P1, PT, PT, PT, UP1, 0x80, 0x0 ;  /* 0x000000000000781c */ /* 0x000fe20003f2f018 */
[----:B------:R-:W-:Y:S01]  /*21e0*/  IMAD R54, R54, 0x40, R25 ;  /* 0x0000004036367824 */ /* 0x000fe200078e0219 */
[----:B------:R-:W-:Y:S01]  /*21f0*/  PLOP3.LUT P2, PT, PT, PT, UP1, 0x80, 0x0 ;  /* 0x000000000000781c */ /* 0x000fe20003f4f018 */
[----:B------:R-:W-:-:S02]  /*2200*/  IMAD.IADD R5, R91, 0x1, -R22 ;  /* 0x000000015b057824 */ /* 0x000fc400078e0a16 */
[C---:B------:R-:W-:Y:S01]  /*2210*/  FMUL.FTZ R43, R0.reuse, R59 ;  /* 0x0000003b002b7220 */ /* 0x040fe20000410000 */
[C---:B------:R-:W-:Y:S01]  /*2220*/  FMUL.FTZ R51, R0.reuse, R75 ;  /* 0x0000004b00337220 */ /* 0x040fe20000410000 */
[----:B------:R0:W2:Y:S01]  /*2230*/  MUFU.TANH R59, R61 ;  /* 0x0000003d003b7308 */ /* 0x0000a20000002400 */
[----:B------:R-:W-:Y:S02]  /*2240*/  IMAD R5, R5, 0x8, R54 ;  /* 0x0000000805057824 */ /* 0x000fe400078e0236 */
[C---:B------:R-:W-:Y:S01]  /*2250*/  FMUL.FTZ R48, R0.reuse, R48 ;  /* 0x0000003000307220 */ /* 0x040fe20000410000 */
[----:B------:R-:W-:Y:S02]  /*2260*/  IMAD R75, R19, R52, 0x80 ;  /* 0x00000080134b7424 */ /* 0x000fe400078e0234 */
[C---:B------:R-:W-:Y:S01]  /*2270*/  FMUL.FTZ R49, R0.reuse, R49 ;  /* 0x0000003100317220 */ /* 0x040fe20000410000 */
[----:B------:R-:W-:Y:S02]  /*2280*/  IMAD.MOV.U32 R22, RZ, RZ, R5 ;  /* 0x000000ffff167224 */ /* 0x000fe400078e0005 */
[C---:B-1----:R-:W-:Y:S01]  /*2290*/  FMUL.FTZ R8, R0.reuse, R27 ;  /* 0x0000001b00087220 */ /* 0x042fe20000410000 */
[----:B------:R-:W-:Y:S01]  /*22a0*/  @P1 IMAD.HI.U32 R25, R5, UR6, RZ ;  /* 0x0000000605191c27 */ /* 0x000fe2000f8e00ff */
[----:B------:R-:W-:Y:S01]  /*22b0*/  @UP1 ULDC UR6, c[0x0][0x450] ;  /* 0x0001140000061ab9 */ /* 0x000fe20000000800 */
[----:B------:R1:W4:Y:S01]  /*22c0*/  MUFU.TANH R96, R53 ;  /* 0x0000003500607308 */ /* 0x0003220000002400 */
[----:B------:R-:W-:Y:S01]  /*22d0*/  UISETP.NE.AND UP0, UPT, UR43, URZ, UPT ;  /* 0x0000003f2b00728c */ /* 0x000fe2000bf05270 */
[----:B------:R-:W-:Y:S01]  /*22e0*/  FMUL.FTZ R27, R0, R29 ;  /* 0x0000001d001b7220 */ /* 0x000fe20000410000 */
[----:B------:R-:W-:Y:S01]  /*22f0*/  @P2 SHF.R.U32.HI R22, RZ, UR6, R25 ;  /* 0x00000006ff162c19 */ /* 0x000fe20008011619 */
[----:B------:R-:W-:Y:S01]  /*2300*/  UIADD3 UR6, UR36, 0x2a840, URZ ;  /* 0x0002a84024067890 */ /* 0x000fe2000fffe03f */
[----:B------:R-:W-:Y:S01]  /*2310*/  LOP3.LUT R25, R24, 0x7ffffffc, RZ, 0xc0, !PT ;  /* 0x7ffffffc18197812 */ /* 0x000fe200078ec0ff */
[C---:B------:R-:W-:Y:S01]  /*2320*/  FMUL.FTZ R9, R0.reuse, R30 ;  /* 0x0000001e00097220 */ /* 0x040fe20000410000 */
[----:B------:R-:W-:Y:S01]  /*2330*/  FMUL.FTZ R10, R0, R31 ;  /* 0x0000001f000a7220 */ /* 0x000fe20000410000 */
[----:B------:R-:W-:Y:S01]  /*2340*/  UPRMT UR6, UR48, 0x654, UR6 ;  /* 0x0000065430067896 */ /* 0x000fe20008000006 */
[----:B0-----:R-:W0:Y:S01]  /*2350*/  SHFL.IDX PT, R61, R22, RZ, 0x1c1f ;  /* 0x001c1fff163d7589 */ /* 0x001e2200000e0000 */
[----:B------:R-:W-:-:S02]  /*2360*/  IMAD.IADD R2, R2, 0x1, -R25 ;  /* 0x0000000102027824 */ /* 0x000fc400078e0a19 */
[C---:B------:R-:W-:Y:S01]  /*2370*/  FMUL.FTZ R29, R0.reuse, R33 ;  /* 0x00000021001d7220 */ /* 0x040fe20000410000 */
[----:B-1----:R-:W-:Y:S02]  /*2380*/  VIADD R53, R75, 0x1 ;  /* 0x000000014b357836 */ /* 0x002fe40000000000 */
        /* <DEDUP_REMOVED lines=10> */
[----:B------:R1:W0:Y:S01]  /*2430*/  MUFU.TANH R93, R48 ;  /* 0x00000030005d7308 */ /* 0x0002220000002400 */
        /* <DEDUP_REMOVED lines=12> */
[C---:B-1----:R-:W-:Y:S01]  /*2500*/  FMUL.FTZ R48, R0.reuse, R70 ;  /* 0x0000004600307220 */ /* 0x042fe20000410000 */
[C---:B------:R-:W-:Y:S01]  /*2510*/  FMUL.FTZ R50, R0.reuse, R74 ;  /* 0x0000004a00327220 */ /* 0x040fe20000410000 */
[C---:B------:R-:W-:Y:S01]  /*2520*/  FMUL.FTZ R76, R0.reuse, R76 ;  /* 0x0000004c004c7220 */ /* 0x040fe20000410000 */
[C---:B------:R-:W-:Y:S01]  /*2530*/  FMUL.FTZ R77, R0.reuse, R77 ;  /* 0x0000004d004d7220 */ /* 0x040fe20000410000 */
[C---:B-----5:R-:W-:Y:S01]  /*2540*/  FMUL.FTZ R49, R0.reuse, R71 ;  /* 0x0000004700317220 */ /* 0x060fe20000410000 */
        /* <DEDUP_REMOVED lines=10> */
[----:B------:R-:W-:-:S02]  /*25f0*/  IMAD R53, R2, -0x2, R53 ;  /* 0xfffffffe02357824 */ /* 0x000fc400078e0235 */
[C---:B------:R-:W-:Y:S01]  /*2600*/  FMUL.FTZ R65, R0.reuse, R65 ;  /* 0x0000004100417220 */ /* 0x040fe20000410000 */
[C---:B------:R-:W-:Y:S01]  /*2610*/  FMUL.FTZ R68, R0.reuse, R68 ;  /* 0x0000004400447220 */ /* 0x040fe20000410000 */
[C---:B------:R-:W-:Y:S01]  /*2620*/  FMUL.FTZ R69, R0.reuse, R69 ;  /* 0x0000004500457220 */ /* 0x040fe20000410000 */
[C---:B------:R-:W-:Y:S01]  /*2630*/  FMUL.FTZ R72, R0.reuse, R72 ;  /* 0x0000004800487220 */ /* 0x040fe20000410000 */
[----:B------:R-:W-:Y:S01]  /*2640*/  FMUL.FTZ R73, R0, R73 ;  /* 0x0000004900497220 */ /* 0x000fe20000410000 */
[----:B------:R-:W-:Y:S01]  /*2650*/  SYNCS.ARRIVE.TRANS64.RED.A1T0 RZ, [UR6], RZ ;  /* 0x000000ffffff79a7 */ /* 0x000fe20008100406 */
[----:B------:R-:W-:Y:S01]  /*2660*/  ULDC UR7, c[0x0][0x2f0] ;  /* 0x0000bc0000077ab9 */ /* 0x000fe20000000800 */
[----:B------:R-:W-:Y:S01]  /*2670*/  ULDC UR6, c[0x0][0x288] ;  /* 0x0000a20000067ab9 */ /* 0x000fe20000000800 */
[----:B------:R-:W-:Y:S01]  /*2680*/  PLOP3.LUT P1, PT, PT, PT, UP0, 0x40, 0x0 ;  /* 0x000000000000781c */ /* 0x000fe20003f2e808 */
[----:B------:R1:W0:Y:S01]  /*2690*/  MUFU.TANH R58, R64 ;  /* 0x00000040003a7308 */ /* 0x0002220000002400 */
[C---:B------:R-:W-:Y:S01]  /*26a0*/  IMAD R55, R16.reuse, UR7, R53 ;  /* 0x0000000710377c24 */ /* 0x040fe2000f8e0235 */
[----:B------:R-:W-:Y:S01]  /*26b0*/  ULDC UR32, c[0x0][0x9dc] ;  /* 0x0002770000207ab9 */ /* 0x000fe20000000800 */
[----:B------:R-:W-:Y:S01]  /*26c0*/  IMAD.U32 R132, RZ, RZ, UR6 ;  /* 0x00000006ff847e24 */ /* 0x000fe2000f8e00ff */
[----:B------:R-:W-:Y:S01]  /*26d0*/  ULOP3.LUT UR32, URZ, UR32, URZ, 0x33, !UPT ;  /* 0x000000203f207292 */ /* 0x000fe2000f8e333f */
[----:B------:R-:W-:Y:S01]  /*26e0*/  IMAD R53, R16, UR7, R75 ;  /* 0x0000000710357c24 */ /* 0x000fe2000f8e024b */
[----:B------:R-:W-:Y:S01]  /*26f0*/  ULDC UR14, c[0x0][0x9e0] ;  /* 0x00027800000e7ab9 */ /* 0x000fe20000000800 */
[----:B------:R-:W-:Y:S01]  /*2700*/  IMAD.IADD R55, R55, 0x1, -R132 ;  /* 0x0000000137377824 */ /* 0x000fe200078e0a84 */
[----:B------:R-:W1:Y:S01]  /*2710*/  MUFU.TANH R4, R4 ;  /* 0x0000000400047308 */ /* 0x000e620000002400 */
[----:B------:R-:W-:Y:S01]  /*2720*/  IMAD R78, R2, -0x2, R53 ;  /* 0xfffffffe024e7824 */ /* 0x000fe200078e0235 */
[----:B------:R-:W-:Y:S01]  /*2730*/  LEA R74, R19, 0xffffff80, 0x7 ;  /* 0xffffff80134a7811 */ /* 0x000fe200078e38ff */
[----:B------:R-:W-:-:S02]  /*2740*/  VIADD R79, R55, UR14 ;  /* 0x0000000e374f7c36 */ /* 0x000fc40008000000 */
[----:B------:R-:W-:-:S03]  /*2750*/  VIADD R82, R55, UR32 ;  /* 0x0000002037527c36 */ /* 0x000fc60008000000 */
[----:B------:R-:W1:Y:S01]  /*2760*/  MUFU.TANH R88, R88 ;  /* 0x0000005800587308 */ /* 0x000e620000002400 */
[----:B0-----:R-:W-:Y:S01]  /*2770*/  VIADDMNMX R52, R61, R79, R78, PT ;  /* 0x0000004f3d347246 */ /* 0x001fe2000380014e */
[----:B------:R-:W-:-:S06]  /*2780*/  IMAD.IADD R53, R82, 0x1, R61 ;  /* 0x0000000152357824 */ /* 0x000fcc00078e023d */
[----:B------:R-:W0:Y:S08]  /*2790*/  MUFU.TANH R3, R3 ;  /* 0x0000000300037308 */ /* 0x000e300000002400 */
        /* <DEDUP_REMOVED lines=32> */
[----:B------:R0:W0:Y:S08]  /*29a0*/  MUFU.TANH R97, R65 ;  /* 0x0000004100617308 */ /* 0x0000300000002400 */
[----:B------:R-:W0:Y:S08]  /*29b0*/  MUFU.TANH R46, R46 ;  /* 0x0000002e002e7308 */ /* 0x000e300000002400 */
[----:B------:R-:W0:Y:S08]  /*29c0*/  MUFU.TANH R47, R47 ;  /* 0x0000002f002f7308 */ /* 0x000e300000002400 */
[----:B------:R0:W0:Y:S08]  /*29d0*/  MUFU.TANH R67, R68 ;  /* 0x0000004400437308 */ /* 0x0000300000002400 */
[----:B------:R0:W0:Y:S08]  /*29e0*/  MUFU.TANH R98, R69 ;  /* 0x0000004500627308 */ /* 0x0000300000002400 */
[----:B------:R-:W0:Y:S08]  /*29f0*/  MUFU.TANH R48, R48 ;  /* 0x0000003000307308 */ /* 0x000e300000002400 */
[----:B------:R-:W0:Y:S08]  /*2a00*/  MUFU.TANH R49, R49 ;  /* 0x0000003100317308 */ /* 0x000e300000002400 */
[----:B------:R0:W0:Y:S08]  /*2a10*/  MUFU.TANH R64, R72 ;  /* 0x0000004800407308 */ /* 0x0000300000002400 */
[----:B------:R0:W0:Y:S08]  /*2a20*/  MUFU.TANH R71, R73 ;  /* 0x0000004900477308 */ /* 0x0000300000002400 */
        /* <DEDUP_REMOVED lines=13> */
[----:B------:R-:W0:Y:S01]  /*2b00*/  MUFU.TANH R25, R25 ;  /* 0x0000001900197308 */ /* 0x000e220000002400 */
[----:B-1234-:R-:W-:Y:S05]  /*2b10*/  @P1 BRA `(.L_x_1100) ;  /* 0x0000000000641947 */ /* 0x01efea0003800000 */
[----:B------:R-:W-:Y:S01]  /*2b20*/  IMAD R55, R16, UR7, R61 ;  /* 0x0000000710377c24 */ /* 0x000fe2000f8e023d */
[----:B------:R-:W-:Y:S03]  /*2b30*/  BSSY B0, `(.L_x_1101) ;  /* 0x0000013000007945 */ /* 0x000fe60003800000 */
[----:B------:R-:W-:-:S05]  /*2b40*/  IMAD.IADD R55, R55, 0x1, -R132 ;  /* 0x0000000137377824 */ /* 0x000fca00078e0a84 */
[----:B------:R-:W-:-:S13]  /*2b50*/  ISETP.GT.AND P1, PT, R55, -0x1, PT ;  /* 0xffffffff3700780c */ /* 0x000fda0003f24270 */
[----:B------:R-:W-:Y:S05]  /*2b60*/  @P1 BRA `(.L_x_1102) ;  /* 0x0000000000241947 */ /* 0x000fea0003800000 */
[----:B------:R-:W-:Y:S01]  /*2b70*/  ULDC UR6, c[0x0][0x9e4] ;  /* 0x0002790000067ab9 */ /* 0x000fe20000000800 */
[----:B------:R-:W-:Y:S01]  /*2b80*/  LOP3.LUT R55, RZ, R55, RZ, 0x33, !PT ;  /* 0x00000037ff377212 */ /* 0x000fe200078e33ff */
[----:B------:R-:W-:-:S05]  /*2b90*/  IMAD.U32 R61, RZ, RZ, UR6 ;  /* 0x00000006ff3d7e24 */ /* 0x000fca000f8e00ff */
[----:B------:R-:W-:-:S13]  /*2ba0*/  ISETP.NE.AND P1, PT, R61, 0x1, PT ;  /* 0x000000013d00780c */ /* 0x000fda0003f25270 */
[----:B------:R-:W1:Y:S02]  /*2bb0*/  @P1 LDC.64 R62, c[0x0][0x9e8] ;  /* 0x00027a00ff3e1b82 */ /* 0x000e640000000a00 */
[----:B-1----:R-:W-:-:S05]  /*2bc0*/  @P1 IMAD.HI.U32 R54, R55, R62, RZ ;  /* 0x0000003e37361227 */ /* 0x002fca00078e00ff */
[----:B------:R-:W-:-:S04]  /*2bd0*/  @P1 SHF.R.U32.HI R55, RZ, R63, R54 ;  /* 0x0000003fff371219 */ /* 0x000fc80000011636 */
[----:B------:R-:W-:Y:S01]  /*2be0*/  LOP3.LUT R55, RZ, R55, RZ, 0x33, !PT ;  /* 0x00000037ff377212 */ /* 0x000fe200078e33ff */
[----:B------:R-:W-:Y:S06]  /*2bf0*/  BRA `(.L_x_1103) ;  /* 0x0000000000187947 */ /* 0x000fec0003800000 */
.L_x_1102:
[----:B------:R-:W-:Y:S02]  /*2c00*/  ULDC UR6, c[0x0][0x9e4] ;  /* 0x0002790000067ab9 */ /* 0x000fe40000000800 */
[----:B------:R-:W-:-:S05]  /*2c10*/  IMAD.U32 R61, RZ, RZ, UR6 ;  /* 0x00000006ff3d7e24 */ /* 0x000fca000f8e00ff */
[----:B------:R-:W-:-:S13]  /*2c20*/  ISETP.NE.AND P1, PT, R61, 0x1, PT ;  /* 0x000000013d00780c */ /* 0x000fda0003f25270 */
[----:B------:R-:W1:Y:S02]  /*2c30*/  @P1 LDC.64 R62, c[0x0][0x9e8] ;  /* 0x00027a00ff3e1b82 */ /* 0x000e640000000a00 */
[----:B-1----:R-:W-:-:S05]  /*2c40*/  @P1 IMAD.HI.U32 R54, R55, R62, RZ ;  /* 0x0000003e37361227 */ /* 0x002fca00078e00ff */
[----:B------:R-:W-:-:S07]  /*2c50*/  @P1 SHF.R.U32.HI R55, RZ, R63, R54 ;  /* 0x0000003fff371219 */ /* 0x000fce0000011636 */
.L_x_1103:
[----:B------:R-:W-:Y:S05]  /*2c60*/  BSYNC B0 ;  /* 0x0000000000007941 */ /* 0x000fea0003800000 */
.L_x_1101:
[----:B------:R-:W-:-:S04]  /*2c70*/  IMAD R55, R55, R61, -R74 ;  /* 0x0000003d37377224 */ /* 0x000fc800078e0a4a */
[----:B------:R-:W-:-:S05]  /*2c80*/  IMAD R55, R2, -0x2, R55 ;  /* 0xfffffffe02377824 */ /* 0x000fca00078e0237 */
[----:B------:R-:W-:Y:S02]  /*2c90*/  VIADDMNMX R52, R55, R61, R52, PT ;  /* 0x0000003d37347246 */ /* 0x000fe40003800134 */
[----:B------:R-:W-:-:S07]  /*2ca0*/  VIMNMX R53, R53, R55, !PT ;  /* 0x0000003735357248 */ /* 0x000fce0007fe0100 */
.L_x_1100:
[C---:B------:R-:W-:Y:S01]  /*2cb0*/  ISETP.GE.AND P2, PT, R75.reuse, 0x9, PT ;  /* 0x000000094b00780c */ /* 0x040fe20003f46270 */
[----:B------:R-:W-:Y:S01]  /*2cc0*/  UISETP.NE.AND UP0, UPT, UR43, URZ, UPT ;  /* 0x0000003f2b00728c */ /* 0x000fe2000bf05270 */
[----:B------:R-:W-:Y:S02]  /*2cd0*/  ISETP.GE.AND P1, PT, R75, 0x2, PT ;  /* 0x000000024b00780c */ /* 0x000fe40003f26270 */
[C---:B------:R-:W-:Y:S02]  /*2ce0*/  ISETP.GT.AND P3, PT, R53.reuse, 0x8, !P2 ;  /* 0x000000083500780c */ /* 0x040fe40005764270 */
[----:B------:R-:W-:Y:S02]  /*2cf0*/  ISETP.GT.AND P4, PT, R53, 0x1, !P1 ;  /* 0x000000013500780c */ /* 0x000fe40004f84270 */
[----:B------:R-:W-:Y:S02]  /*2d00*/  ISETP.LT.OR P3, PT, R52, 0x9, P3 ;  /* 0x000000093400780c */ /* 0x000fe40001f61670 */
[----:B------:R-:W-:-:S02]  /*2d10*/  ISETP.GE.AND P5, PT, R75, 0x11, PT ;  /* 0x000000114b00780c */ /* 0x000fc40003fa6270 */
[----:B0-----:R-:W-:Y:S02]  /*2d20*/  FSEL R86, R26, -INF , !P3 ;  /* 0xff8000001a567808 */ /* 0x001fe40005800000 */
[----:B------:R-:W-:Y:S02]  /*2d30*/  ISETP.LT.OR P4, PT, R52, 0x2, P4 ;  /* 0x000000023400780c */ /* 0x000fe40002781670 */
[----:B------:R-:W-:Y:S02]  /*2d40*/  ISETP.GT.AND P3, PT, R53, 0x10, !P5 ;  /* 0x000000103500780c */ /* 0x000fe40006f64270 */
[----:B------:R-:W-:Y:S02]  /*2d50*/  ISETP.GE.AND P6, PT, R75, 0xa, PT ;  /* 0x0000000a4b00780c */ /* 0x000fe40003fc6270 */
[----:B------:R-:W-:Y:S02]  /*2d60*/  FSEL R88, R88, -INF , !P4 ;  /* 0xff80000058587808 */ /* 0x000fe40006000000 */
[----:B------:R-:W-:-:S02]  /*2d70*/  P2R R87, PR, RZ, 0x20 ;  /* 0x00000020ff577803 */ /* 0x000fc40000000000 */
[----:B------:R-:W-:Y:S02]  /*2d80*/  ISETP.LT.OR P3, PT, R52, 0x11, P3 ;  /* 0x000000113400780c */ /* 0x000fe40001f61670 */
[----:B------:R-:W-:Y:S02]  /*2d90*/  ISETP.GT.AND P4, PT, R53, 0x9, !P6 ;  /* 0x000000093500780c */ /* 0x000fe40007784270 */
[----:B------:R-:W-:Y:S02]  /*2da0*/  ISETP.GE.AND P5, PT, R75, 0x12, PT ;  /* 0x000000124b00780c */ /* 0x000fe40003fa6270 */
[----:B------:R-:W-:Y:S02]  /*2db0*/  FSEL R100, R28, -INF , !P3 ;  /* 0xff8000001c647808 */ /* 0x000fe40005800000 */
[----:B------:R-:W-:Y:S02]  /*2dc0*/  ISETP.LT.OR P4, PT, R52, 0xa, P4 ;  /* 0x0000000a3400780c */ /* 0x000fe40002781670 */
[----:B------:R-:W-:-:S02]  /*2dd0*/  ISETP.GT.AND P3, PT, R53, 0x11, !P5 ;  /* 0x000000113500780c */ /* 0x000fc40006f64270 */
[----:B------:R-:W-:Y:S02]  /*2de0*/  FSEL R92, R27, -INF , !P4 ;  /* 0xff8000001b5c7808 */ /* 0x000fe40006000000 */
[----:B------:R-:W-:Y:S02]  /*2df0*/  ISETP.LT.OR P3, PT, R52, 0x12, P3 ;  /* 0x000000123400780c */ /* 0x000fe40001f61670 */
[----:B------:R-:W-:Y:S02]  /*2e00*/  ISETP.GE.AND P4, PT, R75, 0x19, PT ;  /* 0x000000194b00780c */ /* 0x000fe40003f86270 */
[----:B------:R-:W-:Y:S02]  /*2e10*/  FSEL R102, R29, -INF , !P3 ;  /* 0xff8000001d667808 */ /* 0x000fe40005800000 */
[----:B------:R-:W-:Y:S02]  /*2e20*/  ISETP.GT.AND P3, PT, R53, 0x18, !P4 ;  /* 0x000000183500780c */ /* 0x000fe40006764270 */
[----:B------:R-:W-:-:S02]  /*2e30*/  P2R R99, PR, RZ, 0x10 ;  /* 0x00000010ff637803 */ /* 0x000fc40000000000 */
[----:B------:R-:W-:Y:S02]  /*2e40*/  ISETP.LT.OR P3, PT, R52, 0x19, P3 ;  /* 0x000000193400780c */ /* 0x000fe40001f61670 */
[----:B------:R-:W-:Y:S02]  /*2e50*/  ISETP.GE.AND P4, PT, R75, 0x1a, PT ;  /* 0x0000001a4b00780c */ /* 0x000fe40003f86270 */
[----:B------:R-:W-:Y:S02]  /*2e60*/  FSEL R73, R30, -INF , !P3 ;  /* 0xff8000001e497808 */ /* 0x000fe40005800000 */
[----:B------:R-:W-:Y:S02]  /*2e70*/  ISETP.GT.AND P3, PT, R53, 0x19, !P4 ;  /* 0x000000193500780c */ /* 0x000fe40006764270 */
[----:B------:R-:W-:Y:S02]  /*2e80*/  P2R R101, PR, RZ, 0x10 ;  /* 0x00000010ff657803 */ /* 0x000fe40000000000 */
[----:B------:R-:W-:-:S02]  /*2e90*/  ISETP.LT.OR P3, PT, R52, 0x1a, P3 ;  /* 0x0000001a3400780c */ /* 0x000fc40001f61670 */
[----:B------:R-:W-:Y:S02]  /*2ea0*/  ISETP.GE.AND P4, PT, R75, 0x21, PT ;  /* 0x000000214b00780c */ /* 0x000fe40003f86270 */
[----:B------:R-:W-:Y:S02]  /*2eb0*/  FSEL R72, R31, -INF , !P3 ;  /* 0xff8000001f487808 */ /* 0x000fe40005800000 */
[----:B------:R-:W-:Y:S02]  /*2ec0*/  ISETP.GT.AND P3, PT, R53, 0x20, !P4 ;  /* 0x000000203500780c */ /* 0x000fe40006764270 */
[----:B------:R-:W-:Y:S02]  /*2ed0*/  P2R R103, PR, RZ, 0x10 ;  /* 0x00000010ff677803 */ /* 0x000fe40000000000 */
[----:B------:R-:W-:Y:S02]  /*2ee0*/  ISETP.LT.OR P3, PT, R52, 0x21, P3 ;  /* 0x000000213400780c */ /* 0x000fe40001f61670 */
[----:B------:R-:W-:-:S02]  /*2ef0*/  ISETP.GE.AND P4, PT, R75, 0x22, PT ;  /* 0x000000224b00780c */ /* 0x000fc40003f86270 */
[----:B------:R-:W-:Y:S02]  /*2f00*/  FSEL R70, R32, -INF , !P3 ;  /* 0xff80000020467808 */ /* 0x000fe40005800000 */
[----:B------:R-:W-:Y:S02]  /*2f10*/  ISETP.GT.AND P3, PT, R53, 0x21, !P4 ;  /* 0x000000213500780c */ /* 0x000fe40006764270 */
[----:B------:R-:W-:Y:S02]  /*2f20*/  P2R R104, PR, RZ, 0x10 ;  /* 0x00000010ff687803 */ /* 0x000fe40000000000 */
[----:B------:R-:W-:Y:S02]  /*2f30*/  ISETP.LT.OR P3, PT, R52, 0x22, P3 ;  /* 0x000000223400780c */ /* 0x000fe40001f61670 */
[----:B------:R-:W-:Y:S02]  /*2f40*/  ISETP.GE.AND P4, PT, R75, 0x29, PT ;  /* 0x000000294b00780c */ /* 0x000fe40003f86270 */
[----:B------:R-:W-:-:S02]  /*2f50*/  FSEL R69, R33, -INF , !P3 ;  /* 0xff80000021457808 */ /* 0x000fc40005800000 */
[----:B------:R-:W-:Y:S01]  /*2f60*/  ISETP.GT.AND P3, PT, R53, 0x28, !P4 ;  /* 0x000000283500780c */ /* 0x000fe20006764270 */
[----:B------:R-:W0:Y:S01]  /*2f70*/  SHFL.IDX PT, R33, R22, 0x1, 0x1c1f ;  /* 0x003c1f0016217f89 */ /* 0x000e2200000e0000 */
[----:B------:R-:W-:Y:S02]  /*2f80*/  P2R R105, PR, RZ, 0x10 ;  /* 0x00000010ff697803 */ /* 0x000fe40000000000 */
[----:B------:R-:W-:Y:S02]  /*2f90*/  ISETP.LT.OR P3, PT, R52, 0x29, P3 ;  /* 0x000000293400780c */ /* 0x000fe40001f61670 */
[----:B------:R-:W-:Y:S02]  /*2fa0*/  ISETP.GE.AND P4, PT, R75, 0x2a, PT ;  /* 0x0000002a4b00780c */ /* 0x000fe40003f86270 */
[----:B------:R-:W-:Y:S02]  /*2fb0*/  FSEL R89, R89, -INF , !P3 ;  /* 0xff80000059597808 */ /* 0x000fe40005800000 */
[----:B------:R-:W-:-:S02]  /*2fc0*/  ISETP.GT.AND P3, PT, R53, 0x29, !P4 ;  /* 0x000000293500780c */ /* 0x000fc40006764270 */
[----:B------:R-:W-:Y:S02]  /*2fd0*/  P2R R106, PR, RZ, 0x10 ;  /* 0x00000010ff6a7803 */ /* 0x000fe40000000000 */
[----:B------:R-:W-:Y:S02]  /*2fe0*/  ISETP.LT.OR P3, PT, R52, 0x2a, P3 ;  /* 0x0000002a3400780c */ /* 0x000fe40001f61670 */
[----:B------:R-:W-:Y:S02]  /*2ff0*/  ISETP.GE.AND P4, PT, R75, 0x31, PT ;  /* 0x000000314b00780c */ /* 0x000fe40003f86270 */
[----:B------:R-:W-:Y:S02]  /*3000*/  FSEL R90, R90, -INF , !P3 ;  /* 0xff8000005a5a7808 */ /* 0x000fe40005800000 */
[----:B------:R-:W-:Y:S02]  /*3010*/  ISETP.GT.AND P3, PT, R53, 0x30, !P4 ;  /* 0x000000303500780c */ /* 0x000fe40006764270 */
[----:B------:R-:W-:-:S02]  /*3020*/  P2R R107, PR, RZ, 0x10 ;  /* 0x00000010ff6b7803 */ /* 0x000fc40000000000 */
[C---:B------:R-:W-:Y:S02]  /*3030*/  ISETP.LT.OR P3, PT, R52.reuse, 0x31, P3 ;  /* 0x000000313400780c */ /* 0x040fe40001f61670 */
        /* <DEDUP_REMOVED lines=17> */
[----:B------:R-:W-:Y:S02]  /*3150*/  ISETP.GT.AND P3, PT, R53, 0x40, !P4 ;  /* 0x000000403500780c */ /* 0x000fe40006764270 */
        /* <DEDUP_REMOVED lines=48> */
[----:B------:R-:W-:Y:S01]  /*3460*/  FSEL R31, R71, -INF , !P3 ;  /* 0xff800000471f7808 */ /* 0x000fe20005800000 */
[----:B0-----:R-:W-:Y:S01]  /*3470*/  IMAD.IADD R71, R82, 0x1, R33 ;  /* 0x0000000152477824 */ /* 0x001fe200078e0221 */
        /* <DEDUP_REMOVED lines=8> */
[----:B------:R-:W-:Y:S02]  /*3500*/  P2R R91, PR, RZ, 0x20 ;  /* 0x00000020ff5b7803 */ /* 0x000fe40000000000 */
[----:B------:R-:W-:-:S02]  /*3510*/  FSEL R29, R77, -INF , !P3 ;  /* 0xff8000004d1d7808 */ /* 0x000fc40005800000 */
[----:B------:R-:W-:Y:S02]  /*3520*/  ISETP.GE.AND P3, PT, R75, 0x71, PT ;  /* 0x000000714b00780c */ /* 0x000fe40003f66270 */
[----:B------:R-:W-:Y:S02]  /*3530*/  P2R R83, PR, RZ, 0x40 ;  /* 0x00000040ff537803 */ /* 0x000fe40000000000 */
[----:B------:R-:W-:Y:S02]  /*3540*/  ISETP.GT.AND P4, PT, R53, 0x70, !P3 ;  /* 0x000000703500780c */ /* 0x000fe40005f84270 */
[----:B------:R-:W-:Y:S02]  /*3550*/  VIADDMNMX R67, R33, R79, R78, PT ;  /* 0x0000004f21437246 */ /* 0x000fe4000380014e */
[----:B------:R-:W-:-:S04]  /*3560*/  ISETP.LT.OR P4, PT, R52, 0x71, P4 ;  /* 0x000000713400780c */ /* 0x000fc80002781670 */
[----:B------:R-:W-:Y:S02]  /*3570*/  FSEL R28, R80, -INF , !P4 ;  /* 0xff800000501c7808 */ /* 0x000fe40006000000 */
[----:B------:R-:W-:-:S04]  /*3580*/  ISETP.GE.AND P4, PT, R75, 0x72, PT ;  /* 0x000000724b00780c */ /* 0x000fc80003f86270 */
[----:B------:R-:W-:-:S04]  /*3590*/  ISETP.GT.AND P5, PT, R53, 0x71, !P4 ;  /* 0x000000713500780c */ /* 0x000fc800067a4270 */
[----:B------:R-:W-:-:S04]  /*35a0*/  ISETP.LT.OR P5, PT, R52, 0x72, P5 ;  /* 0x000000723400780c */ /* 0x000fc80002fa1670 */
[----:B------:R-:W-:Y:S02]  /*35b0*/  FSEL R27, R81, -INF , !P5 ;  /* 0xff800000511b7808 */ /* 0x000fe40006800000 */
[----:B------:R-:W-:-:S04]  /*35c0*/  ISETP.GE.AND P5, PT, R75, 0x79, PT ;  /* 0x000000794b00780c */ /* 0x000fc80003fa6270 */
[----:B------:R-:W-:-:S04]  /*35d0*/  ISETP.GT.AND P6, PT, R53, 0x78, !P5 ;  /* 0x000000783500780c */ /* 0x000fc80006fc4270 */
[----:B------:R-:W-:-:S04]  /*35e0*/  ISETP.LT.OR P6, PT, R52, 0x79, P6 ;  /* 0x000000793400780c */ /* 0x000fc800037c1670 */
[----:B------:R-:W-:Y:S02]  /*35f0*/  FSEL R26, R84, -INF , !P6 ;  /* 0xff800000541a7808 */ /* 0x000fe40007000000 */
[----:B------:R-:W-:-:S04]  /*3600*/  ISETP.GE.AND P6, PT, R75, 0x1, PT ;  /* 0x000000014b00780c */ /* 0x000fc80003fc6270 */
[----:B------:R-:W-:Y:S02]  /*3610*/  P2R R64, PR, RZ, 0x40 ;  /* 0x00000040ff407803 */ /* 0x000fe40000000000 */
[----:B------:R-:W-:-:S04]  /*3620*/  ISETP.GT.AND P6, PT, R53, RZ, !P6 ;  /* 0x000000ff3500720c */ /* 0x000fc800077c4270 */
[----:B------:R-:W-:-:S04]  /*3630*/  ISETP.LT.OR P6, PT, R52, 0x1, P6 ;  /* 0x000000013400780c */ /* 0x000fc800037c1670 */
[----:B------:R-:W-:Y:S02]  /*3640*/  FSEL R54, R4, -INF , !P6 ;  /* 0xff80000004367808 */ /* 0x000fe40007000000 */
[----:B------:R-:W-:-:S04]  /*3650*/  ISETP.GE.AND P6, PT, R75, 0x7a, PT ;  /* 0x0000007a4b00780c */ /* 0x000fc80003fc6270 */
[----:B------:R-:W-:Y:S02]  /*3660*/  P2R R75, PR, RZ, 0x40 ;  /* 0x00000040ff4b7803 */ /* 0x000fe40000000000 */
[----:B------:R-:W-:-:S04]  /*3670*/  ISETP.GT.AND P6, PT, R53, 0x79, !P6 ;  /* 0x000000793500780c */ /* 0x000fc800077c4270 */
[----:B------:R-:W-:-:S04]  /*3680*/  ISETP.LT.OR P6, PT, R52, 0x7a, P6 ;  /* 0x0000007a3400780c */ /* 0x000fc800037c1670 */
[----:B------:R-:W-:Y:S02]  /*3690*/  FSEL R4, R85, -INF , !P6 ;  /* 0xff80000055047808 */ /* 0x000fe40007000000 */
[----:B------:R-:W-:-:S13]  /*36a0*/  PLOP3.LUT P6, PT, PT, PT, UP0, 0x40, 0x0 ;  /* 0x000000000000781c */ /* 0x000fda0003fce808 */
[----:B------:R-:W-:Y:S05]  /*36b0*/  @P6 BRA `(.L_x_1104) ;  /* 0x0000000000646947 */ /* 0x000fea0003800000 */
        /* <DEDUP_REMOVED lines=9> */
[----:B------:R-:W0:Y:S02]  /*3750*/  @P6 LDC.64 R76, c[0x0][0x9e8] ;  /* 0x00027a00ff4c6b82 */ /* 0x000e240000000a00 */
[----:B0-----:R-:W-:-:S05]  /*3760*/  @P6 IMAD.HI.U32 R22, R33, R76, RZ ;  /* 0x0000004c21166227 */ /* 0x001fca00078e00ff */
[----:B------:R-:W-:-:S04]  /*3770*/  @P6 SHF.R.U32.HI R33, RZ, R77, R22 ;  /* 0x0000004dff216219 */ /* 0x000fc80000011616 */
[----:B------:R-:W-:Y:S01]  /*3780*/  LOP3.LUT R33, RZ, R33, RZ, 0x33, !PT ;  /* 0x00000021ff217212 */ /* 0x000fe200078e33ff */
[----:B------:R-:W-:Y:S06]  /*3790*/  BRA `(.L_x_1107) ;  /* 0x0000000000187947 */ /* 0x000fec0003800000 */
.L_x_1106:
[----:B------:R-:W-:Y:S02]  /*37a0*/  ULDC UR6, c[0x0][0x9e4] ;  /* 0x0002790000067ab9 */ /* 0x000fe40000000800 */
[----:B------:R-:W-:-:S05]  /*37b0*/  IMAD.U32 R52, RZ, RZ, UR6 ;  /* 0x00000006ff347e24 */ /* 0x000fca000f8e00ff */
[----:B------:R-:W-:-:S13]  /*37c0*/  ISETP.NE.AND P6, PT, R52, 0x1, PT ;  /* 0x000000013400780c */ /* 0x000fda0003fc5270 */
[----:B------:R-:W0:Y:S02]  /*37d0*/  @P6 LDC.64 R76, c[0x0][0x9e8] ;  /* 0x00027a00ff4c6b82 */ /* 0x000e240000000a00 */
[----:B0-----:R-:W-:-:S05]  /*37e0*/  @P6 IMAD.HI.U32 R22, R33, R76, RZ ;  /* 0x0000004c21166227 */ /* 0x001fca00078e00ff */
[----:B------:R-:W-:-:S07]  /*37f0*/  @P6 SHF.R.U32.HI R33, RZ, R77, R22 ;  /* 0x0000004dff216219 */ /* 0x000fce0000011616 */
.L_x_1107:
[----:B------:R-:W-:Y:S05]  /*3800*/  BSYNC B0 ;  /* 0x0000000000007941 */ /* 0x000fea0003800000 */
.L_x_1105:
[----:B------:R-:W-:-:S04]  /*3810*/  IMAD R33, R33, R52, -R74 ;  /* 0x0000003421217224 */ /* 0x000fc800078e0a4a */
[----:B------:R-:W-:-:S05]  /*3820*/  IMAD R22, R2, -0x2, R33 ;  /* 0xfffffffe02167824 */ /* 0x000fca00078e0221 */
[----:B------:R-:W-:Y:S02]  /*3830*/  VIADDMNMX R67, R22, R52, R67, PT ;  /* 0x0000003416437246 */ /* 0x000fe40003800143 */
[----:B------:R-:W-:-:S07]  /*3840*/  VIMNMX R71, R71, R22, !PT ;  /* 0x0000001647477248 */ /* 0x000fce0007fe0100 */
.L_x_1104:
[----:B------:R-:W-:Y:S01]  /*3850*/  ISETP.GT.AND P1, PT, R71, 0x1, !P1 ;  /* 0x000000014700780c */ /* 0x000fe20004f24270 */
[----:B------:R-:W-:Y:S01]  /*3860*/  ULDC UR6, c[0x0][0x988] ;  /* 0x0002620000067ab9 */ /* 0x000fe20000000800 */
[----:B------:R-:W-:Y:S01]  /*3870*/  ISETP.NE.AND P6, PT, R83, RZ, PT ;  /* 0x000000ff5300720c */ /* 0x000fe20003fc5270 */
[----:B------:R-:W-:Y:S01]  /*3880*/  UISETP.NE.AND UP1, UPT, UR44, URZ, UPT ;  /* 0x0000003f2c00728c */ /* 0x000fe2000bf25270 */
[----:B------:R-:W-:Y:S01]  /*3890*/  ISETP.LT.OR P1, PT, R67, 0x2, P1 ;  /* 0x000000024300780c */ /* 0x000fe20000f21670 */
[----:B------:R-:W-:Y:S01]  /*38a0*/  UISETP.NE.AND UP0, UPT, UR43, URZ, UPT ;  /* 0x0000003f2b00728c */ /* 0x000fe2000bf05270 */
[C---:B------:R-:W-:Y:S02]  /*38b0*/  ISETP.GT.AND P2, PT, R71.reuse, 0x8, !P2 ;  /* 0x000000084700780c */ /* 0x040fe40005744270 */
[----:B------:R-:W-:Y:S02]  /*38c0*/  FSEL R8, R8, -INF , !P1 ;  /* 0xff80000008087808 */ /* 0x000fe40004800000 */
[----:B------:R-:W-:-:S02]  /*38d0*/  ISETP.GT.AND P1, PT, R71, 0x9, !P6 ;  /* 0x000000094700780c */ /* 0x000fc40007724270 */
[C---:B------:R-:W-:Y:S02]  /*38e0*/  ISETP.LT.OR P2, PT, R67.reuse, 0x9, P2 ;  /* 0x000000094300780c */ /* 0x040fe40001741670 */
[----:B------:R-:W-:Y:S01]  /*38f0*/  ISETP.LT.OR P1, PT, R67, 0xa, P1 ;  /* 0x0000000a4300780c */ /* 0x000fe20000f21670 */
[----:B------:R-:W-:Y:S01]  /*3900*/  @UP1 ULDC UR10, c[0x0][0x44c] ;  /* 0x00011300000a1ab9 */ /* 0x000fe20000000800 */
[----:B------:R-:W-:Y:S01]  /*3910*/  FSEL R9, R9, -INF , !P2 ;  /* 0xff80000009097808 */ /* 0x000fe20005000000 */
[----:B------:R-:W-:Y:S01]  /*3920*/  UIMAD.WIDE.U32 UR10, UR45, UR10, URZ ;  /* 0x0000000a2d0a72a5 */ /* 0x000fe2000f8e003f */
[----:B------:R-:W-:Y:S01]  /*3930*/  FSEL R10, R10, -INF , !P1 ;  /* 0xff8000000a0a7808 */ /* 0x000fe20004800000 */
[----:B------:R-:W-:Y:S01]  /*3940*/  @UP1 ULDC UR18, c[0x0][0x450] ;  /* 0x0001140000121ab9 */ /* 0x000fe20000000800 */
[----:B------:R-:W-:Y:S01]  /*3950*/  ISETP.NE.AND P1, PT, R87, RZ, PT ;  /* 0x000000ff5700720c */ /* 0x000fe20003f25270 */
[----:B------:R-:W-:Y:S01]  /*3960*/  @UP1 USHF.R.U32.HI UR45, URZ, UR18, UR11 ;  /* 0x000000123f2d1299 */ /* 0x000fe2000801160b */
[----:B------:R-:W-:-:S02]  /*3970*/  ISETP.NE.AND P2, PT, R93, RZ, PT ;  /* 0x000000ff5d00720c */ /* 0x000fc40003f45270 */
[----:B------:R-:W-:Y:S02]  /*3980*/  ISETP.GT.AND P1, PT, R71, 0x10, !P1 ;  /* 0x000000104700780c */ /* 0x000fe40004f24270 */
[----:B------:R-:W-:Y:S02]  /*3990*/  ISETP.NE.AND P6, PT, R94, RZ, PT ;  /* 0x000000ff5e00720c */ /* 0x000fe40003fc5270 */
[----:B------:R-:W-:Y:S02]  /*39a0*/  ISETP.LT.OR P1, PT, R67, 0x11, P1 ;  /* 0x000000114300780c */ /* 0x000fe40000f21670 */
[----:B------:R-:W-:Y:S02]  /*39b0*/  ISETP.GT.AND P3, PT, R71, 0x70, !P3 ;  /* 0x000000704700780c */ /* 0x000fe40005f64270 */
[----:B------:R-:W-:Y:S02]  /*39c0*/  FSEL R11, R11, -INF , !P1 ;  /* 0xff8000000b0b7808 */ /* 0x000fe40004800000 */
[----:B------:R-:W-:-:S02]  /*39d0*/  ISETP.NE.AND P1, PT, R91, RZ, PT ;  /* 0x000000ff5b00720c */ /* 0x000fc40003f25270 */
[C---:B------:R-:W-:Y:S02]  /*39e0*/  ISETP.GT.AND P4, PT, R71.reuse, 0x71, !P4 ;  /* 0x000000714700780c */ /* 0x040fe40006784270 */
[----:B------:R-:W-:Y:S02]  /*39f0*/  ISETP.GT.AND P1, PT, R71, 0x11, !P1 ;  /* 0x000000114700780c */ /* 0x000fe40004f24270 */
[C---:B------:R-:W-:Y:S02]  /*3a00*/  ISETP.LT.OR P3, PT, R67.reuse, 0x71, P3 ;  /* 0x000000714300780c */ /* 0x040fe40001f61670 */
[----:B------:R-:W-:Y:S02]  /*3a10*/  ISETP.LT.OR P1, PT, R67, 0x12, P1 ;  /* 0x000000124300780c */ /* 0x000fe40000f21670 */
[----:B------:R-:W-:Y:S02]  /*3a20*/  ISETP.GT.AND P5, PT, R71, 0x78, !P5 ;  /* 0x000000784700780c */ /* 0x000fe40006fa4270 */
[----:B------:R-:W-:-:S02]  /*3a30*/  FSEL R12, R12, -INF , !P1 ;  /* 0xff8000000c0c7808 */ /* 0x000fc40004800000 */
[----:B------:R-:W-:Y:S02]  /*3a40*/  ISETP.NE.AND P1, PT, R99, RZ, PT ;  /* 0x000000ff6300720c */ /* 0x000fe40003f25270 */
[----:B------:R-:W-:Y:S02]  /*3a50*/  ISETP.LT.OR P4, PT, R67, 0x72, P4 ;  /* 0x000000724300780c */ /* 0x000fe40002781670 */
[----:B------:R-:W-:Y:S02]  /*3a60*/  ISETP.GT.AND P1, PT, R71, 0x18, !P1 ;  /* 0x000000184700780c */ /* 0x000fe40004f24270 */
[C---:B------:R-:W-:Y:S02]  /*3a70*/  ISETP.LT.OR P5, PT, R67.reuse, 0x79, P5 ;  /* 0x000000794300780c */ /* 0x040fe40002fa1670 */
[----:B------:R-:W-:Y:S02]  /*3a80*/  ISETP.LT.OR P1, PT, R67, 0x19, P1 ;  /* 0x000000194300780c */ /* 0x000fe40000f21670 */
[----:B------:R-:W-:-:S02]  /*3a90*/  FSEL R24, R24, -INF , !P5 ;  /* 0xff80000018187808 */ /* 0x000fc40006800000 */
[----:B------:R-:W-:Y:S02]  /*3aa0*/  FSEL R33, R13, -INF , !P1 ;  /* 0xff8000000d217808 */ /* 0x000fe40004800000 */
[----:B------:R-:W-:Y:S02]  /*3ab0*/  ISETP.NE.AND P1, PT, R101, RZ, PT ;  /* 0x000000ff6500720c */ /* 0x000fe40003f25270 */
[----:B------:R-:W-:Y:S02]  /*3ac0*/  FMNMX.FTZ R13, R54, R88, !PT ;  /* 0x00000058360d7209 */ /* 0x000fe40007810000 */
[----:B------:R-:W-:Y:S02]  /*3ad0*/  ISETP.GT.AND P1, PT, R71, 0x19, !P1 ;  /* 0x000000194700780c */ /* 0x000fe40004f24270 */
[----:B------:R-:W-:Y:S02]  /*3ae0*/  FMNMX.FTZ R13, R86, R13, !PT ;  /* 0x0000000d560d7209 */ /* 0x000fe40007810000 */
[----:B------:R-:W-:-:S02]  /*3af0*/  ISETP.LT.OR P1, PT, R67, 0x1a, P1 ;  /* 0x0000001a4300780c */ /* 0x000fc40000f21670 */
[----:B------:R-:W-:Y:S02]  /*3b00*/  FMNMX.FTZ R13, R92, R13, !PT ;  /* 0x0000000d5c0d7209 */ /* 0x000fe40007810000 */
[----:B------:R-:W-:Y:S02]  /*3b10*/  FSEL R14, R14, -INF , !P1 ;  /* 0xff8000000e0e7808 */ /* 0x000fe40004800000 */
[----:B------:R-:W-:Y:S02]  /*3b20*/  ISETP.NE.AND P1, PT, R103, RZ, PT ;  /* 0x000000ff6700720c */ /* 0x000fe40003f25270 */
[----:B------:R-:W-:Y:S02]  /*3b30*/  FMNMX.FTZ R13, R100, R13, !PT ;  /* 0x0000000d640d7209 */ /* 0x000fe40007810000 */
[----:B------:R-:W-:Y:S02]  /*3b40*/  ISETP.GT.AND P1, PT, R71, 0x20, !P1 ;  /* 0x000000204700780c */ /* 0x000fe40004f24270 */
[----:B------:R-:W-:-:S02]  /*3b50*/  FMNMX.FTZ R22, R102, R13, !PT ;  /* 0x0000000d66167209 */ /* 0x000fc40007810000 */
[----:B------:R-:W-:Y:S02]  /*3b60*/  ISETP.LT.OR P1, PT, R67, 0x21, P1 ;  /* 0x000000214300780c */ /* 0x000fe40000f21670 */
[----:B------:R-:W-:Y:S02]  /*3b70*/  FMNMX.FTZ R13, R73, R22, !PT ;  /* 0x00000016490d7209 */ /* 0x000fe40007810000 */
[----:B------:R-:W-:Y:S02]  /*3b80*/  FSEL R34, R34, -INF , !P1 ;  /* 0xff80000022227808 */ /* 0x000fe40004800000 */
[----:B------:R-:W-:Y:S02]  /*3b90*/  ISETP.NE.AND P1, PT, R104, RZ, PT ;  /* 0x000000ff6800720c */ /* 0x000fe40003f25270 */
[----:B------:R-:W-:Y:S02]  /*3ba0*/  FMNMX.FTZ R13, R72, R13, !PT ;  /* 0x0000000d480d7209 */ /* 0x000fe40007810000 */
[----:B------:R-:W-:-:S02]  /*3bb0*/  ISETP.GT.AND P1, PT, R71, 0x21, !P1 ;  /* 0x000000214700780c */ /* 0x000fc40004f24270 */
[----:B------:R-:W-:Y:S02]  /*3bc0*/  FMNMX.FTZ R22, R70, R13, !PT ;  /* 0x0000000d46167209 */ /* 0x000fe40007810000 */
[----:B------:R-:W-:Y:S02]  /*3bd0*/  ISETP.LT.OR P1, PT, R67, 0x22, P1 ;  /* 0x000000224300780c */ /* 0x000fe40000f21670 */
[----:B------:R-:W-:Y:S02]  /*3be0*/  FMNMX.FTZ R22, R69, R22, !PT ;  /* 0x0000001645167209 */ /* 0x000fe40007810000 */
[----:B------:R-:W-:Y:S02]  /*3bf0*/  FSEL R35, R35, -INF , !P1 ;  /* 0xff80000023237808 */ /* 0x000fe40004800000 */
[----:B------:R-:W-:Y:S02]  /*3c00*/  ISETP.NE.AND P1, PT, R105, RZ, PT ;  /* 0x000000ff6900720c */ /* 0x000fe40003f25270 */
[----:B------:R-:W-:-:S02]  /*3c10*/  FMNMX.FTZ R13, R89, R22, !PT ;  /* 0x00000016590d7209 */ /* 0x000fc40007810000 */
[----:B------:R-:W-:Y:S02]  /*3c20*/  ISETP.GT.AND P1, PT, R71, 0x28, !P1 ;  /* 0x000000284700780c */ /* 0x000fe40004f24270 */
[----:B------:R-:W-:Y:S02]  /*3c30*/  FMNMX.FTZ R13, R90, R13, !PT ;  /* 0x0000000d5a0d7209 */ /* 0x000fe40007810000 */
[----:B------:R-:W-:Y:S02]  /*3c40*/  ISETP.LT.OR P1, PT, R67, 0x29, P1 ;  /* 0x000000294300780c */ /* 0x000fe40000f21670 */
[----:B------:R-:W-:Y:S02]  /*3c50*/  FMNMX.FTZ R13, R68, R13, !PT ;  /* 0x0000000d440d7209 */ /* 0x000fe40007810000 */
[----:B------:R-:W-:Y:S02]  /*3c60*/  FSEL R36, R36, -INF , !P1 ;  /* 0xff80000024247808 */ /* 0x000fe40004800000 */
[----:B------:R-:W-:-:S02]  /*3c70*/  ISETP.NE.AND P1, PT, R106, RZ, PT ;  /* 0x000000ff6a00720c */ /* 0x000fc40003f25270 */
[----:B------:R-:W-:Y:S02]  /*3c80*/  FMNMX.FTZ R22, R66, R13, !PT ;  /* 0x0000000d42167209 */ /* 0x000fe40007810000 */
[----:B------:R-:W-:Y:S02]  /*3c90*/  ISETP.GT.AND P1, PT, R71, 0x29, !P1 ;  /* 0x000000294700780c */ /* 0x000fe40004f24270 */
[----:B------:R-:W-:Y:S02]  /*3ca0*/  FMNMX.FTZ R22, R65, R22, !PT ;  /* 0x0000001641167209 */ /* 0x000fe40007810000 */
[----:B------:R-:W-:Y:S02]  /*3cb0*/  ISETP.LT.OR P1, PT, R67, 0x2a, P1 ;  /* 0x0000002a4300780c */ /* 0x000fe40000f21670 */
[----:B------:R-:W-:Y:S02]  /*3cc0*/  FMNMX.FTZ R13, R63, R22, !PT ;  /* 0x000000163f0d7209 */ /* 0x000fe40007810000 */
[----:B------:R-:W-:-:S02]  /*3cd0*/  FSEL R37, R37, -INF , !P1 ;  /* 0xff80000025257808 */ /* 0x000fc40004800000 */
[----:B------:R-:W-:Y:S02]  /*3ce0*/  ISETP.NE.AND P1, PT, R107, RZ, PT ;  /* 0x000000ff6b00720c */ /* 0x000fe40003f25270 */
[----:B------:R-:W-:Y:S02]  /*3cf0*/  FMNMX.FTZ R22, R62, R13, !PT ;  /* 0x0000000d3e167209 */ /* 0x000fe40007810000 */
[----:B------:R-:W-:Y:S02]  /*3d00*/  ISETP.GT.AND P1, PT, R71, 0x30, !P1 ;  /* 0x000000304700780c */ /* 0x000fe40004f24270 */
[----:B------:R-:W-:Y:S02]  /*3d10*/  FMNMX.FTZ R13, R61, R22, !PT ;  /* 0x000000163d0d7209 */ /* 0x000fe40007810000 */
[----:B------:R-:W-:Y:S02]  /*3d20*/  ISETP.LT.OR P1, PT, R67, 0x31, P1 ;  /* 0x000000314300780c */ /* 0x000fe40000f21670 */
[----:B------:R-:W-:-:S02]  /*3d30*/  FMNMX.FTZ R22, R60, R13, !PT ;  /* 0x0000000d3c167209 */ /* 0x000fc40007810000 */
[----:B------:R-:W-:Y:S02]  /*3d40*/  FSEL R38, R38, -INF , !P1 ;  /* 0xff80000026267808 */ /* 0x000fe40004800000 */
[----:B------:R-:W-:Y:S02]  /*3d50*/  ISETP.GT.AND P1, PT, R71, 0x31, !P2 ;  /* 0x000000314700780c */ /* 0x000fe40005724270 */
[----:B------:R-:W-:Y:S02]  /*3d60*/  FMNMX.FTZ R13, R59, R22, !PT ;  /* 0x000000163b0d7209 */ /* 0x000fe40007810000 */
[----:B------:R-:W-:Y:S02]  /*3d70*/  ISETP.LT.OR P1, PT, R67, 0x32, P1 ;  /* 0x000000324300780c */ /* 0x000fe40000f21670 */
[----:B------:R-:W-:Y:S02]  /*3d80*/  FMNMX.FTZ R22, R58, R13, !PT ;  /* 0x0000000d3a167209 */ /* 0x000fe40007810000 */
[----:B------:R-:W-:-:S02]  /*3d90*/  FSEL R39, R39, -INF , !P1 ;  /* 0xff80000027277808 */ /* 0x000fc40004800000 */
        /* <DEDUP_REMOVED lines=26> */
[----:B------:R-:W-:Y:S01]  /*3f40*/  ISETP.NE.AND P1, PT, R109, RZ, PT ;  /* 0x000000ff6d00720c */ /* 0x000fe20003f25270 */
[----:B------:R-:W0:Y:S01]  /*3f50*/  SHFL.BFLY PT, R22, R13, 0x2, 0x1f ;  /* 0x0c401f000d167f89 */ /* 0x000e2200000e0000 */
[----:B------:R-:W-:Y:S02]  /*3f60*/  ISETP.NE.AND P2, PT, R98, RZ, PT ;  /* 0x000000ff6200720c */ /* 0x000fe40003f45270 */
[----:B------:R-:W-:Y:S02]  /*3f70*/  ISETP.GT.AND P1, PT, R71, 0x48, !P1 ;  /* 0x000000484700780c */ /* 0x000fe40004f24270 */
[----:B------:R-:W-:-:S02]  /*3f80*/  ISETP.NE.AND P6, PT, R114, RZ, PT ;  /* 0x000000ff7200720c */ /* 0x000fc40003fc5270 */
[----:B------:R-:W-:Y:S02]  /*3f90*/  ISETP.LT.OR P1, PT, R67, 0x49, P1 ;  /* 0x000000494300780c */ /* 0x000fe40000f21670 */
[----:B------:R-:W-:Y:S02]  /*3fa0*/  R2UR UR15, R18 ;  /* 0x00000000120f72ca */ /* 0x000fe400000e0000 */
[----:B------:R-:W-:Y:S02]  /*3fb0*/  FSEL R44, R44, -INF , !P1 ;  /* 0xff8000002c2c7808 */ /* 0x000fe40004800000 */
[----:B------:R-:W-:-:S04]  /*3fc0*/  ISETP.NE.AND P1, PT, R110, RZ, PT ;  /* 0x000000ff6e00720c */ /* 0x000fc80003f25270 */
[----:B------:R-:W-:-:S04]  /*3fd0*/  ISETP.GT.AND P1, PT, R71, 0x49, !P1 ;  /* 0x000000494700780c */ /* 0x000fc80004f24270 */
[----:B------:R-:W-:Y:S01]  /*3fe0*/  ISETP.LT.OR P1, PT, R67, 0x4a, P1 ;  /* 0x0000004a4300780c */ /* 0x000fe20000f21670 */
[----:B------:R-:W-:Y:S01]  /*3ff0*/  UIADD3 UR45, UR15, UR45, URZ ;  /* 0x0000002d0f2d7290 */ /* 0x000fe2000fffe03f */
[----:B0-----:R-:W-:Y:S02]  /*4000*/  FMNMX.FTZ R52, R13, R22, !PT ;  /* 0x000000160d347209 */ /* 0x001fe40007810000 */
[----:B------:R-:W-:Y:S01]  /*4010*/  FSEL R45, R45, -INF , !P1 ;  /* 0xff8000002d2d7808 */ /* 0x000fe20004800000 */
[----:B------:R-:W-:Y:S01]  /*4020*/  UIADD3 UR14, UR45, UR14, URZ ;  /* 0x0000000e2d0e7290 */ /* 0x000fe2000fffe03f */
[----:B------:R-:W-:Y:S01]  /*4030*/  ISETP.NE.AND P1, PT, R111, RZ, PT ;  /* 0x000000ff6f00720c */ /* 0x000fe20003f25270 */
[----:B------:R-:W0:Y:S03]  /*4040*/  SHFL.BFLY PT, R53, R52, 0x1, 0x1f ;  /* 0x0c201f0034357f89 */ /* 0x000e2600000e0000 */
[----:B------:R-:W-:-:S04]  /*4050*/  ISETP.GT.AND P1, PT, R71, 0x50, !P1 ;  /* 0x000000504700780c */ /* 0x000fc80004f24270 */
[----:B------:R-:W-:-:S04]  /*4060*/  ISETP.LT.OR P1, PT, R67, 0x51, P1 ;  /* 0x000000514300780c */ /* 0x000fc80000f21670 */
[----:B------:R-:W-:Y:S02]  /*4070*/  FSEL R46, R46, -INF , !P1 ;  /* 0xff8000002e2e7808 */ /* 0x000fe40004800000 */
[----:B------:R-:W-:-:S04]  /*4080*/  ISETP.NE.AND P1, PT, R112, RZ, PT ;  /* 0x000000ff7000720c */ /* 0x000fc80003f25270 */
[----:B------:R-:W-:-:S04]  /*4090*/  ISETP.GT.AND P1, PT, R71, 0x51, !P1 ;  /* 0x000000514700780c */ /* 0x000fc80004f24270 */
[----:B------:R-:W-:Y:S02]  /*40a0*/  ISETP.LT.OR P1, PT, R67, 0x52, P1 ;  /* 0x000000524300780c */ /* 0x000fe40000f21670 */
[----:B0-----:R-:W-:Y:S01]  /*40b0*/  FMNMX.FTZ R22, R52, R53, !PT ;  /* 0x0000003534167209 */ /* 0x001fe20007810000 */
[----:B------:R-:W-:Y:S01]  /*40c0*/  IMAD.U32 R53, RZ, RZ, UR6 ;  /* 0x00000006ff357e24 */ /* 0x000fe2000f8e00ff */
[----:B------:R-:W-:Y:S02]  /*40d0*/  FSEL R47, R47, -INF , !P1 ;  /* 0xff8000002f2f7808 */ /* 0x000fe40004800000 */
[----:B------:R-:W-:Y:S01]  /*40e0*/  ISETP.NE.AND P1, PT, R97, RZ, PT ;  /* 0x000000ff6100720c */ /* 0x000fe20003f25270 */
[----:B------:R-:W-:-:S03]  /*40f0*/  FFMA.FTZ R53, R22, R53, -8 ;  /* 0xc100000016357423 */ /* 0x000fc60000010035 */
[----:B------:R-:W-:-:S04]  /*4100*/  ISETP.GT.AND P1, PT, R71, 0x58, !P1 ;  /* 0x000000584700780c */ /* 0x000fc80004f24270 */
[----:B------:R-:W-:-:S04]  /*4110*/  ISETP.LT.OR P1, PT, R67, 0x59, P1 ;  /* 0x000000594300780c */ /* 0x000fc80000f21670 */
[----:B------:R-:W-:Y:S02]  /*4120*/  FSEL R48, R48, -INF , !P1 ;  /* 0xff80000030307808 */ /* 0x000fe40004800000 */
[----:B------:R-:W-:-:S04]  /*4130*/  ISETP.NE.AND P1, PT, R113, RZ, PT ;  /* 0x000000ff7100720c */ /* 0x000fc80003f25270 */
[----:B------:R-:W-:-:S04]  /*4140*/  ISETP.GT.AND P1, PT, R71, 0x59, !P1 ;  /* 0x000000594700780c */ /* 0x000fc80004f24270 */
[----:B------:R-:W-:-:S04]  /*4150*/  ISETP.LT.OR P1, PT, R67, 0x5a, P1 ;  /* 0x0000005a4300780c */ /* 0x000fc80000f21670 */
[----:B------:R-:W-:Y:S02]  /*4160*/  FSEL R49, R49, -INF , !P1 ;  /* 0xff80000031317808 */ /* 0x000fe40004800000 */
[----:B------:R-:W-:Y:S02]  /*4170*/  ISETP.GT.AND P1, PT, R71, 0x60, !P2 ;  /* 0x000000604700780c */ /* 0x000fe40005724270 */
[----:B------:R-:W-:Y:S02]  /*4180*/  ISETP.NE.AND P2, PT, R116, RZ, PT ;  /* 0x000000ff7400720c */ /* 0x000fe40003f45270 */
[----:B------:R-:W-:Y:S02]  /*4190*/  ISETP.LT.OR P1, PT, R67, 0x61, P1 ;  /* 0x000000614300780c */ /* 0x000fe40000f21670 */
[----:B------:R-:W-:Y:S02]  /*41a0*/  ISETP.GT.AND P2, PT, R71, 0x69, !P2 ;  /* 0x000000694700780c */ /* 0x000fe40005744270 */
[----:B------:R-:W-:-:S02]  /*41b0*/  FSEL R50, R50, -INF , !P1 ;  /* 0xff80000032327808 */ /* 0x000fc40004800000 */
[----:B------:R-:W-:Y:S02]  /*41c0*/  ISETP.GT.AND P1, PT, R71, 0x61, !P6 ;  /* 0x000000614700780c */ /* 0x000fe40007724270 */
[----:B------:R-:W-:Y:S02]  /*41d0*/  ISETP.NE.AND P6, PT, R64, RZ, PT ;  /* 0x000000ff4000720c */ /* 0x000fe40003fc5270 */
[C---:B------:R-:W-:Y:S02]  /*41e0*/  ISETP.LT.OR P1, PT, R67.reuse, 0x62, P1 ;  /* 0x000000624300780c */ /* 0x040fe40000f21670 */
[----:B------:R-:W-:Y:S02]  /*41f0*/  ISETP.LT.OR P2, PT, R67, 0x6a, P2 ;  /* 0x0000006a4300780c */ /* 0x000fe40001741670 */
[----:B------:R-:W-:Y:S02]  /*4200*/  FSEL R51, R51, -INF , !P1 ;  /* 0xff80000033337808 */ /* 0x000fe40004800000 */
[----:B------:R-:W-:-:S04]  /*4210*/  FSETP.NEU.FTZ.AND P1, PT, R22, -INF , PT ;  /* 0xff8000001600780b */ /* 0x000fc80003f3d000 */
[----:B------:R-:W-:Y:S02]  /*4220*/  FSEL R77, R53, RZ, P1 ;  /* 0x000000ff354d7208 */ /* 0x000fe40000800000 */
[----:B------:R-:W-:Y:S02]  /*4230*/  ISETP.GT.AND P1, PT, R71, RZ, !P6 ;  /* 0x000000ff4700720c */ /* 0x000fe40007724270 */
[----:B------:R-:W-:Y:S01]  /*4240*/  ISETP.NE.AND P6, PT, R75, RZ, PT ;  /* 0x000000ff4b00720c */ /* 0x000fe20003fc5270 */
[--C-:B------:R-:W-:Y:S01]  /*4250*/  FFMA.FTZ R76, R92, UR6, -R77.reuse ;  /* 0x000000065c4c7c23 */ /* 0x100fe2000801084d */
[----:B------:R-:W-:Y:S01]  /*4260*/  ISETP.LT.OR P1, PT, R67, 0x1, P1 ;  /* 0x000000014300780c */ /* 0x000fe20000f21670 */
[--C-:B------:R-:W-:Y:S01]  /*4270*/  FFMA.FTZ R65, R65, UR6, -R77.reuse ;  /* 0x0000000641417c23 */ /* 0x100fe2000801084d */
[----:B------:R-:W-:Y:S01]  /*4280*/  ISETP.GT.AND P6, PT, R71, 0x79, !P6 ;  /* 0x000000794700780c */ /* 0x000fe200077c4270 */
[----:B------:R-:W-:Y:S01]  /*4290*/  MUFU.EX2 R79, R76 ;  /* 0x0000004c004f7308 */ /* 0x000fe20000000800 */
[----:B------:R-:W-:Y:S01]  /*42a0*/  FSEL R75, R3, -INF , !P1 ;  /* 0xff800000034b7808 */ /* 0x000fe20004800000 */
[--C-:B------:R-:W-:Y:S01]  /*42b0*/  FFMA.FTZ R3, R54, UR6, -R77.reuse ;  /* 0x0000000636037c23 */ /* 0x100fe2000801084d */
[----:B------:R-:W-:Y:S01]  /*42c0*/  ISETP.NE.AND P1, PT, R115, RZ, PT ;  /* 0x000000ff7300720c */ /* 0x000fe20003f25270 */
[--C-:B------:R-:W-:Y:S01]  /*42d0*/  FFMA.FTZ R78, R102, UR6, -R77.reuse ;  /* 0x00000006664e7c23 */ /* 0x100fe2000801084d */
[----:B------:R-:W-:Y:S01]  /*42e0*/  FMNMX.FTZ R54, R75, R8, !PT ;  /* 0x000000084b367209 */ /* 0x000fe20007810000 */
[--C-:B------:R-:W-:Y:S01]  /*42f0*/  FFMA.FTZ R52, R88, UR6, -R77.reuse ;  /* 0x0000000658347c23 */ /* 0x100fe2000801084d */
[----:B------:R-:W-:Y:S01]  /*4300*/  ISETP.GT.AND P1, PT, R71, 0x68, !P1 ;  /* 0x000000684700780c */ /* 0x000fe20004f24270 */
[----:B------:R0:W-:Y:S01]  /*4310*/  MUFU.EX2 R76, R65 ;  /* 0x00000041004c7308 */ /* 0x0001e20000000800 */
[----:B------:R-:W-:Y:S01]  /*4320*/  FMNMX.FTZ R13, R9, R54, !PT ;  /* 0x00000036090d7209 */ /* 0x000fe20007810000 */
[--C-:B------:R-:W-:Y:S01]  /*4330*/  FFMA.FTZ R64, R86, UR6, -R77.reuse ;  /* 0x0000000656407c23 */ /* 0x100fe2000801084d */
[----:B------:R-:W-:Y:S01]  /*4340*/  ISETP.LT.OR P1, PT, R67, 0x69, P1 ;  /* 0x000000694300780c */ /* 0x000fe20000f21670 */
[--C-:B------:R-:W-:Y:S01]  /*4350*/  FFMA.FTZ R53, R100, UR6, -R77.reuse ;  /* 0x0000000664357c23 */ /* 0x100fe2000801084d */
[----:B------:R-:W-:Y:S01]  /*4360*/  FMNMX.FTZ R54, R10, R13, !PT ;  /* 0x0000000d0a367209 */ /* 0x000fe20007810000 */
[--C-:B------:R-:W-:Y:S01]  /*4370*/  FFMA.FTZ R27, R27, UR6, -R77.reuse ;  /* 0x000000061b1b7c23 */ /* 0x100fe2000801084d */
[----:B------:R-:W-:Y:S01]  /*4380*/  ISETP.LT.OR P6, PT, R67, 0x7a, P6 ;  /* 0x0000007a4300780c */ /* 0x000fe200037c1670 */
[----:B------:R-:W-:Y:S01]  /*4390*/  MUFU.EX2 R3, R3 ;  /* 0x0000000300037308 */ /* 0x000fe20000000800 */
[----:B------:R-:W-:Y:S01]  /*43a0*/  FMNMX.FTZ R13, R11, R54, !PT ;  /* 0x000000360b0d7209 */ /* 0x000fe20007810000 */
[--C-:B------:R-:W-:Y:S01]  /*43b0*/  FFMA.FTZ R73, R73, UR6, -R77.reuse ;  /* 0x0000000649497c23 */ /* 0x100fe2000801084d */
[----:B0-----:R-:W-:Y:S01]  /*43c0*/  FSEL R65, R20, -INF , !P2 ;  /* 0xff80000014417808 */ /* 0x001fe20005000000 */
[--C-:B------:R-:W-:Y:S01]  /*43d0*/  FFMA.FTZ R69, R69, UR6, -R77.reuse ;  /* 0x0000000645457c23 */ /* 0x100fe2000801084d */
[----:B------:R-:W-:Y:S01]  /*43e0*/  FMNMX.FTZ R74, R12, R13, !PT ;  /* 0x0000000d0c4a7209 */ /* 0x000fe20007810000 */
[--C-:B------:R-:W-:Y:S01]  /*43f0*/  FFMA.FTZ R89, R89, UR6, -R77.reuse ;  /* 0x0000000659597c23 */ /* 0x100fe2000801084d */
[----:B------:R-:W-:Y:S01]  /*4400*/  FSEL R25, R25, -INF , !P6 ;  /* 0xff80000019197808 */ /* 0x000fe20007000000 */
[----:B------:R-:W-:Y:S01]  /*4410*/  MUFU.EX2 R54, R78 ;  /* 0x0000004e00367308 */ /* 0x000fe20000000800 */
[----:B------:R-:W-:Y:S01]  /*4420*/  FMNMX.FTZ R13, R33, R74, !PT ;  /* 0x0000004a210d7209 */ /* 0x000fe20007810000 */
[--C-:B------:R-:W-:Y:S01]  /*4430*/  FFMA.FTZ R74, R72, UR6, -R77.reuse ;  /* 0x00000006484a7c23 */ /* 0x100fe2000801084d */
[--C-:B------:R-:W-:Y:S01]  /*4440*/  FFMA.FTZ R90, R90, UR6, -R77.reuse ;  /* 0x000000065a5a7c23 */ /* 0x100fe2000801084d */
[--C-:B------:R-:W-:Y:S01]  /*4450*/  FFMA.FTZ R60, R60, UR6, -R77.reuse ;  /* 0x000000063c3c7c23 */ /* 0x100fe2000801084d */
[----:B------:R-:W-:Y:S01]  /*4460*/  FMNMX.FTZ R13, R14, R13, !PT ;  /* 0x0000000d0e0d7209 */ /* 0x000fe20007810000 */
[--C-:B------:R-:W-:Y:S01]  /*4470*/  FFMA.FTZ R59, R59, UR6, -R77.reuse ;  /* 0x000000063b3b7c23 */ /* 0x100fe2000801084d */
[--C-:B------:R-:W-:Y:S01]  /*4480*/  FFMA.FTZ R61, R61, UR6, -R77.reuse ;  /* 0x000000063d3d7c23 */ /* 0x100fe2000801084d */
[----:B------:R-:W0:Y:S01]  /*4490*/  MUFU.EX2 R52, R52 ;  /* 0x0000003400347308 */ /* 0x000e220000000800 */
[----:B------:R-:W-:Y:S01]  /*44a0*/  FMNMX.FTZ R72, R34, R13, !PT ;  /* 0x0000000d22487209 */ /* 0x000fe20007810000 */
[--C-:B------:R-:W-:Y:S01]  /*44b0*/  FFMA.FTZ R56, R56, UR6, -R77.reuse ;  /* 0x0000000638387c23 */ /* 0x100fe2000801084d */
[--C-:B------:R-:W-:Y:S01]  /*44c0*/  FFMA.FTZ R55, R55, UR6, -R77.reuse ;  /* 0x0000000637377c23 */ /* 0x100fe2000801084d */
[--C-:B------:R-:W-:Y:S01]  /*44d0*/  FFMA.FTZ R58, R58, UR6, -R77.reuse ;  /* 0x000000063a3a7c23 */ /* 0x100fe2000801084d */
[----:B------:R-:W-:Y:S01]  /*44e0*/  FMNMX.FTZ R13, R35, R72, !PT ;  /* 0x00000048230d7209 */ /* 0x000fe20007810000 */
[--C-:B------:R-:W-:Y:S01]  /*44f0*/  FFMA.FTZ R72, R70, UR6, -R77.reuse ;  /* 0x0000000646487c23 */ /* 0x100fe2000801084d */
[--C-:B------:R-:W-:Y:S01]  /*4500*/  FFMA.FTZ R57, R57, UR6, -R77.reuse ;  /* 0x0000000639397c23 */ /* 0x100fe2000801084d */
[----:B------:R-:W1:Y:S01]  /*4510*/  MUFU.EX2 R64, R64 ;  /* 0x0000004000407308 */ /* 0x000e620000000800 */
[----:B------:R-:W-:Y:S01]  /*4520*/  FMNMX.FTZ R70, R36, R13, !PT ;  /* 0x0000000d24467209 */ /* 0x000fe20007810000 */
[--C-:B------:R-:W-:Y:S01]  /*4530*/  FFMA.FTZ R30, R30, UR6, -R77.reuse ;  /* 0x000000061e1e7c23 */ /* 0x100fe2000801084d */
[--C-:B------:R-:W-:Y:S01]  /*4540*/  FFMA.FTZ R31, R31, UR6, -R77.reuse ;  /* 0x000000061f1f7c23 */ /* 0x100fe2000801084d */
[----:B------:R-:W-:Y:S01]  /*4550*/  FFMA.FTZ R4, R4, UR6, -R77 ;  /* 0x0000000604047c23 */ /* 0x000fe2000801084d */
[----:B------:R-:W-:-:S03]  /*4560*/  FMNMX.FTZ R13, R37, R70, !PT ;  /* 0x00000046250d7209 */ /* 0x000fc60007810000 */
[----:B------:R-:W2:Y:S01]  /*4570*/  MUFU.EX2 R53, R53 ;  /* 0x0000003500357308 */ /* 0x000ea20000000800 */
[----:B------:R-:W-:-:S04]  /*4580*/  FMNMX.FTZ R70, R38, R13, !PT ;  /* 0x0000000d26467209 */ /* 0x000fc80007810000 */
[----:B------:R-:W-:-:S03]  /*4590*/  FMNMX.FTZ R13, R39, R70, !PT ;  /* 0x00000046270d7209 */ /* 0x000fc60007810000 */
[----:B------:R-:W3:Y:S01]  /*45a0*/  MUFU.EX2 R73, R73 ;  /* 0x0000004900497308 */ /* 0x000ee20000000800 */
[----:B------:R-:W-:-:S04]  /*45b0*/  FMNMX.FTZ R70, R40, R13, !PT ;  /* 0x0000000d28467209 */ /* 0x000fc80007810000 */
[----:B------:R-:W-:-:S03]  /*45c0*/  FMNMX.FTZ R13, R41, R70, !PT ;  /* 0x00000046290d7209 */ /* 0x000fc60007810000 */
[----:B------:R-:W4:Y:S01]  /*45d0*/  MUFU.EX2 R74, R74 ;  /* 0x0000004a004a7308 */ /* 0x000f220000000800 */
[----:B------:R-:W-:-:S04]  /*45e0*/  FMNMX.FTZ R70, R42, R13, !PT ;  /* 0x0000000d2a467209 */ /* 0x000fc80007810000 */
[----:B------:R-:W-:Y:S01]  /*45f0*/  FMNMX.FTZ R13, R43, R70, !PT ;  /* 0x000000462b0d7209 */ /* 0x000fe20007810000 */
[----:B------:R-:W-:Y:S02]  /*4600*/  FFMA.FTZ R70, R68, UR6, -R77 ;  /* 0x0000000644467c23 */ /* 0x000fe4000801084d */
[----:B------:R-:W-:Y:S01]  /*4610*/  MUFU.EX2 R72, R72 ;  /* 0x0000004800487308 */ /* 0x000fe20000000800 */
[----:B------:R-:W-:-:S04]  /*4620*/  FMNMX.FTZ R68, R44, R13, !PT ;  /* 0x0000000d2c447209 */ /* 0x000fc80007810000 */
[----:B------:R-:W-:Y:S01]  /*4630*/  FMNMX.FTZ R13, R45, R68, !PT ;  /* 0x000000442d0d7209 */ /* 0x000fe20007810000 */
[----:B------:R-:W-:Y:S02]  /*4640*/  FFMA.FTZ R68, R66, UR6, -R77 ;  /* 0x0000000642447c23 */ /* 0x000fe4000801084d */
[----:B------:R-:W-:Y:S01]  /*4650*/  MUFU.EX2 R69, R69 ;  /* 0x0000004500457308 */ /* 0x000fe20000000800 */
[----:B------:R-:W-:-:S04]  /*4660*/  FMNMX.FTZ R66, R46, R13, !PT ;  /* 0x0000000d2e427209 */ /* 0x000fc80007810000 */
[----:B------:R-:W-:-:S03]  /*4670*/  FMNMX.FTZ R13, R47, R66, !PT ;  /* 0x000000422f0d7209 */ /* 0x000fc60007810000 */
[----:B------:R5:W-:Y:S01]  /*4680*/  MUFU.EX2 R81, R68 ;  /* 0x0000004400517308 */ /* 0x000be20000000800 */
[----:B------:R-:W-:-:S04]  /*4690*/  FMNMX.FTZ R66, R48, R13, !PT ;  /* 0x0000000d30427209 */ /* 0x000fc80007810000 */
[----:B------:R-:W-:-:S03]  /*46a0*/  FMNMX.FTZ R13, R49, R66, !PT ;  /* 0x00000042310d7209 */ /* 0x000fc60007810000 */
[----:B------:R-:W-:Y:S01]  /*46b0*/  MUFU.EX2 R89, R89 ;  /* 0x0000005900597308 */ /* 0x000fe20000000800 */
[----:B------:R-:W-:Y:S01]  /*46c0*/  FMNMX.FTZ R66, R50, R13, !PT ;  /* 0x0000000d32427209 */ /* 0x000fe20007810000 */
[--C-:B-----5:R-:W-:Y:S01]  /*46d0*/  FFMA.FTZ R68, R63, UR6, -R77.reuse ;  /* 0x000000063f447c23 */ /* 0x120fe2000801084d */
[----:B------:R-:W-:Y:S01]  /*46e0*/  FSEL R63, R15, -INF , !P1 ;  /* 0xff8000000f3f7808 */ /* 0x000fe20004800000 */
[----:B------:R-:W-:Y:S01]  /*46f0*/  FFMA.FTZ R15, R62, UR6, -R77 ;  /* 0x000000063e0f7c23 */ /* 0x000fe2000801084d */
[----:B------:R-:W-:Y:S02]  /*4700*/  FMNMX.FTZ R66, R51, R66, !PT ;  /* 0x0000004233427209 */ /* 0x000fe40007810000 */
[----:B------:R-:W-:Y:S01]  /*4710*/  FSEL R62, R21, -INF , !P3 ;  /* 0xff800000153e7808 */ /* 0x000fe20005800000 */
[----:B------:R5:W-:Y:S01]  /*4720*/  MUFU.EX2 R78, R15 ;  /* 0x0000000f004e7308 */ /* 0x000be20000000800 */
[----:B------:R-:W-:-:S04]  /*4730*/  FMNMX.FTZ R66, R63, R66, !PT ;  /* 0x000000423f427209 */ /* 0x000fc80007810000 */
[----:B------:R-:W-:Y:S02]  /*4740*/  FMNMX.FTZ R13, R65, R66, !PT ;  /* 0x00000042410d7209 */ /* 0x000fe40007810000 */
[----:B------:R-:W-:Y:S01]  /*4750*/  FSEL R66, R23, -INF , !P4 ;  /* 0xff80000017427808 */ /* 0x000fe20006000000 */
[--C-:B------:R-:W-:Y:S01]  /*4760*/  FFMA.FTZ R23, R29, UR6, -R77.reuse ;  /* 0x000000061d177c23 */ /* 0x100fe2000801084d */
[----:B------:R-:W-:Y:S01]  /*4770*/  FMNMX.FTZ R13, R62, R13, !PT ;  /* 0x0000000d3e0d7209 */ /* 0x000fe20007810000 */
[----:B-----5:R-:W-:Y:S01]  /*4780*/  FFMA.FTZ R15, R32, UR6, -R77 ;  /* 0x00000006200f7c23 */ /* 0x020fe2000801084d */
[----:B------:R-:W-:Y:S02]  /*4790*/  MUFU.EX2 R90, R90 ;  /* 0x0000005a005a7308 */ /* 0x000fe40000000800 */
[----:B------:R-:W-:-:S04]  /*47a0*/  FMNMX.FTZ R13, R66, R13, !PT ;  /* 0x0000000d420d7209 */ /* 0x000fc80007810000 */
[----:B------:R-:W-:Y:S02]  /*47b0*/  FMNMX.FTZ R20, R24, R13, !PT ;  /* 0x0000000d18147209 */ /* 0x000fe40007810000 */
[----:B------:R-:W-:Y:S02]  /*47c0*/  MUFU.EX2 R67, R15 ;  /* 0x0000000f00437308 */ /* 0x000fe40000000800 */
[----:B------:R-:W-:-:S05]  /*47d0*/  FMNMX.FTZ R20, R25, R20, !PT ;  /* 0x0000001419147209 */ /* 0x000fca0007810000 */
[----:B------:R-:W5:Y:S01]  /*47e0*/  SHFL.BFLY PT, R13, R20, 0x2, 0x1f ;  /* 0x0c401f00140d7f89 */ /* 0x000f6200000e0000 */
[----:B------:R0:W-:Y:S08]  /*47f0*/  MUFU.EX2 R15, R27 ;  /* 0x0000001b000f7308 */ /* 0x0001f00000000800 */
[----:B------:R-:W-:Y:S01]  /*4800*/  MUFU.EX2 R70, R70 ;  /* 0x0000004600467308 */ /* 0x000fe20000000800 */
[----:B0-----:R-:W-:-:S07]  /*4810*/  FADD.FTZ R27, R3, R52 ;  /* 0x00000034031b7221 */ /* 0x001fce0000010000 */
[----:B------:R-:W-:Y:S01]  /*4820*/  MUFU.EX2 R71, R68 ;  /* 0x0000004400477308 */ /* 0x000fe20000000800 */
[----:B-----5:R-:W-:Y:S01]  /*4830*/  FMNMX.FTZ R21, R20, R13, !PT ;  /* 0x0000000d14157209 */ /* 0x020fe20007810000 */
[----:B------:R-:W-:Y:S01]  /*4840*/  FFMA.FTZ R20, R28, UR6, -R77 ;  /* 0x000000061c147c23 */ /* 0x000fe2000801084d */
[----:B------:R-:W-:-:S05]  /*4850*/  IMAD.U32 R28, RZ, RZ, UR6 ;  /* 0x00000006ff1c7e24 */ /* 0x000fca000f8e00ff */
[----:B------:R-:W-:Y:S01]  /*4860*/  MUFU.EX2 R60, R60 ;  /* 0x0000003c003c7308 */ /* 0x000fe20000000800 */
[----:B------:R-:W0:Y:S07]  /*4870*/  SHFL.BFLY PT, R32, R21, 0x1, 0x1f ;  /* 0x0c201f0015207f89 */ /* 0x000e2e00000e0000 */
[----:B------:R-:W-:Y:S08]  /*4880*/  MUFU.EX2 R59, R59 ;  /* 0x0000003b003b7308 */ /* 0x000ff00000000800 */
[----:B------:R-:W-:Y:S08]  /*4890*/  MUFU.EX2 R61, R61 ;  /* 0x0000003d003d7308 */ /* 0x000ff00000000800 */
[----:B------:R-:W-:Y:S01]  /*48a0*/  MUFU.EX2 R56, R56 ;  /* 0x0000003800387308 */ /* 0x000fe20000000800 */
[----:B0-----:R-:W-:Y:S01]  /*48b0*/  FMNMX.FTZ R13, R21, R32, !PT ;  /* 0x00000020150d7209 */ /* 0x001fe20007810000 */
[----:B------:R-:W-:-:S03]  /*48c0*/  FFMA.FTZ R21, R26, UR6, -R77 ;  /* 0x000000061a157c23 */ /* 0x000fc6000801084d */
[C---:B------:R-:W-:Y:S01]  /*48d0*/  FSETP.NEU.FTZ.AND P1, PT, R13.reuse, -INF , PT ;  /* 0xff8000000d00780b */ /* 0x040fe20003f3d000 */
[----:B------:R-:W-:Y:S01]  /*48e0*/  FFMA.FTZ R26, R13, R28, -8 ;  /* 0xc10000000d1a7423 */ /* 0x000fe2000001001c */
[----:B-1----:R-:W-:Y:S01]  /*48f0*/  FADD.FTZ R28, R64, R27 ;  /* 0x0000001b401c7221 */ /* 0x002fe20000010000 */
[C---:B------:R-:W-:Y:S01]  /*4900*/  F2FP.SATFINITE.E4M3.F32.PACK_AB_MERGE_C R64, R79.reuse, R64, RZ ;  /* 0x000000404f40723e */ /* 0x040fe200048070ff */
[----:B------:R-:W-:Y:S02]  /*4910*/  MUFU.EX2 R55, R55 ;  /* 0x0000003700377308 */ /* 0x000fe40000000800 */
[----:B------:R-:W-:Y:S01]  /*4920*/  FSEL R26, R26, RZ, P1 ;  /* 0x000000ff1a1a7208 */ /* 0x000fe20000800000 */
[----:B------:R-:W-:Y:S01]  /*4930*/  FADD.FTZ R28, R79, R28 ;  /* 0x0000001c4f1c7221 */ /* 0x000fe20000010000 */
[----:B------:R-:W-:Y:S02]  /*4940*/  F2FP.SATFINITE.E4M3.F32.PACK_AB_MERGE_C R196, R52, R3, R64 ;  /* 0x0000000334c4723e */ /* 0x000fe40004807040 */
[----:B------:R-:W-:Y:S01]  /*4950*/  PLOP3.LUT P1, PT, PT, PT, UP0, 0x40, 0x0 ;  /* 0x000000000000781c */ /* 0x000fe20003f2e808 */
[--C-:B------:R-:W-:Y:S01]  /*4960*/  FFMA.FTZ R75, R75, UR6, -R26.reuse ;  /* 0x000000064b4b7c23 */ /* 0x100fe2000801081a */
[--C-:B------:R-:W-:Y:S01]  /*4970*/  FFMA.FTZ R8, R8, UR6, -R26.reuse ;  /* 0x0000000608087c23 */ /* 0x100fe2000801081a */
[--C-:B------:R-:W-:Y:S01]  /*4980*/  FFMA.FTZ R9, R9, UR6, -R26.reuse ;  /* 0x0000000609097c23 */ /* 0x100fe2000801081a */
[--C-:B------:R-:W-:Y:S01]  /*4990*/  FFMA.FTZ R10, R10, UR6, -R26.reuse ;  /* 0x000000060a0a7c23 */ /* 0x100fe2000801081a */
[--C-:B------:R-:W-:Y:S01]  /*49a0*/  FFMA.FTZ R11, R11, UR6, -R26.reuse ;  /* 0x000000060b0b7c23 */ /* 0x100fe2000801081a */
[--C-:B------:R-:W-:Y:S01]  /*49b0*/  FFMA.FTZ R12, R12, UR6, -R26.reuse ;  /* 0x000000060c0c7c23 */ /* 0x100fe2000801081a */
[----:B------:R-:W-:Y:S01]  /*49c0*/  MUFU.EX2 R75, R75 ;  /* 0x0000004b004b7308 */ /* 0x000fe20000000800 */
[----:B------:R-:W-:Y:S01]  /*49d0*/  FFMA.FTZ R33, R33, UR6, -R26 ;  /* 0x0000000621217c23 */ /* 0x000fe2000801081a */
[----:B--2---:R-:W-:Y:S01]  /*49e0*/  FADD.FTZ R27, R53, R28 ;  /* 0x0000001c351b7221 */ /* 0x004fe20000010000 */
[--C-:B------:R-:W-:Y:S01]  /*49f0*/  FFMA.FTZ R14, R14, UR6, -R26.reuse ;  /* 0x000000060e0e7c23 */ /* 0x100fe2000801081a */
[--C-:B------:R-:W-:Y:S01]  /*4a00*/  FFMA.FTZ R34, R34, UR6, -R26.reuse ;  /* 0x0000000622227c23 */ /* 0x100fe2000801081a */
[--C-:B------:R-:W-:Y:S01]  /*4a10*/  FFMA.FTZ R35, R35, UR6, -R26.reuse ;  /* 0x0000000623237c23 */ /* 0x100fe2000801081a */
[----:B------:R-:W-:Y:S01]  /*4a20*/  FADD.FTZ R32, R54, R27 ;  /* 0x0000001b36207221 */ /* 0x000fe20000010000 */
[--C-:B------:R-:W-:Y:S01]  /*4a30*/  FFMA.FTZ R36, R36, UR6, -R26.reuse ;  /* 0x0000000624247c23 */ /* 0x100fe2000801081a */
[----:B------:R-:W0:Y:S01]  /*4a40*/  MUFU.EX2 R8, R8 ;  /* 0x0000000800087308 */ /* 0x000e220000000800 */
[----:B------:R-:W-:Y:S01]  /*4a50*/  FFMA.FTZ R37, R37, UR6, -R26 ;  /* 0x0000000625257c23 */ /* 0x000fe2000801081a */
[----:B---3--:R-:W-:Y:S01]  /*4a60*/  FADD.FTZ R29, R73, R32 ;  /* 0x00000020491d7221 */ /* 0x008fe20000010000 */
[--C-:B------:R-:W-:Y:S01]  /*4a70*/  FFMA.FTZ R38, R38, UR6, -R26.reuse ;  /* 0x0000000626267c23 */ /* 0x100fe2000801081a */
[--C-:B------:R-:W-:Y:S01]  /*4a80*/  FFMA.FTZ R39, R39, UR6, -R26.reuse ;  /* 0x0000000627277c23 */ /* 0x100fe2000801081a */
[--C-:B------:R-:W-:Y:S01]  /*4a90*/  FFMA.FTZ R40, R40, UR6, -R26.reuse ;  /* 0x0000000628287c23 */ /* 0x100fe2000801081a */
[----:B----4-:R-:W-:Y:S01]  /*4aa0*/  FADD.FTZ R29, R74, R29 ;  /* 0x0000001d4a1d7221 */ /* 0x010fe20000010000 */
[--C-:B------:R-:W-:Y:S01]  /*4ab0*/  FFMA.FTZ R41, R41, UR6, -R26.reuse ;  /* 0x0000000629297c23 */ /* 0x100fe2000801081a */
[----:B------:R-:W1:Y:S01]  /*4ac0*/  MUFU.EX2 R9, R9 ;  /* 0x0000000900097308 */ /* 0x000e620000000800 */
[--C-:B------:R-:W-:Y:S01]  /*4ad0*/  FFMA.FTZ R42, R42, UR6, -R26.reuse ;  /* 0x000000062a2a7c23 */ /* 0x100fe2000801081a */
[--C-:B------:R-:W-:Y:S01]  /*4ae0*/  FFMA.FTZ R43, R43, UR6, -R26.reuse ;  /* 0x000000062b2b7c23 */ /* 0x100fe2000801081a */
[--C-:B------:R-:W-:Y:S01]  /*4af0*/  FFMA.FTZ R44, R44, UR6, -R26.reuse ;  /* 0x000000062c2c7c23 */ /* 0x100fe2000801081a */
[--C-:B------:R-:W-:Y:S01]  /*4b00*/  FFMA.FTZ R45, R45, UR6, -R26.reuse ;  /* 0x000000062d2d7c23 */ /* 0x100fe2000801081a */
[--C-:B------:R-:W-:Y:S01]  /*4b10*/  FFMA.FTZ R46, R46, UR6, -R26.reuse ;  /* 0x000000062e2e7c23 */ /* 0x100fe2000801081a */
[--C-:B------:R-:W-:Y:S01]  /*4b20*/  FFMA.FTZ R47, R47, UR6, -R26.reuse ;  /* 0x000000062f2f7c23 */ /* 0x100fe2000801081a */
[----:B------:R-:W-:Y:S01]  /*4b30*/  FFMA.FTZ R48, R48, UR6, -R26 ;  /* 0x0000000630307c23 */ /* 0x000fe2000801081a */
[----:B------:R-:W2:Y:S01]  /*4b40*/  MUFU.EX2 R10, R10 ;  /* 0x0000000a000a7308 */ /* 0x000ea20000000800 */
[----:B0-----:R-:W-:Y:S01]  /*4b50*/  FADD.FTZ R28, R75, R8 ;  /* 0x000000084b1c7221 */ /* 0x001fe20000010000 */
[--C-:B------:R-:W-:Y:S01]  /*4b60*/  FFMA.FTZ R49, R49, UR6, -R26.reuse ;  /* 0x0000000631317c23 */ /* 0x100fe2000801081a */
[--C-:B------:R-:W-:Y:S01]  /*4b70*/  FFMA.FTZ R50, R50, UR6, -R26.reuse ;  /* 0x0000000632327c23 */ /* 0x100fe2000801081a */
[--C-:B------:R-:W-:Y:S01]  /*4b80*/  FFMA.FTZ R51, R51, UR6, -R26.reuse ;  /* 0x0000000633337c23 */ /* 0x100fe2000801081a */
[--C-:B------:R-:W-:Y:S01]  /*4b90*/  FFMA.FTZ R63, R63, UR6, -R26.reuse ;  /* 0x000000063f3f7c23 */ /* 0x100fe2000801081a */
[--C-:B------:R-:W-:Y:S01]  /*4ba0*/  FFMA.FTZ R65, R65, UR6, -R26.reuse ;  /* 0x0000000641417c23 */ /* 0x100fe2000801081a */
[----:B------:R-:W-:Y:S01]  /*4bb0*/  FFMA.FTZ R62, R62, UR6, -R26 ;  /* 0x000000063e3e7c23 */ /* 0x000fe2000801081a */
[----:B------:R-:W0:Y:S01]  /*4bc0*/  MUFU.EX2 R11, R11 ;  /* 0x0000000b000b7308 */ /* 0x000e220000000800 */
[----:B-1----:R-:W-:Y:S01]  /*4bd0*/  FADD.FTZ R27, R9, R28 ;  /* 0x0000001c091b7221 */ /* 0x002fe20000010000 */
[----:B------:R-:W-:Y:S01]  /*4be0*/  FADD.FTZ R28, R72, R29 ;  /* 0x0000001d481c7221 */ /* 0x000fe20000010000 */
[----:B------:R-:W-:Y:S01]  /*4bf0*/  F2FP.SATFINITE.E4M3.F32.PACK_AB_MERGE_C R29, R71, R76, RZ ;  /* 0x0000004c471d723e */ /* 0x000fe200048070ff */
[--C-:B------:R-:W-:Y:S01]  /*4c00*/  FFMA.FTZ R66, R66, UR6, -R26.reuse ;  /* 0x0000000642427c23 */ /* 0x100fe2000801081a */
[----:B------:R-:W-:Y:S01]  /*4c10*/  FFMA.FTZ R24, R24, UR6, -R26 ;  /* 0x0000000618187c23 */ /* 0x000fe2000801081a */
[----:B------:R-:W-:Y:S01]  /*4c20*/  FADD.FTZ R28, R69, R28 ;  /* 0x0000001c451c7221 */ /* 0x000fe20000010000 */
[----:B------:R-:W-:Y:S01]  /*4c30*/  FFMA.FTZ R25, R25, UR6, -R26 ;  /* 0x0000000619197c23 */ /* 0x000fe2000801081a */
[----:B------:R-:W1:Y:S01]  /*4c40*/  MUFU.EX2 R12, R12 ;  /* 0x0000000c000c7308 */ /* 0x000e620000000800 */
[C---:B--2---:R-:W-:Y:S01]  /*4c50*/  FADD.FTZ R18, R10.reuse, R27 ;  /* 0x0000001b0a127221 */ /* 0x044fe20000010000 */
[----:B------:R-:W-:-:S02]  /*4c60*/  F2FP.SATFINITE.E4M3.F32.PACK_AB_MERGE_C R9, R10, R9, RZ ;  /* 0x000000090a09723e */ /* 0x000fc400048070ff */
[----:B------:R-:W-:Y:S02]  /*4c70*/  F2FP.SATFINITE.E4M3.F32.PACK_AB_MERGE_C R73, R74, R73, RZ ;  /* 0x000000494a49723e */ /* 0x000fe400048070ff */
[----:B------:R-:W-:Y:S02]  /*4c80*/  F2FP.SATFINITE.E4M3.F32.PACK_AB_MERGE_C R197, R8, R75, R9 ;  /* 0x0000004b08c5723e */ /* 0x000fe40004807009 */
[----:B------:R-:W2:Y:S01]  /*4c90*/  MUFU.EX2 R33, R33 ;  /* 0x0000002100217308 */ /* 0x000ea20000000800 */
[----:B0-----:R-:W-:Y:S01]  /*4ca0*/  FADD.FTZ R27, R11, R18 ;  /* 0x000000120b1b7221 */ /* 0x001fe20000010000 */
[----:B------:R-:W-:Y:S02]  /*4cb0*/  F2FP.SATFINITE.E4M3.F32.PACK_AB_MERGE_C R198, R54, R53, R73 ;  /* 0x0000003536c6723e */ /* 0x000fe40004807049 */
[----:B------:R-:W-:-:S04]  /*4cc0*/  F2FP.SATFINITE.E4M3.F32.PACK_AB_MERGE_C R194, R81, R70, R29 ;  /* 0x0000004651c2723e */ /* 0x000fc8000480701d */
[----:B------:R-:W0:Y:S01]  /*4cd0*/  MUFU.EX2 R14, R14 ;  /* 0x0000000e000e7308 */ /* 0x000e220000000800 */
[----:B-1----:R-:W-:Y:S01]  /*4ce0*/  FADD.FTZ R18, R12, R27 ;  /* 0x0000001b0c127221 */ /* 0x002fe20000010000 */
[----:B------:R-:W-:Y:S01]  /*4cf0*/  FADD.FTZ R27, R89, R28 ;  /* 0x0000001c591b7221 */ /* 0x000fe20000010000 */
[----:B------:R-:W-:-:S03]  /*4d00*/  F2FP.SATFINITE.E4M3.F32.PACK_AB_MERGE_C R89, R90, R89, RZ ;  /* 0x000000595a59723e */ /* 0x000fc600048070ff */
[----:B------:R-:W-:Y:S01]  /*4d10*/  FADD.FTZ R27, R90, R27 ;  /* 0x0000001b5a1b7221 */ /* 0x000fe20000010000 */
[----:B------:R-:W-:Y:S01]  /*4d20*/  F2FP.SATFINITE.E4M3.F32.PACK_AB_MERGE_C R192, R69, R72, R89 ;  /* 0x0000004845c0723e */ /* 0x000fe20004807059 */
[----:B------:R-:W1:Y:S01]  /*4d30*/  MUFU.EX2 R34, R34 ;  /* 0x0000002200227308 */ /* 0x000e620000000800 */
[----:B--2---:R-:W-:Y:S01]  /*4d40*/  FADD.FTZ R3, R33, R18 ;  /* 0x0000001221037221 */ /* 0x004fe20000010000 */
[----:B------:R-:W-:-:S04]  /*4d50*/  FADD.FTZ R28, R70, R27 ;  /* 0x0000001b461c7221 */ /* 0x000fc80000010000 */
[----:B------:R-:W-:Y:S02]  /*4d60*/  FADD.FTZ R27, R81, R28 ;  /* 0x0000001c511b7221 */ /* 0x000fe40000010000 */
[----:B------:R-:W2:Y:S01]  /*4d70*/  MUFU.EX2 R35, R35 ;  /* 0x0000002300237308 */ /* 0x000ea20000000800 */
[----:B0-----:R-:W-:Y:S01]  /*4d80*/  FADD.FTZ R3, R14, R3 ;  /* 0x000000030e037221 */ /* 0x001fe20000010000 */
[----:B------:R-:W-:Y:S01]  /*4d90*/  FADD.FTZ R76, R76, R27 ;  /* 0x0000001b4c4c7221 */ /* 0x000fe20000010000 */
[----:B------:R-:W-:Y:S02]  /*4da0*/  F2FP.SATFINITE.E4M3.F32.PACK_AB_MERGE_C R27, R59, R60, RZ ;  /* 0x0000003c3b1b723e */ /* 0x000fe400048070ff */
[----:B------:R-:W-:Y:S01]  /*4db0*/  F2FP.SATFINITE.E4M3.F32.PACK_AB_MERGE_C R33, R14, R33, RZ ;  /* 0x000000210e21723e */ /* 0x000fe200048070ff */
[----:B------:R-:W-:Y:S01]  /*4dc0*/  FADD.FTZ R71, R71, R76 ;  /* 0x0000004c47477221 */ /* 0x000fe20000010000 */
[----:B------:R-:W-:Y:S01]  /*4dd0*/  F2FP.SATFINITE.E4M3.F32.PACK_AB_MERGE_C R188, R61, R78, R27 ;  /* 0x0000004e3dbc723e */ /* 0x000fe2000480701b */
[----:B------:R-:W0:Y:S01]  /*4de0*/  MUFU.EX2 R36, R36 ;  /* 0x0000002400247308 */ /* 0x000e220000000800 */
[----:B-1----:R-:W-:Y:S01]  /*4df0*/  FADD.FTZ R18, R34, R3 ;  /* 0x0000000322127221 */ /* 0x002fe20000010000 */
[----:B------:R-:W-:Y:S01]  /*4e00*/  FADD.FTZ R78, R78, R71 ;  /* 0x000000474e4e7221 */ /* 0x000fe20000010000 */
[----:B------:R-:W-:-:S03]  /*4e10*/  F2FP.SATFINITE.E4M3.F32.PACK_AB_MERGE_C R199, R12, R11, R33 ;  /* 0x0000000b0cc7723e */ /* 0x000fc60004807021 */
[----:B------:R-:W-:Y:S02]  /*4e20*/  FADD.FTZ R61, R61, R78 ;  /* 0x0000004e3d3d7221 */ /* 0x000fe40000010000 */
[----:B------:R-:W1:Y:S01]  /*4e30*/  MUFU.EX2 R37, R37 ;  /* 0x0000002500257308 */ /* 0x000e620000000800 */
[----:B--2---:R-:W-:Y:S01]  /*4e40*/  FADD.FTZ R3, R35, R18 ;  /* 0x0000001223037221 */ /* 0x004fe20000010000 */
[----:B------:R-:W-:-:S04]  /*4e50*/  FADD.FTZ R60, R60, R61 ;  /* 0x0000003d3c3c7221 */ /* 0x000fc80000010000 */
[----:B------:R-:W-:Y:S02]  /*4e60*/  FADD.FTZ R59, R59, R60 ;  /* 0x0000003c3b3b7221 */ /* 0x000fe40000010000 */
[----:B------:R-:W2:Y:S01]  /*4e70*/  MUFU.EX2 R38, R38 ;  /* 0x0000002600267308 */ /* 0x000ea20000000800 */
[----:B0-----:R-:W-:-:S07]  /*4e80*/  FADD.FTZ R18, R36, R3 ;  /* 0x0000000324127221 */ /* 0x001fce0000010000 */
[----:B------:R-:W0:Y:S01]  /*4e90*/  MUFU.EX2 R39, R39 ;  /* 0x0000002700277308 */ /* 0x000e220000000800 */
[C---:B-1----:R-:W-:Y:S01]  /*4ea0*/  FADD.FTZ R3, R37.reuse, R18 ;  /* 0x0000001225037221 */ /* 0x042fe20000010000 */
[----:B------:R-:W-:-:S04]  /*4eb0*/  F2FP.SATFINITE.E4M3.F32.PACK_AB_MERGE_C R36, R37, R36, RZ ;  /* 0x000000242524723e */ /* 0x000fc800048070ff */
[----:B------:R-:W-:Y:S02]  /*4ec0*/  F2FP.SATFINITE.E4M3.F32.PACK_AB_MERGE_C R193, R35, R34, R36 ;  /* 0x0000002223c1723e */ /* 0x000fe40004807024 */
[----:B------:R-:W1:Y:S01]  /*4ed0*/  MUFU.EX2 R40, R40 ;  /* 0x0000002800287308 */ /* 0x000e620000000800 */
[----:B--2---:R-:W-:-:S07]  /*4ee0*/  FADD.FTZ R18, R38, R3 ;  /* 0x0000000326127221 */ /* 0x004fce0000010000 */
[----:B------:R-:W2:Y:S01]  /*4ef0*/  MUFU.EX2 R41, R41 ;  /* 0x0000002900297308 */ /* 0x000ea20000000800 */
[----:B0-----:R-:W-:-:S07]  /*4f00*/  FADD.FTZ R3, R39, R18 ;  /* 0x0000001227037221 */ /* 0x001fce0000010000 */
[----:B------:R-:W0:Y:S01]  /*4f10*/  MUFU.EX2 R42, R42 ;  /* 0x0000002a002a7308 */ /* 0x000e220000000800 */
[----:B-1----:R-:W-:-:S07]  /*4f20*/  FADD.FTZ R18, R40, R3 ;  /* 0x0000000328127221 */ /* 0x002fce0000010000 */
[----:B------:R-:W1:Y:S01]  /*4f30*/  MUFU.EX2 R43, R43 ;  /* 0x0000002b002b7308 */ /* 0x000e620000000800 */
[----:B--2---:R-:W-:Y:S01]  /*4f40*/  FADD.FTZ R3, R41, R18 ;  /* 0x0000001229037221 */ /* 0x004fe20000010000 */
[----:B------:R-:W-:Y:S02]  /*4f50*/  F2FP.SATFINITE.E4M3.F32.PACK_AB_MERGE_C R18, R55, R56, RZ ;  /* 0x000000383712723e */ /* 0x000fe400048070ff */
[----:B------:R-:W-:-:S04]  /*4f60*/  F2FP.SATFINITE.E4M3.F32.PACK_AB_MERGE_C R40, R41, R40, RZ ;  /* 0x000000282928723e */ /* 0x000fc800048070ff */
[----:B------:R-:W2:Y:S01]  /*4f70*/  MUFU.EX2 R44, R44 ;  /* 0x0000002c002c7308 */ /* 0x000ea20000000800 */
[----:B0-----:R-:W-:Y:S01]  /*4f80*/  FADD.FTZ R14, R42, R3 ;  /* 0x000000032a0e7221 */ /* 0x001fe20000010000 */
[----:B------:R-:W-:-:S06]  /*4f90*/  F2FP.SATFINITE.E4M3.F32.PACK_AB_MERGE_C R195, R39, R38, R40 ;  /* 0x0000002627c3723e */ /* 0x000fcc0004807028 */
[----:B------:R-:W0:Y:S01]  /*4fa0*/  MUFU.EX2 R45, R45 ;  /* 0x0000002d002d7308 */ /* 0x000e220000000800 */
[----:B-1----:R-:W-:-:S07]  /*4fb0*/  FADD.FTZ R3, R43, R14 ;  /* 0x0000000e2b037221 */ /* 0x002fce0000010000 */
[----:B------:R-:W-:Y:S01]  /*4fc0*/  MUFU.EX2 R58, R58 ;  /* 0x0000003a003a7308 */ /* 0x000fe20000000800 */
[----:B--2---:R-:W-:-:S07]  /*4fd0*/  FADD.FTZ R14, R44, R3 ;  /* 0x000000032c0e7221 */ /* 0x004fce0000010000 */
[----:B------:R-:W1:Y:S01]  /*4fe0*/  MUFU.EX2 R57, R57 ;  /* 0x0000003900397308 */ /* 0x000e620000000800 */
[C---:B0-----:R-:W-:Y:S01]  /*4ff0*/  FADD.FTZ R3, R45.reuse, R14 ;  /* 0x0000000e2d037221 */ /* 0x041fe20000010000 */
[----:B------:R-:W-:-:S04]  /*5000*/  F2FP.SATFINITE.E4M3.F32.PACK_AB_MERGE_C R44, R45, R44, RZ ;  /* 0x0000002c2d2c723e */ /* 0x000fc800048070ff */
[----:B------:R-:W-:Y:S02]  /*5010*/  F2FP.SATFINITE.E4M3.F32.PACK_AB_MERGE_C R189, R43, R42, R44 ;  /* 0x0000002a2bbd723e */ /* 0x000fe4000480702c */
[----:B------:R-:W0:Y:S08]  /*5020*/  MUFU.EX2 R46, R46 ;  /* 0x0000002e002e7308 */ /* 0x000e300000000800 */
[----:B------:R-:W2:Y:S01]  /*5030*/  MUFU.EX2 R47, R47 ;  /* 0x0000002f002f7308 */ /* 0x000ea20000000800 */
[----:B-1----:R-:W-:Y:S01]  /*5040*/  F2FP.SATFINITE.E4M3.F32.PACK_AB_MERGE_C R190, R57, R58, R18 ;  /* 0x0000003a39be723e */ /* 0x002fe20004807012 */
[----:B------:R-:W-:-:S04]  /*5050*/  FADD.FTZ R58, R58, R59 ;  /* 0x0000003b3a3a7221 */ /* 0x000fc80000010000 */
[----:B------:R-:W-:Y:S02]  /*5060*/  FADD.FTZ R57, R57, R58 ;  /* 0x0000003a39397221 */ /* 0x000fe40000010000 */
[----:B------:R-:W1:Y:S01]  /*5070*/  MUFU.EX2 R48, R48 ;  /* 0x0000003000307308 */ /* 0x000e620000000800 */
[----:B0-----:R-:W-:Y:S01]  /*5080*/  FADD.FTZ R8, R46, R3 ;  /* 0x000000032e087221 */ /* 0x001fe20000010000 */
[----:B------:R-:W-:-:S04]  /*5090*/  FADD.FTZ R56, R56, R57 ;  /* 0x0000003938387221 */ /* 0x000fc80000010000 */
[----:B------:R-:W-:Y:S02]  /*50a0*/  FADD.FTZ R56, R55, R56 ;  /* 0x0000003837387221 */ /* 0x000fe40000010000 */
[----:B------:R-:W-:Y:S01]  /*50b0*/  MUFU.EX2 R30, R30 ;  /* 0x0000001e001e7308 */ /* 0x000fe20000000800 */
[----:B--2---:R-:W-:-:S07]  /*50c0*/  FADD.FTZ R9, R47, R8 ;  /* 0x000000082f097221 */ /* 0x004fce0000010000 */
[----:B------:R-:W0:Y:S01]  /*50d0*/  MUFU.EX2 R23, R23 ;  /* 0x0000001700177308 */ /* 0x000e220000000800 */
[----:B-1----:R-:W-:-:S07]  /*50e0*/  FADD.FTZ R8, R48, R9 ;  /* 0x0000000930087221 */ /* 0x002fce0000010000 */
[----:B------:R-:W1:Y:S08]  /*50f0*/  MUFU.EX2 R49, R49 ;  /* 0x0000003100317308 */ /* 0x000e700000000800 */
[----:B------:R-:W2:Y:S01]  /*5100*/  MUFU.EX2 R68, R31 ;  /* 0x0000001f00447308 */ /* 0x000ea20000000800 */
[----:B0-----:R-:W-:-:S07]  /*5110*/  F2FP.SATFINITE.E4M3.F32.PACK_AB_MERGE_C R14, R23, R30, RZ ;  /* 0x0000001e170e723e */ /* 0x001fce00048070ff */
[----:B------:R-:W0:Y:S01]  /*5120*/  MUFU.EX2 R50, R50 ;  /* 0x0000003200327308 */ /* 0x000e220000000800 */
[C---:B-1----:R-:W-:Y:S01]  /*5130*/  F2FP.SATFINITE.E4M3.F32.PACK_AB_MERGE_C R48, R49.reuse, R48, RZ ;  /* 0x000000303130723e */ /* 0x042fe200048070ff */
[----:B------:R-:W-:-:S03]  /*5140*/  FADD.FTZ R49, R49, R8 ;  /* 0x0000000831317221 */ /* 0x000fc60000010000 */
[----:B------:R-:W-:-:S03]  /*5150*/  F2FP.SATFINITE.E4M3.F32.PACK_AB_MERGE_C R191, R47, R46, R48 ;  /* 0x0000002e2fbf723e */ /* 0x000fc60004807030 */
[----:B------:R-:W1:Y:S01]  /*5160*/  MUFU.EX2 R51, R51 ;  /* 0x0000003300337308 */ /* 0x000e620000000800 */
[----:B--2---:R-:W-:Y:S01]  /*5170*/  F2FP.SATFINITE.E4M3.F32.PACK_AB_MERGE_C R184, R68, R67, R14 ;  /* 0x0000004344b8723e */ /* 0x004fe2000480700e */
[----:B------:R-:W-:-:S04]  /*5180*/  FADD.FTZ R67, R67, R56 ;  /* 0x0000003843437221 */ /* 0x000fc80000010000 */
[----:B------:R-:W-:Y:S02]  /*5190*/  FADD.FTZ R67, R68, R67 ;  /* 0x0000004344437221 */ /* 0x000fe40000010000 */
[----:B------:R-:W2:Y:S01]  /*51a0*/  MUFU.EX2 R63, R63 ;  /* 0x0000003f003f7308 */ /* 0x000ea20000000800 */
[----:B0-----:R-:W-:Y:S01]  /*51b0*/  FADD.FTZ R8, R50, R49 ;  /* 0x0000003132087221 */ /* 0x001fe20000010000 */
[----:B------:R-:W-:-:S04]  /*51c0*/  FADD.FTZ R30, R30, R67 ;  /* 0x000000431e1e7221 */ /* 0x000fc80000010000 */
[----:B------:R-:W-:Y:S02]  /*51d0*/  FADD.FTZ R23, R23, R30 ;  /* 0x0000001e17177221 */ /* 0x000fe40000010000 */
[----:B------:R-:W-:Y:S01]  /*51e0*/  MUFU.EX2 R21, R21 ;  /* 0x0000001500157308 */ /* 0x000fe20000000800 */
[----:B-1----:R-:W-:-:S07]  /*51f0*/  FADD.FTZ R8, R51, R8 ;  /* 0x0000000833087221 */ /* 0x002fce0000010000 */
[----:B------:R-:W0:Y:S01]  /*5200*/  MUFU.EX2 R4, R4 ;  /* 0x0000000400047308 */ /* 0x000e220000000800 */
[----:B--2---:R-:W-:-:S07]  /*5210*/  FADD.FTZ R9, R63, R8 ;  /* 0x000000083f097221 */ /* 0x004fce0000010000 */
[----:B------:R-:W1:Y:S08]  /*5220*/  MUFU.EX2 R10, R65 ;  /* 0x00000041000a7308 */ /* 0x000e700000000800 */
[----:B------:R-:W2:Y:S01]  /*5230*/  MUFU.EX2 R20, R20 ;  /* 0x0000001400147308 */ /* 0x000ea20000000800 */
[----:B0-----:R-:W-:-:S07]  /*5240*/  F2FP.SATFINITE.E4M3.F32.PACK_AB_MERGE_C R11, R4, R21, RZ ;  /* 0x00000015040b723e */ /* 0x001fce00048070ff */
[----:B------:R-:W0:Y:S01]  /*5250*/  MUFU.EX2 R62, R62 ;  /* 0x0000003e003e7308 */ /* 0x000e220000000800 */
[C---:B-1----:R-:W-:Y:S01]  /*5260*/  FADD.FTZ R9, R10.reuse, R9 ;  /* 0x000000090a097221 */ /* 0x042fe20000010000 */
[----:B------:R-:W-:-:S04]  /*5270*/  F2FP.SATFINITE.E4M3.F32.PACK_AB_MERGE_C R63, R10, R63, RZ ;  /* 0x0000003f0a3f723e */ /* 0x000fc800048070ff */
[----:B------:R-:W-:Y:S02]  /*5280*/  F2FP.SATFINITE.E4M3.F32.PACK_AB_MERGE_C R185, R51, R50, R63 ;  /* 0x0000003233b9723e */ /* 0x000fe4000480703f */
[----:B------:R-:W1:Y:S01]  /*5290*/  MUFU.EX2 R3, R66 ;  /* 0x0000004200037308 */ /* 0x000e620000000800 */
[----:B--2---:R-:W-:Y:S01]  /*52a0*/  F2FP.SATFINITE.E4M3.F32.PACK_AB_MERGE_C R186, R15, R20, R11 ;  /* 0x000000140fba723e */ /* 0x004fe2000480700b */
[----:B------:R-:W-:-:S04]  /*52b0*/  FADD.FTZ R20, R20, R23 ;  /* 0x0000001714147221 */ /* 0x000fc80000010000 */
[----:B------:R-:W-:Y:S02]  /*52c0*/  FADD.FTZ R20, R15, R20 ;  /* 0x000000140f147221 */ /* 0x000fe40000010000 */
[----:B------:R-:W-:Y:S01]  /*52d0*/  MUFU.EX2 R24, R24 ;  /* 0x0000001800187308 */ /* 0x000fe20000000800 */
[----:B0-----:R-:W-:Y:S01]  /*52e0*/  FADD.FTZ R8, R62, R9 ;  /* 0x000000093e087221 */ /* 0x001fe20000010000 */
[----:B------:R-:W-:-:S04]  /*52f0*/  FADD.FTZ R21, R21, R20 ;  /* 0x0000001415157221 */ /* 0x000fc80000010000 */
[----:B------:R-:W-:Y:S02]  /*5300*/  FADD.FTZ R4, R4, R21 ;  /* 0x0000001504047221 */ /* 0x000fe40000010000 */
[----:B------:R-:W0:Y:S01]  /*5310*/  MUFU.EX2 R25, R25 ;  /* 0x0000001900197308 */ /* 0x000e220000000800 */
[----:B-1----:R-:W-:Y:S01]  /*5320*/  FADD.FTZ R9, R3, R8 ;  /* 0x0000000803097221 */ /* 0x002fe20000010000 */
[----:B0-----:R-:W-:-:S03]  /*5330*/  F2FP.SATFINITE.E4M3.F32.PACK_AB_MERGE_C R8, R25, R24, RZ ;  /* 0x000000181908723e */ /* 0x001fc600048070ff */
[----:B------:R-:W-:Y:S01]  /*5340*/  FADD.FTZ R24, R24, R9 ;  /* 0x0000000918187221 */ /* 0x000fe20000010000 */
[----:B------:R-:W-:-:S03]  /*5350*/  F2FP.SATFINITE.E4M3.F32.PACK_AB_MERGE_C R187, R3, R62, R8 ;  /* 0x0000003e03bb723e */ /* 0x000fc60004807008 */
[----:B------:R-:W-:Y:S01]  /*5360*/  FADD.FTZ R3, R25, R24 ;  /* 0x0000001819037221 */ /* 0x000fe20000010000 */
[----:B------:R-:W-:Y:S01]  /*5370*/  VIADD R8, R19, 0xfffffffe ;  /* 0xfffffffe13087836 */ /* 0x000fe20000000000 */
[----:B------:R-:W-:Y:S06]  /*5380*/  @P1 BRA `(.L_x_1108) ;  /* 0x00000000004c1947 */ /* 0x000fec0003800000 */
[----:B------:R-:W-:Y:S01]  /*5390*/  ISETP.LT.AND P1, PT, RZ, UR45, PT ;  /* 0x0000002dff007c0c */ /* 0x000fe2000bf21270 */
[----:B------:R-:W-:-:S12]  /*53a0*/  UIADD3 UR15, UR45, -0x1, URZ ;  /* 0xffffffff2d0f7890 */ /* 0x000fd8000fffe03f */
[----:B------:R-:W-:Y:S05]  /*53b0*/  @P1 BRA `(.L_x_1109) ;  /* 0x0000000000201947 */ /* 0x000fea0003800000 */
[----:B------:R-:W-:Y:S01]  /*53c0*/  ULDC UR18, c[0x0][0x9e4] ;  /* 0x0002790000127ab9 */ /* 0x000fe20000000800 */
[----:B------:R-:W-:Y:S02]  /*53d0*/  UIADD3 UR15, -UR45, URZ, URZ ;  /* 0x0000003f2d0f7290 */ /* 0x000fe4000fffe13f */
[----:B------:R-:W-:-:S11]  /*53e0*/  UISETP.NE.AND UP0, UPT, UR18, 0x1, UPT ;  /* 0x000000011200788c */ /* 0x000fd6000bf05270 */
[----:B------:R-:W-:Y:S02]  /*53f0*/  @UP0 ULDC.64 UR22, c[0x0][0x9e8] ;  /* 0x00027a0000160ab9 */ /* 0x000fe40000000a00 */
[----:B------:R-:W-:-:S04]  /*5400*/  UIMAD.WIDE.U32 UR10, UR15, UR22, URZ ;  /* 0x000000160f0a72a5 */ /* 0x000fc8000f8e003f */
[----:B------:R-:W-:-:S04]  /*5410*/  @UP0 USHF.R.U32.HI UR15, URZ, UR23, UR11 ;  /* 0x000000173f0f0299 */ /* 0x000fc8000801160b */
[----:B------:R-:W-:Y:S01]  /*5420*/  ULOP3.LUT UR15, URZ, UR15, URZ, 0x33, !UPT ;  /* 0x0000000f3f0f7292 */ /* 0x000fe2000f8e333f */
[----:B------:R-:W-:Y:S11]  /*5430*/  BRA `(.L_x_1110) ;  /* 0x0000000000147947 */ /* 0x000ff60003800000 */
.L_x_1109:
[----:B------:R-:W-:Y:S02]  /*5440*/  ULDC UR18, c[0x0][0x9e4] ;  /* 0x0002790000127ab9 */ /* 0x000fe40000000800 */
[----:B------:R-:W-:-:S11]  /*5450*/  UISETP.NE.AND UP0, UPT, UR18, 0x1, UPT ;  /* 0x000000011200788c */ /* 0x000fd6000bf05270 */
[----:B------:R-:W-:Y:S02]  /*5460*/  @UP0 ULDC.64 UR22, c[0x0][0x9e8] ;  /* 0x00027a0000160ab9 */ /* 0x000fe40000000a00 */
[----:B------:R-:W-:-:S04]  /*5470*/  UIMAD.WIDE.U32 UR10, UR15, UR22, URZ ;  /* 0x000000160f0a72a5 */ /* 0x000fc8000f8e003f */
[----:B------:R-:W-:-:S12]  /*5480*/  @UP0 USHF.R.U32.HI UR15, URZ, UR23, UR11 ;  /* 0x000000173f0f0299 */ /* 0x000fd8000801160b */
.L_x_1110:
[----:B------:R-:W-:-:S04]  /*5490*/  UIMAD UR15, UR15, UR18, UR18 ;  /* 0x000000120f0f72a4 */ /* 0x000fc8000f8e0212 */
[----:B------:R-:W-:-:S04]  /*54a0*/  UISETP.LT.AND UP0, UPT, UR14, UR15, UPT ;  /* 0x0000000f0e00728c */ /* 0x000fc8000bf01270 */
[----:B------:R-:W-:-:S12]  /*54b0*/  USEL UR14, UR14, UR15, UP0 ;  /* 0x0000000f0e0e7287 */ /* 0x000fd80008000000 */
.L_x_1108:
[----:B------:R-:W-:Y:S01]  /*54c0*/  USHF.R.S32.HI UR10, URZ, 0x1f, UR14 ;  /* 0x0000001f3f0a7899 */ /* 0x000fe2000801140e */
[----:B------:R-:W0:Y:S01]  /*54d0*/  S2UR UR29, SR_CgaCtaId ;  /* 0x00000000001d79c3 */ /* 0x000e220000008800 */
[----:B------:R-:W-:Y:S01]  /*54e0*/  UMOV UR31, URZ ;  /* 0x0000003f001f7c82 */ /* 0x000fe20008000000 */
[----:B------:R-:W-:Y:S01]  /*54f0*/  UMOV UR30, URZ ;  /* 0x0000003f001e7c82 */ /* 0x000fe20008000000 */
[----:B------:R-:W-:Y:S01]  /*5500*/  ULEA.HI UR10, UR10, UR14, URZ, 0x7 ;  /* 0x0000000e0a0a7291 */ /* 0x000fe2000f8f383f */
[----:B------:R-:W-:Y:S02]  /*5510*/  CS2R R24, SRZ ;  /* 0x0000000000187805 */ /* 0x000fe4000001ff00 */
[----:B------:R-:W-:Y:S02]  /*5520*/  CS2R R26, SRZ ;  /* 0x00000000001a7805 */ /* 0x000fe4000001ff00 */
[----:B------:R-:W-:Y:S01]  /*5530*/  CS2R R28, SRZ ;  /* 0x00000000001c7805 */ /* 0x000fe2000001ff00 */
[----:B------:R-:W-:Y:S01]  /*5540*/  USHF.R.S32.HI UR10, URZ, 0x7, UR10 ;  /* 0x000000073f0a7899 */ /* 0x000fe2000801140a */
[----:B------:R-:W-:-:S02]  /*5550*/  CS2R R30, SRZ ;  /* 0x00000000001e7805 */ /* 0x000fc4000001ff00 */
[----:B------:R-:W-:Y:S02]  /*5560*/  CS2R R32, SRZ ;  /* 0x0000000000207805 */ /* 0x000fe4000001ff00 */
[----:B------:R-:W-:Y:S01]  /*5570*/  CS2R R34, SRZ ;  /* 0x0000000000227805 */ /* 0x000fe2000001ff00 */
[----:B------:R-:W-:Y:S01]  /*5580*/  UISETP.LT.AND UP0, UPT, UR38, UR10, UPT ;  /* 0x0000000a2600728c */ /* 0x000fe2000bf01270 */
[----:B------:R-:W-:Y:S02]  /*5590*/  CS2R R36, SRZ ;  /* 0x0000000000247805 */ /* 0x000fe4000001ff00 */
[----:B------:R-:W-:Y:S02]  /*55a0*/  CS2R R38, SRZ ;  /* 0x0000000000267805 */ /* 0x000fe4000001ff00 */
[----:B------:R-:W-:Y:S01]  /*55b0*/  CS2R R40, SRZ ;  /* 0x0000000000287805 */ /* 0x000fe2000001ff00 */
[----:B------:R-:W-:Y:S01]  /*55c0*/  USEL UR35, UR38, UR10, !UP0 ;  /* 0x0000000a26237287 */ /* 0x000fe2000c000000 */
[----:B------:R-:W-:-:S02]  /*55d0*/  CS2R R42, SRZ ;  /* 0x00000000002a7805 */ /* 0x000fc4000001ff00 */
[----:B------:R-:W-:Y:S02]  /*55e0*/  CS2R R44, SRZ ;  /* 0x00000000002c7805 */ /* 0x000fe4000001ff00 */
[----:B------:R-:W-:Y:S02]  /*55f0*/  CS2R R46, SRZ ;  /* 0x00000000002e7805 */ /* 0x000fe4000001ff00 */
[----:B------:R-:W-:Y:S02]  /*5600*/  CS2R R48, SRZ ;  /* 0x0000000000307805 */ /* 0x000fe4000001ff00 */
[----:B------:R-:W-:Y:S02]  /*5610*/  CS2R R50, SRZ ;  /* 0x0000000000327805 */ /* 0x000fe4000001ff00 */
[----:B------:R-:W-:Y:S02]  /*5620*/  ISETP.GE.AND P1, PT, R8, UR35, PT ;  /* 0x0000002308007c0c */ /* 0x000fe4000bf26270 */
        /* <DEDUP_REMOVED lines=33> */
[----:B------:R-:W-:Y:S01]  /*5840*/  CS2R R118, SRZ ;  /* 0x0000000000767805 */ /* 0x000fe2000001ff00 */
[----:B0-----:R-:W-:Y:S06]  /*5850*/  @!P1 BRA `(.L_x_1111) ;  /* 0x0000003c003c9947 */ /* 0x001fec0003800000 */
        /* <DEDUP_REMOVED lines=50> */
[----:B------:R-:W-:Y:S01]  /*5b80*/  UMOV UR34, URZ ;  /* 0x0000003f00227c82 */ /* 0x000fe20008000000 */
[----:B------:R-:W-:Y:S01]  /*5b90*/  UMOV UR33, URZ ;  /* 0x0000003f00217c82 */ /* 0x000fe20008000000 */
[----:B------:R-:W-:Y:S01]  /*5ba0*/  ULDC UR49, c[0x0][0x9e4] ;  /* 0x0002790000317ab9 */ /* 0x000fe20000000800 */
[----:B------:R-:W-:Y:S01]  /*5bb0*/  ULDC UR45, c[0x0][0x2f0] ;  /* 0x0000bc00002d7ab9 */ /* 0x000fe20000000800 */
[----:B------:R-:W-:Y:S01]  /*5bc0*/  ULDC UR48, c[0x0][0x988] ;  /* 0x0002620000307ab9 */ /* 0x000fe20000000800 */
[----:B------:R-:W-:-:S05]  /*5bd0*/  ULDC UR50, c[0x0][0x9e0] ;  /* 0x0002780000327ab9 */ /* 0x000fca0000000800 */
.L_x_1130:
[----:B------:R-:W-:Y:S01]  /*5be0*/  ISETP.NE.AND P2, PT, RZ, UR37, PT ;  /* 0x00000025ff007c0c */ /* 0x000fe2000bf45270 */
[----:B------:R-:W-:-:S04]  /*5bf0*/  UISETP.NE.AND UP0, UPT, UR33, 0x1, UPT ;  /* 0x000000012100788c */ /* 0x000fc8000bf05270 */
[----:B------:R-:W-:-:S04]  /*5c00*/  USEL UR30, URZ, 0x1, UP0 ;  /* 0x000000013f1e7887 */ /* 0x000fc80008000000 */
[----:B------:R-:W-:-:S04]  /*5c10*/  ULOP3.LUT UR30, UR34, UR30, URZ, 0x3c, !UPT ;  /* 0x0000001e221e7292 */ /* 0x000fc8000f8e3c3f */
[----:B------:R-:W-:Y:S08]  /*5c20*/  @P2 BRA `(.L_x_1112) ;  /* 0x0000000000382947 */ /* 0x000ff00003800000 */
[----:B------:R-:W-:Y:S05]  /*5c30*/  @!P0 BRA `(.L_x_1113) ;  /* 0x0000000000048947 */ /* 0x000fea0003800000 */
[----:B------:R-:W-:Y:S01]  /*5c40*/  BPT.TRAP 0x1 ;  /* 0x000000040000795c */ /* 0x000fe20000300000 */
.L_x_1113:
        /* <DEDUP_REMOVED lines=9> */
.L_x_1114:
[----:B-1----:R-:W-:Y:S05]  /*5ce0*/  @P1 BRA `(.L_x_1112) ;  /* 0x0000000000081947 */ /* 0x002fea0003800000 */
[----:B------:R-:W1:Y:S02]  /*5cf0*/  SYNCS.PHASECHK.TRANS64.TRYWAIT P1, [UR6+0x2a830], R11 ;  /* 0x02a8300bff0075a7 */ /* 0x000e640008020146 */
[----:B-1----:R-:W-:Y:S05]  /*5d00*/  @!P1 BRA `(.L_x_1115) ;  /* 0x0000012000789947 */ /* 0x002fea0003800000 */
.L_x_1112:
[----:B01----:R-:W-:Y:S01]  /*5d10*/  VIADD R11, R17, 0x8 ;  /* 0x00000008110b7836 */ /* 0x003fe20000000000 */
[----:B------:R-:W-:Y:S01]  /*5d20*/  UIADD3 UR31, UR33, 0x1, URZ ;  /* 0x00000001211f7890 */ /* 0x000fe2000fffe03f */
[----:B------:R-:W-:Y:S01]  /*5d30*/  R2UR UR24, R6 ;  /* 0x00000000061872ca */ /* 0x000fe200000e0000 */
[----:B------:R-:W-:Y:S01]  /*5d40*/  UMOV UR27, 0x80000020 ;  /* 0x80000020001b7882 */ /* 0x000fe20000000000 */
[----:B------:R-:W-:Y:S01]  /*5d50*/  R2UR UR25, R7 ;  /* 0x00000000071972ca */ /* 0x000fe200000e0000 */
[----:B------:R0:W-:Y:S01]  /*5d60*/  BAR.SYNC.DEFER_BLOCKING R11, 0x100 ;  /* 0x0004000b0000751d */ /* 0x0001e20000010000 */
[----:B------:R-:W-:-:S04]  /*5d70*/  UISETP.NE.AND UP0, UPT, UR31, 0x2, UPT ;  /* 0x000000021f00788c */ /* 0x000fc8000bf05270 */
[----:B------:R-:W-:Y:S01]  /*5d80*/  USEL UR31, UR31, URZ, UP0 ;  /* 0x0000003f1f1f7287 */ /* 0x000fe20008000000 */
[----:B------:R-:W-:Y:S01]  /*5d90*/  UMOV UR7, 0x80000020 ;  /* 0x8000002000077882 */ /* 0x000fe20000000000 */
[----:B------:R-:W-:Y:S02]  /*5da0*/  UMOV UR11, 0x80000020 ;  /* 0x80000020000b7882 */ /* 0x000fe40000000000 */
[----:B------:R-:W-:Y:S01]  /*5db0*/  UIMAD UR26, UR31, 0x600, UR28 ;  /* 0x000006001f1a78a4 */ /* 0x000fe2000f8e021c */
[----:B------:R-:W-:Y:S01]  /*5dc0*/  UMOV UR15, 0x80000020 ;  /* 0x80000020000f7882 */ /* 0x000fe20000000000 */
[----:B------:R-:W-:Y:S02]  /*5dd0*/  UMOV UR19, 0x80000020 ;  /* 0x8000002000137882 */ /* 0x000fe40000000000 */
[----:B------:R-:W-:Y:S02]  /*5de0*/  UIADD3 UR6, UR26, 0x2, URZ ;  /* 0x000000021a067890 */ /* 0x000fe4000fffe03f */
[----:B------:R-:W-:-:S02]  /*5df0*/  UIADD3 UR10, UR26, 0x200, URZ ;  /* 0x000002001a0a7890 */ /* 0x000fc4000fffe03f */
[----:B------:R-:W-:Y:S02]  /*5e00*/  UIADD3 UR14, UR26, 0x202, URZ ;  /* 0x000002021a0e7890 */ /* 0x000fe4000fffe03f */
[----:B------:R-:W-:Y:S02]  /*5e10*/  UIADD3 UR18, UR26, 0x400, URZ ;  /* 0x000004001a127890 */ /* 0x000fe4000fffe03f */
[----:B------:R-:W-:Y:S01]  /*5e20*/  UIADD3 UR22, UR26, 0x402, URZ ;  /* 0x000004021a167890 */ /* 0x000fe2000fffe03f */
[----:B------:R-:W-:Y:S01]  /*5e30*/  UMOV UR23, 0x80000020 ;  /* 0x8000002000177882 */ /* 0x000fe20000000000 */
[----:B------:R-:W-:-:S06]  /*5e40*/  WARPGROUP.ARRIVE ;  /* 0x00000000000079c5 */ /* 0x000fcc0000000000 */
[----:B------:R-:W-:Y:S03]  /*5e50*/  QGMMA.64x128x32.F32.E4M3.E4M3 R120, gdesc[UR24], RZ, !UPT, gsb0 ;  /* 0x01e00000187879f3 */ /* 0x000fe6000c0008ff */
        /* <DEDUP_REMOVED lines=16> */
[----:B0-----:R-:W-:Y:S05]  /*5f60*/  @P2 BRA `(.L_x_1116) ;  /* 0x00000000002c2947 */ /* 0x001fea0003800000 */
[----:B------:R-:W-:Y:S05]  /*5f70*/  @!P0 BRA `(.L_x_1117) ;  /* 0x0000000000048947 */ /* 0x000fea0003800000 */
[----:B------:R-:W-:Y:S01]  /*5f80*/  BPT.TRAP 0x1 ;  /* 0x000000040000795c */ /* 0x000fe20000300000 */
.L_x_1117:
[----:B------:R-:W-:Y:S01]  /*5f90*/  ULEA UR6, UR33, UR36, 0x3 ;  /* 0x0000002421067291 */ /* 0x000fe2000f8e183f */
[----:B------:R-:W-:-:S05]  /*5fa0*/  IMAD.U32 R11, RZ, RZ, UR34 ;  /* 0x00000022ff0b7e24 */ /* 0x000fca000f8e00ff */
[----:B------:R-:W-:-:S04]  /*5fb0*/  SHF.L.U32 R11, R11, 0x1f, RZ ;  /* 0x0000001f0b0b7819 */ /* 0x000fc800000006ff */
[----:B------:R0:W1:Y:S01]  /*5fc0*/  SYNCS.PHASECHK.TRANS64.TRYWAIT P1, [UR6+0x2a850], R11 ;  /* 0x02a8500bff0075a7 */ /* 0x0000620008020146 */
[----:B------:R-:W-:Y:S05]  /*5fd0*/  @!P0 BRA `(.L_x_1118) ;  /* 0x0000000000048947 */ /* 0x000fea0003800000 */
[----:B------:R-:W-:Y:S01]  /*5fe0*/  BPT.TRAP 0x1 ;  /* 0x000000040000795c */ /* 0x000fe20000300000 */
.L_x_1118:
[----:B-1----:R-:W-:Y:S05]  /*5ff0*/  @P1 BRA `(.L_x_1116) ;  /* 0x0000000000081947 */ /* 0x002fea0003800000 */
[----:B------:R-:W1:Y:S02]  /*6000*/  SYNCS.PHASECHK.TRANS64.TRYWAIT P1, [UR6+0x2a850], R11 ;  /* 0x02a8500bff0075a7 */ /* 0x000e640008020146 */
[----:B-1----:R-:W-:Y:S05]  /*6010*/  @!P1 BRA `(.L_x_1119) ;  /* 0x0000011c00cc9947 */ /* 0x002fea0003800000 */
.L_x_1116:
        /* <DEDUP_REMOVED lines=29> */
.L_x_1120:
[----:B------:R-:W-:Y:S01]  /*61f0*/  UISETP.NE.AND UP1, UPT, UR44, URZ, UPT ;  /* 0x0000003f2c00728c */ /* 0x000fe2000bf25270 */
[C---:B------:R-:W-:Y:S01]  /*6200*/  FMUL.FTZ R23, R0.reuse, R121 ;  /* 0x0000007900177220 */ /* 0x040fe20000410000 */
[C---:B------:R-:W-:Y:S01]  /*6210*/  FMUL.FTZ R121, R0.reuse, R142 ;  /* 0x0000008e00797220 */ /* 0x040fe20000410000 */
[C---:B------:R-:W-:Y:S01]  /*6220*/  FMUL.FTZ R189, R0.reuse, R132 ;  /* 0x0000008400bd7220 */ /* 0x040fe20000410000 */
[C---:B------:R-:W-:Y:S01]  /*6230*/  FMUL.FTZ R184, R0.reuse, R124 ;  /* 0x0000007c00b87220 */ /* 0x040fe20000410000 */
[----:B------:R-:W1:Y:S01]  /*6240*/  LDC R132, c[0x0][0x288] ;  /* 0x0000a200ff847b82 */ /* 0x000e620000000800 */
[----:B------:R-:W-:Y:S01]  /*6250*/  PLOP3.LUT P1, PT, PT, PT, UP1, 0x80, 0x0 ;  /* 0x000000000000781c */ /* 0x000fe20003f2f018 */
[C---:B------:R-:W-:Y:S01]  /*6260*/  FMUL.FTZ R19, R0.reuse, R134 ;  /* 0x0000008600137220 */ /* 0x040fe20000410000 */
[----:B------:R-:W-:Y:S01]  /*6270*/  PLOP3.LUT P2, PT, PT, PT, UP1, 0x80, 0x0 ;  /* 0x000000000000781c */ /* 0x000fe20003f4f018 */
[C---:B------:R-:W-:Y:S01]  /*6280*/  FMUL.FTZ R124, R0.reuse, R147 ;  /* 0x00000093007c7220 */ /* 0x040fe20000410000 */
[----:B------:R-:W-:Y:S01]  /*6290*/  FMUL.FTZ R134, R0, R166 ;  /* 0x000000a600867220 */ /* 0x000fe20000410000 */
[----:B------:R-:W-:Y:S01]  /*62a0*/  @UP1 ULDC UR7, c[0x0][0x44c] ;  /* 0x0001130000071ab9 */ /* 0x000fe20000000800 */
[----:B------:R-:W-:-:S02]  /*62b0*/  IMAD.MOV.U32 R147, RZ, RZ, R5 ;  /* 0x000000ffff937224 */ /* 0x000fc400078e0005 */
[----:B------:R-:W-:Y:S01]  /*62c0*/  FMUL.FTZ R12, R0, R123 ;  /* 0x0000007b000c7220 */ /* 0x000fe20000410000 */
[----:B------:R-:W-:Y:S02]  /*62d0*/  IMAD.SHL.U32 R166, R8, 0x80, RZ ;  /* 0x0000008008a67824 */ /* 0x000fe400078e00ff */
[C---:B------:R-:W-:Y:S01]  /*62e0*/  FMUL.FTZ R123, R0.reuse, R146 ;  /* 0x00000092007b7220 */ /* 0x040fe20000410000 */
[C---:B0-----:R-:W-:Y:S01]  /*62f0*/  FMUL.FTZ R11, R0.reuse, R122 ;  /* 0x0000007a000b7220 */ /* 0x041fe20000410000 */
[C---:B------:R-:W-:Y:S01]  /*6300*/  FMUL.FTZ R146, R0.reuse, R148 ;  /* 0x0000009400927220 */ /* 0x040fe20000410000 */
[----:B------:R-:W-:Y:S01]  /*6310*/  FMUL.FTZ R122, R0, R143 ;  /* 0x0000008f007a7220 */ /* 0x000fe20000410000 */
[----:B------:R-:W-:Y:S01]  /*6320*/  @P1 IMAD.HI.U32 R142, R5, UR7, RZ ;  /* 0x00000007058e1c27 */ /* 0x000fe2000f8e00ff */
[----:B------:R-:W-:-:S03]  /*6330*/  @UP1 ULDC UR7, c[0x0][0x450] ;  /* 0x0001140000071ab9 */ /* 0x000fc60000000800 */
[----:B------:R-:W-:Y:S01]  /*6340*/  FMUL.FTZ R148, R0, R149 ;  /* 0x0000009500947220 */ /* 0x000fe20000410000 */
[----:B------:R-:W-:Y:S01]  /*6350*/  IADD3 R143, -R166, 0x1, RZ ;  /* 0x00000001a68f7810 */ /* 0x000fe20007ffe1ff */
[C---:B------:R-:W-:Y:S01]  /*6360*/  FMUL.FTZ R13, R0.reuse, R126 ;  /* 0x0000007e000d7220 */ /* 0x040fe20000410000 */
[----:B------:R-:W-:Y:S01]  /*6370*/  @P2 SHF.R.U32.HI R147, RZ, UR7, R142 ;  /* 0x00000007ff932c19 */ /* 0x000fe2000801168e */
[C---:B------:R-:W-:Y:S01]  /*6380*/  FMUL.FTZ R14, R0.reuse, R127 ;  /* 0x0000007f000e7220 */ /* 0x040fe20000410000 */
[C---:B------:R-:W-:Y:S01]  /*6390*/  FMUL.FTZ R126, R0.reuse, R151 ;  /* 0x00000097007e7220 */ /* 0x040fe20000410000 */
[----:B------:R-:W-:Y:S01]  /*63a0*/  UISETP.NE.AND UP0, UPT, UR43, URZ, UPT ;  /* 0x0000003f2b00728c */ /* 0x000fe2000bf05270 */
[C---:B------:R-:W-:Y:S01]  /*63b0*/  FMUL.FTZ R186, R0.reuse, R128 ;  /* 0x0000008000ba7220 */ /* 0x040fe20000410000 */
[----:B------:R-:W0:Y:S01]  /*63c0*/  SHFL.IDX PT, R149, R147, RZ, 0x1c1f ;  /* 0x001c1fff93957589 */ /* 0x000e2200000e0000 */
        /* <DEDUP_REMOVED lines=14> */
[----:B------:R-:W-:Y:S01]  /*64b0*/  ULEA UR6, UR31, UR36, 0x3 ;  /* 0x000000241f067291 */ /* 0x000fe2000f8e183f */
        /* <DEDUP_REMOVED lines=34> */
[----:B------:R-:W-:Y:S01]  /*66e0*/  UIADD3 UR6, UR6, 0x2a840, URZ ;  /* 0x0002a84006067890 */ /* 0x000fe2000fffe03f */
[----:B------:R-:W-:Y:S01]  /*66f0*/  PLOP3.LUT P1, PT, PT, PT, UP0, 0x40, 0x0 ;  /* 0x000000000000781c */ /* 0x000fe20003f2e808 */
[----:B------:R-:W-:Y:S01]  /*6700*/  UMOV UR7, UR45 ;  /* 0x0000002d00077c82 */ /* 0x000fe20008000000 */
[----:B------:R-:W2:Y:S01]  /*6710*/  MUFU.TANH R22, R22 ;  /* 0x0000001600167308 */ /* 0x000ea20000002400 */
[----:B------:R-:W-:Y:S01]  /*6720*/  UPRMT UR6, UR29, 0x654, UR6 ;  /* 0x000006541d067896 */ /* 0x000fe20008000006 */
[----:B------:R-:W-:-:S04]  /*6730*/  IMAD R145, R16, UR7, R145 ;  /* 0x0000000710917c24 */ /* 0x000fc8000f8e0291 */
[----:B-1----:R-:W-:Y:S02]  /*6740*/  IMAD.IADD R145, R145, 0x1, -R132 ;  /* 0x0000000191917824 */ /* 0x002fe400078e0a84 */
[----:B------:R-:W1:Y:S02]  /*6750*/  MUFU.TANH R23, R23 ;  /* 0x0000001700177308 */ /* 0x000e640000002400 */
[C---:B------:R-:W-:Y:S01]  /*6760*/  VIADD R174, R145.reuse, UR50 ;  /* 0x0000003291ae7c36 */ /* 0x040fe20008000000 */
[----:B------:R-:W-:Y:S01]  /*6770*/  SYNCS.ARRIVE.TRANS64.RED.A1T0 RZ, [UR6], RZ ;  /* 0x000000ffffff79a7 */ /* 0x000fe20008100406 */
[----:B------:R-:W-:Y:S02]  /*6780*/  VIADD R177, R145, UR32 ;  /* 0x0000002091b17c36 */ /* 0x000fe40008000000 */
[--C-:B0-----:R-:W-:Y:S02]  /*6790*/  IMAD.IADD R170, R174, 0x1, R149.reuse ;  /* 0x00000001aeaa7824 */ /* 0x101fe400078e0295 */
[----:B------:R-:W0:Y:S01]  /*67a0*/  MUFU.TANH R11, R11 ;  /* 0x0000000b000b7308 */ /* 0x000e220000002400 */
[----:B------:R-:W-:-:S07]  /*67b0*/  IMAD.IADD R172, R177, 0x1, R149 ;  /* 0x00000001b1ac7824 */ /* 0x000fce00078e0295 */
[----:B------:R-:W3:Y:S08]  /*67c0*/  MUFU.TANH R12, R12 ;  /* 0x0000000c000c7308 */ /* 0x000ef00000002400 */
[----:B------:R-:W4:Y:S08]  /*67d0*/  MUFU.TANH R184, R184 ;  /* 0x000000b800b87308 */ /* 0x000f300000002400 */
        /* <DEDUP_REMOVED lines=65> */
[----:B------:R-:W-:Y:S01]  /*6bf0*/  IMAD.U32 R152, RZ, RZ, UR49 ;  /* 0x00000031ff987e24 */ /* 0x000fe2000f8e00ff */
[----:B------:R-:W-:-:S04]  /*6c00*/  LOP3.LUT R149, RZ, R149, RZ, 0x33, !PT ;  /* 0x00000095ff957212 */ /* 0x000fc800078e33ff */
[----:B------:R-:W-:-:S13]  /*6c10*/  ISETP.NE.AND P1, PT, R152, 0x1, PT ;  /* 0x000000019800780c */ /* 0x000fda0003f25270 */
[----:B------:R-:W1:Y:S02]  /*6c20*/  @P1 LDC.64 R144, c[0x0][0x9e8] ;  /* 0x00027a00ff901b82 */ /* 0x000e640000000a00 */
[----:B-1----:R-:W-:-:S05]  /*6c30*/  @P1 IMAD.HI.U32 R144, R149, R144, RZ ;  /* 0x0000009095901227 */ /* 0x002fca00078e00ff */
[----:B------:R-:W-:-:S04]  /*6c40*/  @P1 SHF.R.U32.HI R149, RZ, R145, R144 ;  /* 0x00000091ff951219 */ /* 0x000fc80000011690 */
[----:B------:R-:W-:Y:S01]  /*6c50*/  LOP3.LUT R149, RZ, R149, RZ, 0x33, !PT ;  /* 0x00000095ff957212 */ /* 0x000fe200078e33ff */
[----:B------:R-:W-:Y:S06]  /*6c60*/  BRA `(.L_x_1124) ;  /* 0x0000000000147947 */ /* 0x000fec0003800000 */
.L_x_1123:
[----:B------:R-:W-:-:S05]  /*6c70*/  IMAD.U32 R152, RZ, RZ, UR49 ;  /* 0x00000031ff987e24 */ /* 0x000fca000f8e00ff */
[----:B------:R-:W-:-:S13]  /*6c80*/  ISETP.NE.AND P1, PT, R152, 0x1, PT ;  /* 0x000000019800780c */ /* 0x000fda0003f25270 */
[----:B------:R-:W1:Y:S02]  /*6c90*/  @P1 LDC.64 R144, c[0x0][0x9e8] ;  /* 0x00027a00ff901b82 */ /* 0x000e640000000a00 */
[----:B-1----:R-:W-:-:S05]  /*6ca0*/  @P1 IMAD.HI.U32 R144, R149, R144, RZ ;  /* 0x0000009095901227 */ /* 0x002fca00078e00ff */
[----:B------:R-:W-:-:S07]  /*6cb0*/  @P1 SHF.R.U32.HI R149, RZ, R145, R144 ;  /* 0x00000091ff951219 */ /* 0x000fce0000011690 */
.L_x_1124:
[----:B------:R-:W-:Y:S05]  /*6cc0*/  BSYNC B0 ;  /* 0x0000000000007941 */ /* 0x000fea0003800000 */
.L_x_1122:
[----:B------:R-:W-:-:S04]  /*6cd0*/  IMAD R149, R149, R152, -R166 ;  /* 0x0000009895957224 */ /* 0x000fc800078e0aa6 */
[----:B------:R-:W-:-:S05]  /*6ce0*/  IMAD R149, R2, -0x2, R149 ;  /* 0xfffffffe02957824 */ /* 0x000fca00078e0295 */
[----:B------:R-:W-:Y:S02]  /*6cf0*/  VIADDMNMX R170, R149, R152, R170, PT ;  /* 0x0000009895aa7246 */ /* 0x000fe400038001aa */
[----:B------:R-:W-:-:S07]  /*6d00*/  VIMNMX R172, R172, R149, !PT ;  /* 0x00000095acac7248 */ /* 0x000fce0007fe0100 */
.L_x_1121:
[----:B------:R-:W-:Y:S01]  /*6d10*/  ISETP.GT.AND P1, PT, R8, -0x1, PT ;  /* 0xffffffff0800780c */ /* 0x000fe20003f24270 */
[----:B------:R-:W1:Y:S01]  /*6d20*/  SHFL.IDX PT, R181, R147, 0x1, 0x1c1f ;  /* 0x003c1f0093b57f89 */ /* 0x000e6200000e0000 */
[----:B------:R-:W-:Y:S02]  /*6d30*/  UISETP.NE.AND UP0, UPT, UR43, URZ, UPT ;  /* 0x0000003f2b00728c */ /* 0x000fe4000bf05270 */
[C---:B------:R-:W-:Y:S02]  /*6d40*/  ISETP.GT.AND P6, PT, R172.reuse, RZ, P1 ;  /* 0x000000ffac00720c */ /* 0x040fe40000fc4270 */
[C---:B------:R-:W-:Y:S02]  /*6d50*/  ISETP.GT.AND P2, PT, R172.reuse, 0x1, P1 ;  /* 0x00000001ac00780c */ /* 0x040fe40000f44270 */
[----:B------:R-:W-:Y:S02]  /*6d60*/  ISETP.GT.AND P3, PT, R172, 0x8, P1 ;  /* 0x00000008ac00780c */ /* 0x000fe40000f64270 */
[----:B------:R-:W-:-:S02]  /*6d70*/  ISETP.LT.OR P6, PT, R170, 0x1, P6 ;  /* 0x00000001aa00780c */ /* 0x000fc400037c1670 */
[C---:B------:R-:W-:Y:S02]  /*6d80*/  ISETP.LT.OR P2, PT, R170.reuse, 0x2, P2 ;  /* 0x00000002aa00780c */ /* 0x040fe40001741670 */
[----:B------:R-:W-:Y:S02]  /*6d90*/  ISETP.LT.OR P3, PT, R170, 0x9, P3 ;  /* 0x00000009aa00780c */ /* 0x000fe40001f61670 */
[C---:B------:R-:W-:Y:S02]  /*6da0*/  ISETP.GT.AND P5, PT, R172.reuse, 0x9, P1 ;  /* 0x00000009ac00780c */ /* 0x040fe40000fa4270 */
[----:B------:R-:W-:Y:S02]  /*6db0*/  ISETP.GT.AND P4, PT, R172, 0x10, P1 ;  /* 0x00000010ac00780c */ /* 0x000fe40000f84270 */
[----:B------:R-:W-:Y:S02]  /*6dc0*/  FSEL R167, R22, -INF , !P6 ;  /* 0xff80000016a77808 */ /* 0x000fe40007000000 */
[----:B------:R-:W-:-:S02]  /*6dd0*/  FSEL R171, R23, -INF , !P2 ;  /* 0xff80000017ab7808 */ /* 0x000fc40005000000 */
[C---:B------:R-:W-:Y:S01]  /*6de0*/  ISETP.GT.AND P6, PT, R172.reuse, 0x11, P1 ;  /* 0x00000011ac00780c */ /* 0x040fe20000fc4270 */
[----:B-1----:R-:W-:Y:S01]  /*6df0*/  IMAD.IADD R177, R177, 0x1, R181 ;  /* 0x00000001b1b17824 */ /* 0x002fe200078e02b5 */
[----:B------:R-:W-:Y:S02]  /*6e00*/  ISETP.GT.AND P2, PT, R172, 0x18, P1 ;  /* 0x00000018ac00780c */ /* 0x000fe40000f44270 */
[----:B------:R-:W-:Y:S02]  /*6e10*/  FSEL R169, R184, -INF , !P3 ;  /* 0xff800000b8a97808 */ /* 0x000fe40005800000 */
[----:B------:R-:W-:Y:S02]  /*6e20*/  ISETP.GT.AND P3, PT, R172, 0x19, P1 ;  /* 0x00000019ac00780c */ /* 0x000fe40000f64270 */
[C---:B------:R-:W-:Y:S02]  /*6e30*/  ISETP.LT.OR P5, PT, R170.reuse, 0xa, P5 ;  /* 0x0000000aaa00780c */ /* 0x040fe40002fa1670 */
[----:B------:R-:W-:-:S02]  /*6e40*/  ISETP.LT.OR P4, PT, R170, 0x11, P4 ;  /* 0x00000011aa00780c */ /* 0x000fc40002781670 */
[C---:B------:R-:W-:Y:S02]  /*6e50*/  ISETP.LT.OR P6, PT, R170.reuse, 0x12, P6 ;  /* 0x00000012aa00780c */ /* 0x040fe400037c1670 */
[C---:B------:R-:W-:Y:S02]  /*6e60*/  ISETP.LT.OR P2, PT, R170.reuse, 0x19, P2 ;  /* 0x00000019aa00780c */ /* 0x040fe40001741670 */
[----:B------:R-:W-:Y:S02]  /*6e70*/  ISETP.LT.OR P3, PT, R170, 0x1a, P3 ;  /* 0x0000001aaa00780c */ /* 0x000fe40001f61670 */
[----:B0-----:R-:W-:Y:S02]  /*6e80*/  FSEL R185, R185, -INF , !P5 ;  /* 0xff800000b9b97808 */ /* 0x001fe40006800000 */
[----:B------:R-:W-:Y:S02]  /*6e90*/  FSEL R179, R186, -INF , !P4 ;  /* 0xff800000bab37808 */ /* 0x000fe40006000000 */
[----:B------:R-:W-:-:S02]  /*6ea0*/  ISETP.GT.AND P5, PT, R172, 0x20, P1 ;  /* 0x00000020ac00780c */ /* 0x000fc40000fa4270 */
[C---:B------:R-:W-:Y:S02]  /*6eb0*/  ISETP.GT.AND P4, PT, R172.reuse, 0x21, P1 ;  /* 0x00000021ac00780c */ /* 0x040fe40000f84270 */
[----:B------:R-:W-:Y:S02]  /*6ec0*/  FSEL R187, R187, -INF , !P6 ;  /* 0xff800000bbbb7808 */ /* 0x000fe40007000000 */
[----:B------:R-:W-:Y:S02]  /*6ed0*/  FSEL R189, R189, -INF , !P2 ;  /* 0xff800000bdbd7808 */ /* 0x000fe40005000000 */
[C---:B------:R-:W-:Y:S02]  /*6ee0*/  ISETP.GT.AND P6, PT, R172.reuse, 0x28, P1 ;  /* 0x00000028ac00780c */ /* 0x040fe40000fc4270 */
[----:B------:R-:W-:Y:S02]  /*6ef0*/  ISETP.GT.AND P2, PT, R172, 0x29, P1 ;  /* 0x00000029ac00780c */ /* 0x000fe40000f44270 */
[----:B------:R-:W-:-:S02]  /*6f00*/  FSEL R173, R188, -INF , !P3 ;  /* 0xff800000bcad7808 */ /* 0x000fc40005800000 */
[----:B------:R-:W-:Y:S02]  /*6f10*/  ISETP.GT.AND P3, PT, R172, 0x30, P1 ;  /* 0x00000030ac00780c */ /* 0x000fe40000f64270 */
[C---:B------:R-:W-:Y:S02]  /*6f20*/  ISETP.LT.OR P5, PT, R170.reuse, 0x21, P5 ;  /* 0x00000021aa00780c */ /* 0x040fe40002fa1670 */
[C---:B------:R-:W-:Y:S02]  /*6f30*/  ISETP.LT.OR P4, PT, R170.reuse, 0x22, P4 ;  /* 0x00000022aa00780c */ /* 0x040fe40002781670 */
[C---:B------:R-:W-:Y:S02]  /*6f40*/  ISETP.LT.OR P6, PT, R170.reuse, 0x29, P6 ;  /* 0x00000029aa00780c */ /* 0x040fe400037c1670 */
[C---:B------:R-:W-:Y:S02]  /*6f50*/  ISETP.LT.OR P2, PT, R170.reuse, 0x2a, P2 ;  /* 0x0000002aaa00780c */ /* 0x040fe40001741670 */
[----:B------:R-:W-:-:S02]  /*6f60*/  ISETP.LT.OR P3, PT, R170, 0x31, P3 ;  /* 0x00000031aa00780c */ /* 0x000fc40001f61670 */
[----:B------:R-:W-:Y:S02]  /*6f70*/  FSEL R191, R191, -INF , !P5 ;  /* 0xff800000bfbf7808 */ /* 0x000fe40006800000 */
[----:B------:R-:W-:Y:S02]  /*6f80*/  FSEL R175, R190, -INF , !P4 ;  /* 0xff800000beaf7808 */ /* 0x000fe40006000000 */
[C---:B------:R-:W-:Y:S02]  /*6f90*/  ISETP.GT.AND P5, PT, R172.reuse, 0x31, P1 ;  /* 0x00000031ac00780c */ /* 0x040fe40000fa4270 */
[----:B------:R-:W-:Y:S02]  /*6fa0*/  ISETP.GT.AND P4, PT, R172, 0x38, P1 ;  /* 0x00000038ac00780c */ /* 0x000fe40000f84270 */
[----:B------:R-:W-:Y:S02]  /*6fb0*/  FSEL R193, R193, -INF , !P6 ;  /* 0xff800000c1c17808 */ /* 0x000fe40007000000 */
[----:B------:R-:W-:-:S02]  /*6fc0*/  FSEL R152, R192, -INF , !P2 ;  /* 0xff800000c0987808 */ /* 0x000fc40005000000 */
[C---:B------:R-:W-:Y:S02]  /*6fd0*/  ISETP.GT.AND P6, PT, R172.reuse, 0x39, P1 ;  /* 0x00000039ac00780c */ /* 0x040fe40000fc4270 */
        /* <DEDUP_REMOVED lines=8> */
[----:B------:R-:W-:Y:S02]  /*7060*/  FSEL R147, R195, -INF , !P5 ;  /* 0xff800000c3937808 */ /* 0x000fe40006800000 */
[----:B------:R-:W-:Y:S02]  /*7070*/  FSEL R144, R146, -INF , !P4 ;  /* 0xff80000092907808 */ /* 0x000fe40006000000 */
[----:B------:R-:W-:-:S02]  /*7080*/  ISETP.GT.AND P5, PT, R172, 0x48, P1 ;  /* 0x00000048ac00780c */ /* 0x000fc40000fa4270 */
[----:B------:R-:W-:Y:S02]  /*7090*/  ISETP.GT.AND P4, PT, R172, 0x49, P1 ;  /* 0x00000049ac00780c */ /* 0x000fe40000f84270 */
        /* <DEDUP_REMOVED lines=13> */
[----:B------:R-:W-:Y:S02]  /*7170*/  ISETP.GT.AND P4, PT, R172, 0x60, P1 ;  /* 0x00000060ac00780c */ /* 0x000fe40000f84270 */
[----:B------:R-:W-:Y:S02]  /*7180*/  FSEL R153, R155, -INF , !P6 ;  /* 0xff8000009b997808 */ /* 0x000fe40007000000 */
[----:B------:R-:W-:Y:S02]  /*7190*/  FSEL R154, R156, -INF , !P2 ;  /* 0xff8000009c9a7808 */ /* 0x000fe40005000000 */
[----:B------:R-:W-:-:S02]  /*71a0*/  ISETP.GT.AND P2, PT, R172, 0x68, P1 ;  /* 0x00000068ac00780c */ /* 0x000fc40000f44270 */
[----:B------:R-:W-:Y:S02]  /*71b0*/  FSEL R155, R157, -INF , !P3 ;  /* 0xff8000009d9b7808 */ /* 0x000fe40005800000 */
[----:B------:R-:W-:Y:S02]  /*71c0*/  ISETP.GT.AND P3, PT, R172, 0x69, P1 ;  /* 0x00000069ac00780c */ /* 0x000fe40000f64270 */
[C---:B------:R-:W-:Y:S02]  /*71d0*/  ISETP.LT.OR P4, PT, R170.reuse, 0x61, P4 ;  /* 0x00000061aa00780c */ /* 0x040fe40002781670 */
[C---:B------:R-:W-:Y:S02]  /*71e0*/  ISETP.LT.OR P2, PT, R170.reuse, 0x69, P2 ;  /* 0x00000069aa00780c */ /* 0x040fe40001741670 */
[----:B------:R-:W-:Y:S02]  /*71f0*/  ISETP.LT.OR P3, PT, R170, 0x6a, P3 ;  /* 0x0000006aaa00780c */ /* 0x000fe40001f61670 */
[----:B------:R-:W-:-:S02]  /*7200*/  ISETP.GT.AND P5, PT, R172, 0x59, P1 ;  /* 0x00000059ac00780c */ /* 0x000fc40000fa4270 */
[----:B------:R-:W-:Y:S02]  /*7210*/  FSEL R157, R159, -INF , !P4 ;  /* 0xff8000009f9d7808 */ /* 0x000fe40006000000 */
[----:B------:R-:W-:Y:S02]  /*7220*/  ISETP.GT.AND P6, PT, R172, 0x61, P1 ;  /* 0x00000061ac00780c */ /* 0x000fe40000fc4270 */
[----:B------:R-:W-:Y:S02]  /*7230*/  FSEL R159, R161, -INF , !P2 ;  /* 0xff800000a19f7808 */ /* 0x000fe40005000000 */
[----:B------:R-:W-:Y:S02]  /*7240*/  FSEL R161, R162, -INF , !P3 ;  /* 0xff800000a2a17808 */ /* 0x000fe40005800000 */
[----:B------:R-:W-:Y:S02]  /*7250*/  ISETP.LT.OR P5, PT, R170, 0x5a, P5 ;  /* 0x0000005aaa00780c */ /* 0x000fe40002fa1670 */
[----:B------:R-:W-:-:S02]  /*7260*/  PLOP3.LUT P3, PT, PT, PT, UP0, 0x40, 0x0 ;  /* 0x000000000000781c */ /* 0x000fc40003f6e808 */
[----:B------:R-:W-:Y:S02]  /*7270*/  ISETP.LT.OR P6, PT, R170, 0x62, P6 ;  /* 0x00000062aa00780c */ /* 0x000fe400037c1670 */
[----:B------:R-:W-:Y:S02]  /*7280*/  FSEL R156, R158, -INF , !P5 ;  /* 0xff8000009e9c7808 */ /* 0x000fe40006800000 */
[C---:B------:R-:W-:Y:S02]  /*7290*/  ISETP.GT.AND P5, PT, R172.reuse, 0x70, P1 ;  /* 0x00000070ac00780c */ /* 0x040fe40000fa4270 */
[----:B------:R-:W-:Y:S02]  /*72a0*/  ISETP.GT.AND P4, PT, R172, 0x71, P1 ;  /* 0x00000071ac00780c */ /* 0x000fe40000f84270 */
[----:B------:R-:W-:Y:S01]  /*72b0*/  FSEL R158, R160, -INF , !P6 ;  /* 0xff800000a09e7808 */ /* 0x000fe20007000000 */
[----:B------:R-:W-:Y:S01]  /*72c0*/  IMAD.IADD R160, R174, 0x1, R181 ;  /* 0x00000001aea07824 */ /* 0x000fe200078e02b5 */
[----:B------:R-:W-:-:S02]  /*72d0*/  ISETP.GT.AND P6, PT, R172, 0x78, P1 ;  /* 0x00000078ac00780c */ /* 0x000fc40000fc4270 */
[----:B------:R-:W-:Y:S02]  /*72e0*/  ISETP.GT.AND P2, PT, R172, 0x79, P1 ;  /* 0x00000079ac00780c */ /* 0x000fe40000f44270 */
[C---:B------:R-:W-:Y:S02]  /*72f0*/  ISETP.LT.OR P5, PT, R170.reuse, 0x71, P5 ;  /* 0x00000071aa00780c */ /* 0x040fe40002fa1670 */
[C---:B------:R-:W-:Y:S02]  /*7300*/  ISETP.LT.OR P4, PT, R170.reuse, 0x72, P4 ;  /* 0x00000072aa00780c */ /* 0x040fe40002781670 */
[C---:B------:R-:W-:Y:S02]  /*7310*/  ISETP.LT.OR P6, PT, R170.reuse, 0x79, P6 ;  /* 0x00000079aa00780c */ /* 0x040fe400037c1670 */
[----:B------:R-:W-:Y:S02]  /*7320*/  ISETP.LT.OR P2, PT, R170, 0x7a, P2 ;  /* 0x0000007aaa00780c */ /* 0x000fe40001741670 */
[----:B------:R-:W-:-:S02]  /*7330*/  FSEL R162, R163, -INF , !P5 ;  /* 0xff800000a3a27808 */ /* 0x000fc40006800000 */
[----:B------:R-:W-:Y:S02]  /*7340*/  FSEL R163, R164, -INF , !P4 ;  /* 0xff800000a4a37808 */ /* 0x000fe40006000000 */
[----:B------:R-:W-:Y:S02]  /*7350*/  FSEL R165, R165, -INF , !P6 ;  /* 0xff800000a5a57808 */ /* 0x000fe40007000000 */
[----:B------:R-:W-:Y:S01]  /*7360*/  FSEL R164, R168, -INF , !P2 ;  /* 0xff800000a8a47808 */ /* 0x000fe20005000000 */
[----:B------:R-:W-:Y:S06]  /*7370*/  @P3 BRA `(.L_x_1125) ;  /* 0x00000000005c3947 */ /* 0x000fec0003800000 */
        /* <DEDUP_REMOVED lines=8> */
[----:B------:R-:W0:Y:S02]  /*7400*/  @P2 LDC.64 R22, c[0x0][0x9e8] ;  /* 0x00027a00ff162b82 */ /* 0x000e240000000a00 */
[----:B0-----:R-:W-:-:S05]  /*7410*/  @P2 IMAD.HI.U32 R22, R181, R22, RZ ;  /* 0x00000016b5162227 */ /* 0x001fca00078e00ff */
[----:B------:R-:W-:-:S04]  /*7420*/  @P2 SHF.R.U32.HI R181, RZ, R23, R22 ;  /* 0x00000017ffb52219 */ /* 0x000fc80000011616 */
[----:B------:R-:W-:Y:S01]  /*7430*/  LOP3.LUT R181, RZ, R181, RZ, 0x33, !PT ;  /* 0x000000b5ffb57212 */ /* 0x000fe200078e33ff */
[----:B------:R-:W-:Y:S06]  /*7440*/  BRA `(.L_x_1128) ;  /* 0x0000000000147947 */ /* 0x000fec0003800000 */
.L_x_1127:
[----:B------:R-:W-:-:S05]  /*7450*/  IMAD.U32 R168, RZ, RZ, UR49 ;  /* 0x00000031ffa87e24 */ /* 0x000fca000f8e00ff */
[----:B------:R-:W-:-:S13]  /*7460*/  ISETP.NE.AND P2, PT, R168, 0x1, PT ;  /* 0x00000001a800780c */ /* 0x000fda0003f45270 */
[----:B------:R-:W0:Y:S02]  /*7470*/  @P2 LDC.64 R22, c[0x0][0x9e8] ;  /* 0x00027a00ff162b82 */ /* 0x000e240000000a00 */
[----:B0-----:R-:W-:-:S05]  /*7480*/  @P2 IMAD.HI.U32 R22, R181, R22, RZ ;  /* 0x00000016b5162227 */ /* 0x001fca00078e00ff */
[----:B------:R-:W-:-:S07]  /*7490*/  @P2 SHF.R.U32.HI R181, RZ, R23, R22 ;  /* 0x00000017ffb52219 */ /* 0x000fce0000011616 */
.L_x_1128:
[----:B------:R-:W-:Y:S05]  /*74a0*/  BSYNC B0 ;  /* 0x0000000000007941 */ /* 0x000fea0003800000 */
.L_x_1126:
[----:B------:R-:W-:-:S04]  /*74b0*/  IMAD R181, R181, R168, -R166 ;  /* 0x000000a8b5b57224 */ /* 0x000fc800078e0aa6 */
[----:B------:R-:W-:-:S05]  /*74c0*/  IMAD R181, R2, -0x2, R181 ;  /* 0xfffffffe02b57824 */ /* 0x000fca00078e02b5 */
[----:B------:R-:W-:Y:S02]  /*74d0*/  VIADDMNMX R160, R181, R168, R160, PT ;  /* 0x000000a8b5a07246 */ /* 0x000fe400038001a0 */
[----:B------:R-:W-:-:S07]  /*74e0*/  VIMNMX R177, R177, R181, !PT ;  /* 0x000000b5b1b17248 */ /* 0x000fce0007fe0100 */
.L_x_1125:
[----:B------:R-:W-:Y:S01]  /*74f0*/  FMNMX.FTZ R22, R167, R10, !PT ;  /* 0x0000000aa7167209 */ /* 0x000fe20007810000 */
[----:B------:R-:W-:Y:S01]  /*7500*/  UMOV UR6, UR48 ;  /* 0x0000003000067c82 */ /* 0x000fe20008000000 */
[----:B------:R-:W-:Y:S01]  /*7510*/  ISETP.GT.AND P5, PT, R177, 0x10, P1 ;  /* 0x00000010b100780c */ /* 0x000fe20000fa4270 */
[----:B------:R-:W-:Y:S01]  /*7520*/  IMAD.U32 R183, RZ, RZ, UR6 ;  /* 0x00000006ffb77e24 */ /* 0x000fe2000f8e00ff */
[----:B------:R-:W-:Y:S02]  /*7530*/  FMNMX.FTZ R22, R171, R22, !PT ;  /* 0x00000016ab167209 */ /* 0x000fe40007810000 */
[----:B------:R-:W-:Y:S02]  /*7540*/  ISETP.LT.OR P5, PT, R160, 0x11, P5 ;  /* 0x00000011a000780c */ /* 0x000fe40002fa1670 */
[----:B------:R-:W-:Y:S02]  /*7550*/  FMNMX.FTZ R22, R169, R22, !PT ;  /* 0x00000016a9167209 */ /* 0x000fe40007810000 */
[----:B------:R-:W-:-:S02]  /*7560*/  FSEL R15, R15, -INF , !P5 ;  /* 0xff8000000f0f7808 */ /* 0x000fc40006800000 */
[----:B------:R-:W-:Y:S02]  /*7570*/  FMNMX.FTZ R22, R185, R22, !PT ;  /* 0x00000016b9167209 */ /* 0x000fe40007810000 */
[----:B------:R-:W-:Y:S02]  /*7580*/  ISETP.GT.AND P5, PT, R177, 0x20, P1 ;  /* 0x00000020b100780c */ /* 0x000fe40000fa4270 */
[----:B------:R-:W-:Y:S02]  /*7590*/  FMNMX.FTZ R22, R179, R22, !PT ;  /* 0x00000016b3167209 */ /* 0x000fe40007810000 */
[----:B------:R-:W-:Y:S02]  /*75a0*/  ISETP.GT.AND P4, PT, R177, 0x9, P1 ;  /* 0x00000009b100780c */ /* 0x000fe40000f84270 */
[----:B------:R-:W-:Y:S02]  /*75b0*/  FMNMX.FTZ R22, R187, R22, !PT ;  /* 0x00000016bb167209 */ /* 0x000fe40007810000 */
[----:B------:R-:W-:-:S02]  /*75c0*/  ISETP.LT.OR P5, PT, R160, 0x21, P5 ;  /* 0x00000021a000780c */ /* 0x000fc40002fa1670 */
[----:B------:R-:W-:Y:S02]  /*75d0*/  FMNMX.FTZ R22, R189, R22, !PT ;  /* 0x00000016bd167209 */ /* 0x000fe40007810000 */
[----:B------:R-:W-:Y:S02]  /*75e0*/  ISETP.LT.OR P4, PT, R160, 0xa, P4 ;  /* 0x0000000aa000780c */ /* 0x000fe40002781670 */
[----:B------:R-:W-:Y:S02]  /*75f0*/  FMNMX.FTZ R22, R173, R22, !PT ;  /* 0x00000016ad167209 */ /* 0x000fe40007810000 */
[----:B------:R-:W-:Y:S02]  /*7600*/  ISETP.GT.AND P3, PT, R177, 0x8, P1 ;  /* 0x00000008b100780c */ /* 0x000fe40000f64270 */
[----:B------:R-:W-:Y:S02]  /*7610*/  FMNMX.FTZ R22, R191, R22, !PT ;  /* 0x00000016bf167209 */ /* 0x000fe40007810000 */
[----:B------:R-:W-:-:S02]  /*7620*/  FSEL R21, R21, -INF , !P5 ;  /* 0xff80000015157808 */ /* 0x000fc40006800000 */
[----:B------:R-:W-:Y:S02]  /*7630*/  FMNMX.FTZ R22, R175, R22, !PT ;  /* 0x00000016af167209 */ /* 0x000fe40007810000 */
[----:B------:R-:W-:Y:S02]  /*7640*/  ISETP.GT.AND P5, PT, R177, RZ, P1 ;  /* 0x000000ffb100720c */ /* 0x000fe40000fa4270 */
[----:B------:R-:W-:Y:S02]  /*7650*/  FMNMX.FTZ R23, R193, R22, !PT ;  /* 0x00000016c1177209 */ /* 0x000fe40007810000 */
[----:B------:R-:W-:Y:S02]  /*7660*/  FSEL R14, R14, -INF , !P4 ;  /* 0xff8000000e0e7808 */ /* 0x000fe40006000000 */
[----:B------:R-:W-:Y:S02]  /*7670*/  FMNMX.FTZ R22, R152, R23, !PT ;  /* 0x0000001798167209 */ /* 0x000fe40007810000 */
[----:B------:R-:W-:-:S02]  /*7680*/  ISETP.LT.OR P3, PT, R160, 0x9, P3 ;  /* 0x00000009a000780c */ /* 0x000fc40001f61670 */
        /* <DEDUP_REMOVED lines=9> */
[----:B------:R-:W-:Y:S02]  /*7720*/  ISETP.LT.OR P2, PT, R160, 0x2, P2 ;  /* 0x00000002a000780c */ /* 0x000fe40001741670 */
[----:B------:R-:W-:Y:S02]  /*7730*/  FMNMX.FTZ R23, R148, R23, !PT ;  /* 0x0000001794177209 */ /* 0x000fe40007810000 */
[----:B------:R-:W-:-:S02]  /*7740*/  FSEL R178, R11, -INF , !P5 ;  /* 0xff8000000bb27808 */ /* 0x000fc40006800000 */
[----:B------:R-:W-:Y:S02]  /*7750*/  FMNMX.FTZ R22, R150, R23, !PT ;  /* 0x0000001796167209 */ /* 0x000fe40007810000 */
[----:B------:R-:W-:Y:S02]  /*7760*/  FSEL R12, R12, -INF , !P2 ;  /* 0xff8000000c0c7808 */ /* 0x000fe40005000000 */
[----:B------:R-:W-:Y:S02]  /*7770*/  FMNMX.FTZ R22, R151, R22, !PT ;  /* 0x0000001697167209 */ /* 0x000fe40007810000 */
[----:B------:R-:W-:Y:S02]  /*7780*/  ISETP.GT.AND P2, PT, R177, 0x11, P1 ;  /* 0x00000011b100780c */ /* 0x000fe40000f44270 */
[----:B------:R-:W-:Y:S02]  /*7790*/  FMNMX.FTZ R23, R153, R22, !PT ;  /* 0x0000001699177209 */ /* 0x000fe40007810000 */
[----:B------:R-:W-:-:S02]  /*77a0*/  ISETP.LT.OR P2, PT, R160, 0x12, P2 ;  /* 0x00000012a000780c */ /* 0x000fc40001741670 */
[----:B------:R-:W-:Y:S02]  /*77b0*/  FMNMX.FTZ R22, R154, R23, !PT ;  /* 0x000000179a167209 */ /* 0x000fe40007810000 */
[----:B------:R-:W-:Y:S02]  /*77c0*/  ISETP.GT.AND P5, PT, R177, 0x38, P1 ;  /* 0x00000038b100780c */ /* 0x000fe40000fa4270 */
[----:B------:R-:W-:Y:S02]  /*77d0*/  FMNMX.FTZ R23, R155, R22, !PT ;  /* 0x000000169b177209 */ /* 0x000fe40007810000 */
[----:B------:R-:W-:Y:S02]  /*77e0*/  ISETP.LT.OR P5, PT, R160, 0x39, P5 ;  /* 0x00000039a000780c */ /* 0x000fe40002fa1670 */
[----:B------:R-:W-:-:S04]  /*77f0*/  FMNMX.FTZ R22, R156, R23, !PT ;  /* 0x000000179c167209 */ /* 0x000fc80007810000 */
[----:B------:R-:W-:-:S04]  /*7800*/  FMNMX.FTZ R23, R157, R22, !PT ;  /* 0x000000169d177209 */ /* 0x000fc80007810000 */
[----:B------:R-:W-:-:S04]  /*7810*/  FMNMX.FTZ R22, R158, R23, !PT ;  /* 0x000000179e167209 */ /* 0x000fc80007810000 */
[----:B------:R-:W-:-:S04]  /*7820*/  FMNMX.FTZ R22, R159, R22, !PT ;  /* 0x000000169f167209 */ /* 0x000fc80007810000 */
[----:B------:R-:W-:-:S04]  /*7830*/  FMNMX.FTZ R23, R161, R22, !PT ;  /* 0x00000016a1177209 */ /* 0x000fc80007810000 */
[----:B------:R-:W-:-:S04]  /*7840*/  FMNMX.FTZ R22, R162, R23, !PT ;  /* 0x00000017a2167209 */ /* 0x000fc80007810000 */
[----:B------:R-:W-:-:S04]  /*7850*/  FMNMX.FTZ R22, R163, R22, !PT ;  /* 0x00000016a3167209 */ /* 0x000fc80007810000 */
[----:B------:R-:W-:-:S04]  /*7860*/  FMNMX.FTZ R23, R165, R22, !PT ;  /* 0x00000016a5177209 */ /* 0x000fc80007810000 */
[----:B------:R-:W-:-:S05]  /*7870*/  FMNMX.FTZ R23, R164, R23, !PT ;  /* 0x00000017a4177209 */ /* 0x000fca0007810000 */
[----:B------:R-:W0:Y:S02]  /*7880*/  SHFL.BFLY PT, R22, R23, 0x2, 0x1f ;  /* 0x0c401f0017167f89 */ /* 0x000e2400000e0000 */
[----:B0-----:R-:W-:Y:S02]  /*7890*/  FMNMX.FTZ R166, R23, R22, !PT ;  /* 0x0000001617a67209 */ /* 0x001fe40007810000 */
[----:B------:R-:W-:Y:S02]  /*78a0*/  FSEL R23, R13, -INF , !P3 ;  /* 0xff8000000d177808 */ /* 0x000fe40005800000 */
[----:B------:R-:W-:Y:S01]  /*78b0*/  ISETP.GT.AND P3, PT, R177, 0x18, P1 ;  /* 0x00000018b100780c */ /* 0x000fe20000f64270 */
[----:B------:R-:W0:Y:S03]  /*78c0*/  SHFL.BFLY PT, R181, R166, 0x1, 0x1f ;  /* 0x0c201f00a6b57f89 */ /* 0x000e2600000e0000 */
[----:B------:R-:W-:-:S04]  /*78d0*/  ISETP.LT.OR P3, PT, R160, 0x19, P3 ;  /* 0x00000019a000780c */ /* 0x000fc80001f61670 */
[----:B------:R-:W-:Y:S02]  /*78e0*/  FSEL R19, R19, -INF , !P3 ;  /* 0xff80000013137808 */ /* 0x000fe40005800000 */
[----:B------:R-:W-:-:S04]  /*78f0*/  ISETP.GT.AND P3, PT, R177, 0x28, P1 ;  /* 0x00000028b100780c */ /* 0x000fc80000f64270 */
[----:B------:R-:W-:-:S04]  /*7900*/  ISETP.LT.OR P3, PT, R160, 0x29, P3 ;  /* 0x00000029a000780c */ /* 0x000fc80001f61670 */
[----:B------:R-:W-:Y:S02]  /*7910*/  FSEL R121, R121, -INF , !P3 ;  /* 0xff80000079797808 */ /* 0x000fe40005800000 */
[----:B------:R-:W-:-:S04]  /*7920*/  ISETP.GT.AND P3, PT, R177, 0x31, P1 ;  /* 0x00000031b100780c */ /* 0x000fc80000f64270 */
[----:B------:R-:W-:Y:S02]  /*7930*/  ISETP.LT.OR P3, PT, R160, 0x32, P3 ;  /* 0x00000032a000780c */ /* 0x000fe40001f61670 */
[----:B0-----:R-:W-:Y:S02]  /*7940*/  FMNMX.FTZ R22, R166, R181, !PT ;  /* 0x000000b5a6167209 */ /* 0x001fe40007810000 */
[----:B------:R-:W-:Y:S02]  /*7950*/  FSEL R124, R124, -INF , !P3 ;  /* 0xff8000007c7c7808 */ /* 0x000fe40005800000 */
[C---:B------:R-:W-:Y:S01]  /*7960*/  FSETP.NEU.FTZ.AND P6, PT, R22.reuse, -INF , PT ;  /* 0xff8000001600780b */ /* 0x040fe20003fdd000 */
[----:B------:R-:W-:-:S01]  /*7970*/  FFMA.FTZ R168, R22, R183, -8 ;  /* 0xc100000016a87423 */ /* 0x000fc200000100b7 */
[----:B------:R-:W-:-:S04]  /*7980*/  ISETP.GT.AND P3, PT, R177, 0x41, P1 ;  /* 0x00000041b100780c */ /* 0x000fc80000f64270 */
[----:B------:R-:W-:Y:S02]  /*7990*/  FSEL R166, R168, RZ, P6 ;  /* 0x000000ffa8a67208 */ /* 0x000fe40003000000 */
[----:B------:R-:W-:Y:S02]  /*79a0*/  FSEL R168, R18, -INF , !P2 ;  /* 0xff80000012a87808 */ /* 0x000fe40005000000 */
[----:B------:R-:W-:Y:S01]  /*79b0*/  ISETP.GT.AND P2, PT, R177, 0x21, P1 ;  /* 0x00000021b100780c */ /* 0x000fe20000f44270 */
[----:B------:R-:W-:-:S01]  /*79c0*/  FFMA.FTZ R13, R169, UR6, -R166 ;  /* 0x00000006a90d7c23 */ /* 0x000fc200080108a6 */
[----:B------:R-:W-:Y:S01]  /*79d0*/  FSEL R169, R20, -INF , !P4 ;  /* 0xff80000014a97808 */ /* 0x000fe20006000000 */
[----:B------:R-:W-:-:S01]  /*79e0*/  FFMA.FTZ R179, R179, UR6, -R166 ;  /* 0x00000006b3b37c23 */ /* 0x000fc200080108a6 */
[----:B------:R-:W-:Y:S01]  /*79f0*/  ISETP.LT.OR P2, PT, R160, 0x22, P2 ;  /* 0x00000022a000780c */ /* 0x000fe20001741670 */
[----:B------:R0:W-:Y:S01]  /*7a00*/  MUFU.EX2 R20, R13 ;  /* 0x0000000d00147308 */ /* 0x0001e20000000800 */
[----:B------:R-:W-:Y:S01]  /*7a10*/  ISETP.GT.AND P4, PT, R177, 0x29, P1 ;  /* 0x00000029b100780c */ /* 0x000fe20000f84270 */
[--C-:B------:R-:W-:Y:S01]  /*7a20*/  FFMA.FTZ R181, R147, UR6, -R166.reuse ;  /* 0x0000000693b57c23 */ /* 0x100fe200080108a6 */
[----:B------:R-:W-:Y:S01]  /*7a30*/  FSEL R120, R120, -INF , !P2 ;  /* 0xff80000078787808 */ /* 0x000fe20005000000 */
[--C-:B------:R-:W-:Y:S01]  /*7a40*/  FFMA.FTZ R182, R144, UR6, -R166.reuse ;  /* 0x0000000690b67c23 */ /* 0x100fe200080108a6 */
[----:B------:R-:W-:Y:S01]  /*7a50*/  ISETP.GT.AND P2, PT, R177, 0x30, P1 ;  /* 0x00000030b100780c */ /* 0x000fe20000f44270 */
[--C-:B------:R-:W-:Y:S01]  /*7a60*/  FFMA.FTZ R171, R171, UR6, -R166.reuse ;  /* 0x00000006abab7c23 */ /* 0x100fe200080108a6 */
[----:B------:R-:W-:Y:S01]  /*7a70*/  ISETP.LT.OR P4, PT, R160, 0x2a, P4 ;  /* 0x0000002aa000780c */ /* 0x000fe20002781670 */
[----:B------:R1:W-:Y:S01]  /*7a80*/  MUFU.EX2 R11, R179 ;  /* 0x000000b3000b7308 */ /* 0x0003e20000000800 */
[----:B0-----:R-:W-:Y:S01]  /*7a90*/  FMNMX.FTZ R13, R178, R9, !PT ;  /* 0x00000009b20d7209 */ /* 0x001fe20007810000 */
[--C-:B------:R-:W-:Y:S01]  /*7aa0*/  FFMA.FTZ R167, R167, UR6, -R166.reuse ;  /* 0x00000006a7a77c23 */ /* 0x100fe200080108a6 */
[----:B------:R-:W-:Y:S01]  /*7ab0*/  ISETP.LT.OR P2, PT, R160, 0x31, P2 ;  /* 0x00000031a000780c */ /* 0x000fe20001741670 */
[--C-:B------:R-:W-:Y:S01]  /*7ac0*/  FFMA.FTZ R187, R187, UR6, -R166.reuse ;  /* 0x00000006bbbb7c23 */ /* 0x100fe200080108a6 */
[----:B------:R-:W-:Y:S01]  /*7ad0*/  FMNMX.FTZ R172, R12, R13, !PT ;  /* 0x0000000d0cac7209 */ /* 0x000fe20007810000 */
[--C-:B------:R-:W-:Y:S01]  /*7ae0*/  FFMA.FTZ R191, R191, UR6, -R166.reuse ;  /* 0x00000006bfbf7c23 */ /* 0x100fe200080108a6 */
[----:B------:R-:W-:Y:S01]  /*7af0*/  FSEL R170, R122, -INF , !P4 ;  /* 0xff8000007aaa7808 */ /* 0x000fe20006000000 */
[----:B------:R0:W-:Y:S01]  /*7b00*/  MUFU.EX2 R18, R171 ;  /* 0x000000ab00127308 */ /* 0x0001e20000000800 */
[----:B------:R-:W-:Y:S01]  /*7b10*/  FMNMX.FTZ R13, R23, R172, !PT ;  /* 0x000000ac170d7209 */ /* 0x000fe20007810000 */
[--C-:B-1----:R-:W-:Y:S01]  /*7b20*/  FFMA.FTZ R179, R173, UR6, -R166.reuse ;  /* 0x00000006adb37c23 */ /* 0x102fe200080108a6 */
[----:B------:R-:W-:Y:S01]  /*7b30*/  FSEL R123, R123, -INF , !P2 ;  /* 0xff8000007b7b7808 */ /* 0x000fe20005000000 */
[--C-:B------:R-:W-:Y:S01]  /*7b40*/  FFMA.FTZ R172, R189, UR6, -R166.reuse ;  /* 0x00000006bdac7c23 */ /* 0x100fe200080108a6 */
[----:B------:R-:W-:Y:S01]  /*7b50*/  FMNMX.FTZ R174, R14, R13, !PT ;  /* 0x0000000d0eae7209 */ /* 0x000fe20007810000 */
[--C-:B------:R-:W-:Y:S01]  /*7b60*/  FFMA.FTZ R175, R175, UR6, -R166.reuse ;  /* 0x00000006afaf7c23 */ /* 0x100fe200080108a6 */
[----:B------:R-:W-:Y:S01]  /*7b70*/  ISETP.GT.AND P4, PT, R177, 0x39, P1 ;  /* 0x00000039b100780c */ /* 0x000fe20000f84270 */
[--C-:B------:R-:W-:Y:S01]  /*7b80*/  FFMA.FTZ R193, R193, UR6, -R166.reuse ;  /* 0x00000006c1c17c23 */ /* 0x100fe200080108a6 */
[----:B------:R-:W-:Y:S01]  /*7b90*/  FMNMX.FTZ R13, R15, R174, !PT ;  /* 0x000000ae0f0d7209 */ /* 0x000fe20007810000 */
[--C-:B0-----:R-:W-:Y:S01]  /*7ba0*/  FFMA.FTZ R171, R185, UR6, -R166.reuse ;  /* 0x00000006b9ab7c23 */ /* 0x101fe200080108a6 */
[----:B------:R-:W-:Y:S01]  /*7bb0*/  ISETP.GT.AND P2, PT, R177, 0x40, P1 ;  /* 0x00000040b100780c */ /* 0x000fe20000f44270 */
[--C-:B------:R-:W-:Y:S01]  /*7bc0*/  FFMA.FTZ R149, R149, UR6, -R166.reuse ;  /* 0x0000000695957c23 */ /* 0x100fe200080108a6 */
[----:B------:R-:W-:Y:S01]  /*7bd0*/  FMNMX.FTZ R174, R168, R13, !PT ;  /* 0x0000000da8ae7209 */ /* 0x000fe20007810000 */
[--C-:B------:R-:W-:Y:S01]  /*7be0*/  FFMA.FTZ R154, R154, UR6, -R166.reuse ;  /* 0x000000069a9a7c23 */ /* 0x100fe200080108a6 */
[----:B------:R-:W-:Y:S01]  /*7bf0*/  FSEL R173, R125, -INF , !P5 ;  /* 0xff8000007dad7808 */ /* 0x000fe20006800000 */
[--C-:B------:R-:W-:Y:S01]  /*7c00*/  FFMA.FTZ R156, R156, UR6, -R166.reuse ;  /* 0x000000069c9c7c23 */ /* 0x100fe200080108a6 */
[----:B------:R-:W-:Y:S01]  /*7c10*/  FMNMX.FTZ R174, R19, R174, !PT ;  /* 0x000000ae13ae7209 */ /* 0x000fe20007810000 */
[----:B------:R0:W-:Y:S01]  /*7c20*/  MUFU.EX2 R125, R179 ;  /* 0x000000b3007d7308 */ /* 0x0001e20000000800 */
[----:B------:R-:W-:Y:S01]  /*7c30*/  ISETP.LT.OR P4, PT, R160, 0x3a, P4 ;  /* 0x0000003aa000780c */ /* 0x000fe20002781670 */
[----:B------:R-:W-:Y:S01]  /*7c40*/  FFMA.FTZ R158, R158, UR6, -R166 ;  /* 0x000000069e9e7c23 */ /* 0x000fe200080108a6 */
[----:B------:R-:W-:-:S02]  /*7c50*/  FMNMX.FTZ R176, R169, R174, !PT ;  /* 0x000000aea9b07209 */ /* 0x000fc40007810000 */
[----:B------:R-:W-:Y:S02]  /*7c60*/  ISETP.LT.OR P2, PT, R160, 0x41, P2 ;  /* 0x00000041a000780c */ /* 0x000fe40001741670 */
[----:B------:R-:W-:Y:S01]  /*7c70*/  FMNMX.FTZ R13, R21, R176, !PT ;  /* 0x000000b0150d7209 */ /* 0x000fe20007810000 */
[----:B------:R-:W-:Y:S01]  /*7c80*/  MUFU.EX2 R167, R167 ;  /* 0x000000a700a77308 */ /* 0x000fe20000000800 */
[----:B------:R-:W-:Y:S01]  /*7c90*/  FSEL R174, R126, -INF , !P4 ;  /* 0xff8000007eae7808 */ /* 0x000fe20006000000 */
[----:B0-----:R-:W-:Y:S01]  /*7ca0*/  FFMA.FTZ R179, R152, UR6, -R166 ;  /* 0x0000000698b37c23 */ /* 0x001fe200080108a6 */
[----:B------:R-:W-:Y:S02]  /*7cb0*/  FMNMX.FTZ R176, R120, R13, !PT ;  /* 0x0000000d78b07209 */ /* 0x000fe40007810000 */
[----:B------:R-:W-:Y:S02]  /*7cc0*/  ISETP.GT.AND P5, PT, R177, 0x48, P1 ;  /* 0x00000048b100780c */ /* 0x000fe40000fa4270 */
[----:B------:R-:W-:Y:S01]  /*7cd0*/  FMNMX.FTZ R13, R121, R176, !PT ;  /* 0x000000b0790d7209 */ /* 0x000fe20007810000 */
[----:B------:R-:W-:Y:S01]  /*7ce0*/  MUFU.EX2 R171, R171 ;  /* 0x000000ab00ab7308 */ /* 0x000fe20000000800 */
[----:B------:R-:W-:-:S02]  /*7cf0*/  FSEL R127, R127, -INF , !P2 ;  /* 0xff8000007f7f7808 */ /* 0x000fc40005000000 */
[----:B------:R-:W-:Y:S02]  /*7d00*/  FMNMX.FTZ R180, R170, R13, !PT ;  /* 0x0000000daab47209 */ /* 0x000fe40007810000 */
[----:B------:R-:W-:Y:S02]  /*7d10*/  ISETP.LT.OR P3, PT, R160, 0x42, P3 ;  /* 0x00000042a000780c */ /* 0x000fe40001f61670 */
[----:B------:R-:W-:Y:S01]  /*7d20*/  FMNMX.FTZ R13, R123, R180, !PT ;  /* 0x000000b47b0d7209 */ /* 0x000fe20007810000 */
[----:B------:R-:W-:Y:S01]  /*7d30*/  MUFU.EX2 R122, R187 ;  /* 0x000000bb007a7308 */ /* 0x000fe20000000800 */
[----:B------:R-:W-:Y:S02]  /*7d40*/  ISETP.GT.AND P4, PT, R177, 0x49, P1 ;  /* 0x00000049b100780c */ /* 0x000fe40000f84270 */
[----:B------:R-:W-:Y:S02]  /*7d50*/  FMNMX.FTZ R180, R124, R13, !PT ;  /* 0x0000000d7cb47209 */ /* 0x000fe40007810000 */
[----:B------:R-:W-:-:S02]  /*7d60*/  ISETP.LT.OR P5, PT, R160, 0x49, P5 ;  /* 0x00000049a000780c */ /* 0x000fc40002fa1670 */
[----:B------:R-:W-:Y:S01]  /*7d70*/  FMNMX.FTZ R13, R173, R180, !PT ;  /* 0x000000b4ad0d7209 */ /* 0x000fe20007810000 */
[----:B------:R-:W-:Y:S01]  /*7d80*/  MUFU.EX2 R172, R172 ;  /* 0x000000ac00ac7308 */ /* 0x000fe20000000800 */
[----:B------:R-:W-:Y:S02]  /*7d90*/  FSEL R128, R128, -INF , !P3 ;  /* 0xff80000080807808 */ /* 0x000fe40005800000 */
[----:B------:R-:W-:Y:S02]  /*7da0*/  FMNMX.FTZ R180, R174, R13, !PT ;  /* 0x0000000daeb47209 */ /* 0x000fe40007810000 */
[----:B------:R-:W-:Y:S02]  /*7db0*/  ISETP.GT.AND P2, PT, R177, 0x50, P1 ;  /* 0x00000050b100780c */ /* 0x000fe40000f44270 */
[----:B------:R-:W-:Y:S01]  /*7dc0*/  FMNMX.FTZ R13, R127, R180, !PT ;  /* 0x000000b47f0d7209 */ /* 0x000fe20007810000 */
[----:B------:R-:W-:Y:S01]  /*7dd0*/  MUFU.EX2 R126, R191 ;  /* 0x000000bf007e7308 */ /* 0x000fe20000000800 */
[----:B------:R-:W-:-:S02]  /*7de0*/  FSEL R176, R129, -INF , !P5 ;  /* 0xff80000081b07808 */ /* 0x000fc40006800000 */
[----:B------:R-:W-:Y:S02]  /*7df0*/  ISETP.LT.OR P4, PT, R160, 0x4a, P4 ;  /* 0x0000004aa000780c */ /* 0x000fe40002781670 */
[----:B------:R-:W-:Y:S02]  /*7e00*/  FMNMX.FTZ R13, R128, R13, !PT ;  /* 0x0000000d800d7209 */ /* 0x000fe40007810000 */
[----:B------:R-:W-:Y:S01]  /*7e10*/  ISETP.GT.AND P3, PT, R177, 0x51, P1 ;  /* 0x00000051b100780c */ /* 0x000fe20000f64270 */
[----:B------:R-:W-:Y:S01]  /*7e20*/  MUFU.EX2 R175, R175 ;  /* 0x000000af00af7308 */ /* 0x000fe20000000800 */
[----:B------:R-:W-:Y:S02]  /*7e30*/  ISETP.LT.OR P2, PT, R160, 0x51, P2 ;  /* 0x00000051a000780c */ /* 0x000fe40001741670 */
[----:B------:R-:W-:Y:S02]  /*7e40*/  FSEL R152, R130, -INF , !P4 ;  /* 0xff80000082987808 */ /* 0x000fe40006000000 */
[----:B------:R-:W-:-:S02]  /*7e50*/  FMNMX.FTZ R13, R176, R13, !PT ;  /* 0x0000000db00d7209 */ /* 0x000fc40007810000 */
[----:B------:R-:W-:Y:S01]  /*7e60*/  ISETP.GT.AND P5, PT, R177, 0x58, P1 ;  /* 0x00000058b100780c */ /* 0x000fe20000fa4270 */
[----:B------:R0:W-:Y:S01]  /*7e70*/  MUFU.EX2 R130, R179 ;  /* 0x000000b300827308 */ /* 0x0001e20000000800 */
[----:B------:R-:W-:Y:S02]  /*7e80*/  FSEL R131, R131, -INF , !P2 ;  /* 0xff80000083837808 */ /* 0x000fe40005000000 */
[----:B------:R-:W-:Y:S02]  /*7e90*/  ISETP.LT.OR P3, PT, R160, 0x52, P3 ;  /* 0x00000052a000780c */ /* 0x000fe40001f61670 */
[----:B------:R-:W-:Y:S02]  /*7ea0*/  FMNMX.FTZ R180, R152, R13, !PT ;  /* 0x0000000d98b47209 */ /* 0x000fe40007810000 */
[----:B------:R-:W-:Y:S01]  /*7eb0*/  ISETP.GT.AND P4, PT, R177, 0x59, P1 ;  /* 0x00000059b100780c */ /* 0x000fe20000f84270 */
[----:B------:R-:W-:Y:S01]  /*7ec0*/  MUFU.EX2 R129, R193 ;  /* 0x000000c100817308 */ /* 0x000fe20000000800 */
[----:B------:R-:W-:-:S02]  /*7ed0*/  ISETP.LT.OR P5, PT, R160, 0x59, P5 ;  /* 0x00000059a000780c */ /* 0x000fc40002fa1670 */
[----:B------:R-:W-:Y:S02]  /*7ee0*/  FSEL R133, R133, -INF , !P3 ;  /* 0xff80000085857808 */ /* 0x000fe40005800000 */
[----:B------:R-:W-:Y:S02]  /*7ef0*/  FMNMX.FTZ R180, R131, R180, !PT ;  /* 0x000000b483b47209 */ /* 0x000fe40007810000 */
[----:B------:R-:W-:Y:S01]  /*7f00*/  ISETP.GT.AND P2, PT, R177, 0x60, P1 ;  /* 0x00000060b100780c */ /* 0x000fe20000f44270 */
[----:B------:R-:W-:Y:S01]  /*7f10*/  MUFU.EX2 R149, R149 ;  /* 0x0000009500957308 */ /* 0x000fe20000000800 */
[----:B------:R-:W-:Y:S02]  /*7f20*/  FSEL R147, R134, -INF , !P5 ;  /* 0xff80000086937808 */ /* 0x000fe40006800000 */
[----:B------:R-:W-:Y:S02]  /*7f30*/  ISETP.LT.OR P4, PT, R160, 0x5a, P4 ;  /* 0x0000005aa000780c */ /* 0x000fe40002781670 */
[----:B------:R-:W-:-:S02]  /*7f40*/  FMNMX.FTZ R180, R133, R180, !PT ;  /* 0x000000b485b47209 */ /* 0x000fc40007810000 */
[C---:B------:R-:W-:Y:S01]  /*7f50*/  ISETP.GT.AND P3, PT, R177.reuse, 0x61, P1 ;  /* 0x00000061b100780c */ /* 0x040fe20000f64270 */
[----:B------:R-:W-:Y:S01]  /*7f60*/  MUFU.EX2 R134, R181 ;  /* 0x000000b500867308 */ /* 0x000fe20000000800 */
[----:B------:R-:W-:Y:S02]  /*7f70*/  ISETP.GT.AND P5, PT, R177, 0x68, P1 ;  /* 0x00000068b100780c */ /* 0x000fe40000fa4270 */
[----:B------:R-:W-:Y:S02]  /*7f80*/  ISETP.LT.OR P2, PT, R160, 0x61, P2 ;  /* 0x00000061a000780c */ /* 0x000fe40001741670 */
[----:B------:R-:W-:Y:S02]  /*7f90*/  FSEL R144, R135, -INF , !P4 ;  /* 0xff80000087907808 */ /* 0x000fe40006000000 */
[----:B------:R-:W-:Y:S01]  /*7fa0*/  FMNMX.FTZ R13, R147, R180, !PT ;  /* 0x000000b4930d7209 */ /* 0x000fe20007810000 */
[----:B------:R-:W-:-:S01]  /*7fb0*/  FFMA.FTZ R180, R146, UR6, -R166 ;  /* 0x0000000692b47c23 */ /* 0x000fc200080108a6 */
[----:B0-----:R-:W-:Y:S01]  /*7fc0*/  FSEL R179, R136, -INF , !P2 ;  /* 0xff80000088b37808 */ /* 0x001fe20005000000 */
[----:B------:R-:W-:-:S01]  /*7fd0*/  FFMA.FTZ R136, R145, UR6, -R166 ;  /* 0x0000000691887c23 */ /* 0x000fc200080108a6 */
[C---:B------:R-:W-:Y:S01]  /*7fe0*/  ISETP.LT.OR P3, PT, R160.reuse, 0x62, P3 ;  /* 0x00000062a000780c */ /* 0x040fe20001f61670 */
[----:B------:R-:W-:Y:S01]  /*7ff0*/  MUFU.EX2 R135, R182 ;  /* 0x000000b600877308 */ /* 0x000fe20000000800 */
[----:B------:R-:W-:-:S02]  /*8000*/  ISETP.LT.OR P5, PT, R160, 0x69, P5 ;  /* 0x00000069a000780c */ /* 0x000fc40002fa1670 */
[----:B------:R-:W-:Y:S02]  /*8010*/  FMNMX.FTZ R146, R144, R13, !PT ;  /* 0x0000000d90927209 */ /* 0x000fe40007810000 */
[----:B------:R-:W-:Y:S02]  /*8020*/  ISETP.GT.AND P4, PT, R177, 0x69, P1 ;  /* 0x00000069b100780c */ /* 0x000fe40000f84270 */
[----:B------:R-:W-:Y:S01]  /*8030*/  FSEL R137, R137, -INF , !P3 ;  /* 0xff80000089897808 */ /* 0x000fe20005800000 */
[----:B------:R-:W-:Y:S01]  /*8040*/  MUFU.EX2 R136, R136 ;  /* 0x0000008800887308 */ /* 0x000fe20000000800 */
[----:B------:R-:W-:Y:S02]  /*8050*/  FSEL R145, R138, -INF , !P5 ;  /* 0xff8000008a917808 */ /* 0x000fe40006800000 */
[----:B------:R-:W-:Y:S02]  /*8060*/  FMNMX.FTZ R146, R179, R146, !PT ;  /* 0x00000092b3927209 */ /* 0x000fe40007810000 */
[----:B------:R-:W-:-:S02]  /*8070*/  ISETP.GT.AND P2, PT, R177, 0x70, P1 ;  /* 0x00000070b100780c */ /* 0x000fc40000f44270 */
[C---:B------:R-:W-:Y:S01]  /*8080*/  ISETP.GT.AND P3, PT, R177.reuse, 0x71, P1 ;  /* 0x00000071b100780c */ /* 0x040fe20000f64270 */
[----:B------:R0:W-:Y:S01]  /*8090*/  MUFU.EX2 R138, R180 ;  /* 0x000000b4008a7308 */ /* 0x0001e20000000800 */
[C---:B------:R-:W-:Y:S02]  /*80a0*/  ISETP.GT.AND P5, PT, R177.reuse, 0x78, P1 ;  /* 0x00000078b100780c */ /* 0x040fe40000fa4270 */
[----:B------:R-:W-:Y:S01]  /*80b0*/  ISETP.GT.AND P1, PT, R177, 0x79, P1 ;  /* 0x00000079b100780c */ /* 0x000fe20000f24270 */
[----:B------:R-:W-:-:S01]  /*80c0*/  FFMA.FTZ R177, R148, UR6, -R166 ;  /* 0x0000000694b17c23 */ /* 0x000fc200080108a6 */
[C---:B------:R-:W-:Y:S02]  /*80d0*/  ISETP.LT.OR P4, PT, R160.reuse, 0x6a, P4 ;  /* 0x0000006aa000780c */ /* 0x040fe40002781670 */
[----:B------:R-:W-:Y:S01]  /*80e0*/  FMNMX.FTZ R148, R137, R146, !PT ;  /* 0x0000009289947209 */ /* 0x000fe20007810000 */
[----:B------:R-:W-:Y:S01]  /*80f0*/  MUFU.EX2 R154, R154 ;  /* 0x0000009a009a7308 */ /* 0x000fe20000000800 */
[----:B------:R-:W-:Y:S01]  /*8100*/  ISETP.LT.OR P2, PT, R160, 0x71, P2 ;  /* 0x00000071a000780c */ /* 0x000fe20001741670 */
[--C-:B0-----:R-:W-:Y:S01]  /*8110*/  FFMA.FTZ R180, R150, UR6, -R166.reuse ;  /* 0x0000000696b47c23 */ /* 0x101fe200080108a6 */
[----:B------:R-:W-:Y:S01]  /*8120*/  FSEL R146, R139, -INF , !P4 ;  /* 0xff8000008b927808 */ /* 0x000fe20006000000 */
[--C-:B------:R-:W-:Y:S01]  /*8130*/  FFMA.FTZ R150, R151, UR6, -R166.reuse ;  /* 0x0000000697967c23 */ /* 0x100fe200080108a6 */
[----:B------:R-:W-:Y:S01]  /*8140*/  FMNMX.FTZ R13, R145, R148, !PT ;  /* 0x00000094910d7209 */ /* 0x000fe20007810000 */
[--C-:B------:R-:W-:Y:S01]  /*8150*/  FFMA.FTZ R151, R153, UR6, -R166.reuse ;  /* 0x0000000699977c23 */ /* 0x100fe200080108a6 */
[----:B------:R-:W-:Y:S01]  /*8160*/  ISETP.LT.OR P3, PT, R160, 0x72, P3 ;  /* 0x00000072a000780c */ /* 0x000fe20001f61670 */
[--C-:B------:R-:W-:Y:S01]  /*8170*/  FFMA.FTZ R153, R155, UR6, -R166.reuse ;  /* 0x000000069b997c23 */ /* 0x100fe200080108a6 */
[----:B------:R-:W-:Y:S01]  /*8180*/  FSEL R140, R140, -INF , !P2 ;  /* 0xff8000008c8c7808 */ /* 0x000fe20005000000 */
[--C-:B------:R-:W-:Y:S01]  /*8190*/  FFMA.FTZ R155, R157, UR6, -R166.reuse ;  /* 0x000000069d9b7c23 */ /* 0x100fe200080108a6 */
[----:B------:R-:W-:Y:S01]  /*81a0*/  FMNMX.FTZ R13, R146, R13, !PT ;  /* 0x0000000d920d7209 */ /* 0x000fe20007810000 */
[--C-:B------:R-:W-:Y:S01]  /*81b0*/  FFMA.FTZ R157, R159, UR6, -R166.reuse ;  /* 0x000000069f9d7c23 */ /* 0x100fe200080108a6 */
[----:B------:R-:W-:Y:S01]  /*81c0*/  ISETP.LT.OR P5, PT, R160, 0x79, P5 ;  /* 0x00000079a000780c */ /* 0x000fe20002fa1670 */
[--C-:B------:R-:W-:Y:S01]  /*81d0*/  FFMA.FTZ R159, R162, UR6, -R166.reuse ;  /* 0x00000006a29f7c23 */ /* 0x100fe200080108a6 */
[----:B------:R-:W-:Y:S01]  /*81e0*/  FSEL R148, R141, -INF , !P3 ;  /* 0xff8000008d947808 */ /* 0x000fe20005800000 */
[----:B------:R0:W-:Y:S01]  /*81f0*/  MUFU.EX2 R139, R177 ;  /* 0x000000b1008b7308 */ /* 0x0001e20000000800 */
[----:B------:R-:W-:Y:S01]  /*8200*/  FMNMX.FTZ R13, R140, R13, !PT ;  /* 0x0000000d8c0d7209 */ /* 0x000fe20007810000 */
[----:B------:R-:W-:Y:S01]  /*8210*/  FFMA.FTZ R162, R163, UR6, -R166 ;  /* 0x00000006a3a27c23 */ /* 0x000fe200080108a6 */
[----:B------:R-:W-:-:S02]  /*8220*/  ISETP.LT.OR P1, PT, R160, 0x7a, P1 ;  /* 0x0000007aa000780c */ /* 0x000fc40000f21670 */
[----:B------:R-:W-:Y:S02]  /*8230*/  FSEL R142, R142, -INF , !P5 ;  /* 0xff8000008e8e7808 */ /* 0x000fe40006800000 */
[----:B------:R-:W-:Y:S01]  /*8240*/  FMNMX.FTZ R13, R148, R13, !PT ;  /* 0x0000000d940d7209 */ /* 0x000fe20007810000 */
[----:B------:R1:W-:Y:S01]  /*8250*/  MUFU.EX2 R141, R180 ;  /* 0x000000b4008d7308 */ /* 0x0003e20000000800 */
[----:B------:R-:W-:Y:S01]  /*8260*/  FSEL R143, R143, -INF , !P1 ;  /* 0xff8000008f8f7808 */ /* 0x000fe20004800000 */
[----:B0-----:R-:W-:Y:S01]  /*8270*/  FFMA.FTZ R177, R164, UR6, -R166 ;  /* 0x00000006a4b17c23 */ /* 0x001fe200080108a6 */
[----:B------:R-:W-:Y:S01]  /*8280*/  FMNMX.FTZ R160, R142, R13, !PT ;  /* 0x0000000d8ea07209 */ /* 0x000fe20007810000 */
[----:B------:R-:W-:Y:S01]  /*8290*/  IMAD.U32 R164, RZ, RZ, UR6 ;  /* 0x00000006ffa47e24 */ /* 0x000fe2000f8e00ff */
[----:B------:R-:W-:Y:S02]  /*82a0*/  FSEL R163, R22, RZ, P6 ;  /* 0x000000ff16a37208 */ /* 0x000fe40003000000 */
[----:B------:R-:W-:Y:S01]  /*82b0*/  FMNMX.FTZ R160, R143, R160, !PT ;  /* 0x000000a08fa07209 */ /* 0x000fe20007810000 */
[----:B------:R-:W-:Y:S02]  /*82c0*/  MUFU.EX2 R150, R150 ;  /* 0x0000009600967308 */ /* 0x000fe40000000800 */
[----:B------:R-:W-:-:S02]  /*82d0*/  FADD.FTZ R163, -R163, R10 ;  /* 0x0000000aa3a37221 */ /* 0x000fc40000010100 */
[----:B------:R-:W0:Y:S04]  /*82e0*/  SHFL.BFLY PT, R13, R160, 0x2, 0x1f ;  /* 0x0c401f00a00d7f89 */ /* 0x000e2800000e0000 */
[----:B------:R-:W-:Y:S08]  /*82f0*/  MUFU.EX2 R10, R177 ;  /* 0x000000b1000a7308 */ /* 0x000ff00000000800 */
[----:B------:R-:W-:Y:S08]  /*8300*/  MUFU.EX2 R151, R151 ;  /* 0x0000009700977308 */ /* 0x000ff00000000800 */
[----:B------:R-:W-:Y:S01]  /*8310*/  MUFU.EX2 R153, R153 ;  /* 0x0000009900997308 */ /* 0x000fe20000000800 */
[----:B0-----:R-:W-:Y:S01]  /*8320*/  FMNMX.FTZ R13, R160, R13, !PT ;  /* 0x0000000da00d7209 */ /* 0x001fe20007810000 */
[--C-:B------:R-:W-:Y:S01]  /*8330*/  FFMA.FTZ R160, R161, UR6, -R166.reuse ;  /* 0x00000006a1a07c23 */ /* 0x100fe200080108a6 */
[----:B------:R-:W-:-:S05]  /*8340*/  FFMA.FTZ R161, R165, UR6, -R166 ;  /* 0x00000006a5a17c23 */ /* 0x000fca00080108a6 */
[----:B------:R-:W-:Y:S01]  /*8350*/  MUFU.EX2 R156, R156 ;  /* 0x0000009c009c7308 */ /* 0x000fe20000000800 */
[----:B-1----:R-:W0:Y:S07]  /*8360*/  SHFL.BFLY PT, R180, R13, 0x1, 0x1f ;  /* 0x0c201f000db47f89 */ /* 0x002e2e00000e0000 */
[----:B------:R-:W-:Y:S08]  /*8370*/  MUFU.EX2 R155, R155 ;  /* 0x0000009b009b7308 */ /* 0x000ff00000000800 */
[----:B------:R-:W-:Y:S08]  /*8380*/  MUFU.EX2 R158, R158 ;  /* 0x0000009e009e7308 */ /* 0x000ff00000000800 */
[----:B------:R-:W-:Y:S01]  /*8390*/  MUFU.EX2 R157, R157 ;  /* 0x0000009d009d7308 */ /* 0x000fe20000000800 */
[----:B0-----:R-:W-:-:S04]  /*83a0*/  FMNMX.FTZ R13, R13, R180, !PT ;  /* 0x000000b40d0d7209 */ /* 0x001fc80007810000 */
[C---:B------:R-:W-:Y:S01]  /*83b0*/  FSETP.NEU.FTZ.AND P1, PT, R13.reuse, -INF , PT ;  /* 0xff8000000d00780b */ /* 0x040fe20003f3d000 */
[----:B------:R-:W-:-:S01]  /*83c0*/  FFMA.FTZ R165, R13, R164, -8 ;  /* 0xc10000000da57423 */ /* 0x000fc200000100a4 */
[----:B------:R-:W-:Y:S01]  /*83d0*/  FMUL.FTZ R164, R163, UR6 ;  /* 0x00000006a3a47c20 */ /* 0x000fe20008410000 */
[----:B------:R-:W-:Y:S03]  /*83e0*/  MUFU.EX2 R160, R160 ;  /* 0x000000a000a07308 */ /* 0x000fe60000000800 */
[----:B------:R-:W-:-:S05]  /*83f0*/  FSEL R163, R165, RZ, P1 ;  /* 0x000000ffa5a37208 */ /* 0x000fca0000800000 */
[--C-:B------:R-:W-:Y:S01]  /*8400*/  FFMA.FTZ R166, R178, UR6, -R163.reuse ;  /* 0x00000006b2a67c23 */ /* 0x100fe200080108a3 */
[----:B------:R-:W-:Y:S01]  /*8410*/  FSEL R178, R13, RZ, P1 ;  /* 0x000000ff0db27208 */ /* 0x000fe20000800000 */
[--C-:B------:R-:W-:Y:S01]  /*8420*/  FFMA.FTZ R165, R12, UR6, -R163.reuse ;  /* 0x000000060ca57c23 */ /* 0x100fe200080108a3 */
[----:B------:R-:W-:-:S01]  /*8430*/  FFMA.FTZ R12, R23, UR6, -R163 ;  /* 0x00000006170c7c23 */ /* 0x000fc200080108a3 */
[--C-:B------:R-:W-:Y:S01]  /*8440*/  FFMA.FTZ R23, R14, UR6, -R163.reuse ;  /* 0x000000060e177c23 */ /* 0x100fe200080108a3 */
[----:B------:R-:W-:-:S01]  /*8450*/  FFMA.FTZ R14, R15, UR6, -R163 ;  /* 0x000000060f0e7c23 */ /* 0x000fc200080108a3 */
[----:B------:R-:W-:Y:S01]  /*8460*/  FADD.FTZ R178, -R178, R9 ;  /* 0x00000009b2b27221 */ /* 0x000fe20000010100 */
[----:B------:R-:W-:-:S01]  /*8470*/  FFMA.FTZ R15, R168, UR6, -R163 ;  /* 0x00000006a80f7c23 */ /* 0x000fc200080108a3 */
[--C-:B------:R-:W-:Y:S01]  /*8480*/  FFMA.FTZ R168, R169, UR6, -R163.reuse ;  /* 0x00000006a9a87c23 */ /* 0x100fe200080108a3 */
[----:B------:R-:W0:Y:S01]  /*8490*/  MUFU.EX2 R164, R164 ;  /* 0x000000a400a47308 */ /* 0x000e220000000800 */
[----:B------:R-:W-:Y:S01]  /*84a0*/  FMUL.FTZ R169, R178, UR6 ;  /* 0x00000006b2a97c20 */ /* 0x000fe20008410000 */
        /* <DEDUP_REMOVED lines=18> */
[----:B------:R-:W-:Y:S01]  /*85d0*/  FFMA.FTZ R145, R145, UR6, -R163 ;  /* 0x0000000691917c23 */ /* 0x000fe200080108a3 */
[----:B------:R-:W-:-:S01]  /*85e0*/  FADD.FTZ R177, R18, R177 ;  /* 0x000000b112b17221 */ /* 0x000fc20000010000 */
[--C-:B------:R-:W-:Y:S01]  /*85f0*/  FFMA.FTZ R146, R146, UR6, -R163.reuse ;  /* 0x0000000692927c23 */ /* 0x100fe200080108a3 */
[----:B------:R-:W-:-:S01]  /*8600*/  FFMA.FTZ R148, R148, UR6, -R163 ;  /* 0x0000000694947c23 */ /* 0x000fc200080108a3 */
[----:B------:R-:W0:Y:S01]  /*8610*/  MUFU.EX2 R165, R165 ;  /* 0x000000a500a57308 */ /* 0x000e220000000800 */
[----:B------:R-:W-:-:S01]  /*8620*/  FFMA.FTZ R142, R142, UR6, -R163 ;  /* 0x000000068e8e7c23 */ /* 0x000fc200080108a3 */
[----:B------:R-:W-:-:S06]  /*8630*/  FFMA.FTZ R143, R143, UR6, -R163 ;  /* 0x000000068f8f7c23 */ /* 0x000fcc00080108a3 */
[----:B------:R-:W2:Y:S01]  /*8640*/  MUFU.EX2 R12, R12 ;  /* 0x0000000c000c7308 */ /* 0x000ea20000000800 */
[----:B-1----:R-:W-:-:S07]  /*8650*/  FFMA.FTZ R4, R169, R3, R166 ;  /* 0x00000003a9047223 */ /* 0x002fce00000100a6 */
[----:B------:R-:W1:Y:S01]  /*8660*/  MUFU.EX2 R23, R23 ;  /* 0x0000001700177308 */ /* 0x000e620000000800 */
[----:B0-----:R-:W-:-:S01]  /*8670*/  FADD.FTZ R3, R165, R4 ;  /* 0x00000004a5037221 */ /* 0x001fc20000010000 */
[----:B------:R-:W-:-:S04]  /*8680*/  FADD.FTZ R4, R20, R177 ;  /* 0x000000b114047221 */ /* 0x000fc80000010000 */
[----:B------:R-:W-:Y:S02]  /*8690*/  FADD.FTZ R4, R171, R4 ;  /* 0x00000004ab047221 */ /* 0x000fe40000010000 */
[----:B------:R-:W0:Y:S01]  /*86a0*/  MUFU.EX2 R14, R14 ;  /* 0x0000000e000e7308 */ /* 0x000e220000000800 */
[----:B--2---:R-:W-:-:S01]  /*86b0*/  FADD.FTZ R178, R12, R3 ;  /* 0x000000030cb27221 */ /* 0x004fc20000010000 */
[----:B------:R-:W-:-:S04]  /*86c0*/  FADD.FTZ R177, R11, R4 ;  /* 0x000000040bb17221 */ /* 0x000fc80000010000 */
[----:B------:R-:W-:Y:S02]  /*86d0*/  FADD.FTZ R177, R122, R177 ;  /* 0x000000b17ab17221 */ /* 0x000fe40000010000 */
[----:B------:R-:W2:Y:S01]  /*86e0*/  MUFU.EX2 R15, R15 ;  /* 0x0000000f000f7308 */ /* 0x000ea20000000800 */
[----:B-1----:R-:W-:-:S01]  /*86f0*/  FADD.FTZ R3, R23, R178 ;  /* 0x000000b217037221 */ /* 0x002fc20000010000 */
[----:B------:R-:W-:-:S04]  /*8700*/  FADD.FTZ R178, R172, R177 ;  /* 0x000000b1acb27221 */ /* 0x000fc80000010000 */
[----:B------:R-:W-:Y:S02]  /*8710*/  FADD.FTZ R177, R125, R178 ;  /* 0x000000b27db17221 */ /* 0x000fe40000010000 */
[----:B------:R-:W1:Y:S01]  /*8720*/  MUFU.EX2 R19, R19 ;  /* 0x0000001300137308 */ /* 0x000e620000000800 */
[----:B0-----:R-:W-:-:S01]  /*8730*/  FADD.FTZ R4, R14, R3 ;  /* 0x000000030e047221 */ /* 0x001fc20000010000 */
[----:B------:R-:W-:-:S04]  /*8740*/  FADD.FTZ R178, R126, R177 ;  /* 0x000000b17eb27221 */ /* 0x000fc80000010000 */
[----:B------:R-:W-:Y:S02]  /*8750*/  FADD.FTZ R178, R175, R178 ;  /* 0x000000b2afb27221 */ /* 0x000fe40000010000 */
        /* <DEDUP_REMOVED lines=9> */
[----:B-1----:R-:W-:-:S01]  /*87f0*/  FADD.FTZ R4, R120, R3 ;  /* 0x0000000378047221 */ /* 0x002fc20000010000 */
[----:B------:R-:W-:-:S06]  /*8800*/  FADD.FTZ R3, R129, R178 ;  /* 0x000000b281037221 */ /* 0x000fcc0000010000 */
[----:B------:R-:W1:Y:S08]  /*8810*/  MUFU.EX2 R123, R123 ;  /* 0x0000007b007b7308 */ /* 0x000e700000000800 */
[----:B------:R-:W3:Y:S08]  /*8820*/  MUFU.EX2 R124, R124 ;  /* 0x0000007c007c7308 */ /* 0x000ef00000000800 */
[----:B------:R-:W4:Y:S08]  /*8830*/  MUFU.EX2 R9, R173 ;  /* 0x000000ad00097308 */ /* 0x000f300000000800 */
[----:B------:R5:W-:Y:S08]  /*8840*/  MUFU.EX2 R173, R176 ;  /* 0x000000b000ad7308 */ /* 0x000bf00000000800 */
[----:B------:R-:W4:Y:S01]  /*8850*/  MUFU.EX2 R174, R174 ;  /* 0x000000ae00ae7308 */ /* 0x000f220000000800 */
[----:B-----5:R-:W-:-:S01]  /*8860*/  FFMA.FTZ R176, R133, UR6, -R163 ;  /* 0x0000000685b07c23 */ /* 0x020fc200080108a3 */
[----:B------:R-:W-:Y:S01]  /*8870*/  FFMA.FTZ R133, R147, UR6, -R163 ;  /* 0x0000000693857c23 */ /* 0x000fe200080108a3 */
[----:B0-----:R-:W-:-:S01]  /*8880*/  FADD.FTZ R147, R121, R4 ;  /* 0x0000000479937221 */ /* 0x001fc20000010000 */
[----:B------:R-:W-:-:S03]  /*8890*/  FADD.FTZ R4, R130, R3 ;  /* 0x0000000382047221 */ /* 0x000fc60000010000 */
[----:B--2---:R-:W-:Y:S01]  /*88a0*/  FADD.FTZ R178, R170, R147 ;  /* 0x00000093aab27221 */ /* 0x004fe20000010000 */
[----:B------:R-:W0:Y:S01]  /*88b0*/  MUFU.EX2 R127, R127 ;  /* 0x0000007f007f7308 */ /* 0x000e220000000800 */
[----:B------:R-:W-:-:S01]  /*88c0*/  FADD.FTZ R3, R149, R4 ;  /* 0x0000000495037221 */ /* 0x000fc20000010000 */
[----:B------:R-:W-:Y:S01]  /*88d0*/  FFMA.FTZ R147, R179, UR6, -R163 ;  /* 0x00000006b3937c23 */ /* 0x000fe200080108a3 */
[----:B-1----:R-:W-:-:S01]  /*88e0*/  FADD.FTZ R177, R123, R178 ;  /* 0x000000b27bb17221 */ /* 0x002fc20000010000 */
[----:B------:R-:W-:Y:S01]  /*88f0*/  FFMA.FTZ R178, R137, UR6, -R163 ;  /* 0x0000000689b27c23 */ /* 0x000fe200080108a3 */
[----:B------:R-:W-:-:S02]  /*8900*/  FADD.FTZ R4, R134, R3 ;  /* 0x0000000386047221 */ /* 0x000fc40000010000 */
[----:B---3--:R-:W-:Y:S01]  /*8910*/  FADD.FTZ R180, R124, R177 ;  /* 0x000000b17cb47221 */ /* 0x008fe20000010000 */
[----:B------:R-:W1:Y:S01]  /*8920*/  MUFU.EX2 R128, R128 ;  /* 0x0000008000807308 */ /* 0x000e620000000800 */
[----:B------:R-:W-:-:S02]  /*8930*/  FADD.FTZ R3, R135, R4 ;  /* 0x0000000487037221 */ /* 0x000fc40000010000 */
[----:B----4-:R-:W-:Y:S02]  /*8940*/  FADD.FTZ R137, R9, R180 ;  /* 0x000000b409897221 */ /* 0x010fe40000010000 */
[----:B------:R-:W-:-:S02]  /*8950*/  FADD.FTZ R3, R136, R3 ;  /* 0x0000000388037221 */ /* 0x000fc40000010000 */
[----:B------:R-:W-:Y:S01]  /*8960*/  FADD.FTZ R4, R174, R137 ;  /* 0x00000089ae047221 */ /* 0x000fe20000010000 */
[----:B------:R-:W2:Y:S01]  /*8970*/  MUFU.EX2 R152, R152 ;  /* 0x0000009800987308 */ /* 0x000ea20000000800 */
[----:B------:R-:W-:-:S02]  /*8980*/  FADD.FTZ R180, R138, R3 ;  /* 0x000000038ab47221 */ /* 0x000fc40000010000 */
[----:B0-----:R-:W-:Y:S02]  /*8990*/  FADD.FTZ R3, R127, R4 ;  /* 0x000000047f037221 */ /* 0x001fe40000010000 */
[----:B------:R-:W-:-:S03]  /*89a0*/  FADD.FTZ R180, R139, R180 ;  /* 0x000000b48bb47221 */ /* 0x000fc60000010000 */
[----:B------:R-:W0:Y:S01]  /*89b0*/  MUFU.EX2 R131, R131 ;  /* 0x0000008300837308 */ /* 0x000e220000000800 */
[----:B-1----:R-:W-:-:S01]  /*89c0*/  FADD.FTZ R4, R128, R3 ;  /* 0x0000000380047221 */ /* 0x002fc20000010000 */
[----:B------:R-:W-:-:S03]  /*89d0*/  FADD.FTZ R3, R141, R180 ;  /* 0x000000b48d037221 */ /* 0x000fc60000010000 */
[----:B------:R-:W-:Y:S01]  /*89e0*/  FADD.FTZ R137, R173, R4 ;  /* 0x00000004ad897221 */ /* 0x000fe20000010000 */
[----:B------:R-:W-:-:S02]  /*89f0*/  FADD.FTZ R4, R150, R3 ;  /* 0x0000000396047221 */ /* 0x000fc40000010000 */
[----:B------:R-:W1:Y:S01]  /*8a00*/  MUFU.EX2 R176, R176 ;  /* 0x000000b000b07308 */ /* 0x000e620000000800 */
[----:B--2---:R-:W-:-:S01]  /*8a10*/  FADD.FTZ R180, R152, R137 ;  /* 0x0000008998b47221 */ /* 0x004fc20000010000 */
[----:B------:R-:W-:Y:S01]  /*8a20*/  FADD.FTZ R3, R151, R4 ;  /* 0x0000000497037221 */ /* 0x000fe20000010000 */
[----:B------:R-:W-:-:S03]  /*8a30*/  FFMA.FTZ R137, R140, UR6, -R163 ;  /* 0x000000068c897c23 */ /* 0x000fc600080108a3 */
[----:B------:R-:W-:Y:S02]  /*8a40*/  FADD.FTZ R4, R154, R3 ;  /* 0x000000039a047221 */ /* 0x000fe40000010000 */
[----:B------:R-:W2:Y:S02]  /*8a50*/  MUFU.EX2 R133, R133 ;  /* 0x0000008500857308 */ /* 0x000ea40000000800 */
[----:B------:R-:W-:-:S04]  /*8a60*/  FADD.FTZ R3, R153, R4 ;  /* 0x0000000499037221 */ /* 0x000fc80000010000 */
[----:B------:R-:W-:Y:S02]  /*8a70*/  FADD.FTZ R4, R156, R3 ;  /* 0x000000039c047221 */ /* 0x000fe40000010000 */
[----:B------:R-:W3:Y:S02]  /*8a80*/  MUFU.EX2 R144, R144 ;  /* 0x0000009000907308 */ /* 0x000ee40000000800 */
[----:B------:R-:W-:-:S04]  /*8a90*/  FADD.FTZ R3, R155, R4 ;  /* 0x000000049b037221 */ /* 0x000fc80000010000 */
[----:B------:R-:W-:Y:S02]  /*8aa0*/  FADD.FTZ R4, R158, R3 ;  /* 0x000000039e047221 */ /* 0x000fe40000010000 */
[----:B------:R-:W4:Y:S02]  /*8ab0*/  MUFU.EX2 R147, R147 ;  /* 0x0000009300937308 */ /* 0x000f240000000800 */
[----:B------:R-:W-:-:S04]  /*8ac0*/  FADD.FTZ R3, R157, R4 ;  /* 0x000000049d037221 */ /* 0x000fc80000010000 */
[----:B------:R-:W-:Y:S02]  /*8ad0*/  FADD.FTZ R4, R160, R3 ;  /* 0x00000003a0047221 */ /* 0x000fe40000010000 */
[----:B------:R0:W-:Y:S08]  /*8ae0*/  MUFU.EX2 R182, R145 ;  /* 0x0000009100b67308 */ /* 0x0001f00000000800 */
[----:B------:R-:W5:Y:S01]  /*8af0*/  MUFU.EX2 R178, R178 ;  /* 0x000000b200b27308 */ /* 0x000f620000000800 */
[----:B0-----:R-:W-:-:S04]  /*8b00*/  FADD.FTZ R145, R131, R180 ;  /* 0x000000b483917221 */ /* 0x001fc80000010000 */
[----:B-1----:R-:W-:-:S03]  /*8b10*/  FADD.FTZ R140, R176, R145 ;  /* 0x00000091b08c7221 */ /* 0x002fc60000010000 */
[----:B------:R-:W0:Y:S01]  /*8b20*/  MUFU.EX2 R146, R146 ;  /* 0x0000009200927308 */ /* 0x000e220000000800 */
[----:B--2---:R-:W-:-:S04]  /*8b30*/  FADD.FTZ R145, R133, R140 ;  /* 0x0000008c85917221 */ /* 0x004fc80000010000 */
[----:B---3--:R-:W-:-:S03]  /*8b40*/  FADD.FTZ R140, R144, R145 ;  /* 0x00000091908c7221 */ /* 0x008fc60000010000 */
[----:B------:R-:W1:Y:S01]  /*8b50*/  MUFU.EX2 R159, R159 ;  /* 0x0000009f009f7308 */ /* 0x000e620000000800 */
[----:B----4-:R-:W-:-:S04]  /*8b60*/  FADD.FTZ R145, R147, R140 ;  /* 0x0000008c93917221 */ /* 0x010fc80000010000 */
[----:B-----5:R-:W-:-:S03]  /*8b70*/  FADD.FTZ R145, R178, R145 ;  /* 0x00000091b2917221 */ /* 0x020fc60000010000 */
[----:B------:R-:W2:Y:S01]  /*8b80*/  MUFU.EX2 R137, R137 ;  /* 0x0000008900897308 */ /* 0x000ea20000000800 */
[----:B------:R-:W-:-:S04]  /*8b90*/  FADD.FTZ R145, R182, R145 ;  /* 0x00000091b6917221 */ /* 0x000fc80000010000 */
[----:B0-----:R-:W-:-:S03]  /*8ba0*/  FADD.FTZ R140, R146, R145 ;  /* 0x00000091928c7221 */ /* 0x001fc60000010000 */
        /* <DEDUP_REMOVED lines=9> */
[----:B--2---:R-:W-:-:S04]  /*8c40*/  FADD.FTZ R3, R161, R4 ;  /* 0x00000004a1037221 */ /* 0x004fc80000010000 */
[----:B------:R-:W-:Y:S01]  /*8c50*/  FADD.FTZ R4, R10, R3 ;  /* 0x000000030a047221 */ /* 0x000fe20000010000 */
[----:B0-----:R-:W-:-:S04]  /*8c60*/  FADD.FTZ R140, R177, R140 ;  /* 0x0000008cb18c7221 */ /* 0x001fc80000010000 */
[----:B-1----:R-:W-:Y:S01]  /*8c70*/  FADD.FTZ R3, R143, R140 ;  /* 0x0000008c8f037221 */ /* 0x002fe20000010000 */
[----:B------:R-:W-:Y:S06]  /*8c80*/  @!P0 BRA `(.L_x_1129) ;  /* 0x0000000000048947 */ /* 0x000fec0003800000 */
[----:B------:R-:W-:Y:S01]  /*8c90*/  BPT.TRAP 0x1 ;  /* 0x000000040000795c */ /* 0x000fe20000300000 */
.L_x_1129:
[----:B------:R-:W-:Y:S01]  /*8ca0*/  ULEA UR10, UR33, UR36, 0x3 ;  /* 0x00000024210a7291 */ /* 0x000fe2000f8e183f */
[----:B------:R-:W-:Y:S01]  /*8cb0*/  ISETP.GT.AND P1, PT, R8, UR35, PT ;  /* 0x0000002308007c0c */ /* 0x000fe2000bf24270 */
[----:B------:R-:W-:Y:S01]  /*8cc0*/  UMOV UR34, UR30 ;  /* 0x0000001e00227c82 */ /* 0x000fe20008000000 */
[----:B------:R-:W-:Y:S01]  /*8cd0*/  F2FP.SATFINITE.E4M3.F32.PACK_AB_MERGE_C R12, R23, R12, RZ ;  /* 0x0000000c170c723e */ /* 0x000fe200048070ff */
[----:B------:R-:W-:Y:S01]  /*8ce0*/  UIADD3 UR10, UR10, 0x2a860, URZ ;  /* 0x0002a8600a0a7890 */ /* 0x000fe2000fffe03f */
[----:B------:R-:W-:Y:S01]  /*8cf0*/  F2FP.SATFINITE.E4M3.F32.PACK_AB_MERGE_C R129, R130, R129, RZ ;  /* 0x000000818281723e */ /* 0x000fe200048070ff */
[----:B------:R-:W-:Y:S01]  /*8d00*/  UMOV UR33, UR31 ;  /* 0x0000001f00217c82 */ /* 0x000fe20008000000 */
[----:B------:R-:W-:Y:S01]  /*8d10*/  F2FP.SATFINITE.E4M3.F32.PACK_AB_MERGE_C R9, R174, R9, RZ ;  /* 0x00000009ae09723e */ /* 0x000fe200048070ff */
[----:B------:R-:W-:Y:S01]  /*8d20*/  UPRMT UR10, UR29, 0x654, UR10 ;  /* 0x000006541d0a7896 */ /* 0x000fe2000800000a */
[----:B------:R-:W-:Y:S01]  /*8d30*/  F2FP.SATFINITE.E4M3.F32.PACK_AB_MERGE_C R10, R10, R161, RZ ;  /* 0x000000a10a0a723e */ /* 0x000fe200048070ff */
[----:B------:R-:W-:Y:S01]  /*8d40*/  FMUL.FTZ R24, R24, R164 ;  /* 0x000000a418187220 */ /* 0x000fe20000410000 */
[----:B------:R-:W-:Y:S01]  /*8d50*/  F2FP.SATFINITE.E4M3.F32.PACK_AB_MERGE_C R20, R171, R20, RZ ;  /* 0x00000014ab14723e */ /* 0x000fe200048070ff */
[----:B------:R-:W-:Y:S01]  /*8d60*/  FMUL.FTZ R25, R25, R164 ;  /* 0x000000a419197220 */ /* 0x000fe20000410000 */
        /* <DEDUP_REMOVED lines=21> */
[-C--:B------:R-:W-:Y:S01]  /*8ec0*/  FMUL.FTZ R45, R45, R164.reuse ;  /* 0x000000a42d2d7220 */ /* 0x080fe20000410000 */
[----:B------:R-:W-:Y:S01]  /*8ed0*/  F2FP.SATFINITE.E4M3.F32.PACK_AB_MERGE_C R195, R124, R123, R9 ;  /* 0x0000007b7cc3723e */ /* 0x000fe20004807009 */
[-C--:B------:R-:W-:Y:S01]  /*8ee0*/  FMUL.FTZ R48, R48, R164.reuse ;  /* 0x000000a430307220 */ /* 0x080fe20000410000 */
[----:B------:R-:W-:Y:S01]  /*8ef0*/  F2FP.SATFINITE.E4M3.F32.PACK_AB_MERGE_C R186, R162, R159, R10 ;  /* 0x0000009fa2ba723e */ /* 0x000fe2000480700a */
[-C--:B------:R-:W-:Y:S01]  /*8f00*/  FMUL.FTZ R49, R49, R164.reuse ;  /* 0x000000a431317220 */ /* 0x080fe20000410000 */
        /* <DEDUP_REMOVED lines=96> */
[----:B------:R-:W-:-:S02]  /*9510*/  VIADD R8, R8, 0xffffffff ;  /* 0xffffffff08087836 */ /* 0x000fc40000000000 */
[----:B------:R-:W-:Y:S02]  /*9520*/  IMAD.MOV.U32 R9, RZ, RZ, R13 ;  /* 0x000000ffff097224 */ /* 0x000fe400078e000d */
[----:B------:R-:W-:Y:S01]  /*9530*/  IMAD.MOV.U32 R10, RZ, RZ, R22 ;  /* 0x000000ffff0a7224 */ /* 0x000fe200078e0016 */
[----:B------:R-:W-:Y:S06]  /*9540*/  @P1 BRA `(.L_x_1130) ;  /* 0xffffffc400a41947 */ /* 0x000fec000383ffff */
.L_x_1111:
[----:B------:R-:W0:Y:S01]  /*9550*/  S2UR UR10, SR_CTAID.X ;  /* 0x00000000000a79c3 */ /* 0x000e220000002500 */
[----:B------:R-:W-:Y:S01]  /*9560*/  IADD3 R9, -R132, 0x1, RZ ;  /* 0x0000000184097810 */ /* 0x000fe20007ffe1ff */
[----:B------:R-:W-:Y:S02]  /*9570*/  UISETP.NE.AND UP1, UPT, UR44, URZ, UPT ;  /* 0x0000003f2c00728c */ /* 0x000fe4000bf25270 */
[----:B------:R-:W-:Y:S02]  /*9580*/  UISETP.NE.AND UP0, UPT, UR43, URZ, UPT ;  /* 0x0000003f2b00728c */ /* 0x000fe4000bf05270 */
[----:B------:R-:W-:-:S04]  /*9590*/  IMAD R9, R16, UR7, R9 ;  /* 0x0000000710097c24 */ /* 0x000fc8000f8e0209 */
[----:B------:R-:W-:Y:S02]  /*95a0*/  PLOP3.LUT P1, PT, PT, PT, UP0, 0x40, 0x0 ;  /* 0x000000000000781c */ /* 0x000fe40003f2e808 */
[----:B------:R-:W-:Y:S01]  /*95b0*/  R2UR UR14, R9 ;  /* 0x00000000090e72ca */ /* 0x000fe200000e0000 */
[----:B------:R-:W-:Y:S01]  /*95c0*/  @UP1 ULDC UR15, c[0x0][0x450] ;  /* 0x00011400000f1ab9 */ /* 0x000fe20000000800 */
[----:B0-----:R-:W-:-:S03]  /*95d0*/  ULEA UR7, UR10, 0x7f, 0x7 ;  /* 0x0000007f0a077891 */ /* 0x001fc6000f8e383f */
[----:B------:R-:W-:Y:S02]  /*95e0*/  @UP1 ULDC UR10, c[0x0][0x44c] ;  /* 0x00011300000a1ab9 */ /* 0x000fe40000000800 */
[----:B------:R-:W-:-:S04]  /*95f0*/  UIMAD.WIDE.U32 UR10, UR7, UR10, URZ ;  /* 0x0000000a070a72a5 */ /* 0x000fc8000f8e003f */
[----:B------:R-:W-:-:S04]  /*9600*/  @UP1 USHF.R.U32.HI UR7, URZ, UR15, UR11 ;  /* 0x0000000f3f071299 */ /* 0x000fc8000801160b */
[----:B------:R-:W-:-:S03]  /*9610*/  UIADD3 UR7, UR14, UR7, URZ ;  /* 0x000000070e077290 */ /* 0x000fc6000fffe03f */
[----:B------:R-:W-:Y:S02]  /*9620*/  ULDC UR14, c[0x0][0x9dc] ;  /* 0x00027700000e7ab9 */ /* 0x000fe40000000800 */
[----:B------:R-:W-:Y:S01]  /*9630*/  UIADD3 UR14, UR7, -UR14, URZ ;  /* 0x8000000e070e7290 */ /* 0x000fe2000fffe03f */
[----:B------:R-:W-:Y:S11]  /*9640*/  @P1 BRA `(.L_x_1131) ;  /* 0x00000000004c1947 */ /* 0x000ff60003800000 */
[----:B------:R-:W-:-:S06]  /*9650*/  UISETP.GT.AND UP0, UPT, UR7, -0x1, UPT ;  /* 0xffffffff0700788c */ /* 0x000fcc000bf04270 */
[----:B------:R-:W-:-:S13]  /*9660*/  PLOP3.LUT P1, PT, PT, PT, UP0, 0x80, 0x0 ;  /* 0x000000000000781c */ /* 0x000fda0003f2f008 */
[----:B------:R-:W-:Y:S05]  /*9670*/  @P1 BRA `(.L_x_1132) ;  /* 0x0000000000201947 */ /* 0x000fea0003800000 */
[----:B------:R-:W-:Y:S01]  /*9680*/  ULDC UR15, c[0x0][0x9e4] ;  /* 0x00027900000f7ab9 */ /* 0x000fe20000000800 */
[----:B------:R-:W-:Y:S02]  /*9690*/  ULOP3.LUT UR7, URZ, UR7, URZ, 0x33, !UPT ;  /* 0x000000073f077292 */ /* 0x000fe4000f8e333f */
[----:B------:R-:W-:-:S11]  /*96a0*/  UISETP.NE.AND UP0, UPT, UR15, 0x1, UPT ;  /* 0x000000010f00788c */ /* 0x000fd6000bf05270 */
[----:B------:R-:W-:Y:S02]  /*96b0*/  @UP0 ULDC.64 UR18, c[0x0][0x9e8] ;  /* 0x00027a0000120ab9 */ /* 0x000fe40000000a00 */
[----:B------:R-:W-:-:S04]  /*96c0*/  UIMAD.WIDE.U32 UR10, UR7, UR18, URZ ;  /* 0x00000012070a72a5 */ /* 0x000fc8000f8e003f */
[----:B------:R-:W-:-:S04]  /*96d0*/  @UP0 USHF.R.U32.HI UR7, URZ, UR19, UR11 ;  /* 0x000000133f070299 */ /* 0x000fc8000801160b */
[----:B------:R-:W-:Y:S01]  /*96e0*/  ULOP3.LUT UR7, URZ, UR7, URZ, 0x33, !UPT ;  /* 0x000000073f077292 */ /* 0x000fe2000f8e333f */
[----:B------:R-:W-:Y:S11]  /*96f0*/  BRA `(.L_x_1133) ;  /* 0x0000000000147947 */ /* 0x000ff60003800000 */
.L_x_1132:
[----:B------:R-:W-:Y:S02]  /*9700*/  ULDC UR15, c[0x0][0x9e4] ;  /* 0x00027900000f7ab9 */ /* 0x000fe40000000800 */
[----:B------:R-:W-:-:S11]  /*9710*/  UISETP.NE.AND UP0, UPT, UR15, 0x1, UPT ;  /* 0x000000010f00788c */ /* 0x000fd6000bf05270 */
[----:B------:R-:W-:Y:S02]  /*9720*/  @UP0 ULDC.64 UR18, c[0x0][0x9e8] ;  /* 0x00027a0000120ab9 */ /* 0x000fe40000000a00 */
[----:B------:R-:W-:-:S04]  /*9730*/  UIMAD.WIDE.U32 UR10, UR7, UR18, URZ ;  /* 0x00000012070a72a5 */ /* 0x000fc8000f8e003f */
[----:B------:R-:W-:-:S12]  /*9740*/  @UP0 USHF.R.U32.HI UR7, URZ, UR19, UR11 ;  /* 0x000000133f070299 */ /* 0x000fd8000801160b */
.L_x_1133:
[----:B------:R-:W-:-:S04]  /*9750*/  UIMAD UR7, UR7, UR15, URZ ;  /* 0x0000000f070772a4 */ /* 0x000fc8000f8e023f */
[----:B------:R-:W-:-:S04]  /*9760*/  UISETP.LT.AND UP0, UPT, UR14, UR7, UPT ;  /* 0x000000070e00728c */ /* 0x000fc8000bf01270 */
[----:B------:R-:W-:-:S12]  /*9770*/  USEL UR14, UR14, UR7, !UP0 ;  /* 0x000000070e0e7287 */ /* 0x000fd8000c000000 */
.L_x_1131:
[----:B------:R-:W-:-:S04]  /*9780*/  UIADD3 UR14, UR14, 0x7f, URZ ;  /* 0x0000007f0e0e7890 */ /* 0x000fc8000fffe03f */
[----:B------:R-:W-:-:S04]  /*9790*/  USHF.R.S32.HI UR7, URZ, 0x1f, UR14 ;  /* 0x0000001f3f077899 */ /* 0x000fc8000801140e */
[----:B------:R-:W-:-:S04]  /*97a0*/  ULEA.HI UR7, UR7, UR14, URZ, 0x7 ;  /* 0x0000000e07077291 */ /* 0x000fc8000f8f383f */
[----:B------:R-:W-:-:S04]  /*97b0*/  USHF.R.S32.HI UR7, URZ, 0x7, UR7 ;  /* 0x000000073f077899 */ /* 0x000fc80008011407 */
[----:B------:R-:W-:-:S04]  /*97c0*/  UISETP.LT.AND UP0, UPT, UR38, UR7, UPT ;  /* 0x000000072600728c */ /* 0x000fc8000bf01270 */
[----:B------:R-:W-:-:S06]  /*97d0*/  USEL UR34, UR38, UR7, !UP0 ;  /* 0x0000000726227287 */ /* 0x000fcc000c000000 */
[----:B------:R-:W-:-:S13]  /*97e0*/  ISETP.GE.AND P1, PT, R8, UR34, PT ;  /* 0x0000002208007c0c */ /* 0x000fda000bf26270 */
[----:B------:R-:W-:Y:S05]  /*97f0*/  @!P1 BRA `(.L_x_1134) ;  /* 0x0000002800289947 */ /* 0x000fea0003800000 */
[----:B------:R-:W-:Y:S01]  /*9800*/  IMAD.MOV.U32 R10, RZ, RZ, R13 ;  /* 0x000000ffff0a7224 */ /* 0x000fe200078e000d */
[----:B------:R-:W-:Y:S01]  /*9810*/  UMOV UR45, UR30 ;  /* 0x0000001e002d7c82 */ /* 0x000fe20008000000 */
[----:B------:R-:W-:Y:S01]  /*9820*/  IMAD.MOV.U32 R9, RZ, RZ, R22 ;  /* 0x000000ffff097224 */ /* 0x000fe200078e0016 */
[----:B------:R-:W-:Y:S01]  /*9830*/  UMOV UR35, UR31 ;  /* 0x0000001f00237c82 */ /* 0x000fe20008000000 */
[----:B------:R-:W-:-:S05]  /*9840*/  ULDC UR33, c[0x0][0x988] ;  /* 0x0002620000217ab9 */ /* 0x000fca0000000800 */
.L_x_1145:
[----:B------:R-:W-:Y:S01]  /*9850*/  ISETP.NE.AND P2, PT, RZ, UR37, PT ;  /* 0x00000025ff007c0c */ /* 0x000fe2000bf45270 */
[----:B------:R-:W-:-:S04]  /*9860*/  UISETP.NE.AND UP0, UPT, UR35, 0x1, UPT ;  /* 0x000000012300788c */ /* 0x000fc8000bf05270 */
[----:B------:R-:W-:-:S04]  /*9870*/  USEL UR30, URZ, 0x1, UP0 ;  /* 0x000000013f1e7887 */ /* 0x000fc80008000000 */
[----:B------:R-:W-:-:S04]  /*9880*/  ULOP3.LUT UR30, UR45, UR30, URZ, 0x3c, !UPT ;  /* 0x0000001e2d1e7292 */ /* 0x000fc8000f8e3c3f */
[----:B------:R-:W-:Y:S08]  /*9890*/  @P2 BRA `(.L_x_1135) ;  /* 0x0000000000382947 */ /* 0x000ff00003800000 */
[----:B------:R-:W-:Y:S05]  /*98a0*/  @!P0 BRA `(.L_x_1136) ;  /* 0x0000000000048947 */ /* 0x000fea0003800000 */
[----:B------:R-:W-:Y:S01]  /*98b0*/  BPT.TRAP 0x1 ;  /* 0x000000040000795c */ /* 0x000fe20000300000 */
.L_x_1136:
        /* <DEDUP_REMOVED lines=9> */
.L_x_1137:
[----:B-1----:R-:W-:Y:S05]  /*9950*/  @P1 BRA `(.L_x_1135) ;  /* 0x0000000000081947 */ /* 0x002fea0003800000 */
[----:B------:R-:W1:Y:S02]  /*9960*/  SYNCS.PHASECHK.TRANS64.TRYWAIT P1, [UR6+0x2a830], R11 ;  /* 0x02a8300bff0075a7 */ /* 0x000e640008020146 */
[----:B-1----:R-:W-:Y:S05]  /*9970*/  @!P1 BRA `(.L_x_1138) ;  /* 0x000000e4008c9947 */ /* 0x002fea0003800000 */
.L_x_1135:
        /* <DEDUP_REMOVED lines=40> */
.L_x_1140:
[----:B------:R-:W-:Y:S01]  /*9c00*/  ULEA UR6, UR35, UR36, 0x3 ;  /* 0x0000002423067291 */ /* 0x000fe2000f8e183f */
[----:B------:R-:W-:-:S05]  /*9c10*/  IMAD.U32 R11, RZ, RZ, UR45 ;  /* 0x0000002dff0b7e24 */ /* 0x000fca000f8e00ff */
[----:B------:R-:W-:-:S04]  /*9c20*/  SHF.L.U32 R11, R11, 0x1f, RZ ;  /* 0x0000001f0b0b7819 */ /* 0x000fc800000006ff */
[----:B------:R0:W1:Y:S01]  /*9c30*/  SYNCS.PHASECHK.TRANS64.TRYWAIT P1, [UR6+0x2a850], R11 ;  /* 0x02a8500bff0075a7 */ /* 0x0000620008020146 */
[----:B------:R-:W-:Y:S05]  /*9c40*/  @!P0 BRA `(.L_x_1141) ;  /* 0x0000000000048947 */ /* 0x000fea0003800000 */
[----:B------:R-:W-:Y:S01]  /*9c50*/  BPT.TRAP 0x1 ;  /* 0x000000040000795c */ /* 0x000fe20000300000 */
.L_x_1141:
[----:B-1----:R-:W-:Y:S05]  /*9c60*/  @P1 BRA `(.L_x_1139) ;  /* 0x0000000000081947 */ /* 0x002fea0003800000 */
[----:B------:R-:W1:Y:S02]  /*9c70*/  SYNCS.PHASECHK.TRANS64.TRYWAIT P1, [UR6+0x2a850], R11 ;  /* 0x02a8500bff0075a7 */ /* 0x000e640008020146 */
[----:B-1----:R-:W-:Y:S05]  /*9c80*/  @!P1 BRA `(.L_x_1142) ;  /* 0x000000e000e09947 */ /* 0x002fea0003800000 */
.L_x_1139:
        /* <DEDUP_REMOVED lines=29> */
.L_x_1143:
[C---:B------:R-:W-:Y:S01]  /*9e60*/  FMUL.FTZ R14, R0.reuse, R120 ;  /* 0x00000078000e7220 */ /* 0x040fe20000410000 */
[C---:B0-----:R-:W-:Y:S01]  /*9e70*/  FMUL.FTZ R11, R0.reuse, R122 ;  /* 0x0000007a000b7220 */ /* 0x041fe20000410000 */
        /* <DEDUP_REMOVED lines=71> */
[----:B------:R-:W-:Y:S01]  /*a2f0*/  FMUL.FTZ R168, R0, R181 ;  /* 0x000000b500a87220 */ /* 0x000fe20000410000 */
[----:B------:R-:W-:Y:S01]  /*a300*/  UMOV UR6, UR33 ;  /* 0x0000002100067c82 */ /* 0x000fe20008000000 */
[----:B------:R-:W-:Y:S01]  /*a310*/  ULEA UR7, UR31, UR36, 0x3 ;  /* 0x000000241f077291 */ /* 0x000fe2000f8e183f */
[----:B------:R-:W-:-:S02]  /*a320*/  IMAD.U32 R173, RZ, RZ, UR6 ;  /* 0x00000006ffad7e24 */ /* 0x000fc4000f8e00ff */
[----:B------:R-:W0:Y:S01]  /*a330*/  MUFU.TANH R121, R121 ;  /* 0x0000007900797308 */ /* 0x000e220000002400 */
[----:B-1----:R-:W-:Y:S01]  /*a340*/  FMNMX.FTZ R22, R21, R22, !PT ;  /* 0x0000001615167209 */ /* 0x002fe20007810000 */
[----:B------:R-:W-:-:S04]  /*a350*/  UIADD3 UR7, UR7, 0x2a840, URZ ;  /* 0x0002a84007077890 */ /* 0x000fc8000fffe03f */
[----:B------:R-:W-:Y:S02]  /*a360*/  UPRMT UR7, UR29, 0x654, UR7 ;  /* 0x000006541d077896 */ /* 0x000fe40008000007 */
[----:B------:R-:W1:Y:S01]  /*a370*/  MUFU.TANH R120, R120 ;  /* 0x0000007800787308 */ /* 0x000e620000002400 */
[----:B--2---:R-:W-:-:S06]  /*a380*/  FMNMX.FTZ R13, R23, R150, !PT ;  /* 0x00000096170d7209 */ /* 0x004fcc0007810000 */
[----:B------:R-:W-:Y:S01]  /*a390*/  SYNCS.ARRIVE.TRANS64.RED.A1T0 RZ, [UR7], RZ ;  /* 0x000000ffffff79a7 */ /* 0x000fe20008100407 */
        /* <DEDUP_REMOVED lines=13> */
[----:B0-----:R-:W-:Y:S01]  /*a470*/  FMNMX.FTZ R150, R126, R149, !PT ;  /* 0x000000957e967209 */ /* 0x001fe20007810000 */
[----:B------:R-:W-:-:S06]  /*a480*/  FMUL.FTZ R149, R0, R174 ;  /* 0x000000ae00957220 */ /* 0x000fcc0000410000 */
[----:B------:R-:W0:Y:S01]  /*a490*/  MUFU.TANH R128, R128 ;  /* 0x0000008000807308 */ /* 0x000e220000002400 */
[----:B-1----:R-:W-:-:S07]  /*a4a0*/  FMNMX.FTZ R13, R127, R22, !PT ;  /* 0x000000167f0d7209 */ /* 0x002fce0007810000 */
[----:B------:R-:W1:Y:S01]  /*a4b0*/  MUFU.TANH R130, R130 ;  /* 0x0000008200827308 */ /* 0x000e620000002400 */
[----:B--2---:R-:W-:Y:S01]  /*a4c0*/  FMNMX.FTZ R151, R129, R150, !PT ;  /* 0x0000009681977209 */ /* 0x004fe20007810000 */
[----:B------:R-:W-:-:S06]  /*a4d0*/  FMUL.FTZ R150, R0, R175 ;  /* 0x000000af00967220 */ /* 0x000fcc0000410000 */
        /* <DEDUP_REMOVED lines=29> */
[----:B--2---:R-:W-:Y:S01]  /*a6b0*/  FMNMX.FTZ R152, R188, R151, !PT ;  /* 0x00000097bc987209 */ /* 0x004fe20007810000 */
[----:B------:R-:W-:Y:S01]  /*a6c0*/  FMUL.FTZ R151, R0, R178 ;  /* 0x000000b200977220 */ /* 0x000fe20000410000 */
[----:B------:R-:W-:-:S05]  /*a6d0*/  IMAD.U32 R178, RZ, RZ, UR6 ;  /* 0x00000006ffb27e24 */ /* 0x000fca000f8e00ff */
        /* <DEDUP_REMOVED lines=60> */
[----:B-1----:R-:W-:Y:S02]  /*aaa0*/  FMNMX.FTZ R169, R153, R170, !PT ;  /* 0x000000aa99a97209 */ /* 0x002fe40007810000 */
[----:B--2---:R-:W-:-:S05]  /*aab0*/  FMNMX.FTZ R170, R168, R13, !PT ;  /* 0x0000000da8aa7209 */ /* 0x004fca0007810000 */
[----:B------:R-:W1:Y:S01]  /*aac0*/  SHFL.BFLY PT, R13, R170, 0x2, 0x1f ;  /* 0x0c401f00aa0d7f89 */ /* 0x000e6200000e0000 */
[----:B0-----:R-:W-:-:S05]  /*aad0*/  FMNMX.FTZ R169, R154, R169, !PT ;  /* 0x000000a99aa97209 */ /* 0x001fca0007810000 */
[----:B------:R-:W0:Y:S01]  /*aae0*/  SHFL.BFLY PT, R22, R169, 0x2, 0x1f ;  /* 0x0c401f00a9167f89 */ /* 0x000e2200000e0000 */
[----:B-1----:R-:W-:Y:S02]  /*aaf0*/  FMNMX.FTZ R171, R170, R13, !PT ;  /* 0x0000000daaab7209 */ /* 0x002fe40007810000 */
[----:B0-----:R-:W-:-:S03]  /*ab00*/  FMNMX.FTZ R172, R169, R22, !PT ;  /* 0x00000016a9ac7209 */ /* 0x001fc60007810000 */
[----:B------:R-:W0:Y:S04]  /*ab10*/  SHFL.BFLY PT, R22, R171, 0x1, 0x1f ;  /* 0x0c201f00ab167f89 */ /* 0x000e2800000e0000 */
[----:B------:R-:W1:Y:S01]  /*ab20*/  SHFL.BFLY PT, R13, R172, 0x1, 0x1f ;  /* 0x0c201f00ac0d7f89 */ /* 0x000e6200000e0000 */
[----:B0-----:R-:W-:Y:S02]  /*ab30*/  FMNMX.FTZ R22, R171, R22, !PT ;  /* 0x00000016ab167209 */ /* 0x001fe40007810000 */
[----:B-1----:R-:W-:-:S03]  /*ab40*/  FMNMX.FTZ R13, R172, R13, !PT ;  /* 0x0000000dac0d7209 */ /* 0x002fc60007810000 */
[C---:B------:R-:W-:Y:S01]  /*ab50*/  FFMA.FTZ R171, R22.reuse, R173, -8 ;  /* 0xc100000016ab7423 */ /* 0x040fe200000100ad */
[----:B------:R-:W-:-:S03]  /*ab60*/  FADD.FTZ R9, -R22, R9 ;  /* 0x0000000916097221 */ /* 0x000fc60000010100 */
[----:B------:R-:W-:Y:S01]  /*ab70*/  FFMA.FTZ R176, R168, UR6, -R171 ;  /* 0x00000006a8b07c23 */ /* 0x000fe200080108ab */
[----:B------:R-:W-:-:S01]  /*ab80*/  FADD.FTZ R10, -R13, R10 ;  /* 0x0000000a0d0a7221 */ /* 0x000fc20000010100 */
[----:B------:R-:W-:Y:S01]  /*ab90*/  FFMA.FTZ R168, R13, R178, -8 ;  /* 0xc10000000da87423 */ /* 0x000fe200000100b2 */
[----:B------:R-:W-:Y:S01]  /*aba0*/  FMUL.FTZ R9, R9, UR6 ;  /* 0x0000000609097c20 */ /* 0x000fe20008410000 */
[--C-:B------:R-:W-:Y:S01]  /*abb0*/  FFMA.FTZ R14, R14, UR6, -R171.reuse ;  /* 0x000000060e0e7c23 */ /* 0x100fe200080108ab */
[----:B------:R-:W-:Y:S01]  /*abc0*/  FMUL.FTZ R10, R10, UR6 ;  /* 0x000000060a0a7c20 */ /* 0x000fe20008410000 */
[----:B------:R-:W-:Y:S01]  /*abd0*/  FFMA.FTZ R11, R11, UR6, -R168 ;  /* 0x000000060b0b7c23 */ /* 0x000fe200080108a8 */
[----:B------:R-:W-:-:S01]  /*abe0*/  FFMA.FTZ R15, R15, UR6, -R171 ;  /* 0x000000060f0f7c23 */ /* 0x000fc200080108ab */
[----:B------:R-:W-:Y:S01]  /*abf0*/  FFMA.FTZ R12, R12, UR6, -R168 ;  /* 0x000000060c0c7c23 */ /* 0x000fe200080108a8 */
        /* <DEDUP_REMOVED lines=12> */
[----:B------:R-:W-:Y:S01]  /*acc0*/  FFMA.FTZ R124, R124, UR6, -R171 ;  /* 0x000000067c7c7c23 */ /* 0x000fe200080108ab */
        /* <DEDUP_REMOVED lines=29> */
[----:B------:R-:W-:Y:S01]  /*aea0*/  FFMA.FTZ R167, R167, UR6, -R171 ;  /* 0x00000006a7a77c23 */ /* 0x000fe200080108ab */
        /* <DEDUP_REMOVED lines=110> */
[----:B------:R-:W-:Y:S01]  /*b590*/  MUFU.EX2 R146, R146 ;  /* 0x0000009200927308 */ /* 0x000fe20000000800 */
[----:B--2---:R-:W-:-:S07]  /*b5a0*/  FADD.FTZ R171, R145, R178 ;  /* 0x000000b291ab7221 */ /* 0x004fce0000010000 */
[----:B------:R-:W0:Y:S01]  /*b5b0*/  MUFU.EX2 R161, R161 ;  /* 0x000000a100a17308 */ /* 0x000e220000000800 */
[----:B-1----:R-:W-:-:S07]  /*b5c0*/  FADD.FTZ R4, R160, R3 ;  /* 0x00000003a0047221 */ /* 0x002fce0000010000 */
[----:B------:R-:W-:Y:S08]  /*b5d0*/  MUFU.EX2 R147, R147 ;  /* 0x0000009300937308 */ /* 0x000ff00000000800 */
[----:B------:R-:W1:Y:S01]  /*b5e0*/  MUFU.EX2 R162, R162 ;  /* 0x000000a200a27308 */ /* 0x000e620000000800 */
[----:B0-----:R-:W-:-:S07]  /*b5f0*/  FADD.FTZ R3, R161, R4 ;  /* 0x00000004a1037221 */ /* 0x001fce0000010000 */
[----:B------:R-:W-:Y:S08]  /*b600*/  MUFU.EX2 R148, R148 ;  /* 0x0000009400947308 */ /* 0x000ff00000000800 */
[----:B------:R-:W0:Y:S01]  /*b610*/  MUFU.EX2 R163, R163 ;  /* 0x000000a300a37308 */ /* 0x000e220000000800 */
[----:B-1----:R-:W-:-:S07]  /*b620*/  FADD.FTZ R4, R162, R3 ;  /* 0x00000003a2047221 */ /* 0x002fce0000010000 */
[----:B------:R-:W-:Y:S08]  /*b630*/  MUFU.EX2 R180, R149 ;  /* 0x0000009500b47308 */ /* 0x000ff00000000800 */
[----:B------:R-:W1:Y:S01]  /*b640*/  MUFU.EX2 R164, R164 ;  /* 0x000000a400a47308 */ /* 0x000e620000000800 */
[----:B0-----:R-:W-:-:S07]  /*b650*/  FADD.FTZ R3, R163, R4 ;  /* 0x00000004a3037221 */ /* 0x001fce0000010000 */
[----:B------:R0:W-:Y:S08]  /*b660*/  MUFU.EX2 R177, R150 ;  /* 0x0000009600b17308 */ /* 0x0001f00000000800 */
[----:B------:R-:W2:Y:S01]  /*b670*/  MUFU.EX2 R165, R165 ;  /* 0x000000a500a57308 */ /* 0x000ea20000000800 */
[----:B0-----:R-:W-:-:S01]  /*b680*/  FADD.FTZ R150, R146, R171 ;  /* 0x000000ab92967221 */ /* 0x001fc20000010000 */
[----:B-1----:R-:W-:-:S06]  /*b690*/  FADD.FTZ R4, R164, R3 ;  /* 0x00000003a4047221 */ /* 0x002fcc0000010000 */
[----:B------:R0:W1:Y:S08]  /*b6a0*/  MUFU.EX2 R149, R151 ;  /* 0x0000009700957308 */ /* 0x0000700000000800 */
[----:B------:R-:W3:Y:S01]  /*b6b0*/  MUFU.EX2 R166, R166 ;  /* 0x000000a600a67308 */ /* 0x000ee20000000800 */
[----:B0-----:R-:W-:-:S01]  /*b6c0*/  FADD.FTZ R151, R147, R150 ;  /* 0x0000009693977221 */ /* 0x001fc20000010000 */
[----:B--2---:R-:W-:-:S03]  /*b6d0*/  FADD.FTZ R3, R165, R4 ;  /* 0x00000004a5037221 */ /* 0x004fc60000010000 */
[----:B------:R-:W-:-:S03]  /*b6e0*/  FADD.FTZ R151, R148, R151 ;  /* 0x0000009794977221 */ /* 0x000fc60000010000 */
[----:B------:R-:W0:Y:S01]  /*b6f0*/  MUFU.EX2 R187, R152 ;  /* 0x0000009800bb7308 */ /* 0x000e220000000800 */
[----:B------:R-:W-:-:S04]  /*b700*/  FADD.FTZ R151, R180, R151 ;  /* 0x00000097b4977221 */ /* 0x000fc80000010000 */
[----:B------:R-:W-:-:S03]  /*b710*/  FADD.FTZ R150, R177, R151 ;  /* 0x00000097b1967221 */ /* 0x000fc60000010000 */
[----:B------:R-:W2:Y:S01]  /*b720*/  MUFU.EX2 R167, R167 ;  /* 0x000000a700a77308 */ /* 0x000ea20000000800 */
[----:B-1----:R-:W-:-:S01]  /*b730*/  FADD.FTZ R150, R149, R150 ;  /* 0x0000009695967221 */ /* 0x002fc20000010000 */
[----:B---3--:R-:W-:-:S06]  /*b740*/  FADD.FTZ R4, R166, R3 ;  /* 0x00000003a6047221 */ /* 0x008fcc0000010000 */
[----:B------:R-:W1:Y:S01]  /*b750*/  MUFU.EX2 R153, R153 ;  /* 0x0000009900997308 */ /* 0x000e620000000800 */
[----:B0-----:R-:W-:-:S07]  /*b760*/  FADD.FTZ R150, R187, R150 ;  /* 0x00000096bb967221 */ /* 0x001fce0000010000 */
[----:B------:R-:W0:Y:S01]  /*b770*/  MUFU.EX2 R176, R176 ;  /* 0x000000b000b07308 */ /* 0x000e220000000800 */
[----:B--2---:R-:W-:-:S07]  /*b780*/  FADD.FTZ R3, R167, R4 ;  /* 0x00000004a7037221 */ /* 0x004fce0000010000 */
[----:B------:R-:W2:Y:S01]  /*b790*/  MUFU.EX2 R154, R154 ;  /* 0x0000009a009a7308 */ /* 0x000ea20000000800 */
[----:B-1----:R-:W-:-:S01]  /*b7a0*/  FADD.FTZ R150, R153, R150 ;  /* 0x0000009699967221 */ /* 0x002fc20000010000 */
[----:B0-----:R-:W-:-:S03]  /*b7b0*/  FADD.FTZ R4, R176, R3 ;  /* 0x00000003b0047221 */ /* 0x001fc60000010000 */
[----:B--2---:R-:W-:Y:S01]  /*b7c0*/  FADD.FTZ R3, R154, R150 ;  /* 0x000000969a037221 */ /* 0x004fe20000010000 */
[----:B------:R-:W-:Y:S06]  /*b7d0*/  @!P0 BRA `(.L_x_1144) ;  /* 0x0000000000048947 */ /* 0x000fec0003800000 */
[----:B------:R-:W-:Y:S01]  /*b7e0*/  BPT.TRAP 0x1 ;  /* 0x000000040000795c */ /* 0x000fe20000300000 */
.L_x_1144:
        /* <DEDUP_REMOVED lines=120> */
[----:B------:R-:W-:Y:S01]  /*bf70*/  VIADD R8, R8, 0xffffffff ;  /* 0xffffffff08087836 */ /* 0x000fe20000000000 */
        /* <DEDUP_REMOVED lines=16> */
[----:B------:R-:W-:Y:S01]  /*c080*/  F2FP.SATFINITE.E4M3.F32.PACK_AB_MERGE_C R187, R187, R149, R124 ;  /* 0x00000095bbbb723e */ /* 0x000fe2000480707c */
[----:B------:R-:W-:Y:S06]  /*c090*/  @P1 BRA `(.L_x_1145) ;  /* 0xffffffd400ec1947 */ /* 0x000fec000383ffff */
.L_x_1134:
[----:B------:R-:W-:-:S13]  /*c0a0*/  ISETP.GE.AND P1, PT, R8, UR38, PT ;  /* 0x0000002608007c0c */ /* 0x000fda000bf26270 */
[----:B------:R-:W-:Y:S05]  /*c0b0*/  @!P1 BRA `(.L_x_1146) ;  /* 0x0000003800689947 */ /* 0x000fea0003800000 */
[C---:B------:R-:W-:Y:S01]  /*c0c0*/  VIADD R11, R17.reuse, 0x8 ;  /* 0x00000008110b7836 */ /* 0x040fe20000000000 */
[----:B------:R-:W-:Y:S01]  /*c0d0*/  IADD3 R17, -R17, 0xb, RZ ;  /* 0x0000000b11117810 */ /* 0x000fe20007ffe1ff */
[----:B------:R-:W-:Y:S01]  /*c0e0*/  IMAD.MOV.U32 R9, RZ, RZ, R13 ;  /* 0x000000ffff097224 */ /* 0x000fe200078e000d */
[----:B------:R-:W-:Y:S01]  /*c0f0*/  UMOV UR50, UR30 ;  /* 0x0000001e00327c82 */ /* 0x000fe20008000000 */
[----:B------:R-:W-:Y:S01]  /*c100*/  IMAD.MOV.U32 R10, RZ, RZ, R22 ;  /* 0x000000ffff0a7224 */ /* 0x000fe200078e0016 */
[----:B------:R-:W-:Y:S01]  /*c110*/  UMOV UR49, UR31 ;  /* 0x0000001f00317c82 */ /* 0x000fe20008000000 */
[----:B------:R-:W-:Y:S01]  /*c120*/  ULDC UR34, c[0x0][0x9e4] ;  /* 0x0002790000227ab9 */ /* 0x000fe20000000800 */
[----:B------:R-:W-:Y:S01]  /*c130*/  ULDC UR45, c[0x0][0x288] ;  /* 0x0000a200002d7ab9 */ /* 0x000fe20000000800 */
[----:B------:R-:W-:Y:S01]  /*c140*/  ULDC UR48, c[0x0][0x2f0] ;  /* 0x0000bc0000307ab9 */ /* 0x000fe20000000800 */
[----:B------:R-:W-:Y:S01]  /*c150*/  ULDC UR33, c[0x0][0x988] ;  /* 0x0002620000217ab9 */ /* 0x000fe20000000800 */
[----:B------:R-:W-:-:S05]  /*c160*/  ULDC UR35, c[0x0][0x9e0] ;  /* 0x0002780000237ab9 */ /* 0x000fca0000000800 */
.L_x_1165:
[----:B------:R-:W-:Y:S01]  /*c170*/  UIADD3 UR31, UR49, 0x1, URZ ;  /* 0x00000001311f7890 */ /* 0x000fe2000fffe03f */
[----:B------:R-:W-:-:S03]  /*c180*/  ISETP.NE.AND P2, PT, RZ, UR37, PT ;  /* 0x00000025ff007c0c */ /* 0x000fc6000bf45270 */
[----:B------:R-:W-:-:S04]  /*c190*/  UISETP.NE.AND UP0, UPT, UR31, 0x2, UPT ;  /* 0x000000021f00788c */ /* 0x000fc8000bf05270 */
[----:B------:R-:W-:Y:S02]  /*c1a0*/  USEL UR30, URZ, 0x1, UP0 ;  /* 0x000000013f1e7887 */ /* 0x000fe40008000000 */
[----:B------:R-:W-:Y:S02]  /*c1b0*/  USEL UR31, UR31, URZ, UP0 ;  /* 0x0000003f1f1f7287 */ /* 0x000fe40008000000 */
[----:B------:R-:W-:Y:S02]  /*c1c0*/  ULOP3.LUT UR30, UR50, UR30, URZ, 0x3c, !UPT ;  /* 0x0000001e321e7292 */ /* 0x000fe4000f8e3c3f */
[----:B------:R-:W-:Y:S10]  /*c1d0*/  @P2 BRA `(.L_x_1147) ;  /* 0x00000000002c2947 */ /* 0x000ff40003800000 */
[----:B------:R-:W-:Y:S05]  /*c1e0*/  @!P0 BRA `(.L_x_1148) ;  /* 0x0000000000048947 */ /* 0x000fea0003800000 */
[----:B------:R-:W-:Y:S01]  /*c1f0*/  BPT.TRAP 0x1 ;  /* 0x000000040000795c */ /* 0x000fe20000300000 */
.L_x_1148:
[----:B------:R-:W-:Y:S01]  /*c200*/  ULEA UR6, UR31, UR36, 0x3 ;  /* 0x000000241f067291 */ /* 0x000fe2000f8e183f */
[----:B------:R-:W-:-:S05]  /*c210*/  IMAD.U32 R12, RZ, RZ, UR30 ;  /* 0x0000001eff0c7e24 */ /* 0x000fca000f8e00ff */
[----:B------:R-:W-:-:S04]  /*c220*/  SHF.L.U32 R12, R12, 0x1f, RZ ;  /* 0x0000001f0c0c7819 */ /* 0x000fc800000006ff */
[----:B------:R0:W1:Y:S01]  /*c230*/  SYNCS.PHASECHK.TRANS64.TRYWAIT P1, [UR6+0x2a830], R12 ;  /* 0x02a8300cff0075a7 */ /* 0x0000620008020146 */
[----:B------:R-:W-:Y:S05]  /*c240*/  @!P0 BRA `(.L_x_1149) ;  /* 0x0000000000048947 */ /* 0x000fea0003800000 */
[----:B------:R-:W-:Y:S01]  /*c250*/  BPT.TRAP 0x1 ;  /* 0x000000040000795c */ /* 0x000fe20000300000 */
.L_x_1149:
[----:B-1----:R-:W-:Y:S05]  /*c260*/  @P1 BRA `(.L_x_1147) ;  /* 0x0000000000081947 */ /* 0x002fea0003800000 */
[----:B------:R-:W1:Y:S02]  /*c270*/  SYNCS.PHASECHK.TRANS64.TRYWAIT P1, [UR6+0x2a830], R12 ;  /* 0x02a8300cff0075a7 */ /* 0x000e640008020146 */
[----:B-1----:R-:W-:Y:S05]  /*c280*/  @!P1 BRA `(.L_x_1150) ;  /* 0x000000bc00789947 */ /* 0x002fea0003800000 */
.L_x_1147:
[----:B------:R2:W-:Y:S01]  /*c290*/  BAR.SYNC.DEFER_BLOCKING R11, 0x100 ;  /* 0x0004000b0000751d */ /* 0x0005e20000010000 */
[----:B------:R-:W-:Y:S01]  /*c2a0*/  R2UR UR24, R6 ;  /* 0x00000000061872ca */ /* 0x000fe200000e0000 */
[----:B------:R-:W-:Y:S01]  /*c2b0*/  UIMAD UR26, UR31, 0x600, UR28 ;  /* 0x000006001f1a78a4 */ /* 0x000fe2000f8e021c */
[----:B------:R-:W-:-:S03]  /*c2c0*/  R2UR UR25, R7 ;  /* 0x00000000071972ca */ /* 0x000fc600000e0000 */
[----:B------:R-:W-:Y:S01]  /*c2d0*/  UMOV UR27, 0x80000020 ;  /* 0x80000020001b7882 */ /* 0x000fe20000000000 */
[----:B------:R-:W-:Y:S01]  /*c2e0*/  UIADD3 UR6, UR26, 0x2, URZ ;  /* 0x000000021a067890 */ /* 0x000fe2000fffe03f */
        /* <DEDUP_REMOVED lines=27> */
[----:B--2---:R-:W-:Y:S05]  /*c4a0*/  @P2 BRA `(.L_x_1151) ;  /* 0x00000000002c2947 */ /* 0x004fea0003800000 */
[----:B------:R-:W-:Y:S05]  /*c4b0*/  @!P0 BRA `(.L_x_1152) ;  /* 0x0000000000048947 */ /* 0x000fea0003800000 */
[----:B------:R-:W-:Y:S01]  /*c4c0*/  BPT.TRAP 0x1 ;  /* 0x000000040000795c */ /* 0x000fe20000300000 */
.L_x_1152:
[----:B------:R-:W-:Y:S01]  /*c4d0*/  ULEA UR6, UR49, UR36, 0x3 ;  /* 0x0000002431067291 */ /* 0x000fe2000f8e183f */
[----:B01----:R-:W-:-:S05]  /*c4e0*/  IMAD.U32 R12, RZ, RZ, UR50 ;  /* 0x00000032ff0c7e24 */ /* 0x003fca000f8e00ff */
[----:B------:R-:W-:-:S04]  /*c4f0*/  SHF.L.U32 R12, R12, 0x1f, RZ ;  /* 0x0000001f0c0c7819 */ /* 0x000fc800000006ff */
[----:B------:R0:W1:Y:S01]  /*c500*/  SYNCS.PHASECHK.TRANS64.TRYWAIT P1, [UR6+0x2a850], R12 ;  /* 0x02a8500cff0075a7 */ /* 0x0000620008020146 */
[----:B------:R-:W-:Y:S05]  /*c510*/  @!P0 BRA `(.L_x_1153) ;  /* 0x0000000000048947 */ /* 0x000fea0003800000 */
[----:B------:R-:W-:Y:S01]  /*c520*/  BPT.TRAP 0x1 ;  /* 0x000000040000795c */ /* 0x000fe20000300000 */
.L_x_1153:
[----:B-1----:R-:W-:Y:S05]  /*c530*/  @P1 BRA `(.L_x_1151) ;  /* 0x0000000000081947 */ /* 0x002fea0003800000 */
[----:B------:R-:W1:Y:S02]  /*c540*/  SYNCS.PHASECHK.TRANS64.TRYWAIT P1, [UR6+0x2a850], R12 ;  /* 0x02a8500cff0075a7 */ /* 0x000e640008020146 */
[----:B-1----:R-:W-:Y:S05]  /*c550*/  @!P1 BRA `(.L_x_1154) ;  /* 0x000000b800dc9947 */ /* 0x002fea0003800000 */
.L_x_1151:
[----:B------:R-:W-:Y:S01]  /*c560*/  UIADD3 UR6, UR36, 0x400, URZ ;  /* 0x0000040024067890 */ /* 0x000fe2000fffe03f */
[----:B------:R-:W-:Y:S01]  /*c570*/  WARPGROUP.ARRIVE ;  /* 0x00000000000079c5 */ /* 0x000fe20000000000 */
[----:B------:R-:W-:Y:S02]  /*c580*/  UMOV UR7, 0x40000040 ;  /* 0x4000004000077882 */ /* 0x000fe40000000000 */
        /* <DEDUP_REMOVED lines=25> */
.L_x_1155:
[----:B------:R-:W-:Y:S01]  /*c720*/  UISETP.NE.AND UP1, UPT, UR44, URZ, UPT ;  /* 0x0000003f2c00728c */ /* 0x000fe2000bf25270 */
[C---:B01----:R-:W-:Y:S01]  /*c730*/  FMUL.FTZ R12, R0.reuse, R122 ;  /* 0x0000007a000c7220 */ /* 0x043fe20000410000 */
[C---:B------:R-:W-:Y:S01]  /*c740*/  FMUL.FTZ R122, R0.reuse, R142 ;  /* 0x0000008e007a7220 */ /* 0x040fe20000410000 */
[C---:B------:R-:W-:Y:S01]  /*c750*/  FMUL.FTZ R185, R0.reuse, R125 ;  /* 0x0000007d00b97220 */ /* 0x040fe20000410000 */
[C---:B------:R-:W-:Y:S01]  /*c760*/  FMUL.FTZ R20, R0.reuse, R134 ;  /* 0x0000008600147220 */ /* 0x040fe20000410000 */
[C---:B------:R-:W-:Y:S01]  /*c770*/  FMUL.FTZ R125, R0.reuse, R147 ;  /* 0x00000093007d7220 */ /* 0x040fe20000410000 */
[----:B------:R-:W-:Y:S01]  /*c780*/  PLOP3.LUT P1, PT, PT, PT, UP1, 0x80, 0x0 ;  /* 0x000000000000781c */ /* 0x000fe20003f2f018 */
[C---:B------:R-:W-:Y:S01]  /*c790*/  FMUL.FTZ R134, R0.reuse, R166 ;  /* 0x000000a600867220 */ /* 0x040fe20000410000 */
[----:B------:R-:W-:Y:S01]  /*c7a0*/  PLOP3.LUT P2, PT, PT, PT, UP1, 0x80, 0x0 ;  /* 0x000000000000781c */ /* 0x000fe20003f4f018 */
[----:B------:R-:W-:Y:S02]  /*c7b0*/  IMAD.MOV.U32 R147, RZ, RZ, R5 ;  /* 0x000000ffff937224 */ /* 0x000fe400078e0005 */
[----:B------:R-:W-:Y:S01]  /*c7c0*/  FMUL.FTZ R184, R0, R124 ;  /* 0x0000007c00b87220 */ /* 0x000fe20000410000 */
[----:B------:R-:W-:Y:S01]  /*c7d0*/  @UP1 ULDC UR7, c[0x0][0x44c] ;  /* 0x0001130000071ab9 */ /* 0x000fe20000000800 */
[----:B------:R-:W-:-:S02]  /*c7e0*/  IMAD.SHL.U32 R166, R8, 0x80, RZ ;  /* 0x0000008008a67824 */ /* 0x000fc400078e00ff */
[C---:B------:R-:W-:Y:S01]  /*c7f0*/  FMUL.FTZ R124, R0.reuse, R146 ;  /* 0x00000092007c7220 */ /* 0x040fe20000410000 */
[C---:B------:R-:W-:Y:S01]  /*c800*/  FMUL.FTZ R13, R0.reuse, R123 ;  /* 0x0000007b000d7220 */ /* 0x040fe20000410000 */
[C---:B------:R-:W-:Y:S01]  /*c810*/  FMUL.FTZ R146, R0.reuse, R148 ;  /* 0x0000009400927220 */ /* 0x040fe20000410000 */
[C---:B------:R-:W-:Y:S01]  /*c820*/  FMUL.FTZ R123, R0.reuse, R143 ;  /* 0x0000008f007b7220 */ /* 0x040fe20000410000 */
[----:B------:R-:W-:Y:S01]  /*c830*/  FMUL.FTZ R148, R0, R149 ;  /* 0x0000009500947220 */ /* 0x000fe20000410000 */
[----:B------:R-:W-:Y:S01]  /*c840*/  IADD3 R143, -R166, 0x1, RZ ;  /* 0x00000001a68f7810 */ /* 0x000fe20007ffe1ff */
[----:B------:R-:W-:Y:S01]  /*c850*/  @P1 IMAD.HI.U32 R142, R5, UR7, RZ ;  /* 0x00000007058e1c27 */ /* 0x000fe2000f8e00ff */
[----:B------:R-:W-:-:S03]  /*c860*/  @UP1 ULDC UR7, c[0x0][0x450] ;  /* 0x0001140000071ab9 */ /* 0x000fc60000000800 */
[C---:B------:R-:W-:Y:S01]  /*c870*/  FMUL.FTZ R15, R0.reuse, R127 ;  /* 0x0000007f000f7220 */ /* 0x040fe20000410000 */
[C---:B------:R-:W-:Y:S01]  /*c880*/  FMUL.FTZ R186, R0.reuse, R128 ;  /* 0x0000008000ba7220 */ /* 0x040fe20000410000 */
[C---:B------:R-:W-:Y:S01]  /*c890*/  FMUL.FTZ R127, R0.reuse, R151 ;  /* 0x00000097007f7220 */ /* 0x040fe20000410000 */
[----:B------:R-:W-:Y:S01]  /*c8a0*/  @P2 SHF.R.U32.HI R147, RZ, UR7, R142 ;  /* 0x00000007ff932c19 */ /* 0x000fe2000801168e */
[----:B------:R-:W-:Y:S01]  /*c8b0*/  UISETP.NE.AND UP0, UPT, UR43, URZ, UPT ;  /* 0x0000003f2b00728c */ /* 0x000fe2000bf05270 */
[C---:B------:R-:W-:Y:S01]  /*c8c0*/  FMUL.FTZ R187, R0.reuse, R129 ;  /* 0x0000008100bb7220 */ /* 0x040fe20000410000 */
[C---:B------:R-:W-:Y:S01]  /*c8d0*/  FMUL.FTZ R18, R0.reuse, R130 ;  /* 0x0000008200127220 */ /* 0x040fe20000410000 */
        /* <DEDUP_REMOVED lines=52> */
[----:B------:R-:W1:Y:S01]  /*cc20*/  MUFU.TANH R22, R22 ;  /* 0x0000001600167308 */ /* 0x000e620000002400 */
[----:B------:R-:W-:Y:S01]  /*cc30*/  IMAD R145, R16, UR48, R145 ;  /* 0x0000003010917c24 */ /* 0x000fe2000f8e0291 */
[----:B------:R-:W-:-:S03]  /*cc40*/  UPRMT UR6, UR29, 0x654, UR6 ;  /* 0x000006541d067896 */ /* 0x000fc60008000006 */
[----:B------:R-:W-:-:S03]  /*cc50*/  VIADD R145, R145, -UR45 ;  /* 0x8000002d91917c36 */ /* 0x000fc60008000000 */
[----:B------:R-:W3:Y:S01]  /*cc60*/  MUFU.TANH R23, R23 ;  /* 0x0000001700177308 */ /* 0x000ee20000002400 */
[C---:B------:R-:W-:Y:S02]  /*cc70*/  VIADD R174, R145.reuse, UR35 ;  /* 0x0000002391ae7c36 */ /* 0x040fe40008000000 */
[----:B------:R-:W-:Y:S01]  /*cc80*/  VIADD R177, R145, UR32 ;  /* 0x0000002091b17c36 */ /* 0x000fe20008000000 */
[----:B------:R-:W-:Y:S01]  /*cc90*/  SYNCS.ARRIVE.TRANS64.RED.A1T0 RZ, [UR6], RZ ;  /* 0x000000ffffff79a7 */ /* 0x000fe20008100406 */
[--C-:B0-----:R-:W-:Y:S02]  /*cca0*/  IMAD.IADD R170, R174, 0x1, R149.reuse ;  /* 0x00000001aeaa7824 */ /* 0x101fe400078e0295 */
[----:B------:R-:W-:Y:S01]  /*ccb0*/  IMAD.IADD R172, R177, 0x1, R149 ;  /* 0x00000001b1ac7824 */ /* 0x000fe200078e0295 */
[----:B------:R-:W0:Y:S08]  /*ccc0*/  MUFU.TANH R12, R12 ;  /* 0x0000000c000c7308 */ /* 0x000e300000002400 */
        /* <DEDUP_REMOVED lines=61> */
[----:B-1-34-:R-:W-:Y:S05]  /*d0a0*/  @P1 BRA `(.L_x_1156) ;  /* 0x00000000005c1947 */ /* 0x01afea0003800000 */
[----:B------:R-:W-:Y:S01]  /*d0b0*/  IMAD R144, R16, UR48, R149 ;  /* 0x0000003010907c24 */ /* 0x000fe2000f8e0295 */
[----:B------:R-:W-:Y:S03]  /*d0c0*/  BSSY B0, `(.L_x_1157) ;  /* 0x0000011000007945 */ /* 0x000fe60003800000 */
[----:B------:R-:W-:-:S05]  /*d0d0*/  VIADD R149, R144, -UR45 ;  /* 0x8000002d90957c36 */ /* 0x000fca0008000000 */
        /* <DEDUP_REMOVED lines=10> */
.L_x_1158:
[----:B------:R-:W-:-:S05]  /*d180*/  IMAD.U32 R152, RZ, RZ, UR34 ;  /* 0x00000022ff987e24 */ /* 0x000fca000f8e00ff */
[----:B------:R-:W-:-:S13]  /*d190*/  ISETP.NE.AND P1, PT, R152, 0x1, PT ;  /* 0x000000019800780c */ /* 0x000fda0003f25270 */
[----:B------:R-:W1:Y:S02]  /*d1a0*/  @P1 LDC.64 R144, c[0x0][0x9e8] ;  /* 0x00027a00ff901b82 */ /* 0x000e640000000a00 */
[----:B-1----:R-:W-:-:S05]  /*d1b0*/  @P1 IMAD.HI.U32 R144, R149, R144, RZ ;  /* 0x0000009095901227 */ /* 0x002fca00078e00ff */
[----:B------:R-:W-:-:S07]  /*d1c0*/  @P1 SHF.R.U32.HI R149, RZ, R145, R144 ;  /* 0x00000091ff951219 */ /* 0x000fce0000011690 */
.L_x_1159:
[----:B------:R-:W-:Y:S05]  /*d1d0*/  BSYNC B0 ;  /* 0x0000000000007941 */ /* 0x000fea0003800000 */
.L_x_1157:
[----:B------:R-:W-:-:S04]  /*d1e0*/  IMAD R149, R149, R152, -R166 ;  /* 0x0000009895957224 */ /* 0x000fc800078e0aa6 */
[----:B------:R-:W-:-:S05]  /*d1f0*/  IMAD R149, R2, -0x2, R149 ;  /* 0xfffffffe02957824 */ /* 0x000fca00078e0295 */
[----:B------:R-:W-:Y:S02]  /*d200*/  VIADDMNMX R170, R149, R152, R170, PT ;  /* 0x0000009895aa7246 */ /* 0x000fe400038001aa */
[----:B------:R-:W-:-:S07]  /*d210*/  VIMNMX R172, R172, R149, !PT ;  /* 0x00000095acac7248 */ /* 0x000fce0007fe0100 */
.L_x_1156:
        /* <DEDUP_REMOVED lines=16> */
[----:B0-----:R-:W-:Y:S02]  /*d320*/  FSEL R169, R184, -INF , !P3 ;  /* 0xff800000b8a97808 */ /* 0x001fe40005800000 */
        /* <DEDUP_REMOVED lines=99> */
.L_x_1162:
[----:B------:R-:W-:-:S05]  /*d960*/  IMAD.U32 R168, RZ, RZ, UR34 ;  /* 0x00000022ffa87e24 */ /* 0x000fca000f8e00ff */
[----:B------:R-:W-:-:S13]  /*d970*/  ISETP.NE.AND P2, PT, R168, 0x1, PT ;  /* 0x00000001a800780c */ /* 0x000fda0003f45270 */
[----:B------:R-:W0:Y:S02]  /*d980*/  @P2 LDC.64 R22, c[0x0][0x9e8] ;  /* 0x00027a00ff162b82 */ /* 0x000e240000000a00 */
[----:B0-----:R-:W-:-:S05]  /*d990*/  @P2 IMAD.HI.U32 R22, R181, R22, RZ ;  /* 0x00000016b5162227 */ /* 0x001fca00078e00ff */
[----:B------:R-:W-:-:S07]  /*d9a0*/  @P2 SHF.R.U32.HI R181, RZ, R23, R22 ;  /* 0x00000017ffb52219 */ /* 0x000fce0000011616 */
.L_x_1163:
[----:B------:R-:W-:Y:S05]  /*d9b0*/  BSYNC B0 ;  /* 0x0000000000007941 */ /* 0x000fea0003800000 */
.L_x_1161:
[----:B------:R-:W-:-:S04]  /*d9c0*/  IMAD R181, R181, R168, -R166 ;  /* 0x000000a8b5b57224 */ /* 0x000fc800078e0aa6 */
[----:B------:R-:W-:-:S05]  /*d9d0*/  IMAD R181, R2, -0x2, R181 ;  /* 0xfffffffe02b57824 */ /* 0x000fca00078e02b5 */
[----:B------:R-:W-:Y:S02]  /*d9e0*/  VIADDMNMX R160, R181, R168, R160, PT ;  /* 0x000000a8b5a07246 */ /* 0x000fe400038001a0 */
[----:B------:R-:W-:-:S07]  /*d9f0*/  VIMNMX R177, R177, R181, !PT ;  /* 0x000000b5b1b17248 */ /* 0x000fce0007fe0100 */
.L_x_1160:
        /* <DEDUP_REMOVED lines=18> */
[----:B------:R-:W-:Y:S02]  /*db20*/  FMNMX.FTZ R22, R191, R22, !PT ;  /* 0x00000016bf167209 */ /* 0x000fe40007810000 */
[----:B------:R-:W-:-:S02]  /*db30*/  FSEL R120, R120, -INF , !P5 ;  /* 0xff80000078787808 */ /* 0x000fc40006800000 */
[----:B------:R-:W-:Y:S02]  /*db40*/  FMNMX.FTZ R22, R175, R22, !PT ;  /* 0x00000016af167209 */ /* 0x000fe40007810000 */
[----:B------:R-:W-:Y:S02]  /*db50*/  ISETP.GT.AND P5, PT, R177, RZ, P1 ;  /* 0x000000ffb100720c */ /* 0x000fe40000fa4270 */
[----:B------:R-:W-:Y:S02]  /*db60*/  FMNMX.FTZ R23, R193, R22, !PT ;  /* 0x00000016c1177209 */ /* 0x000fe40007810000 */
[----:B------:R-:W-:Y:S02]  /*db70*/  ISETP.LT.OR P4, PT, R160, 0xa, P4 ;  /* 0x0000000aa000780c */ /* 0x000fe40002781670 */
[----:B------:R-:W-:Y:S02]  /*db80*/  FMNMX.FTZ R22, R152, R23, !PT ;  /* 0x0000001798167209 */ /* 0x000fe40007810000 */
[----:B------:R-:W-:-:S02]  /*db90*/  ISETP.LT.OR P5, PT, R160, 0x1, P5 ;  /* 0x00000001a000780c */ /* 0x000fc40002fa1670 */
[----:B------:R-:W-:Y:S02]  /*dba0*/  FMNMX.FTZ R22, R149, R22, !PT ;  /* 0x0000001695167209 */ /* 0x000fe40007810000 */
[----:B------:R-:W-:Y:S02]  /*dbb0*/  ISETP.GT.AND P3, PT, R177, 0x8, P1 ;  /* 0x00000008b100780c */ /* 0x000fe40000f64270 */
[----:B------:R-:W-:Y:S02]  /*dbc0*/  FMNMX.FTZ R23, R147, R22, !PT ;  /* 0x0000001693177209 */ /* 0x000fe40007810000 */
[----:B------:R-:W-:Y:S02]  /*dbd0*/  FSEL R178, R12, -INF , !P5 ;  /* 0xff8000000cb27808 */ /* 0x000fe40006800000 */
[----:B------:R-:W-:Y:S02]  /*dbe0*/  FMNMX.FTZ R22, R144, R23, !PT ;  /* 0x0000001790167209 */ /* 0x000fe40007810000 */
[----:B------:R-:W-:-:S02]  /*dbf0*/  ISETP.LT.OR P3, PT, R160, 0x9, P3 ;  /* 0x00000009a000780c */ /* 0x000fc40001f61670 */
[----:B------:R-:W-:Y:S02]  /*dc00*/  FMNMX.FTZ R23, R145, R22, !PT ;  /* 0x0000001691177209 */ /* 0x000fe40007810000 */
[----:B------:R-:W-:Y:S02]  /*dc10*/  FMNMX.FTZ R172, R178, R9, !PT ;  /* 0x00000009b2ac7209 */ /* 0x000fe40007810000 */
[----:B------:R-:W-:Y:S02]  /*dc20*/  FMNMX.FTZ R23, R146, R23, !PT ;  /* 0x0000001792177209 */ /* 0x000fe40007810000 */
[----:B------:R-:W-:Y:S02]  /*dc30*/  FSEL R14, R14, -INF , !P3 ;  /* 0xff8000000e0e7808 */ /* 0x000fe40005800000 */
[----:B------:R-:W-:Y:S02]  /*dc40*/  FMNMX.FTZ R23, R148, R23, !PT ;  /* 0x0000001794177209 */ /* 0x000fe40007810000 */
[----:B------:R-:W-:-:S02]  /*dc50*/  ISETP.GT.AND P3, PT, R177, 0x18, P1 ;  /* 0x00000018b100780c */ /* 0x000fc40000f64270 */
[----:B------:R-:W-:Y:S02]  /*dc60*/  FMNMX.FTZ R22, R150, R23, !PT ;  /* 0x0000001796167209 */ /* 0x000fe40007810000 */
[----:B------:R-:W-:Y:S02]  /*dc70*/  ISETP.LT.OR P3, PT, R160, 0x19, P3 ;  /* 0x00000019a000780c */ /* 0x000fe40001f61670 */
        /* <DEDUP_REMOVED lines=11> */
[----:B------:R-:W-:Y:S02]  /*dd30*/  ISETP.GT.AND P5, PT, R177, 0x38, P1 ;  /* 0x00000038b100780c */ /* 0x000fe40000fa4270 */
[----:B------:R-:W-:Y:S02]  /*dd40*/  FMNMX.FTZ R22, R158, R23, !PT ;  /* 0x000000179e167209 */ /* 0x000fe40007810000 */
[C---:B------:R-:W-:Y:S02]  /*dd50*/  ISETP.LT.OR P3, PT, R160.reuse, 0x32, P3 ;  /* 0x00000032a000780c */ /* 0x040fe40001f61670 */
[----:B------:R-:W-:Y:S02]  /*dd60*/  FMNMX.FTZ R22, R159, R22, !PT ;  /* 0x000000169f167209 */ /* 0x000fe40007810000 */
[----:B------:R-:W-:-:S02]  /*dd70*/  ISETP.LT.OR P5, PT, R160, 0x39, P5 ;  /* 0x00000039a000780c */ /* 0x000fc40002fa1670 */
[----:B------:R-:W-:Y:S02]  /*dd80*/  FMNMX.FTZ R23, R161, R22, !PT ;  /* 0x00000016a1177209 */ /* 0x000fe40007810000 */
[----:B------:R-:W-:Y:S02]  /*dd90*/  FSEL R125, R125, -INF , !P3 ;  /* 0xff8000007d7d7808 */ /* 0x000fe40005800000 */
        /* <DEDUP_REMOVED lines=8> */
[----:B------:R-:W-:Y:S01]  /*de20*/  ISETP.LT.OR P5, PT, R160, 0x49, P5 ;  /* 0x00000049a000780c */ /* 0x000fe20002fa1670 */
[----:B------:R-:W0:Y:S01]  /*de30*/  SHFL.BFLY PT, R22, R23, 0x2, 0x1f ;  /* 0x0c401f0017167f89 */ /* 0x000e2200000e0000 */
[----:B------:R-:W-:-:S02]  /*de40*/  FSEL R129, R129, -INF , !P3 ;  /* 0xff80000081817808 */ /* 0x000fc40005800000 */
[----:B------:R-:W-:-:S04]  /*de50*/  ISETP.GT.AND P3, PT, R177, 0x51, P1 ;  /* 0x00000051b100780c */ /* 0x000fc80000f64270 */
[----:B------:R-:W-:-:S04]  /*de60*/  ISETP.LT.OR P3, PT, R160, 0x52, P3 ;  /* 0x00000052a000780c */ /* 0x000fc80001f61670 */
[----:B------:R-:W-:Y:S02]  /*de70*/  FSEL R133, R133, -INF , !P3 ;  /* 0xff80000085857808 */ /* 0x000fe40005800000 */
[----:B------:R-:W-:-:S04]  /*de80*/  ISETP.GT.AND P3, PT, R177, 0x61, P1 ;  /* 0x00000061b100780c */ /* 0x000fc80000f64270 */
[----:B------:R-:W-:-:S04]  /*de90*/  ISETP.LT.OR P3, PT, R160, 0x62, P3 ;  /* 0x00000062a000780c */ /* 0x000fc80001f61670 */
[----:B------:R-:W-:Y:S02]  /*dea0*/  FSEL R137, R137, -INF , !P3 ;  /* 0xff80000089897808 */ /* 0x000fe40005800000 */
[----:B------:R-:W-:Y:S02]  /*deb0*/  ISETP.GT.AND P3, PT, R177, 0x71, P1 ;  /* 0x00000071b100780c */ /* 0x000fe40000f64270 */
[----:B0-----:R-:W-:Y:S02]  /*dec0*/  FMNMX.FTZ R166, R23, R22, !PT ;  /* 0x0000001617a67209 */ /* 0x001fe40007810000 */
[----:B------:R-:W-:Y:S02]  /*ded0*/  FSEL R23, R13, -INF , !P2 ;  /* 0xff8000000d177808 */ /* 0x000fe40005000000 */
[----:B------:R-:W-:Y:S01]  /*dee0*/  ISETP.GT.AND P2, PT, R177, 0x11, P1 ;  /* 0x00000011b100780c */ /* 0x000fe20000f44270 */
[----:B------:R-:W0:Y:S01]  /*def0*/  SHFL.BFLY PT, R181, R166, 0x1, 0x1f ;  /* 0x0c201f00a6b57f89 */ /* 0x000e2200000e0000 */
[----:B------:R-:W-:-:S02]  /*df00*/  ISETP.LT.OR P3, PT, R160, 0x72, P3 ;  /* 0x00000072a000780c */ /* 0x000fc40001f61670 */
        /* <DEDUP_REMOVED lines=13> */
[----:B------:R-:W-:-:S03]  /*dfe0*/  ISETP.LT.OR P2, PT, R160, 0x41, P2 ;  /* 0x00000041a000780c */ /* 0x000fc60001741670 */
[--C-:B------:R-:W-:Y:S01]  /*dff0*/  FFMA.FTZ R13, R167, UR6, -R166.reuse ;  /* 0x00000006a70d7c23 */ /* 0x100fe200080108a6 */
[----:B------:R-:W-:Y:S01]  /*e000*/  FSEL R167, R15, -INF , !P4 ;  /* 0xff8000000fa77808 */ /* 0x000fe20006000000 */
[--C-:B------:R-:W-:Y:S01]  /*e010*/  FFMA.FTZ R174, R171, UR6, -R166.reuse ;  /* 0x00000006abae7c23 */ /* 0x100fe200080108a6 */
[----:B------:R-:W-:Y:S01]  /*e020*/  ISETP.GT.AND P4, PT, R177, 0x19, P1 ;  /* 0x00000019b100780c */ /* 0x000fe20000f84270 */
[----:B------:R0:W-:Y:S01]  /*e030*/  MUFU.EX2 R15, R13 ;  /* 0x0000000d000f7308 */ /* 0x0001e20000000800 */
[----:B------:R-:W-:Y:S01]  /*e040*/  FSEL R128, R128, -INF , !P2 ;  /* 0xff80000080807808 */ /* 0x000fe20005000000 */
[--C-:B------:R-:W-:Y:S01]  /*e050*/  FFMA.FTZ R168, R179, UR6, -R166.reuse ;  /* 0x00000006b3a87c23 */ /* 0x100fe200080108a6 */
[----:B------:R-:W-:Y:S01]  /*e060*/  ISETP.LT.OR P4, PT, R160, 0x1a, P4 ;  /* 0x0000001aa000780c */ /* 0x000fe20002781670 */
[--C-:B------:R-:W-:Y:S01]  /*e070*/  FFMA.FTZ R179, R175, UR6, -R166.reuse ;  /* 0x00000006afb37c23 */ /* 0x100fe200080108a6 */
[----:B------:R-:W-:Y:S01]  /*e080*/  ISETP.GT.AND P2, PT, R177, 0x50, P1 ;  /* 0x00000050b100780c */ /* 0x000fe20000f44270 */
[--C-:B------:R-:W-:Y:S01]  /*e090*/  FFMA.FTZ R181, R147, UR6, -R166.reuse ;  /* 0x0000000693b57c23 */ /* 0x100fe200080108a6 */
[----:B------:R-:W-:Y:S01]  /*e0a0*/  FSEL R175, R130, -INF , !P5 ;  /* 0xff80000082af7808 */ /* 0x000fe20006800000 */
[----:B------:R-:W-:Y:S01]  /*e0b0*/  MUFU.EX2 R12, R174 ;  /* 0x000000ae000c7308 */ /* 0x000fe20000000800 */
[----:B0-----:R-:W-:-:S01]  /*e0c0*/  FFMA.FTZ R13, R169, UR6, -R166 ;  /* 0x00000006a90d7c23 */ /* 0x001fc200080108a6 */
[----:B------:R-:W-:Y:S01]  /*e0d0*/  FSEL R169, R21, -INF , !P4 ;  /* 0xff80000015a97808 */ /* 0x000fe20006000000 */
[----:B------:R-:W-:-:S01]  /*e0e0*/  FFMA.FTZ R182, R144, UR6, -R166 ;  /* 0x0000000690b67c23 */ /* 0x000fc200080108a6 */
[----:B------:R-:W-:Y:S01]  /*e0f0*/  ISETP.GT.AND P4, PT, R177, 0x29, P1 ;  /* 0x00000029b100780c */ /* 0x000fe20000f84270 */
[----:B------:R-:W-:-:S01]  /*e100*/  FFMA.FTZ R170, R185, UR6, -R166 ;  /* 0x00000006b9aa7c23 */ /* 0x000fc200080108a6 */
[----:B------:R-:W-:Y:S01]  /*e110*/  ISETP.LT.OR P2, PT, R160, 0x51, P2 ;  /* 0x00000051a000780c */ /* 0x000fe20001741670 */
[----:B------:R-:W-:-:S01]  /*e120*/  FFMA.FTZ R187, R187, UR6, -R166 ;  /* 0x00000006bbbb7c23 */ /* 0x000fc200080108a6 */
[----:B------:R0:W-:Y:S01]  /*e130*/  MUFU.EX2 R21, R13 ;  /* 0x0000000d00157308 */ /* 0x0001e20000000800 */
[C---:B------:R-:W-:Y:S01]  /*e140*/  ISETP.LT.OR P4, PT, R160.reuse, 0x2a, P4 ;  /* 0x0000002aa000780c */ /* 0x040fe20002781670 */
[--C-:B------:R-:W-:Y:S01]  /*e150*/  FFMA.FTZ R189, R189, UR6, -R166.reuse ;  /* 0x00000006bdbd7c23 */ /* 0x100fe200080108a6 */
[----:B------:R-:W-:Y:S01]  /*e160*/  ISETP.GT.AND P5, PT, R177, 0x58, P1 ;  /* 0x00000058b100780c */ /* 0x000fe20000fa4270 */
[--C-:B------:R-:W-:Y:S01]  /*e170*/  FFMA.FTZ R173, R173, UR6, -R166.reuse ;  /* 0x00000006adad7c23 */ /* 0x100fe200080108a6 */
[----:B------:R-:W-:Y:S01]  /*e180*/  FSEL R171, R123, -INF , !P4 ;  /* 0xff8000007bab7808 */ /* 0x000fe20006000000 */
[--C-:B------:R-:W-:Y:S01]  /*e190*/  FFMA.FTZ R191, R191, UR6, -R166.reuse ;  /* 0x00000006bfbf7c23 */ /* 0x100fe200080108a6 */
[----:B------:R-:W-:Y:S01]  /*e1a0*/  ISETP.GT.AND P4, PT, R177, 0x39, P1 ;  /* 0x00000039b100780c */ /* 0x000fe20000f84270 */
[--C-:B------:R-:W-:Y:S01]  /*e1b0*/  FFMA.FTZ R193, R193, UR6, -R166.reuse ;  /* 0x00000006c1c17c23 */ /* 0x100fe200080108a6 */
[----:B0-----:R-:W-:Y:S01]  /*e1c0*/  FMNMX.FTZ R13, R23, R172, !PT ;  /* 0x000000ac170d7209 */ /* 0x001fe20007810000 */
[--C-:B------:R-:W-:Y:S01]  /*e1d0*/  FFMA.FTZ R149, R149, UR6, -R166.reuse ;  /* 0x0000000695957c23 */ /* 0x100fe200080108a6 */
[----:B------:R-:W-:Y:S01]  /*e1e0*/  ISETP.LT.OR P4, PT, R160, 0x3a, P4 ;  /* 0x0000003aa000780c */ /* 0x000fe20002781670 */
[--C-:B------:R-:W-:Y:S01]  /*e1f0*/  FFMA.FTZ R154, R154, UR6, -R166.reuse ;  /* 0x000000069a9a7c23 */ /* 0x100fe200080108a6 */
[----:B------:R-:W-:Y:S01]  /*e200*/  FMNMX.FTZ R172, R14, R13, !PT ;  /* 0x0000000d0eac7209 */ /* 0x000fe20007810000 */
[--C-:B------:R-:W-:Y:S01]  /*e210*/  FFMA.FTZ R156, R156, UR6, -R166.reuse ;  /* 0x000000069c9c7c23 */ /* 0x100fe200080108a6 */
[----:B------:R-:W-:Y:S01]  /*e220*/  FSEL R132, R132, -INF , !P2 ;  /* 0xff80000084847808 */ /* 0x000fe20005000000 */
[----:B------:R-:W-:Y:S01]  /*e230*/  FFMA.FTZ R158, R158, UR6, -R166 ;  /* 0x000000069e9e7c23 */ /* 0x000fe200080108a6 */
[----:B------:R-:W-:Y:S01]  /*e240*/  FMNMX.FTZ R13, R167, R172, !PT ;  /* 0x000000aca70d7209 */ /* 0x000fe20007810000 */
[----:B------:R-:W-:Y:S01]  /*e250*/  MUFU.EX2 R168, R168 ;  /* 0x000000a800a87308 */ /* 0x000fe20000000800 */
[----:B------:R-:W-:-:S02]  /*e260*/  ISETP.LT.OR P5, PT, R160, 0x59, P5 ;  /* 0x00000059a000780c */ /* 0x000fc40002fa1670 */
[----:B------:R-:W-:Y:S02]  /*e270*/  FMNMX.FTZ R174, R18, R13, !PT ;  /* 0x0000000d12ae7209 */ /* 0x000fe40007810000 */
[----:B------:R-:W-:Y:S02]  /*e280*/  ISETP.GT.AND P2, PT, R177, 0x60, P1 ;  /* 0x00000060b100780c */ /* 0x000fe40000f44270 */
[----:B------:R-:W-:Y:S01]  /*e290*/  FMNMX.FTZ R13, R19, R174, !PT ;  /* 0x000000ae130d7209 */ /* 0x000fe20007810000 */
[----:B------:R-:W-:Y:S01]  /*e2a0*/  MUFU.EX2 R170, R170 ;  /* 0x000000aa00aa7308 */ /* 0x000fe20000000800 */
[----:B------:R-:W-:Y:S02]  /*e2b0*/  FSEL R147, R134, -INF , !P5 ;  /* 0xff80000086937808 */ /* 0x000fe40006800000 */
[----:B------:R-:W-:Y:S02]  /*e2c0*/  FMNMX.FTZ R174, R20, R13, !PT ;  /* 0x0000000d14ae7209 */ /* 0x000fe40007810000 */
[----:B------:R-:W-:-:S02]  /*e2d0*/  ISETP.GT.AND P5, PT, R177, 0x68, P1 ;  /* 0x00000068b100780c */ /* 0x000fc40000fa4270 */
[----:B------:R-:W-:Y:S01]  /*e2e0*/  FMNMX.FTZ R13, R169, R174, !PT ;  /* 0x000000aea90d7209 */ /* 0x000fe20007810000 */
[----:B------:R-:W-:Y:S01]  /*e2f0*/  MUFU.EX2 R123, R187 ;  /* 0x000000bb007b7308 */ /* 0x000fe20000000800 */
[----:B------:R-:W-:Y:S02]  /*e300*/  FSEL R174, R127, -INF , !P4 ;  /* 0xff8000007fae7808 */ /* 0x000fe40006000000 */
[----:B------:R-:W-:Y:S02]  /*e310*/  FMNMX.FTZ R176, R120, R13, !PT ;  /* 0x0000000d78b07209 */ /* 0x000fe40007810000 */
[----:B------:R-:W-:Y:S02]  /*e320*/  ISETP.GT.AND P4, PT, R177, 0x49, P1 ;  /* 0x00000049b100780c */ /* 0x000fe40000f84270 */
[----:B------:R-:W-:Y:S01]  /*e330*/  FMNMX.FTZ R13, R121, R176, !PT ;  /* 0x000000b0790d7209 */ /* 0x000fe20007810000 */
[----:B------:R-:W-:Y:S01]  /*e340*/  MUFU.EX2 R172, R189 ;  /* 0x000000bd00ac7308 */ /* 0x000fe20000000800 */
[----:B------:R-:W-:-:S02]  /*e350*/  ISETP.LT.OR P4, PT, R160, 0x4a, P4 ;  /* 0x0000004aa000780c */ /* 0x000fc40002781670 */
[----:B------:R-:W-:Y:S02]  /*e360*/  FMNMX.FTZ R180, R122, R13, !PT ;  /* 0x0000000d7ab47209 */ /* 0x000fe40007810000 */
[C---:B------:R-:W-:Y:S02]  /*e370*/  ISETP.LT.OR P2, PT, R160.reuse, 0x61, P2 ;  /* 0x00000061a000780c */ /* 0x040fe40001741670 */
[----:B------:R-:W-:Y:S01]  /*e380*/  FMNMX.FTZ R13, R171, R180, !PT ;  /* 0x000000b4ab0d7209 */ /* 0x000fe20007810000 */
[----:B------:R0:W-:Y:S01]  /*e390*/  MUFU.EX2 R176, R179 ;  /* 0x000000b300b07308 */ /* 0x0001e20000000800 */
[----:B------:R-:W-:Y:S02]  /*e3a0*/  ISETP.LT.OR P5, PT, R160, 0x69, P5 ;  /* 0x00000069a000780c */ /* 0x000fe40002fa1670 */
[----:B------:R-:W-:-:S04]  /*e3b0*/  FMNMX.FTZ R180, R124, R13, !PT ;  /* 0x0000000d7cb47209 */ /* 0x000fc80007810000 */
[----:B------:R-:W-:Y:S01]  /*e3c0*/  FMNMX.FTZ R13, R125, R180, !PT ;  /* 0x000000b47d0d7209 */ /* 0x000fe20007810000 */
[----:B------:R-:W-:Y:S01]  /*e3d0*/  MUFU.EX2 R173, R173 ;  /* 0x000000ad00ad7308 */ /* 0x000fe20000000800 */
[----:B0-----:R-:W-:-:S01]  /*e3e0*/  FFMA.FTZ R179, R152, UR6, -R166 ;  /* 0x0000000698b37c23 */ /* 0x001fc200080108a6 */
[----:B------:R-:W-:Y:S02]  /*e3f0*/  FSEL R152, R131, -INF , !P4 ;  /* 0xff80000083987808 */ /* 0x000fe40006000000 */
[----:B------:R-:W-:Y:S02]  /*e400*/  FMNMX.FTZ R13, R126, R13, !PT ;  /* 0x0000000d7e0d7209 */ /* 0x000fe40007810000 */
[----:B------:R-:W-:Y:S02]  /*e410*/  ISETP.GT.AND P4, PT, R177, 0x59, P1 ;  /* 0x00000059b100780c */ /* 0x000fe40000f84270 */
[----:B------:R-:W-:Y:S01]  /*e420*/  FMNMX.FTZ R13, R174, R13, !PT ;  /* 0x0000000dae0d7209 */ /* 0x000fe20007810000 */
[----:B------:R0:W-:Y:S01]  /*e430*/  MUFU.EX2 R131, R179 ;  /* 0x000000b300837308 */ /* 0x0001e20000000800 */
[----:B------:R-:W-:-:S02]  /*e440*/  ISETP.LT.OR P4, PT, R160, 0x5a, P4 ;  /* 0x0000005aa000780c */ /* 0x000fc40002781670 */
[----:B------:R-:W-:Y:S02]  /*e450*/  FMNMX.FTZ R180, R128, R13, !PT ;  /* 0x0000000d80b47209 */ /* 0x000fe40007810000 */
[----:B------:R-:W-:Y:S02]  /*e460*/  FSEL R144, R135, -INF , !P4 ;  /* 0xff80000087907808 */ /* 0x000fe40006000000 */
[----:B------:R-:W-:Y:S01]  /*e470*/  FMNMX.FTZ R180, R129, R180, !PT ;  /* 0x000000b481b47209 */ /* 0x000fe20007810000 */
[----:B------:R-:W-:Y:S01]  /*e480*/  MUFU.EX2 R127, R191 ;  /* 0x000000bf007f7308 */ /* 0x000fe20000000800 */
[----:B0-----:R-:W-:Y:S01]  /*e490*/  FSEL R179, R136, -INF , !P2 ;  /* 0xff80000088b37808 */ /* 0x001fe20005000000 */
[----:B------:R-:W-:Y:S01]  /*e4a0*/  FFMA.FTZ R136, R145, UR6, -R166 ;  /* 0x0000000691887c23 */ /* 0x000fe200080108a6 */
        /* <DEDUP_REMOVED lines=9> */
[----:B------:R-:W-:-:S02]  /*e540*/  ISETP.GT.AND P5, PT, R177, 0x78, P1 ;  /* 0x00000078b100780c */ /* 0x000fc40000fa4270 */
[----:B------:R-:W-:Y:S01]  /*e550*/  FMNMX.FTZ R13, R147, R180, !PT ;  /* 0x000000b4930d7209 */ /* 0x000fe20007810000 */
[----:B------:R-:W-:-:S01]  /*e560*/  FFMA.FTZ R180, R146, UR6, -R166 ;  /* 0x0000000692b47c23 */ /* 0x000fc200080108a6 */
[----:B------:R-:W-:Y:S01]  /*e570*/  ISETP.GT.AND P1, PT, R177, 0x79, P1 ;  /* 0x00000079b100780c */ /* 0x000fe20000f24270 */
[----:B------:R-:W-:-:S01]  /*e580*/  FFMA.FTZ R177, R148, UR6, -R166 ;  /* 0x0000000694b17c23 */ /* 0x000fc200080108a6 */
[----:B------:R-:W-:Y:S01]  /*e590*/  FMNMX.FTZ R146, R144, R13, !PT ;  /* 0x0000000d90927209 */ /* 0x000fe20007810000 */
[----:B------:R0:W-:Y:S01]  /*e5a0*/  MUFU.EX2 R138, R180 ;  /* 0x000000b4008a7308 */ /* 0x0001e20000000800 */
[C---:B------:R-:W-:Y:S02]  /*e5b0*/  ISETP.LT.OR P4, PT, R160.reuse, 0x6a, P4 ;  /* 0x0000006aa000780c */ /* 0x040fe40002781670 */
[----:B------:R-:W-:Y:S02]  /*e5c0*/  FMNMX.FTZ R146, R179, R146, !PT ;  /* 0x00000092b3927209 */ /* 0x000fe40007810000 */
[----:B------:R-:W-:-:S02]  /*e5d0*/  ISETP.LT.OR P2, PT, R160, 0x71, P2 ;  /* 0x00000071a000780c */ /* 0x000fc40001741670 */
[----:B------:R-:W-:Y:S01]  /*e5e0*/  FMNMX.FTZ R148, R137, R146, !PT ;  /* 0x0000009289947209 */ /* 0x000fe20007810000 */
[----:B------:R-:W-:Y:S01]  /*e5f0*/  MUFU.EX2 R134, R181 ;  /* 0x000000b500867308 */ /* 0x000fe20000000800 */
[----:B------:R-:W-:Y:S01]  /*e600*/  FSEL R146, R139, -INF , !P4 ;  /* 0xff8000008b927808 */ /* 0x000fe20006000000 */
[--C-:B0-----:R-:W-:Y:S01]  /*e610*/  FFMA.FTZ R180, R150, UR6, -R166.reuse ;  /* 0x0000000696b47c23 */ /* 0x101fe200080108a6 */
[----:B------:R-:W-:Y:S01]  /*e620*/  FMNMX.FTZ R13, R145, R148, !PT ;  /* 0x00000094910d7209 */ /* 0x000fe20007810000 */
        /* <DEDUP_REMOVED lines=10> */
[----:B------:R0:W-:Y:S01]  /*e6d0*/  MUFU.EX2 R141, R180 ;  /* 0x000000b4008d7308 */ /* 0x0001e20000000800 */
[----:B------:R-:W-:Y:S01]  /*e6e0*/  ISETP.LT.OR P1, PT, R160, 0x7a, P1 ;  /* 0x0000007aa000780c */ /* 0x000fe20000f21670 */
[--C-:B------:R-:W-:Y:S01]  /*e6f0*/  FFMA.FTZ R159, R162, UR6, -R166.reuse ;  /* 0x00000006a29f7c23 */ /* 0x100fe200080108a6 */
[----:B------:R-:W-:Y:S01]  /*e700*/  FSEL R142, R142, -INF , !P5 ;  /* 0xff8000008e8e7808 */ /* 0x000fe20006800000 */
[----:B------:R-:W-:Y:S01]  /*e710*/  FFMA.FTZ R162, R163, UR6, -R166 ;  /* 0x00000006a3a27c23 */ /* 0x000fe200080108a6 */
[----:B------:R-:W-:-:S02]  /*e720*/  FMNMX.FTZ R13, R148, R13, !PT ;  /* 0x0000000d940d7209 */ /* 0x000fc40007810000 */
[----:B------:R-:W-:Y:S01]  /*e730*/  FSEL R143, R143, -INF , !P1 ;  /* 0xff8000008f8f7808 */ /* 0x000fe20004800000 */
[----:B------:R-:W-:Y:S01]  /*e740*/  MUFU.EX2 R139, R177 ;  /* 0x000000b1008b7308 */ /* 0x000fe20000000800 */
[----:B------:R-:W-:Y:S02]  /*e750*/  FMNMX.FTZ R160, R142, R13, !PT ;  /* 0x0000000d8ea07209 */ /* 0x000fe40007810000 */
[----:B------:R-:W-:Y:S02]  /*e760*/  FSEL R163, R22, RZ, P6 ;  /* 0x000000ff16a37208 */ /* 0x000fe40003000000 */
[----:B------:R-:W-:-:S03]  /*e770*/  FMNMX.FTZ R160, R143, R160, !PT ;  /* 0x000000a08fa07209 */ /* 0x000fc60007810000 */
[----:B------:R-:W-:Y:S01]  /*e780*/  FADD.FTZ R163, -R163, R10 ;  /* 0x0000000aa3a37221 */ /* 0x000fe20000010100 */
[----:B------:R-:W-:Y:S01]  /*e790*/  MUFU.EX2 R135, R182 ;  /* 0x000000b600877308 */ /* 0x000fe20000000800 */
[----:B------:R-:W1:Y:S07]  /*e7a0*/  SHFL.BFLY PT, R13, R160, 0x2, 0x1f ;  /* 0x0c401f00a00d7f89 */ /* 0x000e6e00000e0000 */
[----:B------:R-:W-:Y:S08]  /*e7b0*/  MUFU.EX2 R136, R136 ;  /* 0x0000008800887308 */ /* 0x000ff00000000800 */
[----:B------:R-:W-:Y:S08]  /*e7c0*/  MUFU.EX2 R150, R150 ;  /* 0x0000009600967308 */ /* 0x000ff00000000800 */
[----:B------:R-:W-:Y:S01]  /*e7d0*/  MUFU.EX2 R151, R151 ;  /* 0x0000009700977308 */ /* 0x000fe20000000800 */
[----:B-1----:R-:W-:Y:S01]  /*e7e0*/  FMNMX.FTZ R13, R160, R13, !PT ;  /* 0x0000000da00d7209 */ /* 0x002fe20007810000 */
[--C-:B------:R-:W-:Y:S01]  /*e7f0*/  FFMA.FTZ R160, R161, UR6, -R166.reuse ;  /* 0x00000006a1a07c23 */ /* 0x100fe200080108a6 */
[----:B------:R-:W-:-:S01]  /*e800*/  FFMA.FTZ R161, R165, UR6, -R166 ;  /* 0x00000006a5a17c23 */ /* 0x000fc200080108a6 */
[----:B------:R-:W-:Y:S01]  /*e810*/  FFMA.FTZ R165, R164, UR6, -R166 ;  /* 0x00000006a4a57c23 */ /* 0x000fe200080108a6 */
[----:B------:R-:W-:Y:S01]  /*e820*/  IMAD.U32 R166, RZ, RZ, UR6 ;  /* 0x00000006ffa67e24 */ /* 0x000fe2000f8e00ff */
[----:B0-----:R-:W0:Y:S01]  /*e830*/  SHFL.BFLY PT, R180, R13, 0x1, 0x1f ;  /* 0x0c201f000db47f89 */ /* 0x001e2200000e0000 */
[----:B------:R-:W-:Y:S01]  /*e840*/  FMUL.FTZ R164, R163, UR6 ;  /* 0x00000006a3a47c20 */ /* 0x000fe20008410000 */
[----:B------:R1:W-:Y:S08]  /*e850*/  MUFU.EX2 R10, R165 ;  /* 0x000000a5000a7308 */ /* 0x0003f00000000800 */
[----:B------:R-:W3:Y:S08]  /*e860*/  MUFU.EX2 R164, R164 ;  /* 0x000000a400a47308 */ /* 0x000ef00000000800 */
[----:B------:R-:W-:Y:S01]  /*e870*/  MUFU.EX2 R154, R154 ;  /* 0x0000009a009a7308 */ /* 0x000fe20000000800 */
[----:B0-----:R-:W-:-:S07]  /*e880*/  FMNMX.FTZ R13, R13, R180, !PT ;  /* 0x000000b40d0d7209 */ /* 0x001fce0007810000 */
[----:B------:R-:W-:Y:S01]  /*e890*/  MUFU.EX2 R153, R153 ;  /* 0x0000009900997308 */ /* 0x000fe20000000800 */
[C---:B------:R-:W-:Y:S01]  /*e8a0*/  FSETP.NEU.FTZ.AND P1, PT, R13.reuse, -INF , PT ;  /* 0xff8000000d00780b */ /* 0x040fe20003f3d000 */
[----:B------:R-:W-:-:S05]  /*e8b0*/  FFMA.FTZ R166, R13, R166, -8 ;  /* 0xc10000000da67423 */ /* 0x000fca00000100a6 */
[----:B------:R-:W-:Y:S01]  /*e8c0*/  FSEL R163, R166, RZ, P1 ;  /* 0x000000ffa6a37208 */ /* 0x000fe20000800000 */
[----:B------:R-:W-:Y:S04]  /*e8d0*/  MUFU.EX2 R156, R156 ;  /* 0x0000009c009c7308 */ /* 0x000fe80000000800 */
[----:B------:R-:W-:-:S01]  /*e8e0*/  FFMA.FTZ R166, R178, UR6, -R163 ;  /* 0x00000006b2a67c23 */ /* 0x000fc200080108a3 */
[----:B------:R-:W-:Y:S01]  /*e8f0*/  FSEL R178, R13, RZ, P1 ;  /* 0x000000ff0db27208 */ /* 0x000fe20000800000 */
[----:B-1----:R-:W-:-:S01]  /*e900*/  FFMA.FTZ R165, R167, UR6, -R163 ;  /* 0x00000006a7a57c23 */ /* 0x002fc200080108a3 */
[--C-:B------:R-:W-:Y:S01]  /*e910*/  FFMA.FTZ R167, R169, UR6, -R163.reuse ;  /* 0x00000006a9a77c23 */ /* 0x100fe200080108a3 */
[----:B------:R-:W-:-:S01]  /*e920*/  FFMA.FTZ R169, R171, UR6, -R163 ;  /* 0x00000006aba97c23 */ /* 0x000fc200080108a3 */
[----:B------:R-:W-:Y:S01]  /*e930*/  FFMA.FTZ R23, R23, UR6, -R163 ;  /* 0x0000000617177c23 */ /* 0x000fe200080108a3 */
[----:B------:R-:W-:-:S01]  /*e940*/  FADD.FTZ R178, -R178, R9 ;  /* 0x00000009b2b27221 */ /* 0x000fc20000010100 */
[----:B------:R-:W-:Y:S01]  /*e950*/  MUFU.EX2 R166, R166 ;  /* 0x000000a600a67308 */ /* 0x000fe20000000800 */
[----:B------:R-:W-:-:S01]  /*e960*/  FFMA.FTZ R14, R14, UR6, -R163 ;  /* 0x000000060e0e7c23 */ /* 0x000fc200080108a3 */
[--C-:B------:R-:W-:Y:S01]  /*e970*/  FFMA.FTZ R18, R18, UR6, -R163.reuse ;  /* 0x0000000612127c23 */ /* 0x100fe200080108a3 */
[----:B------:R-:W-:Y:S01]  /*e980*/  FMUL.FTZ R171, R178, UR6 ;  /* 0x00000006b2ab7c20 */ /* 0x000fe20008410000 */
[--C-:B------:R-:W-:Y:S01]  /*e990*/  FFMA.FTZ R177, R126, UR6, -R163.reuse ;  /* 0x000000067eb17c23 */ /* 0x100fe200080108a3 */
[----:B------:R-:W-:-:S01]  /*e9a0*/  FFMA.FTZ R19, R19, UR6, -R163 ;  /* 0x0000000613137c23 */ /* 0x000fc200080108a3 */
[--C-:B------:R-:W-:Y:S01]  /*e9b0*/  FFMA.FTZ R126, R174, UR6, -R163.reuse ;  /* 0x00000006ae7e7c23 */ /* 0x100fe200080108a3 */
[----:B------:R-:W-:-:S01]  /*e9c0*/  FFMA.FTZ R174, R175, UR6, -R163 ;  /* 0x00000006afae7c23 */ /* 0x000fc200080108a3 */
[----:B------:R-:W-:Y:S01]  /*e9d0*/  MUFU.EX2 R23, R23 ;  /* 0x0000001700177308 */ /* 0x000fe20000000800 */
[----:B---3--:R-:W-:-:S01]  /*e9e0*/  FFMA.FTZ R175, R164, R4, R15 ;  /* 0x00000004a4af7223 */ /* 0x008fc2000001000f */
        /* <DEDUP_REMOVED lines=23> */
[----:B0-----:R-:W-:-:S01]  /*eb60*/  FFMA.FTZ R4, R171, R3, R166 ;  /* 0x00000003ab047223 */ /* 0x001fc200000100a6 */
[----:B------:R-:W-:-:S03]  /*eb70*/  FFMA.FTZ R143, R143, UR6, -R163 ;  /* 0x000000068f8f7c23 */ /* 0x000fc600080108a3 */
[----:B------:R-:W-:-:S03]  /*eb80*/  FADD.FTZ R3, R23, R4 ;  /* 0x0000000417037221 */ /* 0x000fc60000010000 */
[----:B------:R-:W0:Y:S01]  /*eb90*/  MUFU.EX2 R18, R18 ;  /* 0x0000001200127308 */ /* 0x000e220000000800 */
[----:B-1----:R-:W-:-:S07]  /*eba0*/  FADD.FTZ R4, R14, R3 ;  /* 0x000000030e047221 */ /* 0x002fce0000010000 */
[----:B------:R-:W1:Y:S01]  /*ebb0*/  MUFU.EX2 R19, R19 ;  /* 0x0000001300137308 */ /* 0x000e620000000800 */
[----:B---3--:R-:W-:-:S07]  /*ebc0*/  FADD.FTZ R3, R165, R4 ;  /* 0x00000004a5037221 */ /* 0x008fce0000010000 */
[----:B------:R3:W-:Y:S01]  /*ebd0*/  MUFU.EX2 R9, R177 ;  /* 0x000000b100097308 */ /* 0x0007e20000000800 */
[----:B0-----:R-:W-:-:S07]  /*ebe0*/  FADD.FTZ R152, R18, R3 ;  /* 0x0000000312987221 */ /* 0x001fce0000010000 */
[----:B------:R-:W0:Y:S01]  /*ebf0*/  MUFU.EX2 R20, R20 ;  /* 0x0000001400147308 */ /* 0x000e220000000800 */
[----:B---3--:R-:W-:-:S04]  /*ec00*/  FADD.FTZ R177, R21, R178 ;  /* 0x000000b215b17221 */ /* 0x008fc80000010000 */
[----:B------:R-:W-:-:S03]  /*ec10*/  FADD.FTZ R177, R170, R177 ;  /* 0x000000b1aab17221 */ /* 0x000fc60000010000 */
[----:B------:R-:W3:Y:S01]  /*ec20*/  MUFU.EX2 R167, R167 ;  /* 0x000000a700a77308 */ /* 0x000ee20000000800 */
[----:B------:R-:W-:-:S01]  /*ec30*/  FADD.FTZ R4, R12, R177 ;  /* 0x000000b10c047221 */ /* 0x000fc20000010000 */
[----:B-1----:R-:W-:-:S03]  /*ec40*/  FADD.FTZ R177, R19, R152 ;  /* 0x0000009813b17221 */ /* 0x002fc60000010000 */
[----:B------:R-:W-:-:S03]  /*ec50*/  FADD.FTZ R3, R123, R4 ;  /* 0x000000047b037221 */ /* 0x000fc60000010000 */
[----:B------:R-:W1:Y:S01]  /*ec60*/  MUFU.EX2 R120, R120 ;  /* 0x0000007800787308 */ /* 0x000e620000000800 */
[----:B------:R-:W-:-:S01]  /*ec70*/  FADD.FTZ R4, R172, R3 ;  /* 0x00000003ac047221 */ /* 0x000fc20000010000 */
[----:B0-----:R-:W-:-:S03]  /*ec80*/  FADD.FTZ R152, R20, R177 ;  /* 0x000000b114987221 */ /* 0x001fc60000010000 */
[----:B------:R-:W-:-:S03]  /*ec90*/  FADD.FTZ R4, R173, R4 ;  /* 0x00000004ad047221 */ /* 0x000fc60000010000 */
[----:B------:R-:W0:Y:S01]  /*eca0*/  MUFU.EX2 R121, R121 ;  /* 0x0000007900797308 */ /* 0x000e220000000800 */
[----:B---3--:R-:W-:-:S01]  /*ecb0*/  FADD.FTZ R3, R167, R152 ;  /* 0x00000098a7037221 */ /* 0x008fc20000010000 */
[----:B------:R-:W-:-:S04]  /*ecc0*/  FADD.FTZ R177, R127, R4 ;  /* 0x000000047fb17221 */ /* 0x000fc80000010000 */
[----:B------:R-:W-:Y:S02]  /*ecd0*/  FADD.FTZ R177, R176, R177 ;  /* 0x000000b1b0b17221 */ /* 0x000fe40000010000 */
[----:B------:R-:W3:Y:S01]  /*ece0*/  MUFU.EX2 R122, R122 ;  /* 0x0000007a007a7308 */ /* 0x000ee20000000800 */
[----:B-1----:R-:W-:-:S07]  /*ecf0*/  FADD.FTZ R4, R120, R3 ;  /* 0x0000000378047221 */ /* 0x002fce0000010000 */
[----:B------:R-:W1:Y:S01]  /*ed00*/  MUFU.EX2 R169, R169 ;  /* 0x000000a900a97308 */ /* 0x000e620000000800 */
[----:B0-----:R-:W-:-:S01]  /*ed10*/  FADD.FTZ R3, R121, R4 ;  /* 0x0000000479037221 */ /* 0x001fc20000010000 */
[----:B------:R-:W-:-:S04]  /*ed20*/  FADD.FTZ R4, R130, R177 ;  /* 0x000000b182047221 */ /* 0x000fc80000010000 */
[----:B------:R-:W-:Y:S02]  /*ed30*/  FADD.FTZ R4, R131, R4 ;  /* 0x0000000483047221 */ /* 0x000fe40000010000 */
[----:B------:R-:W0:Y:S01]  /*ed40*/  MUFU.EX2 R124, R124 ;  /* 0x0000007c007c7308 */ /* 0x000e220000000800 */
[----:B---3--:R-:W-:-:S01]  /*ed50*/  FADD.FTZ R152, R122, R3 ;  /* 0x000000037a987221 */ /* 0x008fc20000010000 */
[----:B------:R-:W-:-:S04]  /*ed60*/  FADD.FTZ R177, R149, R4 ;  /* 0x0000000495b17221 */ /* 0x000fc80000010000 */
[----:B------:R-:W-:Y:S02]  /*ed70*/  FADD.FTZ R178, R134, R177 ;  /* 0x000000b186b27221 */ /* 0x000fe40000010000 */
[----:B------:R-:W3:Y:S01]  /*ed80*/  MUFU.EX2 R125, R125 ;  /* 0x0000007d007d7308 */ /* 0x000ee20000000800 */
[----:B-1----:R-:W-:-:S01]  /*ed90*/  FADD.FTZ R3, R169, R152 ;  /* 0x00000098a9037221 */ /* 0x002fc20000010000 */
[----:B------:R-:W-:-:S06]  /*eda0*/  FFMA.FTZ R152, R179, UR6, -R163 ;  /* 0x00000006b3987c23 */ /* 0x000fcc00080108a3 */
[----:B------:R-:W1:Y:S01]  /*edb0*/  MUFU.EX2 R126, R126 ;  /* 0x0000007e007e7308 */ /* 0x000e620000000800 */
[----:B0-----:R-:W-:-:S01]  /*edc0*/  FADD.FTZ R4, R124, R3 ;  /* 0x000000037c047221 */ /* 0x001fc20000010000 */
[----:B------:R-:W-:-:S04]  /*edd0*/  FADD.FTZ R3, R135, R178 ;  /* 0x000000b287037221 */ /* 0x000fc80000010000 */
[----:B------:R-:W-:Y:S02]  /*ede0*/  FADD.FTZ R3, R136, R3 ;  /* 0x0000000388037221 */ /* 0x000fe40000010000 */
[----:B------:R-:W0:Y:S01]  /*edf0*/  MUFU.EX2 R128, R128 ;  /* 0x0000008000807308 */ /* 0x000e220000000800 */
[----:B---3--:R-:W-:-:S04]  /*ee00*/  FADD.FTZ R4, R125, R4 ;  /* 0x000000047d047221 */ /* 0x008fc80000010000 */
[----:B------:R-:W-:Y:S01]  /*ee10*/  FADD.FTZ R177, R9, R4 ;  /* 0x0000000409b17221 */ /* 0x000fe20000010000 */
[----:B------:R-:W-:-:S02]  /*ee20*/  FADD.FTZ R4, R138, R3 ;  /* 0x000000038a047221 */ /* 0x000fc40000010000 */
[----:B------:R-:W3:Y:S01]  /*ee30*/  MUFU.EX2 R129, R129 ;  /* 0x0000008100817308 */ /* 0x000ee20000000800 */
[----:B-1----:R-:W-:-:S01]  /*ee40*/  FADD.FTZ R177, R126, R177 ;  /* 0x000000b17eb17221 */ /* 0x002fc20000010000 */
[----:B------:R-:W-:-:S06]  /*ee50*/  FADD.FTZ R4, R139, R4 ;  /* 0x000000048b047221 */ /* 0x000fcc0000010000 */
[----:B------:R-:W1:Y:S01]  /*ee60*/  MUFU.EX2 R174, R174 ;  /* 0x000000ae00ae7308 */ /* 0x000e620000000800 */
[----:B0-----:R-:W-:-:S01]  /*ee70*/  FADD.FTZ R178, R128, R177 ;  /* 0x000000b180b27221 */ /* 0x001fc20000010000 */
[----:B------:R-:W-:-:S06]  /*ee80*/  FADD.FTZ R177, R141, R4 ;  /* 0x000000048db17221 */ /* 0x000fcc0000010000 */
[----:B------:R-:W0:Y:S01]  /*ee90*/  MUFU.EX2 R175, R175 ;  /* 0x000000af00af7308 */ /* 0x000e220000000800 */
[----:B---3--:R-:W-:-:S01]  /*eea0*/  FADD.FTZ R3, R129, R178 ;  /* 0x000000b281037221 */ /* 0x008fc20000010000 */
[----:B------:R-:W-:-:S04]  /*eeb0*/  FADD.FTZ R178, R150, R177 ;  /* 0x000000b196b27221 */ /* 0x000fc80000010000 */
[----:B------:R-:W-:Y:S02]  /*eec0*/  FADD.FTZ R177, R151, R178 ;  /* 0x000000b297b17221 */ /* 0x000fe40000010000 */
[----:B------:R-:W3:Y:S01]  /*eed0*/  MUFU.EX2 R132, R132 ;  /* 0x0000008400847308 */ /* 0x000ee20000000800 */
[----:B-1----:R-:W-:-:S01]  /*eee0*/  FADD.FTZ R4, R174, R3 ;  /* 0x00000003ae047221 */ /* 0x002fc20000010000 */
[----:B------:R-:W-:-:S06]  /*eef0*/  FADD.FTZ R178, R154, R177 ;  /* 0x000000b19ab27221 */ /* 0x000fcc0000010000 */
[----:B------:R-:W1:Y:S01]  /*ef00*/  MUFU.EX2 R133, R133 ;  /* 0x0000008500857308 */ /* 0x000e620000000800 */
[----:B0-----:R-:W-:-:S07]  /*ef10*/  FADD.FTZ R3, R175, R4 ;  /* 0x00000004af037221 */ /* 0x001fce0000010000 */
[----:B------:R-:W0:Y:S01]  /*ef20*/  MUFU.EX2 R147, R147 ;  /* 0x0000009300937308 */ /* 0x000e220000000800 */
[----:B---3--:R-:W-:-:S01]  /*ef30*/  FADD.FTZ R4, R132, R3 ;  /* 0x0000000384047221 */ /* 0x008fc20000010000 */
[----:B------:R-:W-:-:S06]  /*ef40*/  FADD.FTZ R3, R153, R178 ;  /* 0x000000b299037221 */ /* 0x000fcc0000010000 */
[----:B------:R-:W3:Y:S01]  /*ef50*/  MUFU.EX2 R144, R144 ;  /* 0x0000009000907308 */ /* 0x000ee20000000800 */
[----:B-1----:R-:W-:-:S07]  /*ef60*/  FADD.FTZ R4, R133, R4 ;  /* 0x0000000485047221 */ /* 0x002fce0000010000 */
[----:B------:R-:W1:Y:S08]  /*ef70*/  MUFU.EX2 R155, R155 ;  /* 0x0000009b009b7308 */ /* 0x000e700000000800 */
[----:B------:R-:W4:Y:S08]  /*ef80*/  MUFU.EX2 R152, R152 ;  /* 0x0000009800987308 */ /* 0x000f300000000800 */
[----:B------:R-:W-:Y:S08]  /*ef90*/  MUFU.EX2 R158, R158 ;  /* 0x0000009e009e7308 */ /* 0x000ff00000000800 */
[----:B------:R-:W5:Y:S08]  /*efa0*/  MUFU.EX2 R137, R137 ;  /* 0x0000008900897308 */ /* 0x000f700000000800 */
[----:B------:R-:W-:Y:S08]  /*efb0*/  MUFU.EX2 R157, R157 ;  /* 0x0000009d009d7308 */ /* 0x000ff00000000800 */
[----:B------:R0:W2:Y:S08]  /*efc0*/  MUFU.EX2 R179, R145 ;  /* 0x0000009100b37308 */ /* 0x0000b00000000800 */
[----:B------:R-:W2:Y:S01]  /*efd0*/  MUFU.EX2 R160, R160 ;  /* 0x000000a000a07308 */ /* 0x000ea20000000800 */
[----:B0-----:R-:W-:-:S01]  /*efe0*/  FADD.FTZ R145, R147, R4 ;  /* 0x0000000493917221 */ /* 0x001fc20000010000 */
[----:B------:R-:W-:-:S03]  /*eff0*/  FADD.FTZ R4, R156, R3 ;  /* 0x000000039c047221 */ /* 0x000fc60000010000 */
[----:B---3--:R-:W-:Y:S01]  /*f000*/  FADD.FTZ R145, R144, R145 ;  /* 0x0000009190917221 */ /* 0x008fe20000010000 */
[----:B-1----:R-:W-:-:S02]  /*f010*/  FADD.FTZ R3, R155, R4 ;  /* 0x000000049b037221 */ /* 0x002fc40000010000 */
[----:B------:R0:W1:Y:S01]  /*f020*/  MUFU.EX2 R180, R146 ;  /* 0x0000009200b47308 */ /* 0x0000620000000800 */
[----:B----4-:R-:W-:-:S04]  /*f030*/  FADD.FTZ R4, R152, R145 ;  /* 0x0000009198047221 */ /* 0x010fc80000010000 */
[----:B-----5:R-:W-:-:S03]  /*f040*/  FADD.FTZ R4, R137, R4 ;  /* 0x0000000489047221 */ /* 0x020fc60000010000 */
[----:B------:R-:W3:Y:S01]  /*f050*/  MUFU.EX2 R159, R159 ;  /* 0x0000009f009f7308 */ /* 0x000ee20000000800 */
[----:B0-----:R-:W-:-:S01]  /*f060*/  FADD.FTZ R146, R158, R3 ;  /* 0x000000039e927221 */ /* 0x001fc20000010000 */
[----:B--2---:R-:W-:-:S03]  /*f070*/  FADD.FTZ R4, R179, R4 ;  /* 0x00000004b3047221 */ /* 0x004fc60000010000 */
[----:B------:R-:W-:-:S03]  /*f080*/  FADD.FTZ R3, R157, R146 ;  /* 0x000000929d037221 */ /* 0x000fc60000010000 */
[----:B------:R-:W0:Y:S01]  /*f090*/  MUFU.EX2 R140, R140 ;  /* 0x0000008c008c7308 */ /* 0x000e220000000800 */
[----:B------:R-:W-:-:S01]  /*f0a0*/  FADD.FTZ R146, R160, R3 ;  /* 0x00000003a0927221 */ /* 0x000fc20000010000 */
[----:B-1----:R-:W-:-:S06]  /*f0b0*/  FADD.FTZ R3, R180, R4 ;  /* 0x00000004b4037221 */ /* 0x002fcc0000010000 */
[----:B------:R-:W1:Y:S01]  /*f0c0*/  MUFU.EX2 R162, R162 ;  /* 0x000000a200a27308 */ /* 0x000e620000000800 */
[----:B---3--:R-:W-:-:S07]  /*f0d0*/  FADD.FTZ R145, R159, R146 ;  /* 0x000000929f917221 */ /* 0x008fce0000010000 */
        /* <DEDUP_REMOVED lines=8> */
[----:B------:R-:W-:Y:S01]  /*f160*/  FADD.FTZ R4, R10, R145 ;  /* 0x000000910a047221 */ /* 0x000fe20000010000 */
[----:B-1----:R-:W-:-:S04]  /*f170*/  FADD.FTZ R3, R142, R3 ;  /* 0x000000038e037221 */ /* 0x002fc80000010000 */
[----:B--2---:R-:W-:Y:S01]  /*f180*/  FADD.FTZ R3, R143, R3 ;  /* 0x000000038f037221 */ /* 0x004fe20000010000 */
[----:B------:R-:W-:Y:S06]  /*f190*/  @!P0 BRA `(.L_x_1164) ;  /* 0x0000000000048947 */ /* 0x000fec0003800000 */
[----:B------:R-:W-:Y:S01]  /*f1a0*/  BPT.TRAP 0x1 ;  /* 0x000000040000795c */ /* 0x000fe20000300000 */
.L_x_1164:
        /* <DEDUP_REMOVED lines=139> */
.L_x_1146:
[----:B------:R-:W-:Y:S06]  /*fa60*/  BAR.ARV 0x8, 0x180 ;  /* 0x0206000000007b1d */ /* 0x000fec0000002000 */
[----:B------:R-:W-:Y:S05]  /*fa70*/  @!P0 BRA `(.L_x_1166) ;  /* 0x0000000000048947 */ /* 0x000fea0003800000 */
[----:B------:R-:W-:Y:S01]  /*fa80*/  BPT.TRAP 0x1 ;  /* 0x000000040000795c */ /* 0x000fe20000300000 */
.L_x_1166:
[----:B------:R-:W-:Y:S01]  /*fa90*/  ULEA UR11, UR31, UR36, 0x3 ;  /* 0x000000241f0b7291 */ /* 0x000fe2000f8e183f */
[----:B------:R-:W-:-:S05]  /*faa0*/  IMAD.U32 R0, RZ, RZ, UR30 ;  /* 0x0000001eff007e24 */ /* 0x000fca000f8e00ff */
[----:B------:R-:W-:-:S04]  /*fab0*/  SHF.L.U32 R0, R0, 0x1f, RZ ;  /* 0x0000001f00007819 */ /* 0x000fc800000006ff */
[----:B------:R0:W1:Y:S01]  /*fac0*/  SYNCS.PHASECHK.TRANS64.TRYWAIT P1, [UR11+0x2a850], R0 ;  /* 0x02a85000ff0075a7 */ /* 0x000062000802014b */
[----:B------:R-:W-:Y:S05]  /*fad0*/  @!P0 BRA `(.L_x_1167) ;  /* 0x0000000000048947 */ /* 0x000fea0003800000 */
[----:B------:R-:W-:Y:S01]  /*fae0*/  BPT.TRAP 0x1 ;  /* 0x000000040000795c */ /* 0x000fe20000300000 */
.L_x_1167:
[----:B-1----:R-:W-:Y:S05]  /*faf0*/  @P1 BRA `(.L_x_1168) ;  /* 0x0000000000081947 */ /* 0x002fea0003800000 */
[----:B------:R-:W1:Y:S02]  /*fb00*/  SYNCS.PHASECHK.TRANS64.TRYWAIT P1, [UR11+0x2a850], R0 ;  /* 0x02a85000ff0075a7 */ /* 0x000e64000802014b */
[----:B-1----:R-:W-:Y:S05]  /*fb10*/  @!P1 BRA `(.L_x_1169) ;  /* 0x0000008400849947 */ /* 0x002fea0003800000 */
.L_x_1168:
[----:B------:R-:W-:Y:S01]  /*fb20*/  UIADD3 UR36, UR36, 0x400, URZ ;  /* 0x0000040024247890 */ /* 0x000fe2000fffe03f */
[----:B------:R-:W-:Y:S01]  /*fb30*/  WARPGROUP.ARRIVE ;  /* 0x00000000000079c5 */ /* 0x000fe20000000000 */
[----:B------:R-:W-:Y:S01]  /*fb40*/  UMOV UR15, 0x40000040 ;  /* 0x40000040000f7882 */ /* 0x000fe20000000000 */
[----:B------:R-:W-:Y:S01]  /*fb50*/  ULDC.64 UR8, c[0x0][0x9a0] ;  /* 0x0002680000087ab9 */ /* 0x000fe20000000a00 */
[----:B------:R-:W-:Y:S01]  /*fb60*/  USHF.R.U32.HI UR36, URZ, 0x4, UR36 ;  /* 0x000000043f247899 */ /* 0x000fe20008011624 */
[----:B-1----:R-:W-:Y:S01]  /*fb70*/  IMAD.MOV.U32 R5, RZ, RZ, 0x3f800000 ;  /* 0x3f800000ff057424 */ /* 0x002fe200078e00ff */
[----:B------:R-:W-:Y:S02]  /*fb80*/  UISETP.NE.U32.AND UP0, UPT, UR8, URZ, UPT ;  /* 0x0000003f0800728c */ /* 0x000fe4000bf05070 */
[----:B------:R-:W-:Y:S02]  /*fb90*/  ULOP3.LUT UR36, UR36, 0x3fff, URZ, 0xc0, !UPT ;  /* 0x00003fff24247892 */ /* 0x000fe4000f8ec03f */
[----:B------:R-:W-:-:S02]  /*fba0*/  UISETP.NE.AND.EX UP0, UPT, UR9, URZ, UPT, UP0 ;  /* 0x0000003f0900728c */ /* 0x000fc4000bf05300 */
[----:B------:R-:W-:-:S04]  /*fbb0*/  ULOP3.LUT UR10, UR36, 0x10000, URZ, 0xfc, !UPT ;  /* 0x00010000240a7892 */ /* 0x000fc8000f8efc3f */
[----:B------:R-:W-:Y:S01]  /*fbc0*/  UIMAD UR10, UR31, 0x600, UR10 ;  /* 0x000006001f0a78a4 */ /* 0x000fe2000f8e020a */
[----:B------:R-:W-:-:S03]  /*fbd0*/  PLOP3.LUT P1, PT, PT, PT, UP0, 0x80, 0x0 ;  /* 0x000000000000781c */ /* 0x000fc60003f2f008 */
[----:B------:R-:W-:Y:S01]  /*fbe0*/  UIADD3 UR4, UR10, 0x2, URZ ;  /* 0x000000020a047890 */ /* 0x000fe2000fffe03f */
[----:B------:R-:W-:Y:S02]  /*fbf0*/  @UP0 ULDC.64 UR12, c[0x0][0x9c8] ;  /* 0x00027200000c0ab9 */ /* 0x000fe40000000a00 */
[----:B------:R-:W-:Y:S01]  /*fc00*/  UMOV UR14, UR10 ;  /* 0x0000000a000e7c82 */ /* 0x000fe20008000000 */
[----:B------:R-:W-:Y:S02]  /*fc10*/  @UP0 UIMAD UR7, UR39, UR12, URZ ;  /* 0x0000000c270702a4 */ /* 0x000fe4000f8e023f */
[----:B------:R-:W-:Y:S01]  /*fc20*/  QGMMA.64x192x32.F32.E4M3.E4M3 R24, R196, gdesc[UR12], R24, gsb0 ;  /* 0x02e0000cc4187df3 */ /* 0x000fe20008000818 */
[----:B------:R-:W-:Y:S01]  /*fc30*/  UMOV UR15, 0x40000040 ;  /* 0x40000040000f7882 */ /* 0x000fe20000000000 */
[----:B------:R-:W-:Y:S01]  /*fc40*/  UMOV UR14, UR4 ;  /* 0x00000004000e7c82 */ /* 0x000fe20008000000 */
[----:B------:R-:W-:Y:S02]  /*fc50*/  @UP0 UIMAD.WIDE.U32 UR4, UR41, UR12, URZ ;  /* 0x0000000c290402a5 */ /* 0x000fe4000f8e003f */
[----:B------:R-:W-:-:S03]  /*fc60*/  @UP0 UIMAD UR7, UR41, UR13, UR7 ;  /* 0x0000000d290702a4 */ /* 0x000fc6000f8e0207 */
[----:B------:R-:W-:Y:S01]  /*fc70*/  @UP0 ULDC.64 UR12, c[0x0][0x9d0] ;  /* 0x00027400000c0ab9 */ /* 0x000fe20000000a00 */
[----:B------:R-:W-:-:S04]  /*fc80*/  @UP0 UIADD3 UR5, UR5, UR7, URZ ;  /* 0x0000000705050290 */ /* 0x000fc8000fffe03f */
[----:B------:R-:W-:-:S04]  /*fc90*/  @UP0 UIMAD.WIDE.U32 UR4, UR40, UR12, UR4 ;  /* 0x0000000c280402a5 */ /* 0x000fc8000f8e0004 */
[----:B------:R-:W-:-:S06]  /*fca0*/  @UP0 ULEA UR8, UP1, UR4, UR8, 0x2 ;  /* 0x0000000804080291 */ /* 0x000fcc000f82103f */
[----:B------:R-:W-:Y:S01]  /*fcb0*/  IMAD.U32 R6, RZ, RZ, UR8 ;  /* 0x00000008ff067e24 */ /* 0x000fe2000f8e00ff */
[----:B------:R-:W-:Y:S02]  /*fcc0*/  WARPGROUP.DEPBAR.LE gsb0, 0x0 ;  /* 0x00008000000079c5 */ /* 0x000fe40000010000 */
[----:B------:R-:W-:-:S06]  /*fcd0*/  WARPGROUP.ARRIVE ;  /* 0x00000000000079c5 */ /* 0x000fcc0000000000 */
[----:B------:R-:W-:Y:S01]  /*fce0*/  QGMMA.64x192x32.F32.E4M3.E4M3 R24, R192, gdesc[UR12], R24, gsb0 ;  /* 0x02e0000cc0187df3 */ /* 0x000fe20008000818 */
[----:B------:R-:W-:-:S04]  /*fcf0*/  @UP0 USHF.R.S32.HI UR14, URZ, 0x1f, UR40 ;  /* 0x0000001f3f0e0899 */ /* 0x000fc80008011428 */
[----:B------:R-:W-:-:S04]  /*fd00*/  @UP0 UIMAD UR7, UR14, UR12, URZ ;  /* 0x0000000c0e0702a4 */ /* 0x000fc8000f8e023f */
[----:B------:R-:W-:-:S04]  /*fd10*/  @UP0 UIMAD UR7, UR40, UR13, UR7 ;  /* 0x0000000d280702a4 */ /* 0x000fc8000f8e0207 */
[----:B------:R-:W-:-:S04]  /*fd20*/  @UP0 UIADD3 UR5, UR5, UR7, URZ ;  /* 0x0000000705050290 */ /* 0x000fc8000fffe03f */
[----:B------:R-:W-:-:S06]  /*fd30*/  @UP0 ULEA.HI.X UR9, UR4, UR9, UR5, 0x2, UP1 ;  /* 0x0000000904090291 */ /* 0x000fcc00088f1405 */
[----:B------:R-:W-:-:S05]  /*fd40*/  IMAD.U32 R7, RZ, RZ, UR9 ;  /* 0x00000009ff077e24 */ /* 0x000fca000f8e00ff */
        /* <DEDUP_REMOVED lines=39> */
[----:B------:R-:W-:Y:S02]  /*ffc0*/  IMAD.MOV.U32 R2, RZ, RZ, -0x800000 ;  /* 0xff800000ff027424 */ /* 0x000fe400078e00ff */
[----:B------:R-:W-:Y:S01]  /*ffd0*/  @P2 FFMA.FTZ R2, R3, R22, R6 ;  /* 0x0000001603022223 */ /* 0x000fe20000010006 */
[----:B------:R-:W-:Y:S02]  /*ffe0*/  IMAD.MOV.U32 R0, RZ, RZ, -0x800000 ;  /* 0xff800000ff007424 */ /* 0x000fe400078e00ff */
[----:B------:R-:W-:Y:S01]  /*fff0*/  @P3 FFMA.FTZ R0, R9, R13, R10 ;  /* 0x0000000d09003223 */ /* 0x000fe2000001000a */
[-C--:B--2---:R-:W-:Y:S01]  /*10000*/  FMUL.FTZ R4, R4, R5.reuse ;  /* 0x0000000504047220 */ /* 0x084fe20000410000 */
[----:B---3--:R-:W-:Y:S01]  /*10010*/  FMUL.FTZ R8, R8, R5 ;  /* 0x0000000508087220 */ /* 0x008fe20000410000 */
[----:B------:R-:W-:-:S02]  /*10020*/  WARPGROUP.DEPBAR.LE gsb0, 0x0 ;  /* 0x00008000000079c5 */ /* 0x000fc40000010000 */
[----:B------:R-:W-:Y:S05]  /*10030*/  @!P0 BRA `(.L_x_1170) ;  /* 0x0000000000048947 */ /* 0x000fea0003800000 */
[----:B------:R-:W-:Y:S01]  /*10040*/  BPT.TRAP 0x1 ;  /* 0x000000040000795c */ /* 0x000fe20000300000 */
.L_x_1170:
        /* <DEDUP_REMOVED lines=17> */
[----:B------:R-:W-:Y:S01]  /*10160*/  FMUL.FTZ R49, R65, R4 ;  /* 0x0000000441317220 */ /* 0x000fe20000410000 */
        /* <DEDUP_REMOVED lines=82> */
.L_x_1092:
[----:B------:R-:W-:Y:S05]  /*10690*/  @P0 BRA `(.L_x_1171) ;  /* 0x0000002c006c0947 */ /* 0x000fea0003800000 */
[----:B------:R-:W0:Y:S01]  /*106a0*/  S2R R67, SR_TID.X ;  /* 0x0000000000437919 */ /* 0x000e220000002100 */
[----:B------:R-:W-:Y:S01]  /*106b0*/  ULDC.64 UR4, c[0x4][0x38] ;  /* 0x01000e0000047ab9 */ /* 0x000fe20000000a00 */
        /* <DEDUP_REMOVED lines=9> */
[C---:B------:R-:W-:Y:S01]  /*10750*/  LOP3.LUT P0, R8, R67.reuse, 0x3, RZ, 0xc0, !PT ;  /* 0x0000000343087812 */ /* 0x040fe2000780c0ff */
[----:B------:R-:W-:Y:S01]  /*10760*/  VIADD R67, R67, 0xffffff80 ;  /* 0xffffff8043437836 */ /* 0x000fe20000000000 */
[----:B------:R-:W-:Y:S01]  /*10770*/  UIMAD.WIDE.U32 UR4, UR40, UR8, URZ ;  /* 0x00000008280472a5 */ /* 0x000fe2000f8e003f */
[----:B------:R-:W-:Y:S01]  /*10780*/  BSSY B0, `(.L_x_1172) ;  /* 0x0000222000007945 */ /* 0x000fe20003800000 */
[----:B------:R-:W-:Y:S01]  /*10790*/  ISETP.EQ.OR P0, PT, R8, 0x3, !P0 ;  /* 0x000000030800780c */ /* 0x000fe20004702670 */
[----:B------:R-:W-:Y:S02]  /*107a0*/  UIMAD UR6, UR7, UR8, URZ ;  /* 0x00000008070672a4 */ /* 0x000fe4000f8e023f */
[----:B------:R-:W-:Y:S01]  /*107b0*/  UIMAD UR8, UR7, UR10, URZ ;  /* 0x0000000a070872a4 */ /* 0x000fe2000f8e023f */
[----:B------:R-:W-:Y:S01]  /*107c0*/  SEL R152, R5, R44, P0 ;  /* 0x0000002c05987207 */ /* 0x000fe20000000000 */
[----:B------:R-:W-:Y:S01]  /*107d0*/  UIMAD UR9, UR40, UR9, UR6 ;  /* 0x00000009280972a4 */ /* 0x000fe2000f8e0206 */
[----:B0-----:R-:W-:Y:S01]  /*107e0*/  SHF.R.S32.HI R6, RZ, 0x1f, R67 ;  /* 0x0000001fff067819 */ /* 0x001fe20000011443 */
[----:B------:R-:W-:Y:S01]  /*107f0*/  UIMAD.WIDE.U32 UR6, UR40, UR10, URZ ;  /* 0x0000000a280672a5 */ /* 0x000fe2000f8e003f */
[----:B------:R-:W-:Y:S01]  /*10800*/  SEL R59, R44, R5, P0 ;  /* 0x000000052c3b7207 */ /* 0x000fe20000000000 */
[----:B------:R-:W-:Y:S01]  /*10810*/  UIMAD UR8, UR40, UR11, UR8 ;  /* 0x0000000b280872a4 */ /* 0x000fe2000f8e0208 */
[----:B------:R-:W-:Y:S01]  /*10820*/  SEL R140, R54, R55, P0 ;  /* 0x00000037368c7207 */ /* 0x000fe20000000000 */
[----:B------:R-:W-:Y:S01]  /*10830*/  UIADD3 UR9, UR5, UR9, URZ ;  /* 0x0000000905097290 */ /* 0x000fe2000fffe03f */
[----:B------:R-:W-:Y:S01]  /*10840*/  SEL R106, R55, R54, P0 ;  /* 0x00000036376a7207 */ /* 0x000fe20000000000 */
[----:B------:R-:W-:Y:S01]  /*10850*/  UIADD3 UR8, UR7, UR8, URZ ;  /* 0x0000000807087290 */ /* 0x000fe2000fffe03f */
[----:B------:R-:W-:-:S02]  /*10860*/  SEL R54, R65, R68, P0 ;  /* 0x0000004441367207 */ /* 0x000fc40000000000 */
        /* <DEDUP_REMOVED lines=8> */
[----:B------:R-:W-:Y:S02]  /*108f0*/  LOP3.LUT R4, R5, 0xffffff80, RZ, 0xc0, !PT ;  /* 0xffffff8005047812 */ /* 0x000fe400078ec0ff */
[----:B------:R-:W-:Y:S02]  /*10900*/  SEL R176, R120, R49, P0 ;  /* 0x0000003178b07207 */ /* 0x000fe40000000000 */
[----:B------:R-:W-:Y:S02]  /*10910*/  SEL R22, R49, R120, P0 ;  /* 0x0000007831167207 */ /* 0x000fe40000000000 */
[----:B------:R-:W-:-:S02]  /*10920*/  SEL R120, R96, R97, P0 ;  /* 0x0000006160787207 */ /* 0x000fc40000000000 */
[----:B------:R-:W-:Y:S01]  /*10930*/  SEL R34, R97, R96, P0 ;  /* 0x0000006061227207 */ /* 0x000fe20000000000 */
[----:B------:R-:W-:Y:S01]  /*10940*/  IMAD.IADD R96, R67, 0x1, -R4 ;  /* 0x0000000143607824 */ /* 0x000fe200078e0a04 */
[----:B------:R-:W-:Y:S02]  /*10950*/  SEL R150, R56, R11, P0 ;  /* 0x0000000b38967207 */ /* 0x000fe40000000000 */
[----:B------:R-:W-:Y:S02]  /*10960*/  SEL R28, R36, R37, P0 ;  /* 0x00000025241c7207 */ /* 0x000fe40000000000 */
[----:B------:R-:W-:Y:S02]  /*10970*/  SHF.R.S32.HI R7, RZ, 0x1f, R96 ;  /* 0x0000001fff077819 */ /* 0x000fe40000011460 */
[----:B------:R-:W-:Y:S02]  /*10980*/  SEL R17, R37, R36, P0 ;  /* 0x0000002425117207 */ /* 0x000fe40000000000 */
[----:B------:R-:W-:-:S02]  /*10990*/  SEL R56, R11, R56, P0 ;  /* 0x000000380b387207 */ /* 0x000fc40000000000 */
[----:B------:R-:W-:Y:S02]  /*109a0*/  SEL R36, R20, R45, P0 ;  /* 0x0000002d14247207 */ /* 0x000fe40000000000 */
[----:B------:R-:W-:Y:S02]  /*109b0*/  SEL R19, R45, R20, P0 ;  /* 0x000000142d137207 */ /* 0x000fe40000000000 */
[----:B------:R-:W-:Y:S02]  /*109c0*/  SHF.R.S32.HI R11, RZ, 0x7, R5 ;  /* 0x00000007ff0b7819 */ /* 0x000fe40000011405 */
[----:B------:R-:W-:Y:S02]  /*109d0*/  SEL R180, R29, R72, P0 ;  /* 0x000000481db47207 */ /* 0x000fe40000000000 */
[----:B------:R-:W-:Y:S02]  /*109e0*/  SEL R20, R72, R29, P0 ;  /* 0x0000001d48147207 */ /* 0x000fe40000000000 */
[----:B------:R-:W-:-:S02]  /*109f0*/  LEA.HI R6, R6, R67, RZ, 0x2 ;  /* 0x0000004306067211 */ /* 0x000fc400078f10ff */
[----:B------:R-:W-:Y:S02]  /*10a00*/  SEL R38, R23, R52, P0 ;  /* 0x0000003417267207 */ /* 0x000fe40000000000 */
[----:B------:R-:W-:Y:S02]  /*10a10*/  SEL R18, R52, R23, P0 ;  /* 0x0000001734127207 */ /* 0x000fe40000000000 */
[----:B------:R-:W-:Y:S02]  /*10a20*/  LEA.HI R29, R7, R96, RZ, 0x2 ;  /* 0x00000060071d7211 */ /* 0x000fe400078f10ff */
[----:B------:R-:W-:Y:S02]  /*10a30*/  SEL R182, R60, R121, P0 ;  /* 0x000000793cb67207 */ /* 0x000fe40000000000 */
[----:B------:R-:W-:Y:S02]  /*10a40*/  SEL R23, R121, R60, P0 ;  /* 0x0000003c79177207 */ /* 0x000fe40000000000 */
[----:B------:R-:W-:-:S02]  /*10a50*/  SEL R146, R15, R58, P0 ;  /* 0x0000003a0f927207 */ /* 0x000fc40000000000 */
[----:B------:R-:W-:Y:S02]  /*10a60*/  SEL R58, R58, R15, P0 ;  /* 0x0000000f3a3a7207 */ /* 0x000fe40000000000 */
[----:B------:R-:W-:Y:S01]  /*10a70*/  SEL R142, R42, R43, P0 ;  /* 0x0000002b2a8e7207 */ /* 0x000fe20000000000 */
[----:B------:R-:W0:Y:S01]  /*10a80*/  S2R R15, SR_CTAID.X ;  /* 0x00000000000f7919 */ /* 0x000e220000002500 */
[----:B------:R-:W-:Y:S02]  /*10a90*/  SEL R60, R43, R42, P0 ;  /* 0x0000002a2b3c7207 */ /* 0x000fe40000000000 */
[----:B------:R-:W-:Y:S02]  /*10aa0*/  LEA.HI R4, R5, R11, RZ, 0x1 ;  /* 0x0000000b05047211 */ /* 0x000fe400078f08ff */
[----:B------:R-:W-:Y:S02]  /*10ab0*/  LOP3.LUT R42, R6, 0xfffffffc, RZ, 0xc0, !PT ;  /* 0xfffffffc062a7812 */ /* 0x000fe400078ec0ff */
[----:B------:R-:W-:-:S02]  /*10ac0*/  SHF.R.S32.HI R5, RZ, 0x2, R29 ;  /* 0x00000002ff057819 */ /* 0x000fc4000001141d */
[----:B------:R-:W-:Y:S01]  /*10ad0*/  SHF.R.S32.HI R6, RZ, 0x1f, R29 ;  /* 0x0000001fff067819 */ /* 0x000fe2000001141d */
[----:B------:R-:W-:Y:S01]  /*10ae0*/  IMAD.IADD R67, R67, 0x1, -R42 ;  /* 0x0000000143437824 */ /* 0x000fe200078e0a2a */
[----:B------:R-:W-:Y:S02]  /*10af0*/  LOP3.LUT R4, R4, 0x3fffffe, RZ, 0xc0, !PT ;  /* 0x03fffffe04047812 */ /* 0x000fe400078ec0ff */
[----:B------:R-:W-:Y:S02]  /*10b00*/  LEA.HI R6, R6, R5, RZ, 0x3 ;  /* 0x0000000506067211 */ /* 0x000fe400078f18ff */
[----:B------:R-:W-:Y:S01]  /*10b10*/  LEA.HI R7, R7, R96, RZ, 0x5 ;  /* 0x0000006007077211 */ /* 0x000fe200078f28ff */
[----:B------:R-:W-:Y:S01]  /*10b20*/  IMAD.IADD R11, R11, 0x1, -R4 ;  /* 0x000000010b0b7824 */ /* 0x000fe200078e0a04 */
[----:B------:R-:W-:Y:S01]  /*10b30*/  LOP3.LUT R4, R6, 0xfffffff8, RZ, 0xc0, !PT ;  /* 0xfffffff806047812 */ /* 0x000fe200078ec0ff */
[----:B------:R-:W-:Y:S01]  /*10b40*/  IMAD.U32 R6, RZ, RZ, UR4 ;  /* 0x00000004ff067e24 */ /* 0x000fe2000f8e00ff */
[----:B------:R-:W-:Y:S01]  /*10b50*/  SHF.R.S32.HI R7, RZ, 0x5, R7 ;  /* 0x00000005ff077819 */ /* 0x000fe20000011407 */
[----:B------:R-:W1:Y:S01]  /*10b60*/  S2UR UR4, SR_CTAID.Y ;  /* 0x00000000000479c3 */ /* 0x000e620000002600 */
[----:B------:R-:W-:Y:S01]  /*10b70*/  SEL R184, R21, R24, P0 ;  /* 0x0000001815b87207 */ /* 0x000fe20000000000 */
[----:B------:R-:W-:Y:S01]  /*10b80*/  IMAD.IADD R4, R5, 0x1, -R4 ;  /* 0x0000000105047824 */ /* 0x000fe200078e0a04 */
[----:B------:R-:W-:-:S02]  /*10b90*/  LEA.HI R5, R67, R67, RZ, 0x1 ;  /* 0x0000004343057211 */ /* 0x000fc400078f08ff */
[----:B------:R-:W-:Y:S01]  /*10ba0*/  SEL R21, R24, R21, P0 ;  /* 0x0000001518157207 */ /* 0x000fe20000000000 */
[----:B------:R-:W-:Y:S01]  /*10bb0*/  IMAD R42, R7, 0x10, R4 ;  /* 0x00000010072a7824 */ /* 0x000fe200078e0204 */
[----:B------:R-:W-:Y:S01]  /*10bc0*/  LOP3.LUT R44, R5, 0x1ffffffe, RZ, 0xc0, !PT ;  /* 0x1ffffffe052c7812 */ /* 0x000fe200078ec0ff */
[----:B------:R-:W-:Y:S01]  /*10bd0*/  IMAD.U32 R5, RZ, RZ, UR7 ;  /* 0x00000007ff057e24 */ /* 0x000fe2000f8e00ff */
[----:B------:R-:W-:Y:S01]  /*10be0*/  SEL R8, R9, R12, P0 ;  /* 0x0000000c09087207 */ /* 0x000fe20000000000 */
[----:B------:R-:W-:Y:S01]  /*10bf0*/  IMAD R11, R11, 0x40, R42 ;  /* 0x000000400b0b7824 */ /* 0x000fe200078e022a */
[----:B------:R-:W-:Y:S01]  /*10c00*/  SEL R30, R40, R41, P0 ;  /* 0x00000029281e7207 */ /* 0x000fe20000000000 */
[----:B------:R-:W-:Y:S01]  /*10c10*/  IMAD.IADD R44, R67, 0x1, -R44 ;  /* 0x00000001432c7824 */ /* 0x000fe200078e0a2c */
[----:B------:R-:W-:Y:S01]  /*10c20*/  SEL R16, R41, R40, P0 ;  /* 0x0000002829107207 */ /* 0x000fe20000000000 */
[----:B------:R-:W-:Y:S01]  /*10c30*/  IMAD.U32 R4, RZ, RZ, UR6 ;  /* 0x00000006ff047e24 */ /* 0x000fe2000f8e00ff */
[----:B------:R-:W-:Y:S01]  /*10c40*/  SEL R172, R69, R80, P0 ;  /* 0x0000005045ac7207 */ /* 0x000fe20000000000 */
[----:B------:R-:W-:Y:S01]  /*10c50*/  IMAD.U32 R5, RZ, RZ, UR8 ;  /* 0x00000008ff057e24 */ /* 0x000fe2000f8e00ff */
[----:B------:R-:W-:Y:S01]  /*10c60*/  SEL R24, R80, R69, P0 ;  /* 0x0000004550187207 */ /* 0x000fe20000000000 */
[----:B------:R-:W-:Y:S01]  /*10c70*/  IMAD.U32 R7, RZ, RZ, UR5 ;  /* 0x00000005ff077e24 */ /* 0x000fe2000f8e00ff */
[----:B------:R-:W-:Y:S01]  /*10c80*/  SEL R168, R123, R88, P0 ;  /* 0x000000587ba87207 */ /* 0x000fe20000000000 */
[----:B------:R-:W-:Y:S01]  /*10c90*/  IMAD.U32 R7, RZ, RZ, UR9 ;  /* 0x00000009ff077e24 */ /* 0x000fe2000f8e00ff */
        /* <DEDUP_REMOVED lines=13> */
[----:B------:R-:W-:Y:S01]  /*10d70*/  SEL R61, R48, R61, P0 ;  /* 0x0000003d303d7207 */ /* 0x000fe20000000000 */
[----:B------:R-:W-:Y:S01]  /*10d80*/  IMAD R48, R44, 0x8, R11 ;  /* 0x000000082c307824 */ /* 0x000fe200078e020b */
[----:B------:R-:W-:Y:S02]  /*10d90*/  SEL R72, R98, R99, P0 ;  /* 0x0000006362487207 */ /* 0x000fe40000000000 */
[----:B------:R-:W-:Y:S01]  /*10da0*/  SEL R82, R99, R98, P0 ;  /* 0x0000006263527207 */ /* 0x000fe20000000000 */
[----:B0-----:R-:W-:Y:S01]  /*10db0*/  IMAD R48, R15, 0x80, R48 ;  /* 0x000000800f307824 */ /* 0x001fe200078e0230 */
[----:B------:R-:W-:-:S02]  /*10dc0*/  SEL R160, R108, R109, P0 ;  /* 0x0000006d6ca07207 */ /* 0x000fc40000000000 */
[----:B------:R-:W-:Y:S02]  /*10dd0*/  SEL R52, R109, R108, P0 ;  /* 0x0000006c6d347207 */ /* 0x000fe40000000000 */
[----:B------:R-:W-:Y:S01]  /*10de0*/  SEL R174, R76, R77, P0 ;  /* 0x0000004d4cae7207 */ /* 0x000fe20000000000 */
[----:B------:R-:W0:Y:S01]  /*10df0*/  LDC R109, c[0x0][0xbe8] ;  /* 0x0002fa00ff6d7b82 */ /* 0x000e220000000800 */
[----:B------:R-:W-:Y:S02]  /*10e00*/  SEL R27, R77, R76, P0 ;  /* 0x0000004c4d1b7207 */ /* 0x000fe40000000000 */
[----:B------:R-:W-:Y:S02]  /*10e10*/  SEL R162, R100, R101, P0 ;  /* 0x0000006564a27207 */ /* 0x000fe40000000000 */
[----:B------:R-:W-:Y:S01]  /*10e20*/  SEL R49, R101, R100, P0 ;  /* 0x0000006465317207 */ /* 0x000fe20000000000 */
[----:B------:R-:W-:Y:S01]  /*10e30*/  IMAD R100, R15, 0x80, R11 ;  /* 0x000000800f647824 */ /* 0x000fe200078e020b */
        /* <DEDUP_REMOVED lines=31> */
[----:B------:R-:W-:Y:S02]  /*11030*/  SEL R108, R81, R104, P0 ;  /* 0x00000068516c7207 */ /* 0x000fe40000000000 */
[----:B------:R-:W-:Y:S02]  /*11040*/  SEL R57, R117, R116, P0 ;  /* 0x0000007475397207 */ /* 0x000fe40000000000 */
[C---:B------:R-:W-:Y:S01]  /*11050*/  LOP3.LUT P1, RZ, R96.reuse, 0x3, RZ, 0xc0, !PT ;  /* 0x0000000360ff7812 */ /* 0x040fe2000782c0ff */
[----:B------:R-:W-:Y:S01]  /*11060*/  IMAD.IADD R96, R96, 0x1, -R29 ;  /* 0x0000000160607824 */ /* 0x000fe200078e0a1d */
[----:B------:R-:W-:Y:S02]  /*11070*/  SEL R64, R35, R64, P0 ;  /* 0x0000004023407207 */ /* 0x000fe40000000000 */
[----:B------:R-:W-:Y:S01]  /*11080*/  SEL R66, R31, R66, P0 ;  /* 0x000000421f427207 */ /* 0x000fe20000000000 */
[----:B------:R-:W-:Y:S01]  /*11090*/  IMAD.SHL.U32 R96, R96, 0x2, RZ ;  /* 0x0000000260607824 */ /* 0x000fe200078e00ff */
[----:B------:R-:W-:-:S02]  /*110a0*/  SEL R90, R39, R90, P0 ;  /* 0x0000005a275a7207 */ /* 0x000fc40000000000 */
[----:B------:R-:W-:Y:S02]  /*110b0*/  SEL R81, R104, R81, P0 ;  /* 0x0000005168517207 */ /* 0x000fe40000000000 */
[----:B0-----:R-:W-:Y:S02]  /*110c0*/  ISETP.NE.AND P2, PT, R109, 0x1, PT ;  /* 0x000000016d00780c */ /* 0x001fe40003f45270 */
        /* <DEDUP_REMOVED lines=8> */
[----:B------:R-:W0:Y:S04]  /*11150*/  SHFL.IDX PT, R87, R12, R69, 0x1c1f ;  /* 0x001c1f450c577589 */ /* 0x000e2800000e0000 */
[----:B------:R-:W-:Y:S04]  /*11160*/  SHFL.IDX PT, R77, R16, R69, 0x1c1f ;  /* 0x001c1f45104d7589 */ /* 0x000fe800000e0000 */
[----:B------:R-:W-:Y:S04]  /*11170*/  SHFL.IDX PT, R38, R68, R3, 0x1c1f ;  /* 0x001c1f0344267589 */ /* 0x000fe800000e0000 */
[----:B------:R-:W-:Y:S04]  /*11180*/  SHFL.IDX PT, R15, R72, R3, 0x1c1f ;  /* 0x001c1f03480f7589 */ /* 0x000fe800000e0000 */
[----:B------:R-:W-:Y:S04]  /*11190*/  SHFL.IDX PT, R67, R14, R3, 0x1c1f ;  /* 0x001c1f030e437589 */ /* 0x000fe800000e0000 */
[----:B------:R-:W-:Y:S04]  /*111a0*/  SHFL.IDX PT, R70, R28, R3, 0x1c1f ;  /* 0x001c1f031c467589 */ /* 0x000fe800000e0000 */
[----:B------:R-:W-:Y:S01]  /*111b0*/  SHFL.IDX PT, R71, R36, R3, 0x1c1f ;  /* 0x001c1f0324477589 */ /* 0x000fe200000e0000 */
[----:B0-----:R-:W-:-:S02]  /*111c0*/  SEL R92, R86, R87, P0 ;  /* 0x00000057565c7207 */ /* 0x001fc40000000000 */
[----:B------:R-:W-:Y:S01]  /*111d0*/  SEL R86, R87, R86, P0 ;  /* 0x0000005657567207 */ /* 0x000fe20000000000 */
[----:B------:R-:W0:Y:S04]  /*111e0*/  SHFL.IDX PT, R68, R13, R69, 0x1c1f ;  /* 0x001c1f450d447589 */ /* 0x000e2800000e0000 */
[----:B------:R-:W2:Y:S04]  /*111f0*/  SHFL.IDX PT, R17, R17, R69, 0x1c1f ;  /* 0x001c1f4511117589 */ /* 0x000ea800000e0000 */
[----:B------:R-:W3:Y:S04]  /*11200*/  SHFL.IDX PT, R72, R19, R69, 0x1c1f ;  /* 0x001c1f4513487589 */ /* 0x000ee800000e0000 */
[----:B------:R-:W-:Y:S04]  /*11210*/  SHFL.IDX PT, R111, R180, R3, 0x1c1f ;  /* 0x001c1f03b46f7589 */ /* 0x000fe800000e0000 */
[----:B------:R-:W-:Y:S04]  /*11220*/  SHFL.IDX PT, R110, R182, R3, 0x1c1f ;  /* 0x001c1f03b66e7589 */ /* 0x000fe800000e0000 */
[----:B------:R-:W-:Y:S04]  /*11230*/  SHFL.IDX PT, R23, R23, R69, 0x1c1f ;  /* 0x001c1f4517177589 */ /* 0x000fe800000e0000 */
[----:B------:R-:W4:Y:S01]  /*11240*/  SHFL.IDX PT, R20, R20, R69, 0x1c1f ;  /* 0x001c1f4514147589 */ /* 0x000f2200000e0000 */
[----:B0-----:R-:W-:-:S03]  /*11250*/  SEL R95, R67, R68, P0 ;  /* 0x00000044435f7207 */ /* 0x001fc60000000000 */
[----:B------:R-:W-:Y:S01]  /*11260*/  SHFL.IDX PT, R115, R172, R3, 0x1c1f ;  /* 0x001c1f03ac737589 */ /* 0x000fe200000e0000 */
[----:B--2---:R-:W-:Y:S02]  /*11270*/  SEL R93, R70, R17, P0 ;  /* 0x00000011465d7207 */ /* 0x004fe40000000000 */
[----:B------:R-:W-:Y:S01]  /*11280*/  SEL R87, R17, R70, P0 ;  /* 0x0000004611577207 */ /* 0x000fe20000000000 */
[----:B------:R-:W-:Y:S01]  /*11290*/  SHFL.IDX PT, R24, R24, R69, 0x1c1f ;  /* 0x001c1f4518187589 */ /* 0x000fe200000e0000 */
[----:B---3--:R-:W-:-:S03]  /*112a0*/  SEL R89, R71, R72, P0 ;  /* 0x0000004847597207 */ /* 0x008fc60000000000 */
[----:B------:R-:W-:Y:S04]  /*112b0*/  SHFL.IDX PT, R113, R176, R3, 0x1c1f ;  /* 0x001c1f03b0717589 */ /* 0x000fe800000e0000 */
[----:B------:R-:W-:Y:S04]  /*112c0*/  SHFL.IDX PT, R112, R178, R3, 0x1c1f ;  /* 0x001c1f03b2707589 */ /* 0x000fe800000e0000 */
[----:B------:R-:W-:Y:S04]  /*112d0*/  SHFL.IDX PT, R25, R25, R69, 0x1c1f ;  /* 0x001c1f4519197589 */ /* 0x000fe800000e0000 */
[----:B------:R-:W0:Y:S01]  /*112e0*/  SHFL.IDX PT, R22, R22, R69, 0x1c1f ;  /* 0x001c1f4516167589 */ /* 0x000e2200000e0000 */
[----:B----4-:R-:W-:-:S03]  /*112f0*/  SEL R70, R111, R20, P0 ;  /* 0x000000146f467207 */ /* 0x010fc60000000000 */
[----:B------:R-:W-:Y:S04]  /*11300*/  SHFL.IDX PT, R107, R162, R3, 0x1c1f ;  /* 0x001c1f03a26b7589 */ /* 0x000fe800000e0000 */
[----:B------:R-:W2:Y:S04]  /*11310*/  SHFL.IDX PT, R12, R49, R69, 0x1c1f ;  /* 0x001c1f45310c7589 */ /* 0x000ea800000e0000 */
        /* <DEDUP_REMOVED lines=34> */
[----:B------:R-:W5:Y:S04]  /*11540*/  SHFL.IDX PT, R108, R21, R69, 0x1c1f ;  /* 0x001c1f45156c7589 */ /* 0x000f6800000e0000 */
[----:B------:R-:W-:Y:S01]  /*11550*/  SHFL.IDX PT, R33, R33, R69, 0x1c1f ;  /* 0x001c1f4521217589 */ /* 0x000fe200000e0000 */
[----:B----4-:R-:W-:-:S02]  /*11560*/  SEL R3, R88, R9, P0 ;  /* 0x0000000958037207 */ /* 0x010fc40000000000 */
[----:B------:R-:W-:Y:S01]  /*11570*/  SEL R9, R9, R88, P0 ;  /* 0x0000005809097207 */ /* 0x000fe20000000000 */
[----:B------:R-:W-:Y:S01]  /*11580*/  SHFL.IDX PT, R16, R52, R69, 0x1c1f ;  /* 0x001c1f4534107589 */ /* 0x000fe200000e0000 */
[----:B------:R-:W-:Y:S02]  /*11590*/  SEL R94, R98, R99, P0 ;  /* 0x00000063625e7207 */ /* 0x000fe40000000000 */
[----:B------:R-:W-:Y:S01]  /*115a0*/  SEL R88, R76, R77, P0 ;  /* 0x0000004d4c587207 */ /* 0x000fe20000000000 */
[----:B------:R-:W4:Y:S01]  /*115b0*/  SHFL.IDX PT, R32, R32, R69, 0x1c1f ;  /* 0x001c1f4520207589 */ /* 0x000f2200000e0000 */
[----:B------:R-:W-:Y:S02]  /*115c0*/  SEL R98, R99, R98, P0 ;  /* 0x0000006263627207 */ /* 0x000fe40000000000 */
[----:B------:R-:W-:Y:S01]  /*115d0*/  SEL R76, R77, R76, P0 ;  /* 0x0000004c4d4c7207 */ /* 0x000fe20000000000 */
[----:B------:R1:W-:Y:S01]  /*115e0*/  SHFL.IDX PT, R52, R66, R69, 0x1c1f ;  /* 0x001c1f4542347589 */ /* 0x0003e200000e0000 */
[----:B------:R-:W-:-:S02]  /*115f0*/  SEL R99, R68, R67, P0 ;  /* 0x0000004344637207 */ /* 0x000fc40000000000 */
[----:B------:R-:W-:Y:S01]  /*11600*/  SEL R77, R72, R71, P0 ;  /* 0x00000047484d7207 */ /* 0x000fe20000000000 */
[----:B------:R-:W-:Y:S01]  /*11610*/  SHFL.IDX PT, R27, R27, R69, 0x1c1f ;  /* 0x001c1f451b1b7589 */ /* 0x000fe200000e0000 */
[----:B------:R-:W-:Y:S02]  /*11620*/  SEL R71, R110, R23, P0 ;  /* 0x000000176e477207 */ /* 0x000fe40000000000 */
[----:B------:R-:W-:Y:S01]  /*11630*/  SEL R67, R23, R110, P0 ;  /* 0x0000006e17437207 */ /* 0x000fe20000000000 */
[----:B------:R-:W4:Y:S01]  /*11640*/  SHFL.IDX PT, R41, R41, R69, 0x1c1f ;  /* 0x001c1f4529297589 */ /* 0x000f2200000e0000 */
[----:B0-----:R-:W-:Y:S02]  /*11650*/  SEL R68, R113, R22, P0 ;  /* 0x0000001671447207 */ /* 0x001fe40000000000 */
[----:B-1----:R-:W-:Y:S01]  /*11660*/  SEL R66, R20, R111, P0 ;  /* 0x0000006f14427207 */ /* 0x002fe20000000000 */
[----:B------:R-:W-:Y:S01]  /*11670*/  SHFL.IDX PT, R13, R40, R69, 0x1c1f ;  /* 0x001c1f45280d7589 */ /* 0x000fe200000e0000 */
[----:B------:R-:W0:Y:S01]  /*11680*/  LDC.64 R110, c[0x0][0xbd8] ;  /* 0x0002f600ff6e7b82 */ /* 0x000e220000000a00 */
[----:B--2---:R-:W-:-:S02]  /*11690*/  SEL R21, R107, R12, P0 ;  /* 0x0000000c6b157207 */ /* 0x004fc40000000000 */
[----:B------:R-:W1:Y:S01]  /*116a0*/  SHFL.IDX PT, R121, R53, R69, 0x1c1f ;  /* 0x001c1f4535797589 */ /* 0x000e6200000e0000 */
[----:B------:R-:W-:Y:S02]  /*116b0*/  SEL R23, R12, R107, P0 ;  /* 0x0000006b0c177207 */ /* 0x000fe40000000000 */
[----:B---3--:R-:W-:Y:S01]  /*116c0*/  SEL R72, R74, R73, P0 ;  /* 0x000000494a487207 */ /* 0x008fe20000000000 */
[----:B------:R2:W-:Y:S01]  /*116d0*/  SHFL.IDX PT, R125, R60, R69, 0x1c1f ;  /* 0x001c1f453c7d7589 */ /* 0x0005e200000e0000 */
[----:B------:R-:W3:Y:S01]  /*116e0*/  @P2 LDC R107, c[0x0][0xbec] ;  /* 0x0002fb00ff6b2b82 */ /* 0x000ee20000000800 */
[----:B------:R-:W-:Y:S02]  /*116f0*/  SEL R74, R73, R74, P0 ;  /* 0x0000004a494a7207 */ /* 0x000fe40000000000 */
[----:B------:R4:W-:Y:S01]  /*11700*/  SHFL.IDX PT, R105, R62, R69, 0x1c1f ;  /* 0x001c1f453e697589 */ /* 0x0009e200000e0000 */
[----:B-----5:R-:W-:Y:S02]  /*11710*/  SEL R73, R75, R108, P0 ;  /* 0x0000006c4b497207 */ /* 0x020fe40000000000 */
[----:B------:R-:W-:Y:S01]  /*11720*/  SEL R75, R108, R75, P0 ;  /* 0x0000004b6c4b7207 */ /* 0x000fe20000000000 */
[----:B------:R5:W-:Y:S01]  /*11730*/  SHFL.IDX PT, R19, R34, R69, 0x1c1f ;  /* 0x001c1f4522137589 */ /* 0x000be200000e0000 */
[----:B------:R-:W3:Y:S01]  /*11740*/  @P2 LDC R108, c[0x0][0xbf0] ;  /* 0x0002fc00ff6c2b82 */ /* 0x000ee20000000800 */
[----:B--2---:R-:W-:-:S02]  /*11750*/  SEL R60, R115, R24, P0 ;  /* 0x00000018733c7207 */ /* 0x004fc40000000000 */
[----:B------:R2:W-:Y:S01]  /*11760*/  SHFL.IDX PT, R18, R57, R69, 0x1c1f ;  /* 0x001c1f4539127589 */ /* 0x0005e200000e0000 */
[----:B----4-:R-:W-:-:S03]  /*11770*/  SEL R62, R24, R115, P0 ;  /* 0x00000073183e7207 */ /* 0x010fc60000000000 */
[----:B------:R4:W3:Y:S01]  /*11780*/  SHFL.IDX PT, R122, R59, R69, 0x1c1f ;  /* 0x001c1f453b7a7589 */ /* 0x0008e200000e0000 */
[----:B------:R-:W3:Y:S01]  /*11790*/  LDC R115, c[0x0][0xc50] ;  /* 0x00031400ff737b82 */ /* 0x000ee20000000800 */
[----:B------:R-:W-:Y:S02]  /*117a0*/  SEL R24, R32, R119, P0 ;  /* 0x0000007720187207 */ /* 0x000fe40000000000 */
[----:B------:R4:W3:Y:S01]  /*117b0*/  SHFL.IDX PT, R124, R56, R69, 0x1c1f ;  /* 0x001c1f45387c7589 */ /* 0x0008e200000e0000 */
[----:B-----5:R-:W-:Y:S02]  /*117c0*/  SEL R34, R41, R104, P0 ;  /* 0x0000006829227207 */ /* 0x020fe40000000000 */
[----:B--2---:R-:W-:Y:S01]  /*117d0*/  SEL R57, R33, R116, P0 ;  /* 0x0000007421397207 */ /* 0x004fe20000000000 */
[----:B------:R2:W-:Y:S01]  /*117e0*/  SHFL.IDX PT, R126, R61, R69, 0x1c1f ;  /* 0x001c1f453d7e7589 */ /* 0x0005e200000e0000 */
[----:B-1----:R-:W-:Y:S02]  /*117f0*/  SEL R40, R44, R121, P0 ;  /* 0x000000792c287207 */ /* 0x002fe40000000000 */
[----:B----4-:R-:W-:Y:S01]  /*11800*/  SEL R59, R116, R33, P0 ;  /* 0x00000021743b7207 */ /* 0x010fe20000000000 */
[----:B------:R1:W4:Y:S01]  /*11810*/  SHFL.IDX PT, R123, R58, R69, 0x1c1f ;  /* 0x001c1f453a7b7589 */ /* 0x00032200000e0000 */
[----:B------:R-:W5:Y:S01]  /*11820*/  @P2 LDC R116, c[0x0][0xbf0] ;  /* 0x0002fc00ff742b82 */ /* 0x000f620000000800 */
[----:B------:R-:W-:-:S02]  /*11830*/  SEL R56, R26, R117, P0 ;  /* 0x000000751a387207 */ /* 0x000fc40000000000 */
[----:B------:R0:W5:Y:S01]  /*11840*/  SHFL.IDX PT, R128, R63, R69, 0x1c1f ;  /* 0x001c1f453f807589 */ /* 0x00016200000e0000 */
[----:B------:R-:W-:Y:S02]  /*11850*/  SEL R33, R35, R16, P0 ;  /* 0x0000001023217207 */ /* 0x000fe40000000000 */
[----:B--2---:R-:W-:Y:S01]  /*11860*/  SEL R61, R114, R27, P0 ;  /* 0x0000001b723d7207 */ /* 0x004fe20000000000 */
[----:B------:R-:W-:Y:S01]  /*11870*/  SHFL.IDX PT, R106, R106, R69, 0x1c1f ;  /* 0x001c1f456a6a7589 */ /* 0x000fe200000e0000 */
[----:B------:R-:W-:Y:S02]  /*11880*/  SEL R35, R16, R35, P0 ;  /* 0x0000002310237207 */ /* 0x000fe40000000000 */
[----:B-1----:R-:W-:Y:S01]  /*11890*/  SEL R58, R117, R26, P0 ;  /* 0x0000001a753a7207 */ /* 0x002fe20000000000 */
[----:B------:R1:W2:Y:S01]  /*118a0*/  SHFL.IDX PT, R49, R64, R69, 0x1c1f ;  /* 0x001c1f4540317589 */ /* 0x0002a200000e0000 */
[----:B------:R-:W4:Y:S01]  /*118b0*/  @P2 LDC R117, c[0x0][0xbec] ;  /* 0x0002fb00ff752b82 */ /* 0x000f220000000800 */
[----:B------:R-:W-:-:S02]  /*118c0*/  SEL R26, R119, R32, P0 ;  /* 0x00000020771a7207 */ /* 0x000fc40000000000 */
[----:B------:R-:W-:Y:S01]  /*118d0*/  SHFL.IDX PT, R102, R102, R69, 0x1c1f ;  /* 0x001c1f4566667589 */ /* 0x000fe200000e0000 */
[----:B0-----:R-:W-:Y:S01]  /*118e0*/  SEL R63, R27, R114, P0 ;  /* 0x000000721b3f7207 */ /* 0x001fe20000000000 */
[----:B------:R-:W-:Y:S01]  /*118f0*/  IMAD R114, RZ, RZ, -UR40 ;  /* 0x80000028ff727e24 */ /* 0x000fe2000f8e02ff */
[----:B------:R-:W-:Y:S01]  /*11900*/  SEL R32, R104, R41, P0 ;  /* 0x0000002968207207 */ /* 0x000fe20000000000 */
[----:B------:R0:W2:Y:S01]  /*11910*/  SHFL.IDX PT, R53, R65, R69, 0x1c1f ;  /* 0x001c1f4541357589 */ /* 0x0000a200000e0000 */
[----:B------:R-:W-:Y:S01]  /*11920*/  IMAD R104, R110, UR39, RZ ;  /* 0x000000276e687c24 */ /* 0x000fe2000f8e02ff */
[----:B-1----:R-:W-:Y:S01]  /*11930*/  SEL R64, R22, R113, P0 ;  /* 0x0000007116407207 */ /* 0x002fe20000000000 */
[----:B---3--:R-:W-:Y:S01]  /*11940*/  IMAD R114, R115, R114, UR4 ;  /* 0x0000000473727e24 */ /* 0x008fe2000f8e0272 */
[----:B------:R-:W-:Y:S01]  /*11950*/  SHFL.IDX PT, R84, R84, R69, 0x1c1f ;  /* 0x001c1f4554547589 */ /* 0x000fe200000e0000 */
[----:B------:R-:W-:Y:S01]  /*11960*/  SEL R27, R118, R13, P0 ;  /* 0x0000000d761b7207 */ /* 0x000fe20000000000 */
[----:B------:R-:W-:Y:S01]  /*11970*/  ULDC.64 UR4, c[0x0][0xbe0] ;  /* 0x0002f80000047ab9 */ /* 0x000fe20000000a00 */
[----:B------:R-:W-:Y:S01]  /*11980*/  SEL R17, R122, R101, P0 ;  /* 0x000000657a117207 */ /* 0x000fe20000000000 */
[----:B------:R-:W-:Y:S01]  /*11990*/  SHFL.IDX PT, R97, R97, R69, 0x1c1f ;  /* 0x001c1f4561617589 */ /* 0x000fe200000e0000 */
[----:B------:R-:W-:-:S02]  /*119a0*/  SEL R12, R103, R124, P0 ;  /* 0x0000007c670c7207 */ /* 0x000fc40000000000 */
[----:B0-----:R-:W-:Y:S01]  /*119b0*/  SEL R65, R25, R112, P0 ;  /* 0x0000007019417207 */ /* 0x001fe20000000000 */
[----:B------:R-:W-:Y:S01]  /*119c0*/  SHFL.IDX PT, R80, R80, R69, 0x1c1f ;  /* 0x001c1f4550507589 */ /* 0x000fe200000e0000 */
[----:B------:R-:W-:Y:S01]  /*119d0*/  SEL R16, R124, R103, P0 ;  /* 0x000000677c107207 */ /* 0x000fe20000000000 */
[C---:B------:R-:W-:Y:S01]  /*119e0*/  @P2 IMAD.HI.U32 R103, R48.reuse, R107, RZ ;  /* 0x0000006b30672227 */ /* 0x040fe200078e00ff */
[----:B------:R-:W-:Y:S01]  /*119f0*/  SHF.R.S32.HI R107, RZ, 0x1f, R114 ;  /* 0x0000001fff6b7819 */ /* 0x000fe20000011472 */
[----:B------:R-:W-:Y:S01]  /*11a00*/  SHFL.IDX PT, R91, R91, R69, 0x1c1f ;  /* 0x001c1f455b5b7589 */ /* 0x000fe200000e0000 */
[----:B------:R-:W-:Y:S01]  /*11a10*/  SEL R41, R45, R18, P0 ;  /* 0x000000122d297207 */ /* 0x000fe20000000000 */
[----:B----4-:R-:W-:Y:S01]  /*11a20*/  @P2 IMAD.HI.U32 R117, R48, R117, RZ ;  /* 0x0000007530752227 */ /* 0x010fe200078e00ff */
        /* <DEDUP_REMOVED lines=14> */
[----:B------:R0:W-:Y:S02]  /*11b10*/  SHFL.IDX PT, R78, R78, R69, 0x1c1f ;  /* 0x001c1f454e4e7589 */ /* 0x0001e400000e0000 */
[----:B0-----:R-:W-:-:S02]  /*11b20*/  SEL R69, R112, R25, P0 ;  /* 0x0000001970457207 */ /* 0x001fc40000000000 */
[----:B------:R-:W0:Y:S01]  /*11b30*/  LDC.64 R112, c[0x0][0xb40] ;  /* 0x0002d000ff707b82 */ /* 0x000e220000000a00 */
[----:B------:R-:W-:Y:S02]  /*11b40*/  SEL R25, R13, R118, P0 ;  /* 0x000000760d197207 */ /* 0x000fe40000000000 */
[----:B------:R-:W-:Y:S01]  /*11b50*/  SEL R13, R101, R122, P0 ;  /* 0x0000007a650d7207 */ /* 0x000fe20000000000 */
[----:B------:R-:W-:Y:S02]  /*11b60*/  IMAD R101, R111, UR41, R104 ;  /* 0x000000296f657c24 */ /* 0x000fe4000f8e0268 */
[----:B------:R-:W-:Y:S01]  /*11b70*/  IMAD.WIDE.U32 R110, R110, UR41, R6 ;  /* 0x000000296e6e7c25 */ /* 0x000fe2000f8e0006 */
[----:B------:R-:W-:Y:S02]  /*11b80*/  SEL R6, R42, R125, P0 ;  /* 0x0000007d2a067207 */ /* 0x000fe40000000000 */
[----:B-----5:R-:W-:Y:S01]  /*11b90*/  SEL R7, R43, R128, P0 ;  /* 0x000000802b077207 */ /* 0x020fe20000000000 */
[----:B------:R-:W-:Y:S01]  /*11ba0*/  IMAD.IADD R111, R111, 0x1, R101 ;  /* 0x000000016f6f7824 */ /* 0x000fe200078e0265 */
[----:B------:R-:W-:Y:S01]  /*11bb0*/  SEL R42, R125, R42, P0 ;  /* 0x0000002a7d2a7207 */ /* 0x000fe20000000000 */
[--C-:B------:R-:W-:Y:S01]  /*11bc0*/  IMAD.MOV.U32 R101, RZ, RZ, R48.reuse ;  /* 0x000000ffff657224 */ /* 0x100fe200078e0030 */
[----:B------:R-:W-:Y:S01]  /*11bd0*/  @P2 SHF.R.U32.HI R101, RZ, R108, R103 ;  /* 0x0000006cff652219 */ /* 0x000fe20000011667 */
[----:B------:R-:W-:Y:S01]  /*11be0*/  IMAD.MOV.U32 R103, RZ, RZ, R48 ;  /* 0x000000ffff677224 */ /* 0x000fe200078e0030 */
[----:B------:R-:W-:-:S02]  /*11bf0*/  @P2 SHF.R.U32.HI R103, RZ, R116, R117 ;  /* 0x00000074ff672219 */ /* 0x000fc40000011675 */
[----:B------:R-:W-:-:S03]  /*11c00*/  SEL R43, R128, R43, P0 ;  /* 0x0000002b802b7207 */ /* 0x000fc60000000000 */
[----:B------:R-:W-:Y:S02]  /*11c10*/  IMAD.MOV R108, RZ, RZ, -R103 ;  /* 0x000000ffff6c7224 */ /* 0x000fe400078e0a67 */
[C---:B0-----:R-:W-:Y:S02]  /*11c20*/  IMAD R104, R112.reuse, UR39, RZ ;  /* 0x0000002770687c24 */ /* 0x041fe4000f8e02ff */
[----:B------:R-:W-:-:S04]  /*11c30*/  IMAD.WIDE.U32 R4, R112, UR41, R4 ;  /* 0x0000002970047c25 */ /* 0x000fc8000f8e0004 */
[----:B------:R-:W-:Y:S02]  /*11c40*/  IMAD R113, R113, UR41, R104 ;  /* 0x0000002971717c24 */ /* 0x000fe4000f8e0268 */
[----:B------:R-:W-:Y:S02]  /*11c50*/  IMAD.MOV.U32 R112, RZ, RZ, R4 ;  /* 0x000000ffff707224 */ /* 0x000fe400078e0004 */
[----:B------:R-:W-:Y:S02]  /*11c60*/  IMAD.IADD R113, R5, 0x1, R113 ;  /* 0x0000000105717824 */ /* 0x000fe400078e0271 */
[C---:B------:R-:W-:Y:S02]  /*11c70*/  IMAD R5, R107.reuse, UR4, RZ ;  /* 0x000000046b057c24 */ /* 0x040fe4000f8e02ff */
[----:B------:R-:W-:Y:S02]  /*11c80*/  IMAD R107, R107, UR6, RZ ;  /* 0x000000066b6b7c24 */ /* 0x000fe4000f8e02ff */
[----:B------:R-:W-:-:S02]  /*11c90*/  IMAD R104, R114, UR5, R5 ;  /* 0x0000000572687c24 */ /* 0x000fc4000f8e0205 */
[----:B------:R-:W-:Y:S01]  /*11ca0*/  IMAD.WIDE.U32 R4, R114, UR4, R110 ;  /* 0x0000000472047c25 */ /* 0x000fe2000f8e006e */
[----:B------:R-:W-:-:S03]  /*11cb0*/  ULDC.64 UR4, c[0x0][0xb30] ;  /* 0x0002cc0000047ab9 */ /* 0x000fc60000000a00 */
[C---:B------:R-:W-:Y:S01]  /*11cc0*/  IMAD R111, R114.reuse, UR7, R107 ;  /* 0x00000007726f7c24 */ /* 0x040fe2000f8e026b */
[----:B------:R-:W-:Y:S01]  /*11cd0*/  SHF.R.S32.HI R107, RZ, 0x1f, R101 ;  /* 0x0000001fff6b7819 */ /* 0x000fe20000011465 */
[----:B------:R-:W-:Y:S01]  /*11ce0*/  IMAD.WIDE.U32 R112, R114, UR6, R112 ;  /* 0x0000000672707c25 */ /* 0x000fe2000f8e0070 */
[----:B------:R-:W-:Y:S01]  /*11cf0*/  IADD3 R110, P2, R101, R4, RZ ;  /* 0x00000004656e7210 */ /* 0x000fe20007f5e0ff */
[----:B------:R-:W-:Y:S01]  /*11d00*/  ULDC.64 UR6, c[0x0][0xbc8] ;  /* 0x0002f20000067ab9 */ /* 0x000fe20000000a00 */
[----:B------:R-:W-:Y:S01]  /*11d10*/  SHF.R.S32.HI R4, RZ, 0x1f, R103 ;  /* 0x0000001fff047819 */ /* 0x000fe20000011467 */
[----:B------:R-:W-:Y:S02]  /*11d20*/  IMAD.MOV R101, RZ, RZ, -R101 ;  /* 0x000000ffff657224 */ /* 0x000fe400078e0a65 */
[----:B------:R-:W-:Y:S01]  /*11d30*/  IMAD.IADD R113, R113, 0x1, R111 ;  /* 0x0000000171717824 */ /* 0x000fe200078e026f */
        /* <DEDUP_REMOVED lines=14> */
[----:B--2---:R-:W-:Y:S01]  /*11e20*/  SEL R48, R50, R49, P0 ;  /* 0x0000003132307207 */ /* 0x004fe20000000000 */
        /* <DEDUP_REMOVED lines=11> */
[----:B0-----:R-:W-:Y:S01]  /*11ee0*/  ULEA UR4, UR5, UR4, 0x18 ;  /* 0x0000000405047291 */ /* 0x001fe2000f8ec03f */
[----:B------:R-:W-:Y:S01]  /*11ef0*/  LEA.HI.X R114, R110, UR7, R5, 0x2, P2 ;  /* 0x000000076e727c11 */ /* 0x000fe200090f1405 */
[----:B------:R-:W-:Y:S01]  /*11f00*/  IMAD.IADD R107, R113, 0x1, R101 ;  /* 0x00000001716b7824 */ /* 0x000fe200078e0265 */
[C---:B------:R-:W-:Y:S01]  /*11f10*/  LEA R103, P3, R112.reuse, UR8, 0x2 ;  /* 0x0000000870677c11 */ /* 0x040fe2000f8610ff */
[----:B------:R-:W-:Y:S01]  /*11f20*/  SHFL.IDX PT, R110, R108, RZ, 0x1c1f ;  /* 0x001c1fff6c6e7589 */ /* 0x000fe200000e0000 */
[----:B------:R-:W-:Y:S01]  /*11f30*/  SEL R5, R47, R106, P0 ;  /* 0x0000006a2f057207 */ /* 0x000fe20000000000 */
[----:B------:R-:W-:Y:S01]  /*11f40*/  IMAD R101, R109, UR6, RZ ;  /* 0x000000066d657c24 */ /* 0x000fe2000f8e02ff */
[----:B------:R-:W-:Y:S01]  /*11f50*/  LEA.HI.X R107, R112, UR9, R107, 0x2, P3 ;  /* 0x00000009706b7c11 */ /* 0x000fe200098f146b */
[----:B------:R-:W0:Y:S01]  /*11f60*/  SHFL.IDX PT, R111, R114, RZ, 0x1c1f ;  /* 0x001c1fff726f7589 */ /* 0x000e2200000e0000 */
[----:B------:R-:W-:Y:S01]  /*11f70*/  SEL R47, R106, R47, P0 ;  /* 0x0000002f6a2f7207 */ /* 0x000fe20000000000 */
[C---:B------:R-:W-:Y:S01]  /*11f80*/  VIADD R106, R100.reuse, 0x8 ;  /* 0x00000008646a7836 */ /* 0x040fe20000000000 */
[----:B------:R-:W-:Y:S01]  /*11f90*/  UIADD3 UR4, UR4, 0x2a820, URZ ;  /* 0x0002a82004047890 */ /* 0x000fe2000fffe03f */
[----:B------:R-:W-:Y:S01]  /*11fa0*/  SHFL.IDX PT, R112, R108, 0x1, 0x1c1f ;  /* 0x003c1f006c707f89 */ /* 0x000fe200000e0000 */
[----:B------:R-:W-:-:S02]  /*11fb0*/  ISETP.GE.OR P2, PT, R100, R101, P1 ;  /* 0x000000656400720c */ /* 0x000fc40000f46670 */
[-C--:B------:R-:W-:Y:S01]  /*11fc0*/  ISETP.GE.OR P1, PT, R106, R101.reuse, P1 ;  /* 0x000000656a00720c */ /* 0x080fe20000f26670 */
[----:B------:R-:W1:Y:S01]  /*11fd0*/  SHFL.IDX PT, R113, R114, 0x1, 0x1c1f ;  /* 0x003c1f0072717f89 */ /* 0x000e6200000e0000 */
[----:B------:R-:W-:Y:S01]  /*11fe0*/  UPRMT UR4, URZ, 0x654, UR4 ;  /* 0x000006543f047896 */ /* 0x000fe20008000004 */
[----:B------:R-:W-:Y:S02]  /*11ff0*/  ISETP.GE.AND P3, PT, R100, R101, PT ;  /* 0x000000656400720c */ /* 0x000fe40003f66270 */
[----:B------:R-:W-:Y:S01]  /*12000*/  SEL R46, R105, R46, P0 ;  /* 0x0000002e692e7207 */ /* 0x000fe20000000000 */
[----:B------:R2:W3:Y:S01]  /*12010*/  SHFL.IDX PT, R104, R103, RZ, 0x1c1f ;  /* 0x001c1fff67687589 */ /* 0x0004e200000e0000 */
[----:B------:R-:W-:Y:S02]  /*12020*/  SEL R51, R52, R51, P0 ;  /* 0x0000003334337207 */ /* 0x000fe40000000000 */
[----:B------:R-:W-:Y:S01]  /*12030*/  SEL R52, R54, R53, P0 ;  /* 0x0000003536347207 */ /* 0x000fe20000000000 */
[----:B------:R2:W4:Y:S01]  /*12040*/  SHFL.IDX PT, R105, R107, RZ, 0x1c1f ;  /* 0x001c1fff6b697589 */ /* 0x00052200000e0000 */
[----:B------:R-:W-:Y:S01]  /*12050*/  SYNCS.ARRIVE.TRANS64.RED.A1T0 RZ, [UR4], RZ ;  /* 0x000000ffffff79a7 */ /* 0x000fe20008100404 */
[----:B------:R-:W-:-:S02]  /*12060*/  SEL R54, R53, R54, P0 ;  /* 0x0000003635367207 */ /* 0x000fc40000000000 */
[----:B------:R-:W-:Y:S02]  /*12070*/  SEL R53, R55, R102, P0 ;  /* 0x0000006637357207 */ /* 0x000fe40000000000 */
[----:B------:R-:W-:Y:S01]  /*12080*/  SEL R55, R102, R55, P0 ;  /* 0x0000003766377207 */ /* 0x000fe20000000000 */
[----:B0-----:R2:W-:Y:S04]  /*12090*/  @!P2 ST.E desc[UR46][R110.64], R2 ;  /* 0x000000026e00a985 */ /* 0x0015e8000c10192e */
[----:B-1----:R2:W-:Y:S01]  /*120a0*/  @!P1 ST.E desc[UR46][R112.64], R0 ;  /* 0x0000000070009985 */ /* 0x0025e2000c10192e */
[----:B------:R-:W-:Y:S05]  /*120b0*/  @P3 BRA `(.L_x_1173) ;  /* 0x0000000800383947 */ /* 0x000fea0003800000 */
[C---:B--2---:R-:W-:Y:S01]  /*120c0*/  VIADD R0, R96.reuse, 0x8 ;  /* 0x0000000860007836 */ /* 0x044fe20000000000 */
        /* <DEDUP_REMOVED lines=46> */
[----:B-1----:R-:W-:-:S04]  /*123b0*/  @!P4 IMAD.WIDE R86, R111, 0x4, R104 ;  /* 0x000000046f56c825 */ /* 0x002fc800078e0268 */
[----:B------:R-:W-:Y:S01]  /*123c0*/  VIADD R98, R96, 0x58 ;  /* 0x0000005860627836 */ /* 0x000fe20000000000 */
[----:B------:R1:W-:Y:S01]  /*123d0*/  @!P4 ST.E.64 desc[UR46][R86.64], R76 ;  /* 0x0000004c5600c985 */ /* 0x0003e2000c101b2e */
[--C-:B0-----:R-:W-:Y:S01]  /*123e0*/  @!P5 IMAD.WIDE R88, R93, 0x4, R104.reuse ;  /* 0x000000045d58d825 */ /* 0x101fe200078e0268 */
[----:B------:R-:W-:Y:S02]  /*123f0*/  @!P1 LEA.HI R110, R110, R110, RZ, 0x1 ;  /* 0x0000006e6e6e9211 */ /* 0x000fe400078f08ff */
[----:B------:R-:W-:Y:S01]  /*12400*/  ISETP.GE.AND P4, PT, R98, UR4, PT ;  /* 0x0000000462007c0c */ /* 0x000fe2000bf86270 */
[----:B------:R-:W-:Y:S01]  /*12410*/  @!P6 IMAD.WIDE R92, R95, 0x4, R104 ;  /* 0x000000045f5ce825 */ /* 0x000fe200078e0268 */
[----:B------:R-:W-:Y:S01]  /*12420*/  @!P3 LOP3.LUT R95, R102, 0xfffffffe, RZ, 0xc0, !PT ;  /* 0xfffffffe665fb812 */ /* 0x000fe200078ec0ff */
[----:B------:R0:W-:Y:S01]  /*12430*/  @!P5 ST.E.64 desc[UR46][R88.64], R72 ;  /* 0x000000485800d985 */ /* 0x0001e2000c101b2e */
[----:B------:R-:W-:Y:S01]  /*12440*/  @!P2 LEA.HI R0, R0, R0, RZ, 0x1 ;  /* 0x000000000000a211 */ /* 0x000fe200078f08ff */
[----:B------:R-:W-:-:S02]  /*12450*/  VIADD R99, R96, 0x60 ;  /* 0x0000006060637836 */ /* 0x000fc40000000000 */
[--C-:B------:R-:W-:Y:S01]  /*12460*/  @!P3 IMAD.WIDE R94, R95, 0x4, R104.reuse ;  /* 0x000000045f5eb825 */ /* 0x100fe200078e0268 */
[----:B------:R2:W-:Y:S01]  /*12470*/  @!P6 ST.E.64 desc[UR46][R92.64], R74 ;  /* 0x0000004a5c00e985 */ /* 0x0005e2000c101b2e */
[----:B-1----:R-:W-:Y:S02]  /*12480*/  @!P1 LOP3.LUT R77, R110, 0xfffffffe, RZ, 0xc0, !PT ;  /* 0xfffffffe6e4d9812 */ /* 0x002fe400078ec0ff */
[----:B------:R-:W-:Y:S01]  /*12490*/  VIADD R76, R96, 0x70 ;  /* 0x00000070604c7836 */ /* 0x000fe20000000000 */
[----:B------:R-:W-:Y:S01]  /*124a0*/  @!P2 LOP3.LUT R87, R0, 0xfffffffe, RZ, 0xc0, !PT ;  /* 0xfffffffe0057a812 */ /* 0x000fe200078ec0ff */
[----:B------:R1:W-:Y:S01]  /*124b0*/  @!P3 ST.E.64 desc[UR46][R94.64], R70 ;  /* 0x000000465e00b985 */ /* 0x0003e2000c101b2e */
[----:B------:R-:W-:Y:S01]  /*124c0*/  @!P4 LEA.HI R98, R98, R98, RZ, 0x1 ;  /* 0x000000626262c211 */ /* 0x000fe200078f08ff */
[----:B------:R-:W-:Y:S01]  /*124d0*/  VIADD R0, R96, 0x68 ;  /* 0x0000006860007836 */ /* 0x000fe20000000000 */
[----:B------:R-:W-:Y:S01]  /*124e0*/  ISETP.GE.AND P3, PT, R99, UR4, PT ;  /* 0x0000000463007c0c */ /* 0x000fe2000bf66270 */
[----:B0-----:R-:W-:Y:S01]  /*124f0*/  @!P1 IMAD.WIDE R72, R77, 0x4, R104 ;  /* 0x000000044d489825 */ /* 0x001fe200078e0268 */
[----:B------:R-:W-:-:S03]  /*12500*/  ISETP.GE.AND P6, PT, R76, UR4, PT ;  /* 0x000000044c007c0c */ /* 0x000fc6000bfc6270 */
[----:B------:R-:W-:Y:S01]  /*12510*/  VIADD R77, R96, 0x78 ;  /* 0x00000078604d7836 */ /* 0x000fe20000000000 */
[----:B------:R0:W-:Y:S01]  /*12520*/  @!P1 ST.E.64 desc[UR46][R72.64], R66 ;  /* 0x0000004248009985 */ /* 0x0001e2000c101b2e */
[----:B--2---:R-:W-:Y:S01]  /*12530*/  @!P2 IMAD.WIDE R74, R87, 0x4, R104 ;  /* 0x00000004574aa825 */ /* 0x004fe200078e0268 */
[----:B------:R-:W-:Y:S02]  /*12540*/  ISETP.GE.AND P1, PT, R0, UR4, PT ;  /* 0x0000000400007c0c */ /* 0x000fe4000bf26270 */
[----:B------:R-:W-:Y:S01]  /*12550*/  ISETP.GE.AND P5, PT, R77, UR4, PT ;  /* 0x000000044d007c0c */ /* 0x000fe2000bfa6270 */
[----:B------:R-:W-:Y:S01]  /*12560*/  VIADD R86, R96, 0x80 ;  /* 0x0000008060567836 */ /* 0x000fe20000000000 */
[----:B-1----:R-:W-:Y:S01]  /*12570*/  @!P4 LOP3.LUT R71, R98, 0xfffffffe, RZ, 0xc0, !PT ;  /* 0xfffffffe6247c812 */ /* 0x002fe200078ec0ff */
[----:B------:R-:W-:Y:S01]  /*12580*/  VIADD R87, R96, 0x88 ;  /* 0x0000008860577836 */ /* 0x000fe20000000000 */
[----:B------:R1:W-:Y:S01]  /*12590*/  @!P2 ST.E.64 desc[UR46][R74.64], R68 ;  /* 0x000000444a00a985 */ /* 0x0003e2000c101b2e */
[----:B------:R-:W-:-:S02]  /*125a0*/  @!P3 LEA.HI R99, R99, R99, RZ, 0x1 ;  /* 0x000000636363b211 */ /* 0x000fc400078f08ff */
[----:B------:R-:W-:Y:S02]  /*125b0*/  ISETP.GE.AND P2, PT, R86, UR4, PT ;  /* 0x0000000456007c0c */ /* 0x000fe4000bf46270 */
[----:B------:R-:W-:Y:S01]  /*125c0*/  @!P6 LEA.HI R76, R76, R76, RZ, 0x1 ;  /* 0x0000004c4c4ce211 */ /* 0x000fe200078f08ff */
[----:B0-----:R-:W-:Y:S01]  /*125d0*/  @!P4 IMAD.WIDE R66, R71, 0x4, R104 ;  /* 0x000000044742c825 */ /* 0x001fe200078e0268 */
[----:B------:R-:W-:Y:S02]  /*125e0*/  @!P1 LEA.HI R0, R0, R0, RZ, 0x1 ;  /* 0x0000000000009211 */ /* 0x000fe400078f08ff */
[----:B------:R-:W-:Y:S02]  /*125f0*/  @!P6 LOP3.LUT R73, R76, 0xfffffffe, RZ, 0xc0, !PT ;  /* 0xfffffffe4c49e812 */ /* 0x000fe400078ec0ff */
[----:B------:R0:W-:Y:S01]  /*12600*/  @!P4 ST.E.64 desc[UR46][R66.64], R64 ;  /* 0x000000404200c985 */ /* 0x0001e2000c101b2e */
[----:B------:R-:W-:Y:S02]  /*12610*/  ISETP.GE.AND P4, PT, R87, UR4, PT ;  /* 0x0000000457007c0c */ /* 0x000fe4000bf86270 */
[----:B-1----:R-:W-:-:S02]  /*12620*/  @!P3 LOP3.LUT R69, R99, 0xfffffffe, RZ, 0xc0, !PT ;  /* 0xfffffffe6345b812 */ /* 0x002fc400078ec0ff */
[----:B------:R-:W-:Y:S02]  /*12630*/  @!P5 LEA.HI R77, R77, R77, RZ, 0x1 ;  /* 0x0000004d4d4dd211 */ /* 0x000fe400078f08ff */
[----:B------:R-:W-:Y:S01]  /*12640*/  @!P1 LOP3.LUT R71, R0, 0xfffffffe, RZ, 0xc0, !PT ;  /* 0xfffffffe00479812 */ /* 0x000fe200078ec0ff */
[----:B------:R-:W-:Y:S01]  /*12650*/  @!P3 IMAD.WIDE R68, R69, 0x4, R104 ;  /* 0x000000044544b825 */ /* 0x000fe200078e0268 */
[----:B------:R-:W-:-:S03]  /*12660*/  @!P2 LEA.HI R86, R86, R86, RZ, 0x1 ;  /* 0x000000565656a211 */ /* 0x000fc600078f08ff */
[--C-:B------:R-:W-:Y:S01]  /*12670*/  @!P1 IMAD.WIDE R70, R71, 0x4, R104.reuse ;  /* 0x0000000447469825 */ /* 0x100fe200078e0268 */
[----:B------:R1:W-:Y:S01]  /*12680*/  @!P3 ST.E.64 desc[UR46][R68.64], R60 ;  /* 0x0000003c4400b985 */ /* 0x0003e2000c101b2e */
[----:B------:R-:W-:Y:S02]  /*12690*/  @!P4 LEA.HI R87, R87, R87, RZ, 0x1 ;  /* 0x000000575757c211 */ /* 0x000fe400078f08ff */
[----:B0-----:R-:W-:Y:S01]  /*126a0*/  @!P5 LOP3.LUT R67, R77, 0xfffffffe, RZ, 0xc0, !PT ;  /* 0xfffffffe4d43d812 */ /* 0x001fe200078ec0ff */
[--C-:B------:R-:W-:Y:S01]  /*126b0*/  @!P6 IMAD.WIDE R64, R73, 0x4, R104.reuse ;  /* 0x000000044940e825 */ /* 0x100fe200078e0268 */
[----:B------:R-:W-:Y:S01]  /*126c0*/  @!P2 LOP3.LUT R73, R86, 0xfffffffe, RZ, 0xc0, !PT ;  /* 0xfffffffe5649a812 */ /* 0x000fe200078ec0ff */
[----:B------:R0:W-:Y:S01]  /*126d0*/  @!P1 ST.E.64 desc[UR46][R70.64], R62 ;  /* 0x0000003e46009985 */ /* 0x0001e2000c101b2e */
[----:B------:R-:W-:Y:S01]  /*126e0*/  @!P4 LOP3.LUT R87, R87, 0xfffffffe, RZ, 0xc0, !PT ;  /* 0xfffffffe5757c812 */ /* 0x000fe200078ec0ff */
[----:B------:R-:W-:Y:S02]  /*126f0*/  @!P5 IMAD.WIDE R66, R67, 0x4, R104 ;  /* 0x000000044342d825 */ /* 0x000fe400078e0268 */
[----:B------:R2:W-:Y:S02]  /*12700*/  @!P6 ST.E.64 desc[UR46][R64.64], R58 ;  /* 0x0000003a4000e985 */ /* 0x0005e4000c101b2e */
[----:B------:R-:W-:-:S02]  /*12710*/  VIADD R0, R96, 0x90 ;  /* 0x0000009060007836 */ /* 0x000fc40000000000 */
[--C-:B-1----:R-:W-:Y:S01]  /*12720*/  @!P2 IMAD.WIDE R60, R73, 0x4, R104.reuse ;  /* 0x00000004493ca825 */ /* 0x102fe200078e0268 */
[----:B------:R-:W-:Y:S02]  /*12730*/  @!P5 ST.E.64 desc[UR46][R66.64], R56 ;  /* 0x000000384200d985 */ /* 0x000fe4000c101b2e */
[----:B------:R-:W-:Y:S01]  /*12740*/  ISETP.GE.AND P1, PT, R0, UR4, PT ;  /* 0x0000000400007c0c */ /* 0x000fe2000bf26270 */
[----:B------:R-:W-:Y:S01]  /*12750*/  VIADD R68, R96, 0x98 ;  /* 0x0000009860447836 */ /* 0x000fe20000000000 */
[----:B------:R-:W-:Y:S01]  /*12760*/  @!P2 ST.E.64 desc[UR46][R60.64], R26 ;  /* 0x0000001a3c00a985 */ /* 0x000fe2000c101b2e */
[----:B0-----:R-:W-:-:S03]  /*12770*/  @!P4 IMAD.WIDE R62, R87, 0x4, R104 ;  /* 0x00000004573ec825 */ /* 0x001fc600078e0268 */
[----:B------:R-:W-:Y:S01]  /*12780*/  ISETP.GE.AND P2, PT, R68, UR4, PT ;  /* 0x0000000444007c0c */ /* 0x000fe2000bf46270 */
[C---:B------:R-:W-:Y:S01]  /*12790*/  VIADD R69, R96.reuse, 0xa0 ;  /* 0x000000a060457836 */ /* 0x040fe20000000000 */
[----:B------:R0:W-:Y:S01]  /*127a0*/  @!P4 ST.E.64 desc[UR46][R62.64], R24 ;  /* 0x000000183e00c985 */ /* 0x0001e2000c101b2e */
[C---:B------:R-:W-:Y:S02]  /*127b0*/  VIADD R70, R96.reuse, 0xa8 ;  /* 0x000000a860467836 */ /* 0x040fe40000000000 */
[C---:B--2---:R-:W-:Y:S01]  /*127c0*/  VIADD R58, R96.reuse, 0xb0 ;  /* 0x000000b0603a7836 */ /* 0x044fe20000000000 */
[----:B------:R-:W-:Y:S01]  /*127d0*/  ISETP.GE.AND P3, PT, R69, UR4, PT ;  /* 0x0000000445007c0c */ /* 0x000fe2000bf66270 */
[----:B------:R-:W-:Y:S01]  /*127e0*/  VIADD R59, R96, 0xb8 ;  /* 0x000000b8603b7836 */ /* 0x000fe20000000000 */
[----:B------:R-:W-:Y:S02]  /*127f0*/  ISETP.GE.AND P4, PT, R70, UR4, PT ;  /* 0x0000000446007c0c */ /* 0x000fe4000bf86270 */
[----:B------:R-:W-:-:S02]  /*12800*/  ISETP.GE.AND P5, PT, R58, UR4, PT ;  /* 0x000000043a007c0c */ /* 0x000fc4000bfa6270 */
[----:B------:R-:W-:Y:S02]  /*12810*/  ISETP.GE.AND P6, PT, R59, UR4, PT ;  /* 0x000000043b007c0c */ /* 0x000fe4000bfc6270 */
[----:B------:R-:W-:Y:S02]  /*12820*/  @!P1 LEA.HI R0, R0, R0, RZ, 0x1 ;  /* 0x0000000000009211 */ /* 0x000fe400078f08ff */
[----:B------:R-:W-:Y:S02]  /*12830*/  @!P2 LEA.HI R68, R68, R68, RZ, 0x1 ;  /* 0x000000444444a211 */ /* 0x000fe400078f08ff */
[----:B0-----:R-:W-:Y:S02]  /*12840*/  @!P1 LOP3.LUT R25, R0, 0xfffffffe, RZ, 0xc0, !PT ;  /* 0xfffffffe00199812 */ /* 0x001fe400078ec0ff */
[----:B------:R-:W-:Y:S02]  /*12850*/  @!P3 LEA.HI R69, R69, R69, RZ, 0x1 ;  /* 0x000000454545b211 */ /* 0x000fe400078f08ff */
[----:B------:R-:W-:-:S02]  /*12860*/  @!P4 LEA.HI R70, R70, R70, RZ, 0x1 ;  /* 0x000000464646c211 */ /* 0x000fc400078f08ff */
[----:B------:R-:W-:Y:S02]  /*12870*/  @!P5 LEA.HI R58, R58, R58, RZ, 0x1 ;  /* 0x0000003a3a3ad211 */ /* 0x000fe400078f08ff */
[----:B------:R-:W-:Y:S02]  /*12880*/  @!P6 LEA.HI R24, R59, R59, RZ, 0x1 ;  /* 0x0000003b3b18e211 */ /* 0x000fe400078f08ff */
[----:B------:R-:W-:Y:S02]  /*12890*/  @!P2 LOP3.LUT R27, R68, 0xfffffffe, RZ, 0xc0, !PT ;  /* 0xfffffffe441ba812 */ /* 0x000fe400078ec0ff */
[----:B------:R-:W-:Y:S02]  /*128a0*/  @!P3 LOP3.LUT R57, R69, 0xfffffffe, RZ, 0xc0, !PT ;  /* 0xfffffffe4539b812 */ /* 0x000fe400078ec0ff */
[----:B------:R-:W-:Y:S01]  /*128b0*/  @!P4 LOP3.LUT R59, R70, 0xfffffffe, RZ, 0xc0, !PT ;  /* 0xfffffffe463bc812 */ /* 0x000fe200078ec0ff */
[----:B------:R-:W-:Y:S01]  /*128c0*/  @!P2 IMAD.WIDE R26, R27, 0x4, R104 ;  /* 0x000000041b1aa825 */ /* 0x000fe200078e0268 */
[----:B------:R-:W-:-:S02]  /*128d0*/  @!P5 LOP3.LUT R61, R58, 0xfffffffe, RZ, 0xc0, !PT ;  /* 0xfffffffe3a3dd812 */ /* 0x000fc400078ec0ff */
[----:B------:R-:W-:Y:S01]  /*128e0*/  @!P6 LOP3.LUT R63, R24, 0xfffffffe, RZ, 0xc0, !PT ;  /* 0xfffffffe183fe812 */ /* 0x000fe200078ec0ff */
[----:B------:R-:W-:-:S04]  /*128f0*/  @!P1 IMAD.WIDE R24, R25, 0x4, R104 ;  /* 0x0000000419189825 */ /* 0x000fc800078e0268 */
[--C-:B------:R-:W-:Y:S01]  /*12900*/  @!P3 IMAD.WIDE R56, R57, 0x4, R104.reuse ;  /* 0x000000043938b825 */ /* 0x100fe200078e0268 */
[----:B------:R0:W-:Y:S03]  /*12910*/  @!P1 ST.E.64 desc[UR46][R24.64], R20 ;  /* 0x0000001418009985 */ /* 0x0001e6000c101b2e */
[--C-:B------:R-:W-:Y:S01]  /*12920*/  @!P4 IMAD.WIDE R58, R59, 0x4, R104.reuse ;  /* 0x000000043b3ac825 */ /* 0x100fe200078e0268 */
[----:B------:R0:W-:Y:S03]  /*12930*/  @!P2 ST.E.64 desc[UR46][R26.64], R22 ;  /* 0x000000161a00a985 */ /* 0x0001e6000c101b2e */
[--C-:B------:R-:W-:Y:S01]  /*12940*/  @!P5 IMAD.WIDE R60, R61, 0x4, R104.reuse ;  /* 0x000000043d3cd825 */ /* 0x100fe200078e0268 */
[----:B------:R0:W-:Y:S03]  /*12950*/  @!P3 ST.E.64 desc[UR46][R56.64], R32 ;  /* 0x000000203800b985 */ /* 0x0001e6000c101b2e */
[----:B------:R-:W-:Y:S01]  /*12960*/  @!P6 IMAD.WIDE R104, R63, 0x4, R104 ;  /* 0x000000043f68e825 */ /* 0x000fe200078e0268 */
[----:B------:R0:W-:Y:S04]  /*12970*/  @!P4 ST.E.64 desc[UR46][R58.64], R34 ;  /* 0x000000223a00c985 */ /* 0x0001e8000c101b2e */
[----:B------:R0:W-:Y:S04]  /*12980*/  @!P5 ST.E.64 desc[UR46][R60.64], R40 ;  /* 0x000000283c00d985 */ /* 0x0001e8000c101b2e */
[----:B------:R0:W-:Y:S02]  /*12990*/  @!P6 ST.E.64 desc[UR46][R104.64], R44 ;  /* 0x0000002c6800e985 */ /* 0x0001e4000c101b2e */
.L_x_1173:
[----:B------:R-:W-:Y:S05]  /*129a0*/  BSYNC B0 ;  /* 0x0000000000007941 */ /* 0x000fea0003800000 */
.L_x_1172:
[----:B------:R-:W-:Y:S01]  /*129b0*/  ISETP.GE.AND P1, PT, R106, R101, PT ;  /* 0x000000656a00720c */ /* 0x000fe20003f26270 */
[----:B0-----:R0:W1:Y:S01]  /*129c0*/  SHFL.IDX PT, R21, R107, 0x1, 0x1c1f ;  /* 0x003c1f006b157f89 */ /* 0x00106200000e0000 */
        /* <DEDUP_REMOVED lines=21> */
[----:B--2---:R-:W-:Y:S02]  /*12b20*/  SEL R2, R11, R78, P0 ;  /* 0x0000004e0b027207 */ /* 0x004fe40000000000 */
[----:B------:R-:W-:Y:S01]  /*12b30*/  SEL R8, R78, R11, P0 ;  /* 0x0000000b4e087207 */ /* 0x000fe20000000000 */
[----:B01----:R-:W-:Y:S06]  /*12b40*/  @P1 BRA `(.L_x_1084) ;  /* 0x0000005000b01947 */ /* 0x003fec0003800000 */
        /* <DEDUP_REMOVED lines=8> */
[C---:B------:R-:W-:Y:S01]  /*12bd0*/  VIADD R58, R96.reuse, 0x28 ;  /* 0x00000028603a7836 */ /* 0x040fe20000000000 */
[----:B------:R-:W-:Y:S01]  /*12be0*/  ISETP.GE.AND P6, PT, R33, UR4, PT ;  /* 0x0000000421007c0c */ /* 0x000fe2000bfc6270 */
[----:B------:R-:W-:Y:S01]  /*12bf0*/  VIADD R59, R96, 0x30 ;  /* 0x00000030603b7836 */ /* 0x000fe20000000000 */
[----:B------:R-:W-:-:S02]  /*12c00*/  ISETP.GE.AND P2, PT, R56, UR4, PT ;  /* 0x0000000438007c0c */ /* 0x000fc4000bf46270 */
[----:B------:R-:W-:Y:S02]  /*12c10*/  ISETP.GE.AND P3, PT, R58, UR4, PT ;  /* 0x000000043a007c0c */ /* 0x000fe4000bf66270 */
[----:B------:R-:W-:Y:S01]  /*12c20*/  ISETP.GE.AND P4, PT, R59, UR4, PT ;  /* 0x000000043b007c0c */ /* 0x000fe2000bf86270 */
[----:B------:R-:W-:Y:S02]  /*12c30*/  @!P0 IMAD.WIDE R10, R96, 0x4, R20 ;  /* 0x00000004600a8825 */ /* 0x000fe400078e0214 */
[----:B------:R-:W-:Y:S02]  /*12c40*/  @!P1 LEA.HI R0, R0, R0, RZ, 0x1 ;  /* 0x0000000000009211 */ /* 0x000fe400078f08ff */
[----:B------:R-:W-:Y:S01]  /*12c50*/  @!P5 LEA.HI R32, R32, R32, RZ, 0x1 ;  /* 0x000000202020d211 */ /* 0x000fe200078f08ff */
[----:B------:R0:W-:Y:S01]  /*12c60*/  @!P0 ST.E.64 desc[UR46][R10.64], R12 ;  /* 0x0000000c0a008985 */ /* 0x0001e2000c101b2e */
[----:B------:R-:W-:Y:S02]  /*12c70*/  @!P6 LEA.HI R44, R33, R33, RZ, 0x1 ;  /* 0x00000021212ce211 */ /* 0x000fe400078f08ff */
[----:B------:R-:W-:Y:S01]  /*12c80*/  @!P1 LOP3.LUT R33, R0, 0xfffffffe, RZ, 0xc0, !PT ;  /* 0xfffffffe00219812 */ /* 0x000fe200078ec0ff */
[----:B------:R-:W-:Y:S01]  /*12c90*/  VIADD R0, R96, 0x38 ;  /* 0x0000003860007836 */ /* 0x000fe20000000000 */
[----:B------:R-:W-:-:S02]  /*12ca0*/  @!P5 LOP3.LUT R45, R32, 0xfffffffe, RZ, 0xc0, !PT ;  /* 0xfffffffe202dd812 */ /* 0x000fc400078ec0ff */
        /* <DEDUP_REMOVED lines=41> */
[----:B-----5:R-:W-:-:S04]  /*12f40*/  @!P1 IMAD.WIDE R4, R11, 0x4, R20 ;  /* 0x000000040b049825 */ /* 0x020fc800078e0214 */
[----:B------:R-:W-:Y:S01]  /*12f50*/  VIADD R16, R96, 0x70 ;  /* 0x0000007060107836 */ /* 0x000fe20000000000 */
[----:B------:R1:W-:Y:S01]  /*12f60*/  @!P1 ST.E.64 desc[UR46][R4.64], R48 ;  /* 0x0000003004009985 */ /* 0x0003e2000c101b2e */
[----:B------:R-:W-:Y:S01]  /*12f70*/  @!P0 IMAD.WIDE R10, R57, 0x4, R20 ;  /* 0x00000004390a8825 */ /* 0x000fe200078e0214 */
[----:B------:R-:W-:Y:S02]  /*12f80*/  @!P3 LEA.HI R0, R0, R0, RZ, 0x1 ;  /* 0x000000000000b211 */ /* 0x000fe400078f08ff */
[----:B------:R-:W-:Y:S01]  /*12f90*/  ISETP.GE.AND P1, PT, R16, UR4, PT ;  /* 0x0000000410007c0c */ /* 0x000fe2000bf26270 */
[----:B------:R-:W-:Y:S01]  /*12fa0*/  VIADD R17, R96, 0x78 ;  /* 0x0000007860117836 */ /* 0x000fe20000000000 */
[----:B------:R2:W-:Y:S01]  /*12fb0*/  @!P0 ST.E.64 desc[UR46][R10.64], R50 ;  /* 0x000000320a008985 */ /* 0x0005e2000c101b2e */
[----:B0-----:R-:W-:Y:S01]  /*12fc0*/  @!P2 LOP3.LUT R7, R18, 0xfffffffe, RZ, 0xc0, !PT ;  /* 0xfffffffe1207a812 */ /* 0x001fe200078ec0ff */
[----:B------:R-:W-:Y:S01]  /*12fd0*/  VIADD R18, R96, 0x80 ;  /* 0x0000008060127836 */ /* 0x000fe20000000000 */
[----:B------:R-:W-:-:S02]  /*12fe0*/  @!P3 LOP3.LUT R13, R0, 0xfffffffe, RZ, 0xc0, !PT ;  /* 0xfffffffe000db812 */ /* 0x000fc400078ec0ff */
[----:B------:R-:W-:Y:S02]  /*12ff0*/  ISETP.GE.AND P0, PT, R17, UR4, PT ;  /* 0x0000000411007c0c */ /* 0x000fe4000bf06270 */
[----:B------:R-:W-:Y:S01]  /*13000*/  @!P4 LEA.HI R30, R30, R30, RZ, 0x1 ;  /* 0x0000001e1e1ec211 */ /* 0x000fe200078f08ff */
[--C-:B-1----:R-:W-:Y:S01]  /*13010*/  @!P2 IMAD.WIDE R4, R7, 0x4, R20.reuse ;  /* 0x000000040704a825 */ /* 0x102fe200078e0214 */
[----:B------:R-:W-:Y:S02]  /*13020*/  @!P5 LEA.HI R12, R12, R12, RZ, 0x1 ;  /* 0x0000000c0c0cd211 */ /* 0x000fe400078f08ff */
[----:B------:R-:W-:Y:S01]  /*13030*/  @!P1 LEA.HI R16, R16, R16, RZ, 0x1 ;  /* 0x0000001010109211 */ /* 0x000fe200078f08ff */
[----:B------:R-:W-:Y:S01]  /*13040*/  @!P3 IMAD.WIDE R6, R13, 0x4, R20 ;  /* 0x000000040d06b825 */ /* 0x000fe200078e0214 */
[----:B------:R-:W-:Y:S01]  /*13050*/  @!P5 LOP3.LUT R13, R12, 0xfffffffe, RZ, 0xc0, !PT ;  /* 0xfffffffe0c0dd812 */ /* 0x000fe200078ec0ff */
[----:B------:R0:W-:Y:S01]  /*13060*/  @!P2 ST.E.64 desc[UR46][R4.64], R52 ;  /* 0x000000340400a985 */ /* 0x0001e2000c101b2e */
[----:B--2---:R-:W-:-:S02]  /*13070*/  @!P4 LOP3.LUT R11, R30, 0xfffffffe, RZ, 0xc0, !PT ;  /* 0xfffffffe1e0bc812 */ /* 0x004fc400078ec0ff */
[----:B------:R-:W-:Y:S01]  /*13080*/  ISETP.GE.AND P2, PT, R18, UR4, PT ;  /* 0x0000000412007c0c */ /* 0x000fe2000bf46270 */
[--C-:B------:R-:W-:Y:S01]  /*13090*/  @!P5 IMAD.WIDE R12, R13, 0x4, R20.reuse ;  /* 0x000000040d0cd825 */ /* 0x100fe200078e0214 */
[----:B------:R-:W-:Y:S01]  /*130a0*/  @!P0 LEA.HI R0, R17, R17, RZ, 0x1 ;  /* 0x0000001111008211 */ /* 0x000fe200078f08ff */
[----:B------:R1:W-:Y:S01]  /*130b0*/  @!P3 ST.E.64 desc[UR46][R6.64], R54 ;  /* 0x000000360600b985 */ /* 0x0003e2000c101b2e */
[----:B------:R-:W-:Y:S01]  /*130c0*/  @!P1 LOP3.LUT R17, R16, 0xfffffffe, RZ, 0xc0, !PT ;  /* 0xfffffffe10119812 */ /* 0x000fe200078ec0ff */
[----:B------:R-:W-:Y:S01]  /*130d0*/  @!P4 IMAD.WIDE R10, R11, 0x4, R20 ;  /* 0x000000040b0ac825 */ /* 0x000fe200078e0214 */
[----:B------:R-:W-:-:S03]  /*130e0*/  @!P0 LOP3.LUT R19, R0, 0xfffffffe, RZ, 0xc0, !PT ;  /* 0xfffffffe00138812 */ /* 0x000fc600078ec0ff */
[----:B------:R-:W-:Y:S01]  /*130f0*/  VIADD R0, R96, 0x90 ;  /* 0x0000009060007836 */ /* 0x000fe20000000000 */
[----:B------:R2:W-:Y:S01]  /*13100*/  @!P4 ST.E.64 desc[UR46][R10.64], R34 ;  /* 0x000000220a00c985 */ /* 0x0005e2000c101b2e */
[--C-:B0-----:R-:W-:Y:S02]  /*13110*/  @!P1 IMAD.WIDE R4, R17, 0x4, R20.reuse ;  /* 0x0000000411049825 */ /* 0x101fe400078e0214 */
[----:B------:R-:W-:Y:S01]  /*13120*/  @!P2 LEA.HI R18, R18, R18, RZ, 0x1 ;  /* 0x000000121212a211 */ /* 0x000fe200078f08ff */
[----:B------:R0:W-:Y:S01]  /*13130*/  @!P5 ST.E.64 desc[UR46][R12.64], R36 ;  /* 0x000000240c00d985 */ /* 0x0001e2000c101b2e */
[----:B------:R-:W-:Y:S02]  /*13140*/  VIADD R16, R96, 0x88 ;  /* 0x0000008860107836 */ /* 0x000fe40000000000 */
[----:B-1----:R-:W-:Y:S01]  /*13150*/  @!P0 IMAD.WIDE R6, R19, 0x4, R20 ;  /* 0x0000000413068825 */ /* 0x002fe200078e0214 */
[----:B------:R1:W-:Y:S01]  /*13160*/  @!P1 ST.E.64 desc[UR46][R4.64], R40 ;  /* 0x0000002804009985 */ /* 0x0003e2000c101b2e */
[----:B------:R-:W-:-:S02]  /*13170*/  ISETP.GE.AND P1, PT, R0, UR4, PT ;  /* 0x0000000400007c0c */ /* 0x000fc4000bf26270 */
[----:B------:R-:W-:Y:S01]  /*13180*/  ISETP.GE.AND P3, PT, R16, UR4, PT ;  /* 0x0000000410007c0c */ /* 0x000fe2000bf66270 */
[----:B------:R5:W-:Y:S01]  /*13190*/  @!P0 ST.E.64 desc[UR46][R6.64], R38 ;  /* 0x0000002606008985 */ /* 0x000be2000c101b2e */
[----:B------:R-:W-:Y:S01]  /*131a0*/  VIADD R17, R96, 0xa8 ;  /* 0x000000a860117836 */ /* 0x000fe20000000000 */
[----:B--2---:R-:W-:Y:S01]  /*131b0*/  @!P2 LOP3.LUT R11, R18, 0xfffffffe, RZ, 0xc0, !PT ;  /* 0xfffffffe120ba812 */ /* 0x004fe200078ec0ff */
[C---:B------:R-:W-:Y:S02]  /*131c0*/  VIADD R10, R96.reuse, 0x98 ;  /* 0x00000098600a7836 */ /* 0x040fe40000000000 */
[C---:B------:R-:W-:Y:S01]  /*131d0*/  VIADD R19, R96.reuse, 0xb0 ;  /* 0x000000b060137836 */ /* 0x040fe20000000000 */
[----:B------:R-:W-:Y:S01]  /*131e0*/  ISETP.GE.AND P5, PT, R17, UR4, PT ;  /* 0x0000000411007c0c */ /* 0x000fe2000bfa6270 */
[----:B0-----:R-:W-:Y:S01]  /*131f0*/  VIADD R12, R96, 0xa0 ;  /* 0x000000a0600c7836 */ /* 0x001fe20000000000 */
[----:B------:R-:W-:Y:S01]  /*13200*/  ISETP.GE.AND P0, PT, R10, UR4, PT ;  /* 0x000000040a007c0c */ /* 0x000fe2000bf06270 */
[----:B------:R-:W-:Y:S01]  /*13210*/  VIADD R96, R96, 0xb8 ;  /* 0x000000b860607836 */ /* 0x000fe20000000000 */
[----:B------:R-:W-:Y:S01]  /*13220*/  ISETP.GE.AND P6, PT, R19, UR4, PT ;  /* 0x0000000413007c0c */ /* 0x000fe2000bfc6270 */
[----:B-1----:R-:W-:Y:S01]  /*13230*/  @!P2 IMAD.WIDE R4, R11, 0x4, R20 ;  /* 0x000000040b04a825 */ /* 0x002fe200078e0214 */
[----:B------:R-:W-:-:S02]  /*13240*/  ISETP.GE.AND P4, PT, R12, UR4, PT ;  /* 0x000000040c007c0c */ /* 0x000fc4000bf86270 */
[----:B------:R-:W-:Y:S02]  /*13250*/  @!P1 LEA.HI R0, R0, R0, RZ, 0x1 ;  /* 0x0000000000009211 */ /* 0x000fe400078f08ff */
[----:B------:R-:W-:Y:S01]  /*13260*/  @!P3 LEA.HI R16, R16, R16, RZ, 0x1 ;  /* 0x000000101010b211 */ /* 0x000fe200078f08ff */
[----:B------:R0:W-:Y:S01]  /*13270*/  @!P2 ST.E.64 desc[UR46][R4.64], R22 ;  /* 0x000000160400a985 */ /* 0x0001e2000c101b2e */
[----:B------:R-:W-:Y:S02]  /*13280*/  @!P1 LOP3.LUT R11, R0, 0xfffffffe, RZ, 0xc0, !PT ;  /* 0xfffffffe000b9812 */ /* 0x000fe400078ec0ff */
[----:B-----5:R-:W-:Y:S02]  /*13290*/  @!P3 LOP3.LUT R7, R16, 0xfffffffe, RZ, 0xc0, !PT ;  /* 0xfffffffe1007b812 */ /* 0x020fe400078ec0ff */
[----:B------:R-:W-:Y:S01]  /*132a0*/  @!P0 LEA.HI R0, R10, R10, RZ, 0x1 ;  /* 0x0000000a0a008211 */ /* 0x000fe200078f08ff */
[----:B------:R-:W-:Y:S01]  /*132b0*/  @!P1 IMAD.WIDE R10, R11, 0x4, R20 ;  /* 0x000000040b0a9825 */ /* 0x000fe200078e0214 */
[----:B------:R-:W-:-:S02]  /*132c0*/  @!P6 LEA.HI R16, R19, R19, RZ, 0x1 ;  /* 0x000000131310e211 */ /* 0x000fc400078f08ff */
[----:B------:R-:W-:Y:S01]  /*132d0*/  @!P4 LEA.HI R12, R12, R12, RZ, 0x1 ;  /* 0x0000000c0c0cc211 */ /* 0x000fe200078f08ff */
[--C-:B------:R-:W-:Y:S01]  /*132e0*/  @!P3 IMAD.WIDE R6, R7, 0x4, R20.reuse ;  /* 0x000000040706b825 */ /* 0x100fe200078e0214 */
[----:B------:R-:W-:Y:S02]  /*132f0*/  @!P0 LOP3.LUT R13, R0, 0xfffffffe, RZ, 0xc0, !PT ;  /* 0xfffffffe000d8812 */ /* 0x000fe400078ec0ff */
[----:B------:R-:W-:Y:S02]  /*13300*/  @!P5 LEA.HI R0, R17, R17, RZ, 0x1 ;  /* 0x000000111100d211 */ /* 0x000fe400078f08ff */
[----:B------:R-:W-:Y:S01]  /*13310*/  @!P4 LOP3.LUT R17, R12, 0xfffffffe, RZ, 0xc0, !PT ;  /* 0xfffffffe0c11c812 */ /* 0x000fe200078ec0ff */
[--C-:B------:R-:W-:Y:S01]  /*13320*/  @!P0 IMAD.WIDE R12, R13, 0x4, R20.reuse ;  /* 0x000000040d0c8825 */ /* 0x100fe200078e0214 */
[----:B------:R-:W-:Y:S01]  /*13330*/  @!P5 LOP3.LUT R19, R0, 0xfffffffe, RZ, 0xc0, !PT ;  /* 0xfffffffe0013d812 */ /* 0x000fe200078ec0ff */
[----:B------:R1:W-:Y:S01]  /*13340*/  @!P3 ST.E.64 desc[UR46][R6.64], R90 ;  /* 0x0000005a0600b985 */ /* 0x0003e2000c101b2e */
[----:B0-----:R-:W-:Y:S01]  /*13350*/  @!P6 LOP3.LUT R23, R16, 0xfffffffe, RZ, 0xc0, !PT ;  /* 0xfffffffe1017e812 */ /* 0x001fe200078ec0ff */
[----:B------:R-:W-:-:S02]  /*13360*/  @!P4 IMAD.WIDE R4, R17, 0x4, R20 ;  /* 0x000000041104c825 */ /* 0x000fc400078e0214 */
[----:B------:R0:W-:Y:S02]  /*13370*/  @!P1 ST.E.64 desc[UR46][R10.64], R26 ;  /* 0x0000001a0a009985 */ /* 0x0001e4000c101b2e */
[----:B------:R-:W-:Y:S02]  /*13380*/  @!P6 IMAD.WIDE R16, R23, 0x4, R20 ;  /* 0x000000041710e825 */ /* 0x000fe400078e0214 */
        /* <DEDUP_REMOVED lines=8> */
[----:B0-----:R-:W-:-:S05]  /*13410*/  LOP3.LUT R3, R96, 0xfffffffe, RZ, 0xc0, !PT ;  /* 0xfffffffe60037812 */ /* 0x001fca00078ec0ff */
[----:B------:R-:W-:-:S05]  /*13420*/  IMAD.WIDE R20, R3, 0x4, R20 ;  /* 0x0000000403147825 */ /* 0x000fca00078e0214 */
[----:B------:R1:W-:Y:S01]  /*13430*/  ST.E.64 desc[UR46][R20.64], R8 ;  /* 0x0000000814007985 */ /* 0x0003e2000c101b2e */
[----:B------:R-:W-:Y:S05]  /*13440*/  BRA `(.L_x_1084) ;  /* 0x0000004800707947 */ /* 0x000fea0003800000 */
.L_x_1171:
[----:B------:R-:W0:Y:S02]  /*13450*/  S2R R0, SR_TID.X ;  /* 0x0000000000007919 */ /* 0x000e240000002100 */
[----:B0-----:R-:W-:-:S05]  /*13460*/  VIADD R2, R0, 0xffffff80 ;  /* 0xffffff8000027836 */ /* 0x001fca0000000000 */
        /* <DEDUP_REMOVED lines=29> */
[----:B------:R-:W1:Y:S03]  /*13640*/  LDC R8, c[0x0][0xc50] ;  /* 0x00031400ff087b82 */ /* 0x000e660000000800 */
[----:B------:R-:W-:Y:S02]  /*13650*/  IMAD.IADD R3, R11, 0x1, R3 ;  /* 0x000000010b037824 */ /* 0x000fe400078e0203 */
        /* <DEDUP_REMOVED lines=25> */
.L_x_1082:
[----:B------:R-:W-:-:S08]  /*137f0*/  NOP ;  /* 0x0000000000007918 */ /* 0x000fd00000000000 */
[----:B------:R-:W0:-:S00]  /*13800*/  USETMAXREG.DEALLOC.CTAPOOL 0x28 ;  /* 0x00000028000079c8 */ /* 0x000e0000080e0500 */
[----:B0-----:R-:W-:Y:S01]  /*13810*/  LOP3.LUT R17, R0, 0x3, RZ, 0xc0, !PT ;  /* 0x0000000300117812 */ /* 0x001fe200078ec0ff */
[----:B------:R-:W0:Y:S05]  /*13820*/  S2R R22, SR_CTAID.Z ;  /* 0x0000000000167919 */ /* 0x000e2a0000002700 */
[----:B------:R-:W1:Y:S01]  /*13830*/  S2UR UR6, SR_CTAID.Y ;  /* 0x00000000000679c3 */ /* 0x000e620000002600 */
        /* <DEDUP_REMOVED lines=13> */
.L_x_1174:
[----:B------:R-:W-:Y:S01]  /*13910*/  ULDC UR7, c[0x0][0xc50] ;  /* 0x0003140000077ab9 */ /* 0x000fe20000000800 */
[----:B------:R-:W-:Y:S01]  /*13920*/  UMOV UR39, UR6 ;  /* 0x0000000600277c82 */ /* 0x000fe20008000000 */
[----:B------:R-:W-:-:S11]  /*13930*/  UISETP.NE.AND UP0, UPT, UR7, 0x1, UPT ;  /* 0x000000010700788c */ /* 0x000fd6000bf05270 */
[----:B------:R-:W-:Y:S01]  /*13940*/  @UP0 ULDC UR4, c[0x0][0xc54] ;  /* 0x0003150000040ab9 */ /* 0x000fe20000000800 */
[----:B------:R-:W-:Y:S01]  /*13950*/  @UP0 ULDC UR8, c[0x0][0xc58] ;  /* 0x0003160000080ab9 */ /* 0x000fe20000000800 */
[----:B------:R-:W-:-:S04]  /*13960*/  UIMAD.WIDE.U32 UR4, UR6, UR4, URZ ;  /* 0x00000004060472a5 */ /* 0x000fc8000f8e003f */
[----:B------:R-:W-:-:S12]  /*13970*/  @UP0 USHF.R.U32.HI UR39, URZ, UR8, UR5 ;  /* 0x000000083f270299 */ /* 0x000fd80008011605 */
.L_x_1175:
        /* <DEDUP_REMOVED lines=8> */
[----:B------:R-:W-:Y:S01]  /*13a00*/  IMAD.MOV.U32 R19, RZ, RZ, RZ ;  /* 0x000000ffff137224 */ /* 0x000fe200078e00ff */
[----:B------:R-:W-:Y:S01]  /*13a10*/  ULDC.64 UR4, c[0x0][0x418] ;  /* 0x0001060000047ab9 */ /* 0x000fe20000000a00 */
[----:B------:R-:W-:Y:S01]  /*13a20*/  ULDC UR6, c[0x0][0x448] ;  /* 0x0001120000067ab9 */ /* 0x000fe20000000800 */
[----:B------:R-:W-:Y:S01]  /*13a30*/  ULDC UR10, c[0x0][0x2f0] ;  /* 0x0000bc00000a7ab9 */ /* 0x000fe20000000800 */
[----:B------:R-:W-:Y:S01]  /*13a40*/  ULDC UR11, c[0x0][0x288] ;  /* 0x0000a200000b7ab9 */ /* 0x000fe20000000800 */
[----:B0-----:R-:W-:-:S04]  /*13a50*/  ISETP.NE.U32.AND P0, PT, R2, RZ, PT ;  /* 0x000000ff0200720c */ /* 0x001fc80003f05070 */
[----:B------:R-:W-:-:S13]  /*13a60*/  ISETP.NE.AND.EX P0, PT, R3, RZ, PT, P0 ;  /* 0x000000ff0300720c */ /* 0x000fda0003f05300 */
[----:B------:R-:W0:Y:S02]  /*13a70*/  @P0 LDC.64 R2, c[0x0][0xa28] ;  /* 0x00028a00ff020b82 */ /* 0x000e240000000a00 */
[----:B0-----:R-:W-:-:S05]  /*13a80*/  @P0 IMAD.WIDE R2, R22, 0x4, R2 ;  /* 0x0000000416020825 */ /* 0x001fca00078e0202 */
[----:B------:R0:W5:Y:S01]  /*13a90*/  @P0 LDG.E R19, desc[UR46][R2.64] ;  /* 0x0000002e02130981 */ /* 0x000162000c1e1900 */
[----:B------:R-:W1:Y:S01]  /*13aa0*/  S2UR UR40, SR_CTAID.X ;  /* 0x00000000002879c3 */ /* 0x000e620000002500 */
[----:B------:R-:W-:Y:S02]  /*13ab0*/  UISETP.NE.U32.AND UP0, UPT, UR4, URZ, UPT ;  /* 0x0000003f0400728c */ /* 0x000fe4000bf05070 */
[----:B------:R-:W-:Y:S02]  /*13ac0*/  UISETP.NE.AND UP1, UPT, UR6, 0x1, UPT ;  /* 0x000000010600788c */ /* 0x000fe4000bf25270 */
[----:B------:R-:W-:Y:S01]  /*13ad0*/  UISETP.NE.AND.EX UP0, UPT, UR5, URZ, UPT, UP0 ;  /* 0x0000003f0500728c */ /* 0x000fe2000bf05300 */
[----:B------:R-:W-:Y:S02]  /*13ae0*/  ULDC UR6, c[0x0][0x424] ;  /* 0x0001090000067ab9 */ /* 0x000fe40000000800 */
[----:B------:R-:W-:Y:S01]  /*13af0*/  ULDC.64 UR4, c[0x0][0x9e0] ;  /* 0x0002780000047ab9 */ /* 0x000fe20000000a00 */
[----:B------:R-:W-:-:S02]  /*13b00*/  USEL UR9, UR6, 0x1, UP0 ;  /* 0x0000000106097887 */ /* 0x000fc40008000000 */
[----:B------:R-:W-:Y:S02]  /*13b10*/  UISETP.GE.AND UP0, UPT, UR5, 0x1, UPT ;  /* 0x000000010500788c */ /* 0x000fe4000bf06270 */
[----:B------:R-:W-:Y:S01]  /*13b20*/  UIMAD UR36, UR9, UR10, URZ ;  /* 0x0000000a092472a4 */ /* 0x000fe2000f8e023f */
[----:B------:R-:W-:Y:S01]  /*13b30*/  @UP1 ULDC UR7, c[0x0][0x44c] ;  /* 0x0001130000071ab9 */ /* 0x000fe20000000800 */
[----:B------:R-:W-:Y:S02]  /*13b40*/  UIMAD UR9, UR9, UR10, 0x7f ;  /* 0x0000007f090974a4 */ /* 0x000fe4000f8e020a */
[----:B------:R-:W-:Y:S01]  /*13b50*/  PLOP3.LUT P1, PT, PT, PT, UP0, 0x80, 0x0 ;  /* 0x000000000000781c */ /* 0x000fe20003f2f008 */
[----:B------:R-:W-:Y:S01]  /*13b60*/  @UP1 ULDC UR12, c[0x0][0x450] ;  /* 0x00011400000c1ab9 */ /* 0x000fe20000000800 */
[----:B------:R-:W-:Y:S02]  /*13b70*/  UP2UR UR50, UPR, URZ, 0x2 ;  /* 0x000000023f327883 */ /* 0x000fe40008000000 */
[----:B-1----:R-:W-:-:S04]  /*13b80*/  USHF.L.U32 UR40, UR40, 0x7, URZ ;  /* 0x0000000728287899 */ /* 0x002fc8000800063f */
[----:B------:R-:W-:-:S04]  /*13b90*/  UIADD3 UR8, UR40, 0x7f, URZ ;  /* 0x0000007f28087890 */ /* 0x000fc8000fffe03f */
[----:B------:R-:W-:Y:S02]  /*13ba0*/  UIMAD.WIDE.U32 UR6, UR8, UR7, URZ ;  /* 0x00000007080672a5 */ /* 0x000fe4000f8e003f */
[----:B------:R-:W-:Y:S02]  /*13bb0*/  UIADD3 UR6, UR36, 0x1, -UR11 ;  /* 0x0000000124067890 */ /* 0x000fe4000fffe80b */
[----:B------:R-:W-:Y:S02]  /*13bc0*/  @UP1 USHF.R.U32.HI UR8, URZ, UR12, UR7 ;  /* 0x0000000c3f081299 */ /* 0x000fe40008011607 */
[----:B------:R-:W-:Y:S02]  /*13bd0*/  USHF.R.S32.HI UR7, URZ, 0x1f, UR9 ;  /* 0x0000001f3f077899 */ /* 0x000fe40008011409 */
[----:B------:R-:W-:Y:S02]  /*13be0*/  UIADD3 UR6, UR6, UR8, URZ ;  /* 0x0000000806067290 */ /* 0x000fe4000fffe03f */
[----:B------:R-:W-:-:S02]  /*13bf0*/  ULEA.HI UR7, UR7, UR9, URZ, 0x7 ;  /* 0x0000000907077291 */ /* 0x000fc4000f8f383f */
[----:B------:R-:W-:Y:S02]  /*13c00*/  UIADD3 UR4, UR6, UR4, URZ ;  /* 0x0000000406047290 */ /* 0x000fe4000fffe03f */
[----:B------:R-:W-:Y:S01]  /*13c10*/  USHF.R.S32.HI UR41, URZ, 0x7, UR7 ;  /* 0x000000073f297899 */ /* 0x000fe20008011407 */
[----:B0-----:R-:W-:Y:S11]  /*13c20*/  @!P1 BRA `(.L_x_1177) ;  /* 0x0000000000449947 */ /* 0x001ff60003800000 */
        /* <DEDUP_REMOVED lines=10> */
.L_x_1178:
[----:B------:R-:W-:-:S11]  /*13cd0*/  UISETP.NE.AND UP0, UPT, UR5, 0x1, UPT ;  /* 0x000000010500788c */ /* 0x000fd6000bf05270 */
[----:B------:R-:W-:Y:S02]  /*13ce0*/  @UP0 ULDC.64 UR12, c[0x0][0x9e8] ;  /* 0x00027a00000c0ab9 */ /* 0x000fe40000000a00 */
[----:B------:R-:W-:-:S04]  /*13cf0*/  UIMAD.WIDE.U32 UR6, UR8, UR12, URZ ;  /* 0x0000000c080672a5 */ /* 0x000fc8000f8e003f */
[----:B------:R-:W-:-:S12]  /*13d00*/  @UP0 USHF.R.U32.HI UR8, URZ, UR13, UR7 ;  /* 0x0000000d3f080299 */ /* 0x000fd80008011607 */
.L_x_1179:
[----:B------:R-:W-:-:S04]  /*13d10*/  UIMAD UR8, UR8, UR5, UR5 ;  /* 0x00000005080872a4 */ /* 0x000fc8000f8e0205 */
[----:B------:R-:W-:-:S04]  /*13d20*/  UISETP.LT.AND UP0, UPT, UR4, UR8, UPT ;  /* 0x000000080400728c */ /* 0x000fc8000bf01270 */
[----:B------:R-:W-:-:S12]  /*13d30*/  USEL UR4, UR4, UR8, UP0 ;  /* 0x0000000804047287 */ /* 0x000fd80008000000 */
.L_x_1177:
[----:B------:R-:W-:Y:S02]  /*13d40*/  UISETP.NE.AND UP0, UPT, UR50, URZ, UPT ;  /* 0x0000003f3200728c */ /* 0x000fe4000bf05270 */
[----:B------:R-:W-:-:S04]  /*13d50*/  UIADD3 UR4, UR4, 0x7f, URZ ;  /* 0x0000007f04047890 */ /* 0x000fc8000fffe03f */
[----:B------:R-:W-:-:S04]  /*13d60*/  USHF.R.S32.HI UR8, URZ, 0x1f, UR4 ;  /* 0x0000001f3f087899 */ /* 0x000fc80008011404 */
[----:B------:R-:W-:Y:S01]  /*13d70*/  ULEA.HI UR8, UR8, UR4, URZ, 0x7 ;  /* 0x0000000408087291 */ /* 0x000fe2000f8f383f */
[----:B------:R-:W-:Y:S01]  /*13d80*/  @UP0 ULDC UR6, c[0x0][0x44c] ;  /* 0x0001130000060ab9 */ /* 0x000fe20000000800 */
[----:B------:R-:W-:Y:S01]  /*13d90*/  @UP0 ULDC UR9, c[0x0][0x450] ;  /* 0x0001140000090ab9 */ /* 0x000fe20000000800 */
[----:B------:R-:W-:Y:S02]  /*13da0*/  UIMAD.WIDE.U32 UR6, UR40, UR6, URZ ;  /* 0x00000006280672a5 */ /* 0x000fe4000f8e003f */
[----:B------:R-:W-:Y:S01]  /*13db0*/  UMOV UR4, UR40 ;  /* 0x0000002800047c82 */ /* 0x000fe20008000000 */
[----:B------:R-:W-:Y:S02]  /*13dc0*/  USHF.R.S32.HI UR43, URZ, 0x7, UR8 ;  /* 0x000000073f2b7899 */ /* 0x000fe40008011408 */
[----:B------:R-:W-:Y:S02]  /*13dd0*/  @UP0 USHF.R.U32.HI UR4, URZ, UR9, UR7 ;  /* 0x000000093f040299 */ /* 0x000fe40008011607 */
[----:B------:R-:W-:-:S02]  /*13de0*/  UISETP.LT.AND UP0, UPT, UR41, UR43, UPT ;  /* 0x0000002b2900728c */ /* 0x000fc4000bf01270 */
[----:B------:R-:W-:Y:S01]  /*13df0*/  UIADD3 UR4, UR4, -UR11, UR36 ;  /* 0x8000000b04047290 */ /* 0x000fe2000fffe024 */
[----:B------:R-:W-:Y:S01]  /*13e00*/  ULDC UR8, c[0x0][0x9dc] ;  /* 0x0002770000087ab9 */ /* 0x000fe20000000800 */
[----:B------:R-:W-:Y:S02]  /*13e10*/  USEL UR12, UR41, UR43, UP0 ;  /* 0x0000002b290c7287 */ /* 0x000fe40008000000 */
[----:B------:R-:W-:Y:S01]  /*13e20*/  UIADD3 UR8, UR4, -UR8, URZ ;  /* 0x8000000804087290 */ /* 0x000fe2000fffe03f */
[----:B------:R-:W-:Y:S11]  /*13e30*/  @!P1 BRA `(.L_x_1180) ;  /* 0x0000000000449947 */ /* 0x000ff60003800000 */
        /* <DEDUP_REMOVED lines=10> */
.L_x_1181:
[----:B------:R-:W-:-:S11]  /*13ee0*/  UISETP.NE.AND UP0, UPT, UR5, 0x1, UPT ;  /* 0x000000010500788c */ /* 0x000fd6000bf05270 */
[----:B------:R-:W-:Y:S02]  /*13ef0*/  @UP0 ULDC.64 UR10, c[0x0][0x9e8] ;  /* 0x00027a00000a0ab9 */ /* 0x000fe40000000a00 */
[----:B------:R-:W-:-:S04]  /*13f00*/  UIMAD.WIDE.U32 UR6, UR4, UR10, URZ ;  /* 0x0000000a040672a5 */ /* 0x000fc8000f8e003f */
[----:B------:R-:W-:-:S12]  /*13f10*/  @UP0 USHF.R.U32.HI UR4, URZ, UR11, UR7 ;  /* 0x0000000b3f040299 */ /* 0x000fd80008011607 */
.L_x_1182:
[----:B------:R-:W-:-:S04]  /*13f20*/  UIMAD UR4, UR4, UR5, URZ ;  /* 0x00000005040472a4 */ /* 0x000fc8000f8e023f */
[----:B------:R-:W-:-:S04]  /*13f30*/  UISETP.LT.AND UP0, UPT, UR8, UR4, UPT ;  /* 0x000000040800728c */ /* 0x000fc8000bf01270 */
[----:B------:R-:W-:-:S12]  /*13f40*/  USEL UR8, UR8, UR4, !UP0 ;  /* 0x0000000408087287 */ /* 0x000fd8000c000000 */
.L_x_1180:
[----:B------:R-:W-:Y:S02]  /*13f50*/  USHF.R.S32.HI UR4, URZ, 0x1f, UR8 ;  /* 0x0000001f3f047899 */ /* 0x000fe40008011408 */
[----:B------:R-:W-:Y:S02]  /*13f60*/  USHF.R.U32.HI UR9, URZ, 0x10, UR45 ;  /* 0x000000103f097899 */ /* 0x000fe4000801162d */
[----:B------:R-:W-:Y:S02]  /*13f70*/  ULEA.HI UR4, UR4, UR8, URZ, 0x7 ;  /* 0x0000000804047291 */ /* 0x000fe4000f8f383f */
[----:B------:R-:W-:Y:S02]  /*13f80*/  ULOP3.LUT UR45, UR45, 0xffff, URZ, 0xc0, !UPT ;  /* 0x0000ffff2d2d7892 */ /* 0x000fe4000f8ec03f */
[----:B------:R-:W-:Y:S01]  /*13f90*/  USHF.R.S32.HI UR4, URZ, 0x7, UR4 ;  /* 0x000000073f047899 */ /* 0x000fe20008011404 */
[----:B------:R-:W-:-:S03]  /*13fa0*/  UMOV UR38, URZ ;  /* 0x0000003f00267c82 */ /* 0x000fc60008000000 */
[----:B------:R-:W-:-:S04]  /*13fb0*/  UISETP.LT.AND UP0, UPT, URZ, UR4, UPT ;  /* 0x000000043f00728c */ /* 0x000fc8000bf01270 */
[----:B------:R-:W-:Y:S02]  /*13fc0*/  USEL UR44, URZ, UR4, !UP0 ;  /* 0x000000043f2c7287 */ /* 0x000fe4000c000000 */
[----:B------:R-:W-:Y:S02]  /*13fd0*/  UISETP.NE.AND UP0, UPT, UR9, URZ, UPT ;  /* 0x0000003f0900728c */ /* 0x000fe4000bf05270 */
[----:B------:R-:W-:-:S06]  /*13fe0*/  UISETP.GT.AND UP1, UPT, UR12, UR44, UPT ;  /* 0x0000002c0c00728c */ /* 0x000fcc000bf24270 */
[----:B------:R-:W-:-:S03]  /*13ff0*/  PLOP3.LUT P0, PT, PT, PT, UP1, 0x80, 0x0 ;  /* 0x000000000000781c */ /* 0x000fc60003f0f018 */
[----:B------:R-:W-:-:S10]  /*14000*/  @!UP0 ULDC UR9, c[0x0][0x9f0] ;  /* 0x00027c0000098ab9 */ /* 0x000fd40000000800 */
[----:B------:R-:W-:Y:S05]  /*14010*/  @!P0 BRA `(.L_x_1183) ;  /* 0x00000000007c8947 */ /* 0x000fea0003800000 */
[----:B------:R-:W-:Y:S01]  /*14020*/  IABS R0, UR9 ;  /* 0x0000000900007c13 */ /* 0x000fe20008000000 */
[----:B------:R-:W-:Y:S02]  /*14030*/  UIADD3 UR4, UR9, -0x1, UR12 ;  /* 0xffffffff09047890 */ /* 0x000fe4000fffe00c */
[----:B------:R-:W-:Y:S02]  /*14040*/  IABS R4, UR9 ;  /* 0x0000000900047c13 */ /* 0x000fe40008000000 */
[----:B------:R-:W-:Y:S01]  /*14050*/  R2UR UR10, R0 ;  /* 0x00000000000a72ca */ /* 0x000fe200000e0000 */
[----:B------:R-:W-:-:S03]  /*14060*/  UIADD3 UR6, -UR44, UR4, URZ ;  /* 0x000000042c067290 */ /* 0x000fc6000fffe13f */
[----:B------:R-:W-:-:S03]  /*14070*/  UMOV UR4, URZ ;  /* 0x0000003f00047c82 */ /* 0x000fc60008000000 */
[----:B------:R-:W-:Y:S01]  /*14080*/  IABS R3, UR6 ;  /* 0x0000000600037c13 */ /* 0x000fe20008000000 */
[----:B------:R-:W-:-:S03]  /*14090*/  ULOP3.LUT UR6, UR6, UR9, URZ, 0x3c, !UPT ;  /* 0x0000000906067292 */ /* 0x000fc6000f8e3c3f */
[----:B------:R-:W-:Y:S02]  /*140a0*/  R2UR UR8, R3 ;  /* 0x00000000030872ca */ /* 0x000fe400000e0000 */
        /* <DEDUP_REMOVED lines=22> */
.L_x_1183:
[----:B------:R-:W-:Y:S02]  /*14210*/  UIMAD UR51, UR45, UR38, UR44 ;  /* 0x000000262d3372a4 */ /* 0x000fe4000f8e022c */
[----:B------:R-:W-:Y:S02]  /*14220*/  IMAD.U32 R3, RZ, RZ, UR38 ;  /* 0x00000026ff037e24 */ /* 0x000fe4000f8e00ff */
[----:B------:R-:W-:Y:S02]  /*14230*/  IMAD.MOV.U32 R2, RZ, RZ, RZ ;  /* 0x000000ffff027224 */ /* 0x000fe400078e00ff */
[----:B------:R-:W-:Y:S02]  /*14240*/  IMAD.MOV.U32 R0, RZ, RZ, 0x1 ;  /* 0x00000001ff007424 */ /* 0x000fe400078e00ff */
[----:B------:R-:W-:-:S05]  /*14250*/  IMAD.U32 R18, RZ, RZ, UR51 ;  /* 0x00000033ff127e24 */ /* 0x000fca000f8e00ff */
[----:B------:R-:W-:Y:S01]  /*14260*/  VIADDMNMX R18, R18, R3, UR12, PT ;  /* 0x0000000c12127e46 */ /* 0x000fe2000b800103 */
[----:B------:R-:W-:-:S03]  /*14270*/  IMAD.MOV.U32 R3, RZ, RZ, 0x1 ;  /* 0x00000001ff037424 */ /* 0x000fc600078e00ff */
[----:B------:R-:W-:-:S13]  /*14280*/  ISETP.GT.AND P0, PT, R18, UR51, PT ;  /* 0x0000003312007c0c */ /* 0x000fda000bf04270 */
        /* <DEDUP_REMOVED lines=24> */
[----:B0----5:R-:W-:Y:S05]  /*14410*/  CALL.ABS.NOINC R2 ;  /* 0x0000000002007343 */ /* 0x021fea0003c00000 */
.L_x_1184:
        /* <DEDUP_REMOVED lines=20> */
.L_x_1185:
        /* <DEDUP_REMOVED lines=20> */
.L_x_1186:
        /* <DEDUP_REMOVED lines=18> */
.L_x_1187:
[----:B------:R-:W0:Y:S01]  /*147c0*/  LDC.64 R2, c[0x0][0x9f8] ;  /* 0x00027e00ff027b82 */ /* 0x000e220000000a00 */
[----:B------:R-:W-:-:S07]  /*147d0*/  IMAD.MOV.U32 R28, RZ, RZ, R22 ;  /* 0x000000ffff1c7224 */ /* 0x000fce00078e0016 */
[----:B------:R-:W1:Y:S01]  /*147e0*/  LDC R8, c[0x0][0x430] ;  /* 0x00010c00ff087b82 */ /* 0x000e620000000800 */
[C---:B------:R-:W-:Y:S01]  /*147f0*/  IMAD.SHL.U32 R29, R24.reuse, 0x20, RZ ;  /* 0x00000020181d7824 */ /* 0x040fe200078e00ff */
[----:B------:R-:W-:Y:S02]  /*14800*/  LOP3.LUT R9, R24, 0x7f, RZ, 0xc0, !PT ;  /* 0x0000007f18097812 */ /* 0x000fe400078ec0ff */
[----:B------:R-:W-:Y:S02]  /*14810*/  LEA R7, R18, 0xffffff80, 0x7 ;  /* 0xffffff8012077811 */ /* 0x000fe400078e38ff */
[----:B------:R-:W-:Y:S01]  /*14820*/  LOP3.LUT R16, R16, 0xffffffef, RZ, 0xc0, !PT ;  /* 0xffffffef10107812 */ /* 0x000fe200078ec0ff */
[----:B------:R-:W-:Y:S01]  /*14830*/  IMAD.SHL.U32 R35, R24, 0x40, RZ ;  /* 0x0000004018237824 */ /* 0x000fe200078e00ff */
[----:B------:R-:W2:Y:S01]  /*14840*/  LDC R37, c[0x0][0x2f4] ;  /* 0x0000bd00ff257b82 */ /* 0x000ea20000000800 */
[----:B0-----:R-:W-:-:S04]  /*14850*/  ISETP.NE.U32.AND P0, PT, R2, RZ, PT ;  /* 0x000000ff0200720c */ /* 0x001fc80003f05070 */
[----:B------:R-:W-:-:S13]  /*14860*/  ISETP.NE.AND.EX P0, PT, R3, RZ, PT, P0 ;  /* 0x000000ff0300720c */ /* 0x000fda0003f05300 */
[----:B------:R-:W0:Y:S02]  /*14870*/  @P0 LDC.64 R2, c[0x0][0x9f8] ;  /* 0x00027e00ff020b82 */ /* 0x000e240000000a00 */
[----:B0-----:R-:W-:-:S05]  /*14880*/  @P0 IMAD.WIDE R2, R22, 0x4, R2 ;  /* 0x0000000416020825 */ /* 0x001fca00078e0202 */
[----:B------:R0:W3:Y:S01]  /*14890*/  @P0 LDG.E R28, desc[UR46][R2.64] ;  /* 0x0000002e021c0981 */ /* 0x0000e2000c1e1900 */
[----:B-1----:R-:W-:Y:S02]  /*148a0*/  ISETP.NE.AND P1, PT, R8, 0x1, PT ;  /* 0x000000010800780c */ /* 0x002fe40003f25270 */
[----:B------:R-:W-:Y:S02]  /*148b0*/  LOP3.LUT R29, R29, 0x60, RZ, 0xc0, !PT ;  /* 0x000000601d1d7812 */ /* 0x000fe400078ec0ff */
[----:B------:R-:W-:-:S04]  /*148c0*/  SHF.R.U32.HI R25, RZ, 0x2, R9 ;  /* 0x00000002ff197819 */ /* 0x000fc80000011609 */
[----:B------:R-:W-:-:S04]  /*148d0*/  IADD3 R6, R29, R25, R7 ;  /* 0x000000191d067210 */ /* 0x000fc80007ffe007 */
[C---:B------:R-:W-:Y:S01]  /*148e0*/  ISETP.GE.AND P0, PT, R6.reuse, UR36, PT ;  /* 0x0000002406007c0c */ /* 0x040fe2000bf06270 */
[----:B------:R-:W1:Y:S01]  /*148f0*/  @P1 LDC R13, c[0x0][0x434] ;  /* 0x00010d00ff0d1b82 */ /* 0x000e620000000800 */
[----:B-----5:R-:W-:Y:S01]  /*14900*/  IMAD.IADD R6, R6, 0x1, R19 ;  /* 0x0000000106067824 */ /* 0x020fe200078e0213 */
[----:B------:R-:W-:-:S06]  /*14910*/  @P1 LOP3.LUT R16, R16, 0x10, RZ, 0xfc, !PT ;  /* 0x0000001010101812 */ /* 0x000fcc00078efcff */
[----:B0-----:R-:W0:Y:S08]  /*14920*/  @P1 LDC R3, c[0x0][0x438] ;  /* 0x00010e00ff031b82 */ /* 0x001e300000000800 */
[----:B------:R-:W4:Y:S08]  /*14930*/  @!P0 LDC.64 R10, c[0x0][0x428] ;  /* 0x00010a00ff0a8b82 */ /* 0x000f300000000a00 */
[----:B------:R-:W2:Y:S01]  /*14940*/  @!P0 LDC.64 R4, c[0x0][0x418] ;  /* 0x00010600ff048b82 */ /* 0x000ea20000000a00 */
[----:B-1----:R-:W-:-:S04]  /*14950*/  @P1 IMAD.HI.U32 R0, R6, R13, RZ ;  /* 0x0000000d06001227 */ /* 0x002fc800078e00ff */
[----:B------:R-:W-:Y:S01]  /*14960*/  IMAD.MOV.U32 R13, RZ, RZ, R6 ;  /* 0x000000ffff0d7224 */ /* 0x000fe200078e0006 */
[----:B0-----:R-:W-:-:S04]  /*14970*/  @P1 SHF.R.U32.HI R13, RZ, R3, R0 ;  /* 0x00000003ff0d1219 */ /* 0x001fc80000011600 */
[--C-:B------:R-:W-:Y:S01]  /*14980*/  @!P0 SHF.R.S32.HI R3, RZ, 0x1f, R13.reuse ;  /* 0x0000001fff038819 */ /* 0x100fe2000001140d */
[----:B------:R-:W-:Y:S01]  /*14990*/  @!P0 IMAD.MOV.U32 R2, RZ, RZ, R13 ;  /* 0x000000ffff028224 */ /* 0x000fe200078e000d */
[----:B------:R-:W-:Y:S01]  /*149a0*/  UMOV UR4, 0xffffffff ;  /* 0xffffffff00047882 */ /* 0x000fe20000000000 */
[----:B------:R-:W-:Y:S01]  /*149b0*/  IMAD.MOV.U32 R27, RZ, RZ, 0x20 ;  /* 0x00000020ff1b7424 */ /* 0x000fe200078e00ff */
[----:B------:R-:W-:Y:S01]  /*149c0*/  SHF.R.U32.HI R9, RZ, 0x5, R9 ;  /* 0x00000005ff097819 */ /* 0x000fe20000011609 */
[----:B------:R-:W-:Y:S01]  /*149d0*/  IMAD.MOV.U32 R34, RZ, RZ, 0x40 ;  /* 0x00000040ff227424 */ /* 0x000fe200078e00ff */
[----:B---3--:R-:W-:Y:S01]  /*149e0*/  SHF.R.S32.HI R32, RZ, 0x1f, R28 ;  /* 0x0000001fff207819 */ /* 0x008fe2000001141c */
[----:B----4-:R-:W-:-:S04]  /*149f0*/  @!P0 IMAD.WIDE.U32 R2, R28, R10, R2 ;  /* 0x0000000a1c028225 */ /* 0x010fc800078e0002 */
[----:B------:R-:W-:Y:S01]  /*14a00*/  @!P0 IMAD R0, R32, R10, RZ ;  /* 0x0000000a20008224 */ /* 0x000fe200078e02ff */
[----:B--2---:R-:W-:-:S03]  /*14a10*/  @!P0 LEA R4, P1, R2, R4, 0x2 ;  /* 0x0000000402048211 */ /* 0x004fc600078210ff */
[----:B------:R-:W-:-:S04]  /*14a20*/  @!P0 IMAD R11, R28, R11, R0 ;  /* 0x0000000b1c0b8224 */ /* 0x000fc800078e0200 */
[----:B------:R-:W-:Y:S01]  /*14a30*/  @!P0 IMAD.IADD R0, R3, 0x1, R11 ;  /* 0x0000000103008824 */ /* 0x000fe200078e020b */
[----:B------:R-:W-:-:S04]  /*14a40*/  SHF.R.U32.HI R3, RZ, 0x1, R24 ;  /* 0x00000001ff037819 */ /* 0x000fc80000011618 */
[----:B------:R-:W-:Y:S01]  /*14a50*/  @!P0 LEA.HI.X R5, R2, R5, R0, 0x2, P1 ;  /* 0x0000000502058211 */ /* 0x000fe200008f1400 */
[----:B------:R-:W-:Y:S01]  /*14a60*/  IMAD.MOV.U32 R0, RZ, RZ, RZ ;  /* 0x000000ffff007224 */ /* 0x000fe200078e00ff */
[----:B------:R-:W-:Y:S01]  /*14a70*/  LOP3.LUT R2, R35, 0x180, RZ, 0xc0, !PT ;  /* 0x0000018023027812 */ /* 0x000fe200078ec0ff */
[----:B------:R-:W-:-:S03]  /*14a80*/  IMAD.MOV R11, RZ, RZ, -R13 ;  /* 0x000000ffff0b7224 */ /* 0x000fc600078e0a0d */
[----:B------:R-:W-:Y:S01]  /*14a90*/  LOP3.LUT R2, R2, 0x30, R3, 0xf8, !PT ;  /* 0x0000003002027812 */ /* 0x000fe200078ef803 */
[----:B------:R0:W5:Y:S01]  /*14aa0*/  @!P0 LDG.E R0, desc[UR46][R4.64] ;  /* 0x0000002e04008981 */ /* 0x000162000c1e1900 */
[C---:B------:R-:W-:Y:S01]  /*14ab0*/  IMAD.SHL.U32 R3, R24.reuse, 0x8, RZ ;  /* 0x0000000818037824 */ /* 0x040fe200078e00ff */
[----:B------:R-:W-:-:S04]  /*14ac0*/  R2P PR, R24, 0x6 ;  /* 0x0000000618007804 */ /* 0x000fc80000000000 */
[----:B------:R-:W-:Y:S02]  /*14ad0*/  LOP3.LUT R2, R2, 0x30, R3, 0x78, !PT ;  /* 0x0000003002027812 */ /* 0x000fe400078e7803 */
[----:B------:R-:W-:Y:S01]  /*14ae0*/  SEL R27, R27, 0xffffffe0, !P1 ;  /* 0xffffffe01b1b7807 */ /* 0x000fe20004800000 */
[----:B0-----:R-:W-:Y:S01]  /*14af0*/  IMAD R4, R8, R11, R6 ;  /* 0x0000000b08047224 */ /* 0x001fe200078e0206 */
[----:B------:R-:W-:Y:S01]  /*14b00*/  SEL R34, R34, 0xffffffc0, !P2 ;  /* 0xffffffc022227807 */ /* 0x000fe20005000000 */
[C---:B------:R-:W-:Y:S02]  /*14b10*/  IMAD.SHL.U32 R6, R24.reuse, 0x80, RZ ;  /* 0x0000008018067824 */ /* 0x040fe400078e00ff */
[----:B------:R-:W-:-:S03]  /*14b20*/  IMAD.SHL.U32 R5, R24, 0x10, RZ ;  /* 0x0000001018057824 */ /* 0x000fc600078e00ff */
[C---:B------:R-:W-:Y:S02]  /*14b30*/  LOP3.LUT R8, R6.reuse, 0x400, RZ, 0xc0, !PT ;  /* 0x0000040006087812 */ /* 0x040fe400078ec0ff */
[----:B------:R-:W-:-:S03]  /*14b40*/  LOP3.LUT R3, R6, 0x380, RZ, 0xc0, !PT ;  /* 0x0000038006037812 */ /* 0x000fc600078ec0ff */
[----:B------:R-:W-:Y:S01]  /*14b50*/  IMAD R8, R9, 0x800, R8 ;  /* 0x0000080009087824 */ /* 0x000fe200078e0208 */
[----:B------:R-:W-:Y:S01]  /*14b60*/  LOP3.LUT R6, R3, 0x10, R24, 0xf8, !PT ;  /* 0x0000001003067812 */ /* 0x000fe200078ef818 */
[----:B------:R-:W-:Y:S06]  /*14b70*/  BRA.DIV UR4, `(.L_x_1188) ;  /* 0x0000003604847947 */ /* 0x000fec000b800000 */
.L_x_1240:
[----:B------:R-:W-:Y:S01]  /*14b80*/  ULOP3.LUT UR4, UR42, 0x2, URZ, 0xfc, !UPT ;  /* 0x000000022a047892 */ /* 0x000fe2000f8efc3f */
[----:B------:R-:W-:Y:S01]  /*14b90*/  LOP3.LUT R31, R5, 0x30, RZ, 0xc0, !PT ;  /* 0x00000030051f7812 */ /* 0x000fe200078ec0ff */
[----:B------:R-:W-:Y:S01]  /*14ba0*/  IMAD.U32 R26, RZ, RZ, UR39 ;  /* 0x00000027ff1a7e24 */ /* 0x000fe2000f8e00ff */
[----:B------:R-:W-:Y:S02]  /*14bb0*/  LOP3.LUT R16, R16, 0xfffffff7, RZ, 0xc0, !PT ;  /* 0xfffffff710107812 */ /* 0x000fe400078ec0ff */
[C---:B------:R-:W-:Y:S01]  /*14bc0*/  ISETP.GE.AND P3, PT, R31.reuse, R37, PT ;  /* 0x000000251f00720c */ /* 0x040fe20003f66270 */
[----:B------:R-:W-:Y:S01]  /*14bd0*/  IMAD.U32 R36, RZ, RZ, UR4 ;  /* 0x00000004ff247e24 */ /* 0x000fe2000f8e00ff */
[C---:B------:R-:W-:Y:S02]  /*14be0*/  LOP3.LUT R23, R31.reuse, 0x40, RZ, 0xfc, !PT ;  /* 0x000000401f177812 */ /* 0x040fe400078efcff */
[----:B------:R-:W-:Y:S02]  /*14bf0*/  LOP3.LUT R22, R31, 0x80, RZ, 0xfc, !PT ;  /* 0x000000801f167812 */ /* 0x000fe400078efcff */
[----:B------:R-:W-:-:S02]  /*14c00*/  ISETP.NE.AND P0, PT, R36, 0x3, PT ;  /* 0x000000032400780c */ /* 0x000fc40003f05270 */
[-C--:B------:R-:W-:Y:S02]  /*14c10*/  ISETP.GE.AND P2, PT, R23, R37.reuse, PT ;  /* 0x000000251700720c */ /* 0x080fe40003f46270 */
[----:B------:R-:W-:Y:S02]  /*14c20*/  ISETP.GE.AND P1, PT, R22, R37, PT ;  /* 0x000000251600720c */ /* 0x000fe40003f26270 */
[----:B------:R-:W-:Y:S02]  /*14c30*/  LOP3.LUT R33, R6, 0x70, R5, 0x78, !PT ;  /* 0x0000007006217812 */ /* 0x000fe400078e7805 */
[----:B------:R-:W-:Y:S02]  /*14c40*/  LOP3.LUT R35, R2, 0x640, R35, 0xf8, !PT ;  /* 0x0000064002237812 */ /* 0x000fe400078ef823 */
[----:B------:R-:W-:Y:S01]  /*14c50*/  SHF.R.U32.HI R24, RZ, 0x3, R24 ;  /* 0x00000003ff187819 */ /* 0x000fe20000011618 */
[----:B------:R-:W-:Y:S01]  /*14c60*/  IMAD.IADD R33, R8, 0x1, R33 ;  /* 0x0000000108217824 */ /* 0x000fe200078e0221 */
[----:B------:R-:W-:-:S02]  /*14c70*/  SHF.R.S32.HI R26, RZ, 0x1f, R26 ;  /* 0x0000001fff1a7819 */ /* 0x000fc4000001141a */
[----:B------:R-:W-:-:S04]  /*14c80*/  @P0 LOP3.LUT R16, R16, 0x8, RZ, 0xfc, !PT ;  /* 0x0000000810100812 */ /* 0x000fc800078efcff */
[----:B------:R-:W-:-:S04]  /*14c90*/  LOP3.LUT R16, R16, 0xfffffffb, RZ, 0xc0, !PT ;  /* 0xfffffffb10107812 */ /* 0x000fc800078ec0ff */
[----:B------:R-:W-:-:S04]  /*14ca0*/  @P3 LOP3.LUT R16, R16, 0x4, RZ, 0xfc, !PT ;  /* 0x0000000410103812 */ /* 0x000fc800078efcff */
[----:B------:R-:W-:-:S04]  /*14cb0*/  LOP3.LUT R16, R16, 0xfffffffd, RZ, 0xc0, !PT ;  /* 0xfffffffd10107812 */ /* 0x000fc800078ec0ff */
[----:B------:R-:W-:-:S04]  /*14cc0*/  @P2 LOP3.LUT R16, R16, 0x2, RZ, 0xfc, !PT ;  /* 0x0000000210102812 */ /* 0x000fc800078efcff */
[----:B------:R-:W-:-:S04]  /*14cd0*/  LOP3.LUT R16, R16, 0xfffffffe, RZ, 0xc0, !PT ;  /* 0xfffffffe10107812 */ /* 0x000fc800078ec0ff */
[----:B------:R-:W-:Y:S01]  /*14ce0*/  @P1 LOP3.LUT R16, R16, 0x1, RZ, 0xfc, !PT ;  /* 0x0000000110101812 */ /* 0x000fe200078efcff */
[----:B------:R-:W-:Y:S06]  /*14cf0*/  @!P0 BRA `(.L_x_1189) ;  /* 0x0000000000048947 */ /* 0x000fec0003800000 */
[----:B------:R-:W-:Y:S01]  /*14d00*/  BPT.TRAP 0x1 ;  /* 0x000000040000795c */ /* 0x000fe20000300000 */
.L_x_1189:
[----:B------:R-:W-:Y:S01]  /*14d10*/  IMAD.MOV.U32 R10, RZ, RZ, 0x1 ;  /* 0x00000001ff0a7424 */ /* 0x000fe200078e00ff */
[----:B------:R-:W-:-:S04]  /*14d20*/  SHF.R.S32.HI R6, RZ, 0x1f, R4 ;  /* 0x0000001fff067819 */ /* 0x000fc80000011404 */
[----:B------:R-:W-:-:S04]  /*14d30*/  SHF.L.U32 R10, R10, 0x1f, RZ ;  /* 0x0000001f0a0a7819 */ /* 0x000fc800000006ff */
[----:B------:R-:W0:Y:S02]  /*14d40*/  SYNCS.PHASECHK.TRANS64.TRYWAIT P0, [UR48+0x2a880], R10 ;  /* 0x02a8800aff0075a7 */ /* 0x000e240008000170 */
[----:B0-----:R-:W-:Y:S05]  /*14d50*/  @!P0 BRA `(.L_x_1190) ;  /* 0x00000034002c8947 */ /* 0x001fea0003800000 */
.L_x_1241:
[----:B------:R-:W-:Y:S01]  /*14d60*/  ULDC.64 UR4, c[0x0][0x328] ;  /* 0x0000ca0000047ab9 */ /* 0x000fe20000000a00 */
[----:B------:R-:W-:Y:S01]  /*14d70*/  IMAD.SHL.U32 R12, R24, 0x80, RZ ;  /* 0x00000080180c7824 */ /* 0x000fe200078e00ff */
[----:B-----5:R-:W-:Y:S01]  /*14d80*/  SHF.R.S32.HI R8, RZ, 0x1f, R0 ;  /* 0x0000001fff087819 */ /* 0x020fe20000011400 */
[----:B0-----:R-:W-:Y:S01]  /*14d90*/  IMAD R3, R6, UR4, RZ ;  /* 0x0000000406037c24 */ /* 0x001fe2000f8e02ff */
[----:B------:R-:W-:Y:S02]  /*14da0*/  R2UR UR6, R26 ;  /* 0x000000001a0672ca */ /* 0x000fe400000e0000 */
[----:B------:R-:W-:Y:S01]  /*14db0*/  LOP3.LUT R12, R12, 0x180, RZ, 0xc0, !PT ;  /* 0x000001800c0c7812 */ /* 0x000fe200078ec0ff */
[C---:B------:R-:W-:Y:S01]  /*14dc0*/  IMAD R11, R4.reuse, UR5, R3 ;  /* 0x00000005040b7c24 */ /* 0x040fe2000f8e0203 */
[----:B------:R-:W-:Y:S01]  /*14dd0*/  LOP3.LUT R30, R5, 0x40, RZ, 0xc0, !PT ;  /* 0x00000040051e7812 */ /* 0x000fe200078ec0ff */
[----:B------:R-:W-:Y:S01]  /*14de0*/  IMAD.WIDE.U32 R2, R4, UR4, RZ ;  /* 0x0000000404027c25 */ /* 0x000fe2000f8e00ff */
[----:B------:R-:W-:Y:S01]  /*14df0*/  ULDC.64 UR4, c[0x0][0x338] ;  /* 0x0000ce0000047ab9 */ /* 0x000fe20000000a00 */
[----:B------:R-:W-:-:S02]  /*14e00*/  LOP3.LUT R12, R12, 0x30, R5, 0xf8, !PT ;  /* 0x000000300c0c7812 */ /* 0x000fc400078ef805 */
[----:B------:R-:W-:Y:S02]  /*14e10*/  IMAD.IADD R3, R3, 0x1, R11 ;  /* 0x0000000103037824 */ /* 0x000fe400078e020b */
[----:B------:R-:W-:Y:S02]  /*14e20*/  IMAD R11, R8, UR4, RZ ;  /* 0x00000004080b7c24 */ /* 0x000fe4000f8e02ff */
[----:B------:R-:W-:-:S04]  /*14e30*/  IMAD.WIDE.U32 R2, R0, UR4, R2 ;  /* 0x0000000400027c25 */ /* 0x000fc8000f8e0002 */
[----:B------:R-:W-:Y:S01]  /*14e40*/  IMAD R11, R0, UR5, R11 ;  /* 0x00000005000b7c24 */ /* 0x000fe2000f8e020b */
[----:B------:R-:W-:Y:S01]  /*14e50*/  ULDC.64 UR4, c[0x0][0x330] ;  /* 0x0000cc0000047ab9 */ /* 0x000fe20000000a00 */
[----:B------:R-:W-:Y:S02]  /*14e60*/  IMAD.SHL.U32 R5, R24, 0x10, RZ ;  /* 0x0000001018057824 */ /* 0x000fe400078e00ff */
[----:B------:R-:W-:Y:S02]  /*14e70*/  IMAD.IADD R3, R3, 0x1, R11 ;  /* 0x0000000103037824 */ /* 0x000fe400078e020b */
[----:B------:R-:W-:Y:S01]  /*14e80*/  IMAD R30, R9, 0x200, R30 ;  /* 0x00000200091e7824 */ /* 0x000fe200078e021e */
[----:B------:R-:W-:Y:S01]  /*14e90*/  LOP3.LUT R11, R12, 0x30, R5, 0x78, !PT ;  /* 0x000000300c0b7812 */ /* 0x000fe200078e7805 */
[----:B------:R-:W-:Y:S01]  /*14ea0*/  IMAD.U32 R5, RZ, RZ, UR4 ;  /* 0x00000004ff057e24 */ /* 0x000fe2000f8e00ff */
[----:B------:R-:W-:-:S03]  /*14eb0*/  UIMAD UR4, UR6, UR4, URZ ;  /* 0x00000004060472a4 */ /* 0x000fc6000f8e023f */
[----:B------:R-:W-:Y:S01]  /*14ec0*/  IMAD.WIDE.U32 R2, R5, UR39, R2 ;  /* 0x0000002705027c25 */ /* 0x000fe2000f8e0002 */
[----:B------:R-:W-:Y:S01]  /*14ed0*/  ULDC.64 UR6, c[0x0][0x318] ;  /* 0x0000c60000067ab9 */ /* 0x000fe20000000a00 */
[----:B------:R-:W-:Y:S01]  /*14ee0*/  UIMAD UR4, UR39, UR5, UR4 ;  /* 0x00000005270472a4 */ /* 0x000fe2000f8e0204 */
[----:B------:R-:W-:Y:S01]  /*14ef0*/  IADD3 R5, -R25, UR36, -R7 ;  /* 0x0000002419057c10 */ /* 0x000fe2000fffe907 */
[----:B------:R-:W-:Y:S01]  /*14f00*/  IMAD.U32 R9, RZ, RZ, UR7 ;  /* 0x00000007ff097e24 */ /* 0x000fe2000f8e00ff */
[----:B------:R-:W-:Y:S01]  /*14f10*/  IADD3 R7, P0, R2, UR6, RZ ;  /* 0x0000000602077c10 */ /* 0x000fe2000ff1e0ff */
[----:B------:R-:W-:Y:S01]  /*14f20*/  IMAD.IADD R30, R11, 0x1, R30 ;  /* 0x000000010b1e7824 */ /* 0x000fe200078e021e */
[----:B------:R-:W-:Y:S02]  /*14f30*/  ISETP.GE.AND P5, PT, R5, 0x1, PT ;  /* 0x000000010500780c */ /* 0x000fe40003fa6270 */
[----:B------:R-:W-:Y:S01]  /*14f40*/  IADD3.X R9, R9, UR4, R3, P0, !PT ;  /* 0x0000000409097c10 */ /* 0x000fe200087fe403 */
[----:B------:R-:W-:-:S03]  /*14f50*/  UMOV UR4, 0xffffffff ;  /* 0xffffffff00047882 */ /* 0x000fc60000000000 */
[----:B------:R-:W-:Y:S07]  /*14f60*/  BRA.DIV UR4, `(.L_x_1191) ;  /* 0x0000003204c07947 */ /* 0x000fee000b800000 */
[----:B------:R-:W0:Y:S01]  /*14f70*/  SHFL.IDX PT, R14, R7, RZ, 0x1c1f ;  /* 0x001c1fff070e7589 */ /* 0x000e2200000e0000 */
[-C--:B------:R-:W-:Y:S01]  /*14f80*/  ISETP.GE.AND P4, PT, R31, R37.reuse, PT ;  /* 0x000000251f00720c */ /* 0x080fe20003f86270 */
[----:B------:R-:W-:Y:S01]  /*14f90*/  VIADD R17, R30, UR48 ;  /* 0x000000301e117c36 */ /* 0x000fe20008000000 */
[-C--:B------:R-:W-:Y:S01]  /*14fa0*/  ISETP.GE.AND P3, PT, R23, R37.reuse, PT ;  /* 0x000000251700720c */ /* 0x080fe20003f66270 */
[----:B------:R-:W1:Y:S01]  /*14fb0*/  SHFL.IDX PT, R3, R9, RZ, 0x1c1f ;  /* 0x001c1fff09037589 */ /* 0x000e6200000e0000 */
[----:B------:R-:W-:Y:S02]  /*14fc0*/  ISETP.GE.AND P2, PT, R22, R37, PT ;  /* 0x000000251600720c */ /* 0x000fe40003f46270 */
[C---:B------:R-:W-:Y:S02]  /*14fd0*/  ISETP.GE.AND P6, PT, R5.reuse, 0x61, PT ;  /* 0x000000610500780c */ /* 0x040fe40003fc6270 */
[----:B------:R-:W-:Y:S02]  /*14fe0*/  LOP3.LUT R16, R16, 0xffffffdf, RZ, 0xc0, !PT ;  /* 0xffffffdf10107812 */ /* 0x000fe400078ec0ff */
[----:B------:R-:W-:-:S09]  /*14ff0*/  ISETP.GE.AND P1, PT, R5, 0x41, PT ;  /* 0x000000410500780c */ /* 0x000fd20003f26270 */
[----:B------:R-:W-:Y:S02]  /*15000*/  @P6 LOP3.LUT R16, R16, 0x20, RZ, 0xfc, !PT ;  /* 0x0000002010106812 */ /* 0x000fe400078efcff */
[----:B0-----:R-:W-:Y:S02]  /*15010*/  IADD3 R2, P0, R31, R14, RZ ;  /* 0x0000000e1f027210 */ /* 0x001fe40007f1e0ff */
[----:B------:R-:W0:Y:S03]  /*15020*/  SHFL.IDX PT, R14, R7, 0x1, 0x1c1f ;  /* 0x003c1f00070e7f89 */ /* 0x000e2600000e0000 */
[----:B-1----:R-:W-:Y:S01]  /*15030*/  IMAD.X R3, RZ, RZ, R3, P0 ;  /* 0x000000ffff037224 */ /* 0x002fe200000e0603 */
[----:B------:R-:W-:-:S13]  /*15040*/  ISETP.LT.OR P0, PT, R5, 0x1, P4 ;  /* 0x000000010500780c */ /* 0x000fda0002701670 */
[----:B------:R-:W-:Y:S01]  /*15050*/  LDGSTS.E.BYPASS.LTC128B.128 [R17+0xc400], desc[UR46][R2.64], !P0 ;  /* 0x0c40000002117fae */ /* 0x000fe2000c101d6e */
[----:B------:R-:W-:-:S13]  /*15060*/  ISETP.LT.OR P0, PT, R5, 0x1, P3 ;  /* 0x000000010500780c */ /* 0x000fda0001f01670 */
[----:B------:R-:W-:Y:S01]  /*15070*/  LDGSTS.E.BYPASS.LTC128B.128 [R17+0xe400], desc[UR46][R2.64+0x40], !P0 ;  /* 0x0e40004002117fae */ /* 0x000fe2000c101d6e */
[----:B------:R-:W-:-:S13]  /*15080*/  ISETP.LT.OR P0, PT, R5, 0x1, P2 ;  /* 0x000000010500780c */ /* 0x000fda0001701670 */
[----:B------:R1:W-:Y:S04]  /*15090*/  LDGSTS.E.BYPASS.LTC128B.128 [R17+0x10400], desc[UR46][R2.64+0x80], !P0 ;  /* 0x1040008002117fae */ /* 0x0003e8000c101d6e */
[----:B-1----:R-:W1:Y:S01]  /*150a0*/  SHFL.IDX PT, R3, R9, 0x1, 0x1c1f ;  /* 0x003c1f0009037f89 */ /* 0x002e6200000e0000 */
[----:B0-----:R-:W-:-:S03]  /*150b0*/  IADD3 R2, P0, R31, R14, RZ ;  /* 0x0000000e1f027210 */ /* 0x001fc60007f1e0ff */
[----:B------:R-:W0:Y:S02]  /*150c0*/  SHFL.IDX PT, R14, R7, 0x2, 0x1c1f ;  /* 0x005c1f00070e7f89 */ /* 0x000e2400000e0000 */
        /* <DEDUP_REMOVED lines=9> */
[----:B------:R-:W0:Y:S04]  /*15160*/  SHFL.IDX PT, R9, R9, 0x3, 0x1c1f ;  /* 0x007c1f0009097f89 */ /* 0x000e2800000e0000 */
[----:B------:R2:W3:Y:S01]  /*15170*/  SHFL.IDX PT, R14, R7, 0x3, 0x1c1f ;  /* 0x007c1f00070e7f89 */ /* 0x0004e200000e0000 */
[----:B-1----:R-:W-:Y:S01]  /*15180*/  IMAD.X R3, RZ, RZ, R3, P0 ;  /* 0x000000ffff037224 */ /* 0x002fe200000e0603 */
[----:B------:R-:W-:-:S13]  /*15190*/  ISETP.LT.OR P0, PT, R5, 0x41, P4 ;  /* 0x000000410500780c */ /* 0x000fda0002701670 */
[----:B------:R2:W-:Y:S01]  /*151a0*/  LDGSTS.E.BYPASS.LTC128B.128 [R17+0xd400], desc[UR46][R2.64], !P0 ;  /* 0x0d40000002117fae */ /* 0x0005e2000c101d6e */
[----:B------:R-:W-:-:S13]  /*151b0*/  ISETP.LT.OR P0, PT, R5, 0x41, P3 ;  /* 0x000000410500780c */ /* 0x000fda0001f01670 */
[----:B------:R2:W-:Y:S01]  /*151c0*/  LDGSTS.E.BYPASS.LTC128B.128 [R17+0xf400], desc[UR46][R2.64+0x40], !P0 ;  /* 0x0f40004002117fae */ /* 0x0005e2000c101d6e */
[----:B------:R-:W-:-:S13]  /*151d0*/  ISETP.LT.OR P0, PT, R5, 0x41, P2 ;  /* 0x000000410500780c */ /* 0x000fda0001701670 */
[----:B------:R2:W-:Y:S01]  /*151e0*/  LDGSTS.E.BYPASS.LTC128B.128 [R17+0x11400], desc[UR46][R2.64+0x80], !P0 ;  /* 0x1140008002117fae */ /* 0x0005e2000c101d6e */
[----:B0--3--:R-:W-:-:S13]  /*151f0*/  ISETP.GE.AND P0, PT, R5, 0x21, PT ;  /* 0x000000210500780c */ /* 0x009fda0003f06270 */
.L_x_1251:
        /* <DEDUP_REMOVED lines=15> */
[----:B------:R-:W-:-:S13]  /*152f0*/  ISETP.NE.AND P6, PT, R36, 0x3, PT ;  /* 0x000000032400780c */ /* 0x000fda0003fc5270 */
[----:B0-----:R-:W-:Y:S05]  /*15300*/  @!P6 BRA `(.L_x_1192) ;  /* 0x000000000004e947 */ /* 0x001fea0003800000 */
[----:B------:R-:W-:Y:S01]  /*15310*/  BPT.TRAP 0x1 ;  /* 0x000000040000795c */ /* 0x000fe20000300000 */
.L_x_1192:
[----:B------:R-:W-:Y:S01]  /*15320*/  SYNCS.ARRIVE.TRANS64.A1T0 RZ, [UR48+0x2a870], RZ ;  /* 0x02a870ffffff79a7 */ /* 0x000fe20008100030 */
[----:B------:R-:W-:Y:S05]  /*15330*/  @!P6 BRA `(.L_x_1193) ;  /* 0x000000000004e947 */ /* 0x000fea0003800000 */
[----:B------:R-:W-:Y:S01]  /*15340*/  BPT.TRAP 0x1 ;  /* 0x000000040000795c */ /* 0x000fe20000300000 */
.L_x_1193:
[----:B------:R-:W0:Y:S02]  /*15350*/  SYNCS.PHASECHK.TRANS64.TRYWAIT P2, [UR48+0x2a840], R10 ;  /* 0x02a8400aff0075a7 */ /* 0x000e240008040170 */
[----:B0-----:R-:W-:Y:S05]  /*15360*/  @!P2 BRA `(.L_x_1194) ;  /* 0x000000340034a947 */ /* 0x001fea0003800000 */
.L_x_1252:
[----:B------:R-:W-:Y:S01]  /*15370*/  ULDC.64 UR4, c[0x0][0x300] ;  /* 0x0000c00000047ab9 */ /* 0x000fe20000000a00 */
[----:B------:R-:W-:Y:S01]  /*15380*/  R2UR UR6, R26 ;  /* 0x000000001a0672ca */ /* 0x000fe200000e0000 */
[----:B0-----:R-:W-:Y:S01]  /*15390*/  IMAD R3, R6, UR4, RZ ;  /* 0x0000000406037c24 */ /* 0x001fe2000f8e02ff */
[-C--:B------:R-:W-:Y:S02]  /*153a0*/  ISETP.GE.AND P3, PT, R22, R37.reuse, PT ;  /* 0x000000251600720c */ /* 0x080fe40003f66270 */
[----:B------:R-:W-:Y:S01]  /*153b0*/  ISETP.GE.AND P4, PT, R23, R37, PT ;  /* 0x000000251700720c */ /* 0x000fe20003f86270 */
[C---:B------:R-:W-:Y:S02]  /*153c0*/  IMAD R5, R4.reuse, UR5, R3 ;  /* 0x0000000504057c24 */ /* 0x040fe4000f8e0203 */
[----:B------:R-:W-:Y:S01]  /*153d0*/  IMAD.WIDE.U32 R2, R4, UR4, RZ ;  /* 0x0000000404027c25 */ /* 0x000fe2000f8e00ff */
[----:B------:R-:W-:-:S03]  /*153e0*/  ULDC.64 UR4, c[0x0][0x310] ;  /* 0x0000c40000047ab9 */ /* 0x000fc60000000a00 */
[----:B------:R-:W-:Y:S02]  /*153f0*/  IMAD.IADD R3, R3, 0x1, R5 ;  /* 0x0000000103037824 */ /* 0x000fe400078e0205 */
[----:B------:R-:W-:Y:S02]  /*15400*/  IMAD R5, R8, UR4, RZ ;  /* 0x0000000408057c24 */ /* 0x000fe4000f8e02ff */
[----:B------:R-:W-:-:S04]  /*15410*/  IMAD.WIDE.U32 R2, R0, UR4, R2 ;  /* 0x0000000400027c25 */ /* 0x000fc8000f8e0002 */
[----:B------:R-:W-:Y:S01]  /*15420*/  IMAD R5, R0, UR5, R5 ;  /* 0x0000000500057c24 */ /* 0x000fe2000f8e0205 */
[----:B------:R-:W-:-:S03]  /*15430*/  ULDC.64 UR4, c[0x0][0x308] ;  /* 0x0000c20000047ab9 */ /* 0x000fc60000000a00 */
[----:B------:R-:W-:Y:S02]  /*15440*/  IMAD.IADD R3, R3, 0x1, R5 ;  /* 0x0000000103037824 */ /* 0x000fe400078e0205 */
[----:B------:R-:W-:Y:S01]  /*15450*/  IMAD.U32 R5, RZ, RZ, UR4 ;  /* 0x00000004ff057e24 */ /* 0x000fe2000f8e00ff */
[----:B------:R-:W-:-:S03]  /*15460*/  UIMAD UR4, UR6, UR4, URZ ;  /* 0x00000004060472a4 */ /* 0x000fc6000f8e023f */
[----:B------:R-:W-:Y:S01]  /*15470*/  IMAD.WIDE.U32 R2, R5, UR39, R2 ;  /* 0x0000002705027c25 */ /* 0x000fe2000f8e0002 */
[----:B------:R-:W-:Y:S01]  /*15480*/  ULDC.64 UR6, c[0x0][0x2e8] ;  /* 0x0000ba0000067ab9 */ /* 0x000fe20000000a00 */
[----:B------:R-:W-:Y:S02]  /*15490*/  UIMAD UR4, UR39, UR5, UR4 ;  /* 0x00000005270472a4 */ /* 0x000fe4000f8e0204 */
[----:B------:R-:W-:Y:S01]  /*154a0*/  IMAD.U32 R5, RZ, RZ, UR7 ;  /* 0x00000007ff057e24 */ /* 0x000fe2000f8e00ff */
[----:B------:R-:W-:-:S04]  /*154b0*/  IADD3 R0, P2, R2, UR6, RZ ;  /* 0x0000000602007c10 */ /* 0x000fc8000ff5e0ff */
[----:B------:R-:W-:Y:S01]  /*154c0*/  IADD3.X R4, R5, UR4, R3, P2, !PT ;  /* 0x0000000405047c10 */ /* 0x000fe200097fe403 */
[----:B------:R-:W-:-:S03]  /*154d0*/  UMOV UR4, 0xffffffff ;  /* 0xffffffff00047882 */ /* 0x000fc60000000000 */
[----:B------:R-:W-:Y:S05]  /*154e0*/  BRA.DIV UR4, `(.L_x_1195) ;  /* 0x0000003204ec7947 */ /* 0x000fea000b800000 */
[----:B------:R-:W0:Y:S01]  /*154f0*/  SHFL.IDX PT, R14, R0, RZ, 0x1c1f ;  /* 0x001c1fff000e7589 */ /* 0x000e2200000e0000 */
[----:B------:R-:W-:-:S03]  /*15500*/  ISETP.GE.AND P6, PT, R31, R37, PT ;  /* 0x000000251f00720c */ /* 0x000fc60003fc6270 */
[----:B------:R-:W1:Y:S04]  /*15510*/  SHFL.IDX PT, R2, R4, RZ, 0x1c1f ;  /* 0x001c1fff04027589 */ /* 0x000e6800000e0000 */
[----:B------:R-:W-:Y:S01]  /*15520*/  SHFL.IDX PT, R5, R4, 0x1, 0x1c1f ;  /* 0x003c1f0004057f89 */ /* 0x000fe200000e0000 */
[----:B0-----:R-:W-:-:S05]  /*15530*/  @P5 IADD3 R14, P2, R31, R14, RZ ;  /* 0x0000000e1f0e5210 */ /* 0x001fca0007f5e0ff */
[----:B-1----:R-:W-:Y:S02]  /*15540*/  @P5 IMAD.X R3, RZ, RZ, R2, P2 ;  /* 0x000000ffff035224 */ /* 0x002fe400010e0602 */
[----:B------:R-:W-:Y:S02]  /*15550*/  @P5 IMAD.MOV.U32 R2, RZ, RZ, R14 ;  /* 0x000000ffff025224 */ /* 0x000fe400078e000e */
[----:B------:R-:W0:Y:S04]  /*15560*/  SHFL.IDX PT, R14, R0, 0x1, 0x1c1f ;  /* 0x003c1f00000e7f89 */ /* 0x000e2800000e0000 */
[----:B------:R-:W-:Y:S04]  /*15570*/  @P5 LDGSTS.E.BYPASS.LTC128B.128 [R17+0x1e400], desc[UR46][R2.64], !P6 ;  /* 0x1e40000002115fae */ /* 0x000fe8000f101d6e */
[----:B------:R-:W-:Y:S04]  /*15580*/  @P5 LDGSTS.E.BYPASS.LTC128B.128 [R17+0x20400], desc[UR46][R2.64+0x40], !P4 ;  /* 0x2040004002115fae */ /* 0x000fe8000e101d6e */
[----:B------:R1:W-:Y:S01]  /*15590*/  @P5 LDGSTS.E.BYPASS.LTC128B.128 [R17+0x22400], desc[UR46][R2.64+0x80], !P3 ;  /* 0x2240008002115fae */ /* 0x0003e2000d901d6e */
[----:B0-----:R-:W-:-:S05]  /*155a0*/  @P0 IADD3 R14, P2, R31, R14, RZ ;  /* 0x0000000e1f0e0210 */ /* 0x001fca0007f5e0ff */
[----:B------:R-:W-:Y:S02]  /*155b0*/  @P0 IMAD.X R5, RZ, RZ, R5, P2 ;  /* 0x000000ffff050224 */ /* 0x000fe400010e0605 */
[----:B-1----:R-:W-:Y:S02]  /*155c0*/  @P0 IMAD.MOV.U32 R2, RZ, RZ, R14 ;  /* 0x000000ffff020224 */ /* 0x002fe400078e000e */
[----:B------:R-:W0:Y:S01]  /*155d0*/  SHFL.IDX PT, R14, R0, 0x2, 0x1c1f ;  /* 0x005c1f00000e7f89 */ /* 0x000e2200000e0000 */
[----:B------:R-:W-:-:S03]  /*155e0*/  @P0 IMAD.MOV.U32 R3, RZ, RZ, R5 ;  /* 0x000000ffff030224 */ /* 0x000fc600078e0005 */
[----:B------:R-:W1:Y:S04]  /*155f0*/  SHFL.IDX PT, R5, R4, 0x2, 0x1c1f ;  /* 0x005c1f0004057f89 */ /* 0x000e6800000e0000 */
[----:B------:R-:W-:Y:S04]  /*15600*/  @P0 LDGSTS.E.BYPASS.LTC128B.128 [R17+0x1ec00], desc[UR46][R2.64], !P6 ;  /* 0x1ec0000002110fae */ /* 0x000fe8000f101d6e */
[----:B------:R-:W-:Y:S04]  /*15610*/  @P0 LDGSTS.E.BYPASS.LTC128B.128 [R17+0x20c00], desc[UR46][R2.64+0x40], !P4 ;  /* 0x20c0004002110fae */ /* 0x000fe8000e101d6e */
[----:B------:R2:W-:Y:S01]  /*15620*/  @P0 LDGSTS.E.BYPASS.LTC128B.128 [R17+0x22c00], desc[UR46][R2.64+0x80], !P3 ;  /* 0x22c0008002110fae */ /* 0x0005e2000d901d6e */
[----:B0-----:R-:W-:-:S05]  /*15630*/  @P1 IADD3 R14, P0, R31, R14, RZ ;  /* 0x0000000e1f0e1210 */ /* 0x001fca0007f1e0ff */
[----:B-1----:R-:W-:Y:S02]  /*15640*/  @P1 IMAD.X R5, RZ, RZ, R5, P0 ;  /* 0x000000ffff051224 */ /* 0x002fe400000e0605 */
[----:B--2---:R-:W-:Y:S02]  /*15650*/  @P1 IMAD.MOV.U32 R2, RZ, RZ, R14 ;  /* 0x000000ffff021224 */ /* 0x004fe400078e000e */
[----:B------:R-:W-:Y:S01]  /*15660*/  @P1 IMAD.MOV.U32 R3, RZ, RZ, R5 ;  /* 0x000000ffff031224 */ /* 0x000fe200078e0005 */
[----:B------:R0:W1:Y:S04]  /*15670*/  SHFL.IDX PT, R14, R0, 0x3, 0x1c1f ;  /* 0x007c1f00000e7f89 */ /* 0x00006800000e0000 */
[----:B------:R0:W-:Y:S04]  /*15680*/  @P1 LDGSTS.E.BYPASS.LTC128B.128 [R17+0x1f400], desc[UR46][R2.64], !P6 ;  /* 0x1f40000002111fae */ /* 0x0001e8000f101d6e */
[----:B------:R0:W-:Y:S04]  /*15690*/  @P1 LDGSTS.E.BYPASS.LTC128B.128 [R17+0x21400], desc[UR46][R2.64+0x40], !P4 ;  /* 0x2140004002111fae */ /* 0x0001e8000e101d6e */
[----:B------:R0:W-:Y:S04]  /*156a0*/  @P1 LDGSTS.E.BYPASS.LTC128B.128 [R17+0x23400], desc[UR46][R2.64+0x80], !P3 ;  /* 0x2340008002111fae */ /* 0x0001e8000d901d6e */
[----:B------:R0:W2:Y:S02]  /*156b0*/  SHFL.IDX PT, R5, R4, 0x3, 0x1c1f ;  /* 0x007c1f0004057f89 */ /* 0x0000a400000e0000 */
.L_x_1262:
[----:B------:R-:W-:Y:S02]  /*156c0*/  LOP3.LUT P1, RZ, R16, 0x20, RZ, 0xc0, !PT ;  /* 0x0000002010ff7812 */ /* 0x000fe4000782c0ff */
[----:B------:R-:W-:-:S11]  /*156d0*/  ISETP.GE.AND P2, PT, R31, R37, PT ;  /* 0x000000251f00720c */ /* 0x000fd60003f46270 */
[----:B01----:R-:W-:-:S05]  /*156e0*/  @P1 IADD3 R2, P0, R31, R14, RZ ;  /* 0x0000000e1f021210 */ /* 0x003fca0007f1e0ff */
[----:B--2---:R-:W-:-:S05]  /*156f0*/  @P1 IMAD.X R3, RZ, RZ, R5, P0 ;  /* 0x000000ffff031224 */ /* 0x004fca00000e0605 */
[----:B------:R-:W-:Y:S01]  /*15700*/  @!PT LDS RZ, [RZ] ;  /* 0x00000000fffff984 */ /* 0x000fe20000000800 */
[----:B------:R-:W-:Y:S01]  /*15710*/  @!PT LDS RZ, [RZ] ;  /* 0x00000000fffff984 */ /* 0x000fe20000000800 */
[----:B------:R-:W-:Y:S01]  /*15720*/  @!PT LDS RZ, [RZ] ;  /* 0x00000000fffff984 */ /* 0x000fe20000000800 */
[----:B------:R0:W-:Y:S04]  /*15730*/  @P1 LDGSTS.E.BYPASS.LTC128B.128 [R17+0x1fc00], desc[UR46][R2.64], !P2 ;  /* 0x1fc0000002111fae */ /* 0x0001e8000d101d6e */
[----:B------:R0:W-:Y:S04]  /*15740*/  @P1 LDGSTS.E.BYPASS.LTC128B.128 [R17+0x21c00], desc[UR46][R2.64+0x40], !P4 ;  /* 0x21c0004002111fae */ /* 0x0001e8000e101d6e */
[----:B------:R0:W-:Y:S01]  /*15750*/  @P1 LDGSTS.E.BYPASS.LTC128B.128 [R17+0x23c00], desc[UR46][R2.64+0x80], !P3 ;  /* 0x23c0008002111fae */ /* 0x0001e2000d901d6e */
[----:B------:R-:W-:Y:S01]  /*15760*/  NOP ;  /* 0x0000000000007918 */ /* 0x000fe20000000000 */
[----:B------:R-:W-:Y:S02]  /*15770*/  SYNCS.ARRIVE.TRANS64.RED.A0T1 RZ, [UR48+0x2a830], RZ ;  /* 0x02a830ffffff79a7 */ /* 0x000fe40008200430 */
[----:B------:R-:W-:Y:S01]  /*15780*/  ARRIVES.LDGSTSBAR.64.TRANSCNT [UR48+0x2a830] ;  /* 0x02a83000ff0079b0 */ /* 0x000fe20008000ab0 */
[----:B------:R-:W-:Y:S01]  /*15790*/  NOP ;  /* 0x0000000000007918 */ /* 0x000fe20000000000 */
[----:B------:R-:W-:-:S13]  /*157a0*/  ISETP.NE.AND P1, PT, R36, 0x3, PT ;  /* 0x000000032400780c */ /* 0x000fda0003f25270 */
[----:B0-----:R-:W-:Y:S05]  /*157b0*/  @!P1 BRA `(.L_x_1196) ;  /* 0x0000000000049947 */ /* 0x001fea0003800000 */
[----:B------:R-:W-:Y:S01]  /*157c0*/  BPT.TRAP 0x1 ;  /* 0x000000040000795c */ /* 0x000fe20000300000 */
.L_x_1196:
[----:B------:R-:W-:Y:S01]  /*157d0*/  SYNCS.ARRIVE.TRANS64.A1T0 RZ, [UR48+0x2a830], RZ ;  /* 0x02a830ffffff79a7 */ /* 0x000fe20008100030 */
[----:B------:R-:W-:Y:S05]  /*157e0*/  WARPSYNC.ALL ;  /* 0x0000000000007948 */ /* 0x000fea0003800000 */
[----:B------:R-:W0:Y:S01]  /*157f0*/  S2R R0, SR_CTAID.Z ;  /* 0x0000000000007919 */ /* 0x000e220000002700 */
[----:B------:R-:W-:Y:S01]  /*15800*/  UIADD3 UR5, UR48, 0x18400, URZ ;  /* 0x0001840030057890 */ /* 0x000fe2000fffe03f */
[----:B------:R-:W-:Y:S01]  /*15810*/  R2UR UR4, R26 ;  /* 0x000000001a0472ca */ /* 0x000fe200000e0000 */
[----:B------:R-:W-:Y:S02]  /*15820*/  ULDC.64 UR6, c[0x0][0x2d8] ;  /* 0x0000b60000067ab9 */ /* 0x000fe40000000a00 */
[----:B------:R-:W-:-:S02]  /*15830*/  ULOP3.LUT UP0, URZ, UR5, 0x1bf, URZ, 0xc0, !UPT ;  /* 0x000001bf053f7892 */ /* 0x000fc4000f80c03f */
[----:B------:R-:W-:Y:S01]  /*15840*/  UIMAD.WIDE.U32 UR36, UR39, UR6, URZ ;  /* 0x00000006272472a5 */ /* 0x000fe2000f8e003f */
[----:B------:R-:W-:Y:S03]  /*15850*/  BAR.SYNC.DEFER_BLOCKING 0x8, 0x180 ;  /* 0x0206000000007b1d */ /* 0x000fe60000010000 */
[----:B------:R-:W-:-:S04]  /*15860*/  PLOP3.LUT P0, PT, PT, PT, UP0, 0x80, 0x0 ;  /* 0x000000000000781c */ /* 0x000fc80003f0f008 */
[----:B------:R-:W-:-:S04]  /*15870*/  UIMAD UR4, UR4, UR6, URZ ;  /* 0x00000006040472a4 */ /* 0x000fc8000f8e023f */
[----:B------:R-:W-:-:S04]  /*15880*/  UIMAD UR4, UR39, UR7, UR4 ;  /* 0x00000007270472a4 */ /* 0x000fc8000f8e0204 */
[----:B------:R-:W-:Y:S01]  /*15890*/  UIADD3 UR49, UR37, UR4, URZ ;  /* 0x0000000425317290 */ /* 0x000fe2000fffe03f */
[----:B0-----:R-:W-:Y:S01]  /*158a0*/  SHF.R.S32.HI R24, RZ, 0x1f, R0 ;  /* 0x0000001fff187819 */ /* 0x001fe20000011400 */
[----:B------:R-:W-:Y:S10]  /*158b0*/  @!P0 BRA `(.L_x_1197) ;  /* 0x0000000000408947 */ /* 0x000ff40003800000 */
[----:B------:R-:W-:Y:S01]  /*158c0*/  MOV R2, 0x0 ;  /* 0x0000000000027802 */ /* 0x000fe20000000f00 */
[----:B------:R-:W-:Y:S01]  /*158d0*/  ULDC.64 UR6, c[0x4][0xc0] ;  /* 0x0100300000067ab9 */ /* 0x000fe20000000a00 */
[----:B------:R-:W-:Y:S01]  /*158e0*/  ULDC.64 UR8, c[0x4][0xc8] ;  /* 0x0100320000087ab9 */ /* 0x000fe20000000a00 */
[----:B------:R-:W-:Y:S01]  /*158f0*/  ULDC.64 UR4, c[0x4][0x28] ;  /* 0x01000a0000047ab9 */ /* 0x000fe20000000a00 */
[----:B------:R-:W-:Y:S02]  /*15900*/  IMAD.U32 R4, RZ, RZ, UR6 ;  /* 0x00000006ff047e24 */ /* 0x000fe4000f8e00ff */
        /* <DEDUP_REMOVED lines=10> */
[----:B0-----:R-:W-:Y:S05]  /*159b0*/  CALL.ABS.NOINC R2 ;  /* 0x0000000002007343 */ /* 0x001fea0003c00000 */
.L_x_1197:
[----:B------:R-:W0:Y:S01]  /*159c0*/  S2R R20, SR_CTAID.Z ;  /* 0x0000000000147919 */ /* 0x000e220000002700 */
[----:B------:R-:W-:Y:S01]  /*159d0*/  UISETP.NE.AND UP0, UPT, UR50, URZ, UPT ;  /* 0x0000003f3200728c */ /* 0x000fe2000bf05270 */
[----:B------:R-:W-:Y:S01]  /*159e0*/  IMAD.U32 R4, RZ, RZ, UR36 ;  /* 0x00000024ff047e24 */ /* 0x000fe2000f8e00ff */
[----:B------:R-:W-:Y:S01]  /*159f0*/  ULDC.64 UR4, c[0x0][0x2e0] ;  /* 0x0000b80000047ab9 */ /* 0x000fe20000000a00 */
[----:B------:R-:W-:Y:S01]  /*15a00*/  IMAD.U32 R3, RZ, RZ, UR49 ;  /* 0x00000031ff037e24 */ /* 0x000fe2000f8e00ff */
[----:B------:R-:W1:Y:S01]  /*15a10*/  LDC R0, c[0x0][0x448] ;  /* 0x00011200ff007b82 */ /* 0x000e620000000800 */
[----:B------:R-:W-:Y:S01]  /*15a20*/  IMAD.MOV.U32 R2, RZ, RZ, R4 ;  /* 0x000000ffff027224 */ /* 0x000fe200078e0004 */
[----:B------:R-:W-:Y:S01]  /*15a30*/  PLOP3.LUT P0, PT, PT, PT, UP0, 0x80, 0x0 ;  /* 0x000000000000781c */ /* 0x000fe20003f0f008 */
[----:B------:R-:W-:Y:S01]  /*15a40*/  IMAD.U32 R5, RZ, RZ, UR37 ;  /* 0x00000025ff057e24 */ /* 0x000fe2000f8e00ff */
[----:B------:R-:W-:Y:S01]  /*15a50*/  PLOP3.LUT P1, PT, PT, PT, UP0, 0x80, 0x0 ;  /* 0x000000000000781c */ /* 0x000fe20003f2f008 */
[----:B------:R-:W-:Y:S01]  /*15a60*/  IMAD R24, R24, UR4, RZ ;  /* 0x0000000418187c24 */ /* 0x000fe2000f8e02ff */
[----:B------:R-:W-:-:S05]  /*15a70*/  IADD3 R5, R25, UR40, R29 ;  /* 0x0000002819057c10 */ /* 0x000fca000fffe01d */
[----:B------:R-:W-:Y:S02]  /*15a80*/  IMAD.MOV.U32 R7, RZ, RZ, R5 ;  /* 0x000000ffff077224 */ /* 0x000fe400078e0005 */
[----:B0-----:R-:W-:Y:S01]  /*15a90*/  IMAD.WIDE.U32 R2, R20, UR4, R2 ;  /* 0x0000000414027c25 */ /* 0x001fe2000f8e0002 */
[----:B------:R-:W-:-:S03]  /*15aa0*/  @UP0 ULDC UR4, c[0x0][0x44c] ;  /* 0x0001130000040ab9 */ /* 0x000fc60000000800 */
[----:B------:R-:W-:-:S04]  /*15ab0*/  @P0 IMAD.HI.U32 R4, R5, UR4, RZ ;  /* 0x0000000405040c27 */ /* 0x000fc8000f8e00ff */
[----:B------:R-:W-:Y:S01]  /*15ac0*/  IMAD R9, R20, UR5, R24 ;  /* 0x0000000514097c24 */ /* 0x000fe2000f8e0218 */
[----:B------:R-:W-:Y:S02]  /*15ad0*/  @UP0 ULDC UR5, c[0x0][0x450] ;  /* 0x0001140000050ab9 */ /* 0x000fe40000000800 */
[----:B------:R-:W-:Y:S01]  /*15ae0*/  @P1 SHF.R.U32.HI R7, RZ, UR5, R4 ;  /* 0x00000005ff071c19 */ /* 0x000fe20008011604 */
[----:B------:R-:W-:Y:S01]  /*15af0*/  ULDC.64 UR4, c[0x0][0x2d0] ;  /* 0x0000b40000047ab9 */ /* 0x000fe20000000a00 */
[----:B------:R-:W-:Y:S02]  /*15b00*/  IMAD.IADD R3, R3, 0x1, R9 ;  /* 0x0000000103037824 */ /* 0x000fe400078e0209 */
[----:B------:R-:W-:Y:S01]  /*15b10*/  SHF.R.S32.HI R4, RZ, 0x1f, R7 ;  /* 0x0000001fff047819 */ /* 0x000fe20000011407 */
[----:B------:R-:W-:-:S04]  /*15b20*/  IMAD.WIDE.U32 R2, R7, UR4, R2 ;  /* 0x0000000407027c25 */ /* 0x000fc8000f8e0002 */
[----:B------:R-:W-:-:S04]  /*15b30*/  IMAD R4, R4, UR4, RZ ;  /* 0x0000000404047c24 */ /* 0x000fc8000f8e02ff */
[----:B------:R-:W-:Y:S01]  /*15b40*/  IMAD R9, R7, UR5, R4 ;  /* 0x0000000507097c24 */ /* 0x000fe2000f8e0204 */
[----:B------:R-:W-:Y:S01]  /*15b50*/  ULDC.64 UR4, c[0x0][0x2c8] ;  /* 0x0000b20000047ab9 */ /* 0x000fe20000000a00 */
[----:B------:R-:W-:Y:S02]  /*15b60*/  IMAD.MOV R4, RZ, RZ, -R7 ;  /* 0x000000ffff047224 */ /* 0x000fe400078e0a07 */
[----:B------:R-:W-:Y:S02]  /*15b70*/  IMAD.IADD R3, R3, 0x1, R9 ;  /* 0x0000000103037824 */ /* 0x000fe400078e0209 */
[----:B-1----:R-:W-:-:S04]  /*15b80*/  IMAD R5, R0, R4, R5 ;  /* 0x0000000400057224 */ /* 0x002fc800078e0205 */
        /* <DEDUP_REMOVED lines=13> */
[----:B------:R-:W0:Y:S01]  /*15c60*/  SHFL.IDX PT, R14, R4, RZ, 0x1c1f ;  /* 0x001c1fff040e7589 */ /* 0x000e2200000e0000 */
[----:B------:R-:W-:Y:S02]  /*15c70*/  ULDC UR4, c[0x0][0x288] ;  /* 0x0000a20000047ab9 */ /* 0x000fe40000000800 */
[----:B------:R-:W-:Y:S01]  /*15c80*/  IMAD R7, R0, UR4, RZ ;  /* 0x0000000400077c24 */ /* 0x000fe2000f8e02ff */
[----:B------:R-:W1:Y:S01]  /*15c90*/  SHFL.IDX PT, R2, R5, RZ, 0x1c1f ;  /* 0x001c1fff05027589 */ /* 0x000e6200000e0000 */
[----:B------:R-:W-:-:S03]  /*15ca0*/  VIADD R0, R25, UR40 ;  /* 0x0000002819007c36 */ /* 0x000fc60008000000 */
[----:B------:R-:W-:Y:S01]  /*15cb0*/  SHFL.IDX PT, R6, R5, 0x1, 0x1c1f ;  /* 0x003c1f0005067f89 */ /* 0x000fe200000e0000 */
[C---:B------:R-:W-:Y:S01]  /*15cc0*/  VIADD R8, R0.reuse, 0x20 ;  /* 0x0000002000087836 */ /* 0x040fe20000000000 */
[----:B------:R-:W-:-:S13]  /*15cd0*/  ISETP.GE.AND P1, PT, R0, R7, PT ;  /* 0x000000070000720c */ /* 0x000fda0003f26270 */
[----:B0-----:R-:W-:-:S05]  /*15ce0*/  @!P1 IADD3 R14, P4, R31, R14, RZ ;  /* 0x0000000e1f0e9210 */ /* 0x001fca0007f9e0ff */
[----:B-1----:R-:W-:Y:S02]  /*15cf0*/  @!P1 IMAD.X R3, RZ, RZ, R2, P4 ;  /* 0x000000ffff039224 */ /* 0x002fe400020e0602 */
[----:B------:R-:W-:Y:S02]  /*15d00*/  @!P1 IMAD.MOV.U32 R2, RZ, RZ, R14 ;  /* 0x000000ffff029224 */ /* 0x000fe400078e000e */
[----:B------:R-:W0:Y:S04]  /*15d10*/  SHFL.IDX PT, R14, R4, 0x1, 0x1c1f ;  /* 0x003c1f00040e7f89 */ /* 0x000e2800000e0000 */
[----:B------:R-:W-:Y:S04]  /*15d20*/  @!P1 LDGSTS.E.BYPASS.LTC128B.128 [R17+0x18400], desc[UR46][R2.64], !P3 ;  /* 0x1840000002119fae */ /* 0x000fe8000d901d6e */
[----:B------:R-:W-:Y:S04]  /*15d30*/  @!P1 LDGSTS.E.BYPASS.LTC128B.128 [R17+0x1a400], desc[UR46][R2.64+0x40], !P2 ;  /* 0x1a40004002119fae */ /* 0x000fe8000d101d6e */
[----:B------:R1:W-:Y:S01]  /*15d40*/  @!P1 LDGSTS.E.BYPASS.LTC128B.128 [R17+0x1c400], desc[UR46][R2.64+0x80], !P0 ;  /* 0x1c40008002119fae */ /* 0x0003e2000c101d6e */
[----:B------:R-:W-:Y:S01]  /*15d50*/  ISETP.GE.AND P1, PT, R8, R7, PT ;  /* 0x000000070800720c */ /* 0x000fe20003f26270 */
[----:B------:R-:W-:-:S12]  /*15d60*/  VIADD R8, R0, 0x40 ;  /* 0x0000004000087836 */ /* 0x000fd80000000000 */
[----:B0-----:R-:W-:-:S05]  /*15d70*/  @!P1 IADD3 R14, P4, R31, R14, RZ ;  /* 0x0000000e1f0e9210 */ /* 0x001fca0007f9e0ff */
[----:B------:R-:W-:Y:S02]  /*15d80*/  @!P1 IMAD.X R9, RZ, RZ, R6, P4 ;  /* 0x000000ffff099224 */ /* 0x000fe400020e0606 */
[----:B-1----:R-:W-:Y:S01]  /*15d90*/  @!P1 IMAD.MOV.U32 R2, RZ, RZ, R14 ;  /* 0x000000ffff029224 */ /* 0x002fe200078e000e */
[----:B------:R-:W-:Y:S01]  /*15da0*/  SHFL.IDX PT, R6, R5, 0x2, 0x1c1f ;  /* 0x005c1f0005067f89 */ /* 0x000fe200000e0000 */
[----:B------:R-:W-:-:S03]  /*15db0*/  @!P1 IMAD.MOV.U32 R3, RZ, RZ, R9 ;  /* 0x000000ffff039224 */ /* 0x000fc600078e0009 */
[----:B------:R-:W0:Y:S04]  /*15dc0*/  SHFL.IDX PT, R14, R4, 0x2, 0x1c1f ;  /* 0x005c1f00040e7f89 */ /* 0x000e2800000e0000 */
[----:B------:R-:W-:Y:S04]  /*15dd0*/  @!P1 LDGSTS.E.BYPASS.LTC128B.128 [R17+0x18c00], desc[UR46][R2.64], !P3 ;  /* 0x18c0000002119fae */ /* 0x000fe8000d901d6e */
[----:B------:R-:W-:Y:S04]  /*15de0*/  @!P1 LDGSTS.E.BYPASS.LTC128B.128 [R17+0x1ac00], desc[UR46][R2.64+0x40], !P2 ;  /* 0x1ac0004002119fae */ /* 0x000fe8000d101d6e */
[----:B------:R1:W-:Y:S01]  /*15df0*/  @!P1 LDGSTS.E.BYPASS.LTC128B.128 [R17+0x1cc00], desc[UR46][R2.64+0x80], !P0 ;  /* 0x1cc0008002119fae */ /* 0x0003e2000c101d6e */
[----:B------:R-:W-:-:S13]  /*15e00*/  ISETP.GE.AND P1, PT, R8, R7, PT ;  /* 0x000000070800720c */ /* 0x000fda0003f26270 */
[----:B0-----:R-:W-:-:S05]  /*15e10*/  @!P1 IADD3 R14, P4, R31, R14, RZ ;  /* 0x0000000e1f0e9210 */ /* 0x001fca0007f9e0ff */
[----:B------:R-:W-:Y:S02]  /*15e20*/  @!P1 IMAD.X R9, RZ, RZ, R6, P4 ;  /* 0x000000ffff099224 */ /* 0x000fe400020e0606 */
[----:B-1----:R-:W-:Y:S01]  /*15e30*/  @!P1 IMAD.MOV.U32 R2, RZ, RZ, R14 ;  /* 0x000000ffff029224 */ /* 0x002fe200078e000e */
[----:B------:R0:W1:Y:S01]  /*15e40*/  SHFL.IDX PT, R6, R5, 0x3, 0x1c1f ;  /* 0x007c1f0005067f89 */ /* 0x00006200000e0000 */
[----:B------:R-:W-:-:S03]  /*15e50*/  @!P1 IMAD.MOV.U32 R3, RZ, RZ, R9 ;  /* 0x000000ffff039224 */ /* 0x000fc600078e0009 */
[----:B------:R0:W2:Y:S04]  /*15e60*/  SHFL.IDX PT, R14, R4, 0x3, 0x1c1f ;  /* 0x007c1f00040e7f89 */ /* 0x0000a800000e0000 */
[----:B------:R0:W-:Y:S04]  /*15e70*/  @!P1 LDGSTS.E.BYPASS.LTC128B.128 [R17+0x19400], desc[UR46][R2.64], !P3 ;  /* 0x1940000002119fae */ /* 0x0001e8000d901d6e */
[----:B------:R0:W-:Y:S04]  /*15e80*/  @!P1 LDGSTS.E.BYPASS.LTC128B.128 [R17+0x1b400], desc[UR46][R2.64+0x40], !P2 ;  /* 0x1b40004002119fae */ /* 0x0001e8000d101d6e */
[----:B------:R0:W-:Y:S02]  /*15e90*/  @!P1 LDGSTS.E.BYPASS.LTC128B.128 [R17+0x1d400], desc[UR46][R2.64+0x80], !P0 ;  /* 0x1d40008002119fae */ /* 0x0001e4000c101d6e */
.L_x_1271:
[----:B------:R-:W-:Y:S01]  /*15ea0*/  VIADD R0, R0, 0x60 ;  /* 0x0000006000007836 */ /* 0x000fe20000000000 */
[----:B------:R-:W-:Y:S04]  /*15eb0*/  BSSY B0, `(.L_x_1199) ;  /* 0x000000b000007945 */ /* 0x000fe80003800000 */
[----:B------:R-:W-:-:S13]  /*15ec0*/  ISETP.GE.AND P1, PT, R0, R7, PT ;  /* 0x000000070000720c */ /* 0x000fda0003f26270 */
[----:B------:R-:W-:Y:S05]  /*15ed0*/  @P1 BRA `(.L_x_1200) ;  /* 0x0000000000201947 */ /* 0x000fea0003800000 */
[----:B0-2---:R-:W-:-:S05]  /*15ee0*/  IADD3 R2, P1, R31, R14, RZ ;  /* 0x0000000e1f027210 */ /* 0x005fca0007f3e0ff */
[----:B-1----:R-:W-:-:S05]  /*15ef0*/  IMAD.X R3, RZ, RZ, R6, P1 ;  /* 0x000000ffff037224 */ /* 0x002fca00008e0606 */
[----:B------:R-:W-:Y:S01]  /*15f00*/  @!PT LDS RZ, [RZ] ;  /* 0x00000000fffff984 */ /* 0x000fe20000000800 */
[----:B------:R-:W-:Y:S01]  /*15f10*/  @!PT LDS RZ, [RZ] ;  /* 0x00000000fffff984 */ /* 0x000fe20000000800 */
[----:B------:R-:W-:Y:S01]  /*15f20*/  @!PT LDS RZ, [RZ] ;  /* 0x00000000fffff984 */ /* 0x000fe20000000800 */
[----:B------:R3:W-:Y:S04]  /*15f30*/  LDGSTS.E.BYPASS.LTC128B.128 [R17+0x19c00], desc[UR46][R2.64], !P3 ;  /* 0x19c0000002117fae */ /* 0x0007e8000d901d6e */
[----:B------:R3:W-:Y:S04]  /*15f40*/  LDGSTS.E.BYPASS.LTC128B.128 [R17+0x1bc00], desc[UR46][R2.64+0x40], !P2 ;  /* 0x1bc0004002117fae */ /* 0x0007e8000d101d6e */
[----:B------:R3:W-:Y:S02]  /*15f50*/  LDGSTS.E.BYPASS.LTC128B.128 [R17+0x1dc00], desc[UR46][R2.64+0x80], !P0 ;  /* 0x1dc0008002117fae */ /* 0x0007e4000c101d6e */
.L_x_1200:
[----:B------:R-:W-:Y:S05]  /*15f60*/  BSYNC B0 ;  /* 0x0000000000007941 */ /* 0x000fea0003800000 */
.L_x_1199:
[----:B------:R-:W-:Y:S01]  /*15f70*/  NOP ;  /* 0x0000000000007918 */ /* 0x000fe20000000000 */
[----:B------:R-:W-:Y:S01]  /*15f80*/  SYNCS.ARRIVE.TRANS64.RED.A0T1 RZ, [UR48+0x2a800], RZ ;  /* 0x02a800ffffff79a7 */ /* 0x000fe20008200430 */
[----:B------:R-:W-:Y:S01]  /*15f90*/  IMAD.MOV.U32 R0, RZ, RZ, 0x1 ;  /* 0x00000001ff007424 */ /* 0x000fe200078e00ff */
[----:B------:R-:W-:Y:S04]  /*15fa0*/  ARRIVES.LDGSTSBAR.64.TRANSCNT [UR48+0x2a800] ;  /* 0x02a80000ff0079b0 */ /* 0x000fe80008000ab0 */
[----:B------:R-:W-:Y:S01]  /*15fb0*/  SHF.L.U32 R0, R0, 0x1f, RZ ;  /* 0x0000001f00007819 */ /* 0x000fe200000006ff */
[----:B------:R-:W-:Y:S01]  /*15fc0*/  NOP ;  /* 0x0000000000007918 */ /* 0x000fe20000000000 */
[----:B------:R-:W-:Y:S01]  /*15fd0*/  SYNCS.ARRIVE.TRANS64.A1T0 RZ, [UR48+0x2a800], RZ ;  /* 0x02a800ffffff79a7 */ /* 0x000fe20008100030 */
[----:B------:R-:W-:-:S05]  /*15fe0*/  VIADD R18, R18, 0xfffffffe ;  /* 0xfffffffe12127836 */ /* 0x000fca0000000000 */
[----:B------:R-:W-:Y:S01]  /*15ff0*/  ISETP.GE.AND P0, PT, R18, UR51, PT ;  /* 0x0000003312007c0c */ /* 0x000fe2000bf06270 */
[----:B------:R-:W4:Y:S02]  /*16000*/  SYNCS.PHASECHK.TRANS64.TRYWAIT P1, [UR48+0x2a820], R0 ;  /* 0x02a82000ff0075a7 */ /* 0x000f240008020170 */
[----:B----4-:R-:W-:Y:S10]  /*16010*/  @!P1 BRA `(.L_x_1201) ;  /* 0x0000003000a89947 */ /* 0x010ff40003800000 */
.L_x_1272:
[----:B------:R-:W-:Y:S01]  /*16020*/  IMAD.MOV.U32 R24, RZ, RZ, 0x1 ;  /* 0x00000001ff187424 */ /* 0x000fe200078e00ff */
[----:B------:R-:W-:Y:S06]  /*16030*/  @!P0 BRA `(.L_x_1202) ;  /* 0x0000001000c08947 */ /* 0x000fec0003800000 */
[----:B------:R-:W-:Y:S01]  /*16040*/  UIADD3 UR4, UR45, 0x1, URZ ;  /* 0x000000012d047890 */ /* 0x000fe2000fffe03f */
[----:B0--3--:R-:W-:Y:S01]  /*16050*/  LOP3.LUT R3, RZ, UR43, RZ, 0x33, !PT ;  /* 0x0000002bff037c12 */ /* 0x009fe2000f8e33ff */
[----:B------:R-:W-:Y:S01]  /*16060*/  IMAD.MOV.U32 R8, RZ, RZ, 0x1 ;  /* 0x00000001ff087424 */ /* 0x000fe200078e00ff */
[----:B------:R-:W-:Y:S01]  /*16070*/  IADD3 R19, R29, R19, R25 ;  /* 0x000000131d137210 */ /* 0x000fe20007ffe019 */
[----:B------:R-:W-:Y:S01]  /*16080*/  UIMAD UR4, UR4, UR38, URZ ;  /* 0x00000026040472a4 */ /* 0x000fe2000f8e023f */
[----:B------:R-:W-:Y:S01]  /*16090*/  LOP3.LUT R5, RZ, UR41, RZ, 0x33, !PT ;  /* 0x00000029ff057c12 */ /* 0x000fe2000f8e33ff */
[----:B------:R-:W-:Y:S02]  /*160a0*/  IMAD.MOV.U32 R7, RZ, RZ, RZ ;  /* 0x000000ffff077224 */ /* 0x000fe400078e00ff */
[----:B------:R-:W-:Y:S02]  /*160b0*/  VIADD R19, R19, 0xfffffe80 ;  /* 0xfffffe8013137836 */ /* 0x000fe40000000000 */
[----:B------:R-:W-:-:S04]  /*160c0*/  LOP3.LUT R0, RZ, UR4, RZ, 0x33, !PT ;  /* 0x00000004ff007c12 */ /* 0x000fc8000f8e33ff */
[----:B------:R-:W-:-:S04]  /*160d0*/  VIADDMNMX R0, R0, -UR44, R3, !PT ;  /* 0x8000002c00007c46 */ /* 0x000fc8000f800103 */
[----:B------:R-:W-:-:S04]  /*160e0*/  VIMNMX R0, R0, R5, !PT ;  /* 0x0000000500007248 */ /* 0x000fc80007fe0100 */
[C---:B------:R-:W-:Y:S01]  /*160f0*/  IADD3 R25, -R0.reuse, -0x2, RZ ;  /* 0xfffffffe00197810 */ /* 0x040fe20007ffe1ff */
[----:B------:R-:W-:-:S07]  /*16100*/  IMAD R18, R0, -0x80, R19 ;  /* 0xffffff8000127824 */ /* 0x000fce00078e0213 */
.L_x_1217:
[----:B0-----:R-:W0:Y:S01]  /*16110*/  LDC R0, c[0x0][0x430] ;  /* 0x00010c00ff007b82 */ /* 0x001e220000000800 */
[----:B------:R-:W-:Y:S01]  /*16120*/  IMAD.MOV.U32 R11, RZ, RZ, R18 ;  /* 0x000000ffff0b7224 */ /* 0x000fe200078e0012 */
[----:B------:R-:W-:Y:S01]  /*16130*/  ULDC.64 UR4, c[0x0][0x428] ;  /* 0x00010a0000047ab9 */ /* 0x000fe20000000a00 */
[----:B0-----:R-:W-:-:S13]  /*16140*/  ISETP.NE.AND P0, PT, R0, 0x1, PT ;  /* 0x000000010000780c */ /* 0x001fda0003f05270 */
[----:B------:R-:W0:Y:S08]  /*16150*/  @P0 LDC R3, c[0x0][0x434] ;  /* 0x00010d00ff030b82 */ /* 0x000e300000000800 */
[----:B------:R-:W3:Y:S01]  /*16160*/  @P0 LDC R5, c[0x0][0x438] ;  /* 0x00010e00ff050b82 */ /* 0x000ee20000000800 */
[----:B0-----:R-:W-:-:S05]  /*16170*/  @P0 IMAD.HI.U32 R0, R18, R3, RZ ;  /* 0x0000000312000227 */ /* 0x001fca00078e00ff */
[----:B---3--:R-:W-:Y:S01]  /*16180*/  @P0 SHF.R.U32.HI R11, RZ, R5, R0 ;  /* 0x00000005ff0b0219 */ /* 0x008fe20000011600 */
[----:B------:R-:W-:-:S03]  /*16190*/  IMAD R5, R32, UR4, RZ ;  /* 0x0000000420057c24 */ /* 0x000fc6000f8e02ff */
[--C-:B------:R-:W-:Y:S01]  /*161a0*/  SHF.R.S32.HI R3, RZ, 0x1f, R11.reuse ;  /* 0x0000001fff037819 */ /* 0x100fe2000001140b */
[----:B------:R-:W-:Y:S02]  /*161b0*/  IMAD.MOV.U32 R2, RZ, RZ, R11 ;  /* 0x000000ffff027224 */ /* 0x000fe400078e000b */
[C---:B------:R-:W-:Y:S02]  /*161c0*/  IMAD R5, R28.reuse, UR5, R5 ;  /* 0x000000051c057c24 */ /* 0x040fe4000f8e0205 */
[----:B------:R-:W-:Y:S01]  /*161d0*/  IMAD.WIDE.U32 R2, R28, UR4, R2 ;  /* 0x000000041c027c25 */ /* 0x000fe2000f8e0002 */
[----:B------:R-:W-:-:S03]  /*161e0*/  ULDC.64 UR4, c[0x0][0x418] ;  /* 0x0001060000047ab9 */ /* 0x000fc60000000a00 */
[----:B------:R-:W-:Y:S01]  /*161f0*/  IMAD.IADD R3, R5, 0x1, R3 ;  /* 0x0000000105037824 */ /* 0x000fe200078e0203 */
[----:B------:R-:W-:-:S04]  /*16200*/  LEA R4, P0, R2, UR4, 0x2 ;  /* 0x0000000402047c11 */ /* 0x000fc8000f8010ff */
[----:B------:R-:W-:-:S05]  /*16210*/  LEA.HI.X R5, R2, UR5, R3, 0x2, P0 ;  /* 0x0000000502057c11 */ /* 0x000fca00080f1403 */
[----:B------:R-:W3:Y:S01]  /*16220*/  LDG.E R9, desc[UR46][R4.64] ;  /* 0x0000002e04097981 */ /* 0x000ee2000c1e1900 */
[----:B------:R-:W-:Y:S01]  /*16230*/  ISETP.NE.AND P2, PT, R36, 0x3, PT ;  /* 0x000000032400780c */ /* 0x000fe20003f45270 */
[----:B------:R-:W-:Y:S02]  /*16240*/  VIADD R0, R7, 0x1 ;  /* 0x0000000107007836 */ /* 0x000fe40000000000 */
[----:B------:R-:W-:-:S03]  /*16250*/  VIADD R25, R25, 0xffffffff ;  /* 0xffffffff19197836 */ /* 0x000fc60000000000 */
[C---:B------:R-:W-:Y:S02]  /*16260*/  ISETP.NE.AND P1, PT, R0.reuse, 0x2, PT ;  /* 0x000000020000780c */ /* 0x040fe40003f25270 */
[----:B------:R-:W-:Y:S02]  /*16270*/  ISETP.GT.AND P0, PT, R25, UR51, PT ;  /* 0x0000003319007c0c */ /* 0x000fe4000bf04270 */
[----:B------:R-:W-:Y:S02]  /*16280*/  SEL R3, RZ, 0x1, P1 ;  /* 0x00000001ff037807 */ /* 0x000fe40000800000 */
[----:B------:R-:W-:Y:S02]  /*16290*/  SEL R0, R0, RZ, P1 ;  /* 0x000000ff00007207 */ /* 0x000fe40000800000 */
[----:B------:R-:W-:Y:S02]  /*162a0*/  LOP3.LUT R24, R8, R3, RZ, 0x3c, !PT ;  /* 0x0000000308187212 */ /* 0x000fe400078e3cff */
[----:B---3--:R-:W-:Y:S01]  /*162b0*/  SHF.R.S32.HI R20, RZ, 0x1f, R9 ;  /* 0x0000001fff147819 */ /* 0x008fe20000011409 */
[----:B------:R-:W-:Y:S06]  /*162c0*/  @!P2 BRA `(.L_x_1203) ;  /* 0x000000000004a947 */ /* 0x000fec0003800000 */
[----:B------:R-:W-:Y:S01]  /*162d0*/  BPT.TRAP 0x1 ;  /* 0x000000040000795c */ /* 0x000fe20000300000 */
.L_x_1203:
[----:B-1----:R-:W-:Y:S02]  /*162e0*/  LEA R6, R0, UR48, 0x3 ;  /* 0x0000003000067c11 */ /* 0x002fe4000f8e18ff */
[----:B------:R-:W-:-:S04]  /*162f0*/  SHF.L.U32 R21, R24, 0x1f, RZ ;  /* 0x0000001f18157819 */ /* 0x000fc800000006ff */
[----:B------:R-:W0:Y:S02]  /*16300*/  SYNCS.PHASECHK.TRANS64.TRYWAIT P1, [R6+URZ+0x2a880], R21 ;  /* 0x02a88015060075a7 */ /* 0x000e24000802017f */
[----:B0-----:R-:W-:Y:S05]  /*16310*/  @!P1 BRA `(.L_x_1204) ;  /* 0x0000003000009947 */ /* 0x001fea0003800000 */
.L_x_1273:
[----:B------:R-:W-:Y:S01]  /*16320*/  ULDC UR4, c[0x0][0x430] ;  /* 0x00010c0000047ab9 */ /* 0x000fe20000000800 */
[----:B------:R-:W-:Y:S01]  /*16330*/  R2UR UR6, R26 ;  /* 0x000000001a0672ca */ /* 0x000fe200000e0000 */
[----:B------:R-:W-:Y:S01]  /*16340*/  UIADD3 UR4, -UR4, URZ, URZ ;  /* 0x0000003f04047290 */ /* 0x000fe2000fffe13f */
[C---:B------:R-:W-:Y:S02]  /*16350*/  LOP3.LUT P3, RZ, R16.reuse, 0x2, RZ, 0xc0, !PT ;  /* 0x0000000210ff7812 */ /* 0x040fe4000786c0ff */
[----:B------:R-:W-:Y:S02]  /*16360*/  LOP3.LUT P2, RZ, R16, 0x1, RZ, 0xc0, !PT ;  /* 0x0000000110ff7812 */ /* 0x000fe4000784c0ff */
[----:B------:R-:W-:Y:S01]  /*16370*/  ISETP.GE.AND P4, PT, R31, R37, PT ;  /* 0x000000251f00720c */ /* 0x000fe20003f86270 */
[----:B------:R-:W-:Y:S01]  /*16380*/  IMAD R10, R11, UR4, R18 ;  /* 0x000000040b0a7c24 */ /* 0x000fe2000f8e0212 */
[----:B------:R-:W-:-:S04]  /*16390*/  ULDC.64 UR4, c[0x0][0x328] ;  /* 0x0000ca0000047ab9 */ /* 0x000fc80000000a00 */
[----:B------:R-:W-:-:S05]  /*163a0*/  SHF.R.S32.HI R19, RZ, 0x1f, R10 ;  /* 0x0000001fff137819 */ /* 0x000fca000001140a */
[----:B------:R-:W-:-:S04]  /*163b0*/  IMAD R3, R19, UR4, RZ ;  /* 0x0000000413037c24 */ /* 0x000fc8000f8e02ff */
        /* <DEDUP_REMOVED lines=19> */
[----:B--2---:R-:W1:Y:S01]  /*164f0*/  SHFL.IDX PT, R14, R22, RZ, 0x1c1f ;  /* 0x001c1fff160e7589 */ /* 0x004e6200000e0000 */
[----:B------:R-:W-:-:S03]  /*16500*/  IMAD R23, R0, 0x6000, R17 ;  /* 0x0000600000177824 */ /* 0x000fc600078e0211 */
[----:B------:R-:W2:Y:S04]  /*16510*/  SHFL.IDX PT, R3, R29, RZ, 0x1c1f ;  /* 0x001c1fff1d037589 */ /* 0x000ea800000e0000 */
[----:B------:R-:W3:Y:S01]  /*16520*/  SHFL.IDX PT, R2, R22, 0x1, 0x1c1f ;  /* 0x003c1f0016027f89 */ /* 0x000ee200000e0000 */
[----:B-1----:R-:W-:-:S03]  /*16530*/  IADD3 R4, P1, R31, R14, RZ ;  /* 0x0000000e1f047210 */ /* 0x002fc60007f3e0ff */
[----:B------:R-:W-:Y:S02]  /*16540*/  SHFL.IDX PT, R14, R22, 0x3, 0x1c1f ;  /* 0x007c1f00160e7f89 */ /* 0x000fe400000e0000 */
[----:B--2---:R-:W-:Y:S02]  /*16550*/  IMAD.X R5, RZ, RZ, R3, P1 ;  /* 0x000000ffff057224 */ /* 0x004fe400008e0603 */
[----:B------:R-:W1:Y:S01]  /*16560*/  SHFL.IDX PT, R3, R29, 0x1, 0x1c1f ;  /* 0x003c1f001d037f89 */ /* 0x000e6200000e0000 */
[----:B---3--:R-:W-:-:S03]  /*16570*/  IADD3 R2, P1, R31, R2, RZ ;  /* 0x000000021f027210 */ /* 0x008fc60007f3e0ff */
[----:B------:R-:W-:Y:S04]  /*16580*/  LDGSTS.E.BYPASS.LTC128B.128 [R23+0xc400], desc[UR46][R4.64], !P4 ;  /* 0x0c40000004177fae */ /* 0x000fe8000e101d6e */
[----:B------:R-:W-:Y:S04]  /*16590*/  LDGSTS.E.BYPASS.LTC128B.128 [R23+0xe400], desc[UR46][R4.64+0x40], !P3 ;  /* 0x0e40004004177fae */ /* 0x000fe8000d901d6e */
[----:B------:R2:W-:Y:S04]  /*165a0*/  LDGSTS.E.BYPASS.LTC128B.128 [R23+0x10400], desc[UR46][R4.64+0x80], !P2 ;  /* 0x1040008004177fae */ /* 0x0005e8000d101d6e */
[----:B--2---:R-:W2:Y:S01]  /*165b0*/  SHFL.IDX PT, R5, R22, 0x2, 0x1c1f ;  /* 0x005c1f0016057f89 */ /* 0x004ea200000e0000 */
[----:B-1----:R-:W-:-:S03]  /*165c0*/  IMAD.X R3, RZ, RZ, R3, P1 ;  /* 0x000000ffff037224 */ /* 0x002fc600008e0603 */
[----:B------:R-:W1:Y:S04]  /*165d0*/  SHFL.IDX PT, R4, R29, 0x2, 0x1c1f ;  /* 0x005c1f001d047f89 */ /* 0x000e6800000e0000 */
[----:B------:R-:W-:Y:S04]  /*165e0*/  LDGSTS.E.BYPASS.LTC128B.128 [R23+0xcc00], desc[UR46][R2.64], !P4 ;  /* 0x0cc0000002177fae */ /* 0x000fe8000e101d6e */
[----:B------:R-:W-:Y:S04]  /*165f0*/  LDGSTS.E.BYPASS.LTC128B.128 [R23+0xec00], desc[UR46][R2.64+0x40], !P3 ;  /* 0x0ec0004002177fae */ /* 0x000fe8000d901d6e */
[----:B------:R2:W-:Y:S04]  /*16600*/  LDGSTS.E.BYPASS.LTC128B.128 [R23+0x10c00], desc[UR46][R2.64+0x80], !P2 ;  /* 0x10c0008002177fae */ /* 0x0005e8000d101d6e */
[----:B------:R-:W3:Y:S01]  /*16610*/  SHFL.IDX PT, R29, R29, 0x3, 0x1c1f ;  /* 0x007c1f001d1d7f89 */ /* 0x000ee200000e0000 */
[----:B--2---:R-:W-:-:S05]  /*16620*/  IADD3 R2, P1, R31, R5, RZ ;  /* 0x000000051f027210 */ /* 0x004fca0007f3e0ff */
[----:B-1----:R-:W-:-:S05]  /*16630*/  IMAD.X R3, RZ, RZ, R4, P1 ;  /* 0x000000ffff037224 */ /* 0x002fca00008e0604 */
[----:B------:R1:W-:Y:S04]  /*16640*/  LDGSTS.E.BYPASS.LTC128B.128 [R23+0xd400], desc[UR46][R2.64], !P4 ;  /* 0x0d40000002177fae */ /* 0x0003e8000e101d6e */
[----:B------:R1:W-:Y:S04]  /*16650*/  LDGSTS.E.BYPASS.LTC128B.128 [R23+0xf400], desc[UR46][R2.64+0x40], !P3 ;  /* 0x0f40004002177fae */ /* 0x0003e8000d901d6e */
[----:B---3--:R1:W-:Y:S02]  /*16660*/  LDGSTS.E.BYPASS.LTC128B.128 [R23+0x11400], desc[UR46][R2.64+0x80], !P2 ;  /* 0x1140008002177fae */ /* 0x0083e4000d101d6e */
.L_x_1283:
[----:B-1----:R-:W-:Y:S02]  /*16670*/  IADD3 R2, P1, R31, R14, RZ ;  /* 0x0000000e1f027210 */ /* 0x002fe40007f3e0ff */
        /* <DEDUP_REMOVED lines=13> */
[----:B-1----:R-:W-:Y:S05]  /*16750*/  @!P2 BRA `(.L_x_1206) ;  /* 0x000000000004a947 */ /* 0x002fea0003800000 */
[----:B------:R-:W-:Y:S01]  /*16760*/  BPT.TRAP 0x1 ;  /* 0x000000040000795c */ /* 0x000fe20000300000 */
.L_x_1206:
[----:B------:R1:W-:Y:S01]  /*16770*/  SYNCS.ARRIVE.TRANS64.A1T0 RZ, [R6+URZ+0x2a870], RZ ;  /* 0x02a870ff06ff79a7 */ /* 0x0003e2000810003f */
[----:B------:R-:W-:Y:S05]  /*16780*/  @!P2 BRA `(.L_x_1207) ;  /* 0x000000000004a947 */ /* 0x000fea0003800000 */
[----:B------:R-:W-:Y:S01]  /*16790*/  BPT.TRAP 0x1 ;  /* 0x000000040000795c */ /* 0x000fe20000300000 */
.L_x_1207:
[----:B------:R-:W2:Y:S02]  /*167a0*/  SYNCS.PHASECHK.TRANS64.TRYWAIT P1, [R6+URZ+0x2a840], R21 ;  /* 0x02a84015060075a7 */ /* 0x000ea4000802017f */
[----:B--2---:R-:W-:Y:S05]  /*167b0*/  @!P1 BRA `(.L_x_1208) ;  /* 0x0000003000189947 */ /* 0x004fea0003800000 */
.L_x_1284:
[----:B------:R-:W-:Y:S01]  /*167c0*/  ULDC.64 UR4, c[0x0][0x300] ;  /* 0x0000c00000047ab9 */ /* 0x000fe20000000a00 */
[----:B------:R-:W-:Y:S01]  /*167d0*/  R2UR UR6, R26 ;  /* 0x000000001a0672ca */ /* 0x000fe200000e0000 */
[----:B------:R-:W-:Y:S01]  /*167e0*/  IMAD R19, R19, UR4, RZ ;  /* 0x0000000413137c24 */ /* 0x000fe2000f8e02ff */
[----:B------:R-:W-:Y:S01]  /*167f0*/  LOP3.LUT P3, RZ, R16, 0x2, RZ, 0xc0, !PT ;  /* 0x0000000210ff7812 */ /* 0x000fe2000786c0ff */
[----:B------:R-:W-:Y:S01]  /*16800*/  IMAD.WIDE.U32 R2, R10, UR4, RZ ;  /* 0x000000040a027c25 */ /* 0x000fe2000f8e00ff */
[----:B------:R-:W-:Y:S02]  /*16810*/  LOP3.LUT P2, RZ, R16, 0x1, RZ, 0xc0, !PT ;  /* 0x0000000110ff7812 */ /* 0x000fe4000784c0ff */
[----:B------:R-:W-:Y:S01]  /*16820*/  ISETP.GE.AND P4, PT, R31, R37, PT ;  /* 0x000000251f00720c */ /* 0x000fe20003f86270 */
[----:B------:R-:W-:Y:S01]  /*16830*/  IMAD R19, R10, UR5, R19 ;  /* 0x000000050a137c24 */ /* 0x000fe2000f8e0213 */
[----:B------:R-:W-:Y:S02]  /*16840*/  ULDC.64 UR4, c[0x0][0x310] ;  /* 0x0000c40000047ab9 */ /* 0x000fe40000000a00 */
[----:B------:R-:W-:-:S02]  /*16850*/  IMAD R20, R20, UR4, RZ ;  /* 0x0000000414147c24 */ /* 0x000fc4000f8e02ff */
[----:B------:R-:W-:Y:S02]  /*16860*/  IMAD.IADD R3, R3, 0x1, R19 ;  /* 0x0000000103037824 */ /* 0x000fe400078e0213 */
[C---:B------:R-:W-:Y:S02]  /*16870*/  IMAD R5, R9.reuse, UR5, R20 ;  /* 0x0000000509057c24 */ /* 0x040fe4000f8e0214 */
[----:B------:R-:W-:Y:S01]  /*16880*/  IMAD.WIDE.U32 R2, R9, UR4, R2 ;  /* 0x0000000409027c25 */ /* 0x000fe2000f8e0002 */
        /* <DEDUP_REMOVED lines=16> */
[----:B------:R-:W-:Y:S01]  /*16990*/  SHFL.IDX PT, R20, R9, 0x2, 0x1c1f ;  /* 0x005c1f0009147f89 */ /* 0x000fe200000e0000 */
[----:B---3--:R-:W-:-:S03]  /*169a0*/  IADD3 R4, P1, R31, R14, RZ ;  /* 0x0000000e1f047210 */ /* 0x008fc60007f3e0ff */
[----:B------:R-:W3:Y:S02]  /*169b0*/  SHFL.IDX PT, R14, R9, 0x1, 0x1c1f ;  /* 0x003c1f00090e7f89 */ /* 0x000ee400000e0000 */
[----:B----4-:R-:W-:Y:S02]  /*169c0*/  IMAD.X R5, RZ, RZ, R3, P1 ;  /* 0x000000ffff057224 */ /* 0x010fe400008e0603 */
[----:B------:R-:W4:Y:S04]  /*169d0*/  SHFL.IDX PT, R3, R19, 0x1, 0x1c1f ;  /* 0x003c1f0013037f89 */ /* 0x000f2800000e0000 */
[----:B------:R-:W-:Y:S04]  /*169e0*/  LDGSTS.E.BYPASS.LTC128B.128 [R10+0x1e400], desc[UR46][R4.64], !P4 ;  /* 0x1e400000040a7fae */ /* 0x000fe8000e101d6e */
[----:B------:R-:W-:Y:S04]  /*169f0*/  LDGSTS.E.BYPASS.LTC128B.128 [R10+0x20400], desc[UR46][R4.64+0x40], !P3 ;  /* 0x20400040040a7fae */ /* 0x000fe8000d901d6e */
[----:B------:R5:W-:Y:S01]  /*16a00*/  LDGSTS.E.BYPASS.LTC128B.128 [R10+0x22400], desc[UR46][R4.64+0x80], !P2 ;  /* 0x22400080040a7fae */ /* 0x000be2000d101d6e */
[----:B---3--:R-:W-:-:S03]  /*16a10*/  IADD3 R2, P1, R31, R14, RZ ;  /* 0x0000000e1f027210 */ /* 0x008fc60007f3e0ff */
[----:B------:R-:W-:Y:S02]  /*16a20*/  SHFL.IDX PT, R14, R9, 0x3, 0x1c1f ;  /* 0x007c1f00090e7f89 */ /* 0x000fe400000e0000 */
[----:B----4-:R-:W-:Y:S02]  /*16a30*/  IMAD.X R3, RZ, RZ, R3, P1 ;  /* 0x000000ffff037224 */ /* 0x010fe400008e0603 */
[----:B-----5:R-:W3:Y:S04]  /*16a40*/  SHFL.IDX PT, R4, R19, 0x2, 0x1c1f ;  /* 0x005c1f0013047f89 */ /* 0x020ee800000e0000 */
[----:B------:R-:W-:Y:S04]  /*16a50*/  LDGSTS.E.BYPASS.LTC128B.128 [R10+0x1ec00], desc[UR46][R2.64], !P4 ;  /* 0x1ec00000020a7fae */ /* 0x000fe8000e101d6e */
[----:B------:R-:W-:Y:S04]  /*16a60*/  LDGSTS.E.BYPASS.LTC128B.128 [R10+0x20c00], desc[UR46][R2.64+0x40], !P3 ;  /* 0x20c00040020a7fae */ /* 0x000fe8000d901d6e */
[----:B------:R4:W-:Y:S04]  /*16a70*/  LDGSTS.E.BYPASS.LTC128B.128 [R10+0x22c00], desc[UR46][R2.64+0x80], !P2 ;  /* 0x22c00080020a7fae */ /* 0x0009e8000d101d6e */
[----:B------:R-:W0:Y:S01]  /*16a80*/  SHFL.IDX PT, R19, R19, 0x3, 0x1c1f ;  /* 0x007c1f0013137f89 */ /* 0x000e2200000e0000 */
[----:B----4-:R-:W-:-:S05]  /*16a90*/  IADD3 R2, P1, R31, R20, RZ ;  /* 0x000000141f027210 */ /* 0x010fca0007f3e0ff */
[----:B---3--:R-:W-:-:S05]  /*16aa0*/  IMAD.X R3, RZ, RZ, R4, P1 ;  /* 0x000000ffff037224 */ /* 0x008fca00008e0604 */
[----:B------:R3:W-:Y:S04]  /*16ab0*/  LDGSTS.E.BYPASS.LTC128B.128 [R10+0x1f400], desc[UR46][R2.64], !P4 ;  /* 0x1f400000020a7fae */ /* 0x0007e8000e101d6e */
[----:B------:R3:W-:Y:S04]  /*16ac0*/  LDGSTS.E.BYPASS.LTC128B.128 [R10+0x21400], desc[UR46][R2.64+0x40], !P3 ;  /* 0x21400040020a7fae */ /* 0x0007e8000d901d6e */
[----:B0-----:R3:W-:Y:S02]  /*16ad0*/  LDGSTS.E.BYPASS.LTC128B.128 [R10+0x23400], desc[UR46][R2.64+0x80], !P2 ;  /* 0x23400080020a7fae */ /* 0x0017e4000d101d6e */
.L_x_1294:
[----:B---3--:R-:W-:Y:S02]  /*16ae0*/  IADD3 R2, P1, R31, R14, RZ ;  /* 0x0000000e1f027210 */ /* 0x008fe40007f3e0ff */
        /* <DEDUP_REMOVED lines=15> */
.L_x_1210:
[----:B------:R-:W-:Y:S01]  /*16be0*/  IMAD.U32 R2, RZ, RZ, UR42 ;  /* 0x0000002aff027e24 */ /* 0x000fe2000f8e00ff */
[----:B------:R0:W-:Y:S04]  /*16bf0*/  SYNCS.ARRIVE.TRANS64.A1T0 RZ, [R6+URZ+0x2a830], RZ ;  /* 0x02a830ff06ff79a7 */ /* 0x0001e8000810003f */
[----:B------:R-:W-:-:S04]  /*16c00*/  LOP3.LUT R2, R2, 0x1, RZ, 0xfc, !PT ;  /* 0x0000000102027812 */ /* 0x000fc800078efcff */
[----:B------:R-:W-:-:S13]  /*16c10*/  ISETP.NE.AND P1, PT, R2, 0x3, PT ;  /* 0x000000030200780c */ /* 0x000fda0003f25270 */
[----:B0-----:R-:W-:Y:S05]  /*16c20*/  @!P1 BRA `(.L_x_1211) ;  /* 0x0000000000049947 */ /* 0x001fea0003800000 */
[----:B------:R-:W-:Y:S01]  /*16c30*/  BPT.TRAP 0x1 ;  /* 0x000000040000795c */ /* 0x000fe20000300000 */
.L_x_1211:
[----:B------:R-:W-:Y:S02]  /*16c40*/  LOP3.LUT R3, R8, 0x1, RZ, 0x3c, !PT ;  /* 0x0000000108037812 */ /* 0x000fe400078e3cff */
[----:B------:R-:W-:Y:S02]  /*16c50*/  LEA R2, R7, UR48, 0x3 ;  /* 0x0000003007027c11 */ /* 0x000fe4000f8e18ff */
[----:B------:R-:W-:-:S04]  /*16c60*/  SHF.L.U32 R3, R3, 0x1f, RZ ;  /* 0x0000001f03037819 */ /* 0x000fc800000006ff */
[----:B------:R-:W0:Y:S02]  /*16c70*/  SYNCS.PHASECHK.TRANS64.TRYWAIT P2, [R2+URZ+0x2a870], R3 ;  /* 0x02a87003020075a7 */ /* 0x000e24000804017f */
[----:B0-----:R-:W-:Y:S05]  /*16c80*/  @!P2 BRA `(.L_x_1212) ;  /* 0x000000300024a947 */ /* 0x001fea0003800000 */
.L_x_1295:
[----:B------:R-:W-:-:S13]  /*16c90*/  ISETP.NE.AND P2, PT, R36, 0x3, PT ;  /* 0x000000032400780c */ /* 0x000fda0003f45270 */
[----:B------:R-:W-:Y:S05]  /*16ca0*/  @!P2 BRA `(.L_x_1213) ;  /* 0x000000000004a947 */ /* 0x000fea0003800000 */
[----:B------:R-:W-:Y:S01]  /*16cb0*/  BPT.TRAP 0x1 ;  /* 0x000000040000795c */ /* 0x000fe20000300000 */
.L_x_1213:
[----:B0-----:R-:W-:Y:S01]  /*16cc0*/  SHF.L.U32 R3, R8, 0x1f, RZ ;  /* 0x0000001f08037819 */ /* 0x001fe200000006ff */
[----:B-12---:R-:W-:-:S03]  /*16cd0*/  IMAD R6, R7, 0x6000, RZ ;  /* 0x0000600007067824 */ /* 0x006fc600078e02ff */
[----:B------:R-:W0:Y:S02]  /*16ce0*/  SYNCS.PHASECHK.TRANS64.TRYWAIT P2, [R2+URZ+0x2a860], R3 ;  /* 0x02a86003020075a7 */ /* 0x000e24000804017f */
[----:B0-----:R-:W-:Y:S05]  /*16cf0*/  @!P2 BRA `(.L_x_1214) ;  /* 0x00000030001ca947 */ /* 0x001fea0003800000 */
.L_x_1296:
[C---:B------:R-:W-:Y:S01]  /*16d00*/  LOP3.LUT R4, R6.reuse, R35, RZ, 0xfc, !PT ;  /* 0x0000002306047212 */ /* 0x040fe200078efcff */
[----:B------:R-:W-:Y:S05]  /*16d10*/  WARPSYNC.ALL ;  /* 0x0000000000007948 */ /* 0x000fea0003800000 */
[----:B------:R-:W1:Y:S01]  /*16d20*/  LDSM.16.MT88.4 R8, [R4+UR48+0xc400] ;  /* 0x00c400300408783b */ /* 0x000e620008004200 */
[----:B0-----:R-:W-:Y:S02]  /*16d30*/  IADD3 R3, R6, UR48, R33 ;  /* 0x0000003006037c10 */ /* 0x001fe4000fffe021 */
[----:B------:R-:W-:Y:S02]  /*16d40*/  ISETP.NE.AND P2, PT, R36, 0x3, PT ;  /* 0x000000032400780c */ /* 0x000fe40003f45270 */
[----:B------:R-:W-:-:S02]  /*16d50*/  IADD3 R5, R27, 0x400, R3 ;  /* 0x000004001b057810 */ /* 0x000fc40007ffe003 */
[C-C-:B-1----:R-:W-:Y:S02]  /*16d60*/  PRMT R20, R8.reuse, 0x6420, R9.reuse ;  /* 0x0000642008147816 */ /* 0x142fe40000000009 */
[----:B------:R-:W-:Y:S02]  /*16d70*/  PRMT R21, R8, 0x7531, R9 ;  /* 0x0000753108157816 */ /* 0x000fe40000000009 */
[C-C-:B------:R-:W-:Y:S02]  /*16d80*/  PRMT R22, R10.reuse, 0x6420, R11.reuse ;  /* 0x000064200a167816 */ /* 0x140fe4000000000b */
        /* <DEDUP_REMOVED lines=13> */
[----:B------:R0:W-:Y:S04]  /*16e60*/  STSM.16.M88.4 [R3+0x4400], R12 ;  /* 0x0044000c03007844 */ /* 0x0001e80000000200 */
[----:B------:R-:W1:Y:S01]  /*16e70*/  LDSM.16.MT88.4 R8, [R4+UR48+0xcc00] ;  /* 0x00cc00300408783b */ /* 0x000e620008004200 */
[----:B0-----:R-:W-:Y:S02]  /*16e80*/  IADD3 R3, R34, 0x400, R3 ;  /* 0x0000040022037810 */ /* 0x001fe40007ffe003 */
[C-C-:B-1----:R-:W-:Y:S02]  /*16e90*/  PRMT R12, R8.reuse, 0x6420, R9.reuse ;  /* 0x00006420080c7816 */ /* 0x142fe40000000009 */
[----:B------:R-:W-:Y:S02]  /*16ea0*/  PRMT R13, R8, 0x7531, R9 ;  /* 0x00007531080d7816 */ /* 0x000fe40000000009 */
[----:B------:R-:W-:-:S02]  /*16eb0*/  PRMT R14, R10, 0x6420, R11 ;  /* 0x000064200a0e7816 */ /* 0x000fc4000000000b */
[----:B------:R-:W-:-:S05]  /*16ec0*/  PRMT R15, R10, 0x7531, R11 ;  /* 0x000075310a0f7816 */ /* 0x000fca000000000b */
[----:B------:R-:W-:Y:S04]  /*16ed0*/  STSM.16.M88.4 [R5], R12 ;  /* 0x0000000c05007844 */ /* 0x000fe80000000200 */
        /* <DEDUP_REMOVED lines=31> */
[----:B0-----:R-:W-:Y:S01]  /*170d0*/  IMAD.IADD R3, R27, 0x1, R3 ;  /* 0x000000011b037824 */ /* 0x001fe200078e0203 */
        /* <DEDUP_REMOVED lines=25> */
.L_x_1215:
[----:B-1----:R1:W-:Y:S01]  /*17270*/  SYNCS.ARRIVE.TRANS64.A1T0 RZ, [R2+URZ+0x2a850], RZ ;  /* 0x02a850ff02ff79a7 */ /* 0x0023e2000810003f */
[----:B------:R-:W-:Y:S06]  /*17280*/  BAR.SYNC.DEFER_BLOCKING 0x2, 0x80 ;  /* 0x0082000000007b1d */ /* 0x000fec0000010000 */
[----:B------:R-:W-:Y:S05]  /*17290*/  @!P1 BRA `(.L_x_1216) ;  /* 0x0000000000049947 */ /* 0x000fea0003800000 */
[----:B------:R-:W-:Y:S01]  /*172a0*/  BPT.TRAP 0x1 ;  /* 0x000000040000795c */ /* 0x000fe20000300000 */
.L_x_1216:
        /* <DEDUP_REMOVED lines=9> */
.L_x_1202:
[----:B0-----:R-:W-:-:S07]  /*17340*/  IMAD.MOV.U32 R0, RZ, RZ, RZ ;  /* 0x000000ffff007224 */ /* 0x001fce00078e00ff */
.L_x_1218:
[----:B------:R-:W-:-:S06]  /*17350*/  ULOP3.LUT UR4, UR42, 0x1, URZ, 0xfc, !UPT ;  /* 0x000000012a047892 */ /* 0x000fcc000f8efc3f */
[----:B0--3--:R-:W-:-:S05]  /*17360*/  IMAD.U32 R2, RZ, RZ, UR4 ;  /* 0x00000004ff027e24 */ /* 0x009fca000f8e00ff */
[----:B------:R-:W-:-:S13]  /*17370*/  ISETP.NE.AND P1, PT, R2, 0x3, PT ;  /* 0x000000030200780c */ /* 0x000fda0003f25270 */
[----:B------:R-:W-:Y:S05]  /*17380*/  @!P1 BRA `(.L_x_1219) ;  /* 0x0000000000049947 */ /* 0x000fea0003800000 */
[----:B------:R-:W-:Y:S01]  /*17390*/  BPT.TRAP 0x1 ;  /* 0x000000040000795c */ /* 0x000fe20000300000 */
.L_x_1219:
[----:B------:R-:W-:Y:S01]  /*173a0*/  LOP3.LUT R3, R24, 0x1, RZ, 0x3c, !PT ;  /* 0x0000000118037812 */ /* 0x000fe200078e3cff */
[----:B------:R-:W-:Y:S01]  /*173b0*/  BSSY B0, `(.L_x_1220) ;  /* 0x0000005000007945 */ /* 0x000fe20003800000 */
[----:B------:R-:W-:Y:S02]  /*173c0*/  LEA R2, R0, UR48, 0x3 ;  /* 0x0000003000027c11 */ /* 0x000fe4000f8e18ff */
[----:B------:R-:W-:-:S04]  /*173d0*/  SHF.L.U32 R3, R3, 0x1f, RZ ;  /* 0x0000001f03037819 */ /* 0x000fc800000006ff */
[----:B------:R-:W0:Y:S02]  /*173e0*/  SYNCS.PHASECHK.TRANS64.TRYWAIT P0, [R2+URZ+0x2a870], R3 ;  /* 0x02a87003020075a7 */ /* 0x000e24000800017f */
[----:B0-----:R-:W-:Y:S05]  /*173f0*/  @!P0 BRA `(.L_x_1221) ;  /* 0x0000002800708947 */ /* 0x001fea0003800000 */
.L_x_1297:
[----:B------:R-:W-:Y:S05]  /*17400*/  BSYNC B0 ;  /* 0x0000000000007941 */ /* 0x000fea0003800000 */
.L_x_1220:
[----:B------:R-:W-:-:S13]  /*17410*/  ISETP.NE.AND P0, PT, R36, 0x3, PT ;  /* 0x000000032400780c */ /* 0x000fda0003f05270 */
[----:B------:R-:W-:Y:S05]  /*17420*/  @!P0 BRA `(.L_x_1222) ;  /* 0x0000000000048947 */ /* 0x000fea0003800000 */
[----:B------:R-:W-:Y:S01]  /*17430*/  BPT.TRAP 0x1 ;  /* 0x000000040000795c */ /* 0x000fe20000300000 */
.L_x_1222:
[----:B0-----:R-:W-:Y:S01]  /*17440*/  SHF.L.U32 R3, R24, 0x1f, RZ ;  /* 0x0000001f18037819 */ /* 0x001fe200000006ff */
[----:B------:R-:W-:-:S03]  /*17450*/  IMAD R8, R0, 0x6000, RZ ;  /* 0x0000600000087824 */ /* 0x000fc600078e02ff */
[----:B------:R-:W0:Y:S02]  /*17460*/  SYNCS.PHASECHK.TRANS64.TRYWAIT P0, [R2+URZ+0x2a860], R3 ;  /* 0x02a86003020075a7 */ /* 0x000e24000800017f */
[----:B------:R-:W-:Y:S01]  /*17470*/  LOP3.LUT R35, R8, R35, RZ, 0xfc, !PT ;  /* 0x0000002308237212 */ /* 0x000fe200078efcff */
[----:B0-----:R-:W-:Y:S06]  /*17480*/  @!P0 BRA `(.L_x_1223) ;  /* 0x0000002800608947 */ /* 0x001fec0003800000 */
.L_x_1298:
[----:B------:R-:W-:Y:S05]  /*17490*/  WARPSYNC.ALL ;  /* 0x0000000000007948 */ /* 0x000fea0003800000 */
[----:B-1----:R-:W1:Y:S01]  /*174a0*/  LDSM.16.MT88.4 R4, [R35+UR48+0xc400] ;  /* 0x00c400302304783b */ /* 0x002e620008004200 */
[----:B------:R-:W-:Y:S02]  /*174b0*/  IADD3 R33, R8, UR48, R33 ;  /* 0x0000003008217c10 */ /* 0x000fe4000fffe021 */
[----:B------:R-:W-:Y:S02]  /*174c0*/  ISETP.NE.AND P0, PT, R36, 0x3, PT ;  /* 0x000000032400780c */ /* 0x000fe40003f05270 */
[----:B0-----:R-:W-:-:S02]  /*174d0*/  IADD3 R3, R27, 0x400, R33 ;  /* 0x000004001b037810 */ /* 0x001fc40007ffe021 */
[----:B------:R-:W-:-:S05]  /*174e0*/  IADD3 R34, R34, 0x400, R33 ;  /* 0x0000040022227810 */ /* 0x000fca0007ffe021 */
[----:B------:R-:W-:Y:S01]  /*174f0*/  IMAD.IADD R27, R27, 0x1, R34 ;  /* 0x000000011b1b7824 */ /* 0x000fe200078e0222 */
        /* <DEDUP_REMOVED lines=79> */
.L_x_1224:
[----:B-1----:R1:W-:Y:S01]  /*179f0*/  SYNCS.ARRIVE.TRANS64.A1T0 RZ, [R2+URZ+0x2a850], RZ ;  /* 0x02a850ff02ff79a7 */ /* 0x0023e2000810003f */
[----:B------:R-:W-:Y:S06]  /*17a00*/  BAR.SYNC.DEFER_BLOCKING 0x2, 0x80 ;  /* 0x0082000000007b1d */ /* 0x000fec0000010000 */
[----:B------:R-:W-:Y:S05]  /*17a10*/  @!P1 BRA `(.L_x_1225) ;  /* 0x0000000000049947 */ /* 0x000fea0003800000 */
[----:B------:R-:W-:Y:S01]  /*17a20*/  BPT.TRAP 0x1 ;  /* 0x000000040000795c */ /* 0x000fe20000300000 */
.L_x_1225:
[----:B------:R-:W3:Y:S01]  /*17a30*/  S2R R3, SR_CgaCtaId ;  /* 0x0000000000037919 */ /* 0x000ee20000008800 */
[----:B-1----:R-:W-:-:S05]  /*17a40*/  VIADD R2, R2, 0x2a880 ;  /* 0x0002a88002027836 */ /* 0x002fca0000000000 */
[----:B---3--:R-:W-:Y:S01]  /*17a50*/  PRMT R2, R3, 0x654, R2 ;  /* 0x0000065403027816 */ /* 0x008fe20000000002 */
[----:B------:R-:W-:-:S03]  /*17a60*/  IMAD.MOV.U32 R3, RZ, RZ, RZ ;  /* 0x000000ffff037224 */ /* 0x000fc600078e00ff */
[----:B------:R1:W-:Y:S02]  /*17a70*/  SYNCS.ARRIVE.TRANS64.RED.A1T0 RZ, [R2+URZ], RZ ;  /* 0x000000ff02ff79a7 */ /* 0x0003e4000810043f */
[----:B-1----:R-:W-:-:S05]  /*17a80*/  VIADD R2, R0, 0x1 ;  /* 0x0000000100027836 */ /* 0x002fca0000000000 */
[----:B------:R-:W-:-:S04]  /*17a90*/  ISETP.NE.AND P0, PT, R2, 0x2, PT ;  /* 0x000000020200780c */ /* 0x000fc80003f05270 */
[----:B------:R-:W-:Y:S02]  /*17aa0*/  SEL R5, RZ, 0x1, P0 ;  /* 0x00000001ff057807 */ /* 0x000fe40000000000 */
[----:B------:R-:W-:Y:S02]  /*17ab0*/  SEL R2, R2, RZ, P0 ;  /* 0x000000ff02027207 */ /* 0x000fe40000000000 */
[----:B------:R-:W-:-:S07]  /*17ac0*/  LOP3.LUT R0, R24, R5, RZ, 0x3c, !PT ;  /* 0x0000000518007212 */ /* 0x000fce00078e3cff */
.L_x_1176:
[----:B------:R-:W1:Y:S01]  /*17ad0*/  S2R R5, SR_CgaCtaId ;  /* 0x0000000000057919 */ /* 0x000e620000008800 */
[----:B------:R-:W-:Y:S02]  /*17ae0*/  MOV R4, 0x400 ;  /* 0x0000040000047802 */ /* 0x000fe40000000f00 */
[----:B------:R-:W-:Y:S02]  /*17af0*/  SHF.L.U32 R3, R3, 0x1f, RZ ;  /* 0x0000001f03037819 */ /* 0x000fe400000006ff */
[----:B-1----:R-:W-:-:S04]  /*17b00*/  LEA R6, R5, R4, 0x18 ;  /* 0x0000000405067211 */ /* 0x002fc800078ec0ff */
[----:B------:R-:W1:Y:S02]  /*17b10*/  SYNCS.PHASECHK.TRANS64.TRYWAIT P0, [R6+URZ+0x2a820], R3 ;  /* 0x02a82003060075a7 */ /* 0x000e64000800017f */
[----:B-1----:R-:W-:Y:S05]  /*17b20*/  @!P0 BRA `(.L_x_1226) ;  /* 0x0000002000cc8947 */ /* 0x002fea0003800000 */
.L_x_1299:
[----:B------:R-:W3:Y:S02]  /*17b30*/  S2R R4, SR_TID.X ;  /* 0x0000000000047919 */ /* 0x000ee40000002100 */
[----:B---3--:R-:W-:-:S04]  /*17b40*/  SHF.R.U32.HI R4, RZ, 0x5, R4 ;  /* 0x00000005ff047819 */ /* 0x008fc80000011604 */
[----:B------:R-:W-:-:S05]  /*17b50*/  LOP3.LUT R4, R4, 0x3, RZ, 0xc0, !PT ;  /* 0x0000000304047812 */ /* 0x000fca00078ec0ff */
[----:B-1----:R-:W1:Y:S02]  /*17b60*/  SHFL.IDX PT, R3, R4, RZ, 0x1f ;  /* 0x00001fff04037589 */ /* 0x002e6400000e0000 */
[----:B-1----:R-:W-:-:S13]  /*17b70*/  ISETP.NE.AND P0, PT, R3, RZ, PT ;  /* 0x000000ff0300720c */ /* 0x002fda0003f05270 */
        /* <DEDUP_REMOVED lines=8> */
.L_x_1227:
[----:B------:R-:W-:Y:S01]  /*17c00*/  IMAD R5, R2, 0x8, R6 ;  /* 0x0000000802057824 */ /* 0x000fe200078e0206 */
[----:B------:R-:W-:Y:S01]  /*17c10*/  SHF.L.U32 R4, R0, 0x1f, RZ ;  /* 0x0000001f00047819 */ /* 0x000fe200000006ff */
[----:B------:R-:W-:-:S03]  /*17c20*/  VIADD R2, R2, 0x1 ;  /* 0x0000000102027836 */ /* 0x000fc60000000000 */
[----:B------:R-:W1:Y:S02]  /*17c30*/  SYNCS.PHASECHK.TRANS64.TRYWAIT P1, [R5+URZ+0x2a840], R4 ;  /* 0x02a84004050075a7 */ /* 0x000e64000802017f */
[----:B------:R-:W-:-:S04]  /*17c40*/  ISETP.NE.AND P2, PT, R2, 0x2, PT ;  /* 0x000000020200780c */ /* 0x000fc80003f45270 */
[----:B------:R-:W-:Y:S01]  /*17c50*/  SEL R3, RZ, 0x1, P2 ;  /* 0x00000001ff037807 */ /* 0x000fe20001000000 */
[----:B-1----:R-:W-:Y:S08]  /*17c60*/  @!P1 BRA `(.L_x_1228) ;  /* 0x0000002000909947 */ /* 0x002ff00003800000 */
.L_x_1300:
[----:B------:R-:W-:Y:S02]  /*17c70*/  SEL R2, R2, RZ, P2 ;  /* 0x000000ff02027207 */ /* 0x000fe40001000000 */
[----:B------:R-:W-:Y:S01]  /*17c80*/  LOP3.LUT R0, R0, R3, RZ, 0x3c, !PT ;  /* 0x0000000300007212 */ /* 0x000fe200078e3cff */
[----:B------:R-:W-:Y:S06]  /*17c90*/  @!P0 BRA `(.L_x_1229) ;  /* 0x0000000000048947 */ /* 0x000fec0003800000 */
[----:B------:R-:W-:Y:S01]  /*17ca0*/  BPT.TRAP 0x1 ;  /* 0x000000040000795c */ /* 0x000fe20000300000 */
.L_x_1229:
[----:B------:R-:W-:Y:S01]  /*17cb0*/  IMAD R3, R2, 0x8, R6 ;  /* 0x0000000802037824 */ /* 0x000fe200078e0206 */
[----:B------:R-:W-:-:S04]  /*17cc0*/  SHF.L.U32 R0, R0, 0x1f, RZ ;  /* 0x0000001f00007819 */ /* 0x000fc800000006ff */
[----:B------:R-:W3:Y:S02]  /*17cd0*/  SYNCS.PHASECHK.TRANS64.TRYWAIT P1, [R3+URZ+0x2a840], R0 ;  /* 0x02a84000030075a7 */ /* 0x000ee4000802017f */
[----:B---3--:R-:W-:Y:S05]  /*17ce0*/  @!P1 BRA `(.L_x_1230) ;  /* 0x0000002000849947 */ /* 0x008fea0003800000 */
.L_x_1301:
[----:B------:R-:W-:Y:S05]  /*17cf0*/  @!P0 BRA `(.L_x_1231) ;  /* 0x0000000000048947 */ /* 0x000fea0003800000 */
[----:B------:R-:W-:Y:S01]  /*17d00*/  BPT.TRAP 0x1 ;  /* 0x000000040000795c */ /* 0x000fe20000300000 */
.L_x_1231:
[----:B------:R-:W4:Y:S02]  /*17d10*/  SYNCS.PHASECHK.TRANS64.TRYWAIT P1, [R5+URZ+0x2a860], R4 ;  /* 0x02a86004050075a7 */ /* 0x000f24000802017f */
[----:B----4-:R-:W-:Y:S05]  /*17d20*/  @!P1 BRA `(.L_x_1232) ;  /* 0x0000002000889947 */ /* 0x010fea0003800000 */
.L_x_1302:
[----:B------:R-:W-:Y:S05]  /*17d30*/  @!P0 BRA `(.L_x_1233) ;  /* 0x0000000000048947 */ /* 0x000fea0003800000 */
[----:B------:R-:W-:Y:S01]  /*17d40*/  BPT.TRAP 0x1 ;  /* 0x000000040000795c */ /* 0x000fe20000300000 */
.L_x_1233:
[----:B------:R-:W0:Y:S02]  /*17d50*/  SYNCS.PHASECHK.TRANS64.TRYWAIT P1, [R3+URZ+0x2a860], R0 ;  /* 0x02a86000030075a7 */ /* 0x000e24000802017f */
[----:B0-----:R-:W-:Y:S05]  /*17d60*/  @!P1 BRA `(.L_x_1234) ;  /* 0x00000020008c9947 */ /* 0x001fea0003800000 */
.L_x_1303:
[----:B------:R-:W-:Y:S05]  /*17d70*/  @!P0 BRA `(.L_x_1235) ;  /* 0x0000000000048947 */ /* 0x000fea0003800000 */
[----:B------:R-:W-:Y:S01]  /*17d80*/  BPT.TRAP 0x1 ;  /* 0x000000040000795c */ /* 0x000fe20000300000 */
.L_x_1235:
[----:B------:R-:W0:Y:S02]  /*17d90*/  SYNCS.PHASECHK.TRANS64.TRYWAIT P1, [R5+URZ+0x2a880], R4 ;  /* 0x02a88004050075a7 */ /* 0x000e24000802017f */
[----:B0-----:R-:W-:Y:S05]  /*17da0*/  @!P1 BRA `(.L_x_1236) ;  /* 0x0000002000909947 */ /* 0x001fea0003800000 */
.L_x_1304:
[----:B------:R-:W-:Y:S05]  /*17db0*/  @!P0 BRA `(.L_x_1237) ;  /* 0x0000000000048947 */ /* 0x000fea0003800000 */
[----:B------:R-:W-:Y:S01]  /*17dc0*/  BPT.TRAP 0x1 ;  /* 0x000000040000795c */ /* 0x000fe20000300000 */
.L_x_1237:
[----:B------:R0:W0:Y:S02]  /*17dd0*/  SYNCS.PHASECHK.TRANS64.TRYWAIT P0, [R3+URZ+0x2a880], R0 ;  /* 0x02a88000030075a7 */ /* 0x000024000800017f */
[----:B0-----:R-:W-:Y:S05]  /*17de0*/  @!P0 NANOSLEEP.SYNCS 0x989680 ;  /* 0x009896800000895d */ /* 0x001fea0003900000 */
[----:B------:R-:W0:Y:S02]  /*17df0*/  @!P0 SYNCS.PHASECHK.TRANS64 P0, [R3+URZ+0x2a880], R0 ;  /* 0x02a88000030085a7 */ /* 0x000e24000800007f */
[----:B0-----:R-:W-:Y:S05]  /*17e00*/  @!P0 BRA `(.L_x_1237) ;  /* 0xfffffffc00f08947 */ /* 0x001fea000383ffff */
.L_x_1084:
[----:B------:R-:W-:Y:S05]  /*17e10*/  BSYNC B6 ;  /* 0x0000000000067941 */ /* 0x000fea0003800000 */
.L_x_1081:
[----:B------:R-:W-:Y:S05]  /*17e20*/  EXIT ;  /* 0x000000000000794d */ /* 0x000fea0003800000 */
.L_x_1094:
[----:B0-----:R-:W-:-:S04]  /*17e30*/  IMAD.U32 R3, RZ, RZ, UR36 ;  /* 0x00000024ff037e24 */ /* 0x001fc8000f8e00ff */
[----:B------:R0:W1:Y:S03]  /*17e40*/  SYNCS.PHASECHK.TRANS64.TRYWAIT P0, [R3+URZ+0x2a800], R8 ;  /* 0x02a80008030075a7 */ /* 0x000066000800017f */
[----:B-1----:R-:W-:Y:S05]  /*17e50*/  @!P0 NANOSLEEP.SYNCS 0x989680 ;  /* 0x009896800000895d */ /* 0x002fea0003900000 */
[----:B------:R-:W1:Y:S02]  /*17e60*/  @!P0 SYNCS.PHASECHK.TRANS64 P0, [R3+URZ+0x2a800], R8 ;  /* 0x02a80008030085a7 */ /* 0x000e64000800007f */
[----:B-1----:R-:W-:Y:S05]  /*17e70*/  @!P0 BRA `(.L_x_1094) ;  /* 0xfffffffc00ec8947 */ /* 0x002fea000383ffff */
[----:B------:R-:W-:Y:S05]  /*17e80*/  BRA `(.L_x_1238) ;  /* 0xfffffe9c00387947 */ /* 0x000fea000383ffff */
.L_x_1098:
[----:B0-----:R-:W-:-:S04]  /*17e90*/  IMAD.U32 R3, RZ, RZ, UR36 ;  /* 0x00000024ff037e24 */ /* 0x001fc8000f8e00ff */
[----:B------:R0:W2:Y:S03]  /*17ea0*/  SYNCS.PHASECHK.TRANS64.TRYWAIT P1, [R3+URZ+0x2a830], R8 ;  /* 0x02a83008030075a7 */ /* 0x0000a6000802017f */
[----:B--2---:R-:W-:Y:S05]  /*17eb0*/  @!P1 NANOSLEEP.SYNCS 0x989680 ;  /* 0x009896800000995d */ /* 0x004fea0003900000 */
[----:B------:R-:W2:Y:S02]  /*17ec0*/  @!P1 SYNCS.PHASECHK.TRANS64 P1, [R3+URZ+0x2a830], R8 ;  /* 0x02a83008030095a7 */ /* 0x000ea4000802007f */
[----:B--2---:R-:W-:Y:S05]  /*17ed0*/  @!P1 BRA `(.L_x_1098) ;  /* 0xfffffffc00ec9947 */ /* 0x004fea000383ffff */
[----:B------:R-:W-:Y:S05]  /*17ee0*/  BRA `(.L_x_1097) ;  /* 0xfffffe9c00547947 */ /* 0x000fea000383ffff */
.L_x_1115:
[----:B-1----:R-:W-:-:S04]  /*17ef0*/  IMAD.U32 R12, RZ, RZ, UR6 ;  /* 0x00000006ff0c7e24 */ /* 0x002fc8000f8e00ff */
[----:B------:R1:W2:Y:S03]  /*17f00*/  SYNCS.PHASECHK.TRANS64.TRYWAIT P1, [R12+URZ+0x2a830], R11 ;  /* 0x02a8300b0c0075a7 */ /* 0x0002a6000802017f */
[----:B--2---:R-:W-:Y:S05]  /*17f10*/  @!P1 NANOSLEEP.SYNCS 0x989680 ;  /* 0x009896800000995d */ /* 0x004fea0003900000 */
[----:B------:R-:W2:Y:S02]  /*17f20*/  @!P1 SYNCS.PHASECHK.TRANS64 P1, [R12+URZ+0x2a830], R11 ;  /* 0x02a8300b0c0095a7 */ /* 0x000ea4000802007f */
[----:B--2---:R-:W-:Y:S05]  /*17f30*/  @!P1 BRA `(.L_x_1115) ;  /* 0xfffffffc00ec9947 */ /* 0x004fea000383ffff */
[----:B------:R-:W-:Y:S05]  /*17f40*/  BRA `(.L_x_1112) ;  /* 0xfffffedc00707947 */ /* 0x000fea000383ffff */
.L_x_1119:
[----:B-1----:R-:W-:-:S04]  /*17f50*/  IMAD.U32 R12, RZ, RZ, UR6 ;  /* 0x00000006ff0c7e24 */ /* 0x002fc8000f8e00ff */
[----:B------:R1:W2:Y:S03]  /*17f60*/  SYNCS.PHASECHK.TRANS64.TRYWAIT P1, [R12+URZ+0x2a850], R11 ;  /* 0x02a8500b0c0075a7 */ /* 0x0002a6000802017f */
[----:B--2---:R-:W-:Y:S05]  /*17f70*/  @!P1 NANOSLEEP.SYNCS 0x989680 ;  /* 0x009896800000995d */ /* 0x004fea0003900000 */
[----:B------:R-:W2:Y:S02]  /*17f80*/  @!P1 SYNCS.PHASECHK.TRANS64 P1, [R12+URZ+0x2a850], R11 ;  /* 0x02a8500b0c0095a7 */ /* 0x000ea4000802007f */
[----:B--2---:R-:W-:Y:S05]  /*17f90*/  @!P1 BRA `(.L_x_1119) ;  /* 0xfffffffc00ec9947 */ /* 0x004fea000383ffff */
[----:B------:R-:W-:Y:S05]  /*17fa0*/  BRA `(.L_x_1116) ;  /* 0xfffffee0001c7947 */ /* 0x000fea000383ffff */
.L_x_1138:
[----:B-1----:R-:W-:-:S04]  /*17fb0*/  IMAD.U32 R12, RZ, RZ, UR6 ;  /* 0x00000006ff0c7e24 */ /* 0x002fc8000f8e00ff */
[----:B------:R1:W2:Y:S03]  /*17fc0*/  SYNCS.PHASECHK.TRANS64.TRYWAIT P1, [R12+URZ+0x2a830], R11 ;  /* 0x02a8300b0c0075a7 */ /* 0x0002a6000802017f */
[----:B--2---:R-:W-:Y:S05]  /*17fd0*/  @!P1 NANOSLEEP.SYNCS 0x989680 ;  /* 0x009896800000995d */ /* 0x004fea0003900000 */
[----:B------:R-:W2:Y:S02]  /*17fe0*/  @!P1 SYNCS.PHASECHK.TRANS64 P1, [R12+URZ+0x2a830], R11 ;  /* 0x02a8300b0c0095a7 */ /* 0x000ea4000802007f */
[----:B--2---:R-:W-:Y:S05]  /*17ff0*/  @!P1 BRA `(.L_x_1138) ;  /* 0xfffffffc00ec9947 */ /* 0x004fea000383ffff */
[----:B------:R-:W-:Y:S05]  /*18000*/  BRA `(.L_x_1135) ;  /* 0xffffff18005c7947 */ /* 0x000fea000383ffff */
.L_x_1142:
[----:B-1----:R-:W-:-:S04]  /*18010*/  IMAD.U32 R12, RZ, RZ, UR6 ;  /* 0x00000006ff0c7e24 */ /* 0x002fc8000f8e00ff */
[----:B------:R1:W2:Y:S03]  /*18020*/  SYNCS.PHASECHK.TRANS64.TRYWAIT P1, [R12+URZ+0x2a850], R11 ;  /* 0x02a8500b0c0075a7 */ /* 0x0002a6000802017f */
[----:B--2---:R-:W-:Y:S05]  /*18030*/  @!P1 NANOSLEEP.SYNCS 0x989680 ;  /* 0x009896800000995d */ /* 0x004fea0003900000 */
[----:B------:R-:W2:Y:S02]  /*18040*/  @!P1 SYNCS.PHASECHK.TRANS64 P1, [R12+URZ+0x2a850], R11 ;  /* 0x02a8500b0c0095a7 */ /* 0x000ea4000802007f */
[----:B--2---:R-:W-:Y:S05]  /*18050*/  @!P1 BRA `(.L_x_1142) ;  /* 0xfffffffc00ec9947 */ /* 0x004fea000383ffff */
[----:B------:R-:W-:Y:S05]  /*18060*/  BRA `(.L_x_1139) ;  /* 0xffffff1c00087947 */ /* 0x000fea000383ffff */
.L_x_1150:
[----:B-1----:R-:W-:-:S04]  /*18070*/  IMAD.U32 R13, RZ, RZ, UR6 ;  /* 0x00000006ff0d7e24 */ /* 0x002fc8000f8e00ff */
[----:B------:R1:W2:Y:S03]  /*18080*/  SYNCS.PHASECHK.TRANS64.TRYWAIT P1, [R13+URZ+0x2a830], R12 ;  /* 0x02a8300c0d0075a7 */ /* 0x0002a6000802017f */
[----:B--2---:R-:W-:Y:S05]  /*18090*/  @!P1 NANOSLEEP.SYNCS 0x989680 ;  /* 0x009896800000995d */ /* 0x004fea0003900000 */
[----:B------:R-:W2:Y:S02]  /*180a0*/  @!P1 SYNCS.PHASECHK.TRANS64 P1, [R13+URZ+0x2a830], R12 ;  /* 0x02a8300c0d0095a7 */ /* 0x000ea4000802007f */
[----:B--2---:R-:W-:Y:S05]  /*180b0*/  @!P1 BRA `(.L_x_1150) ;  /* 0xfffffffc00ec9947 */ /* 0x004fea000383ffff */
[----:B------:R-:W-:Y:S05]  /*180c0*/  BRA `(.L_x_1147) ;  /* 0xffffff4000707947 */ /* 0x000fea000383ffff */
.L_x_1154:
[----:B-1----:R-:W-:-:S04]  /*180d0*/  IMAD.U32 R13, RZ, RZ, UR6 ;  /* 0x00000006ff0d7e24 */ /* 0x002fc8000f8e00ff */
[----:B------:R1:W2:Y:S03]  /*180e0*/  SYNCS.PHASECHK.TRANS64.TRYWAIT P1, [R13+URZ+0x2a850], R12 ;  /* 0x02a8500c0d0075a7 */ /* 0x0002a6000802017f */
[----:B--2---:R-:W-:Y:S05]  /*180f0*/  @!P1 NANOSLEEP.SYNCS 0x989680 ;  /* 0x009896800000995d */ /* 0x004fea0003900000 */
[----:B------:R-:W2:Y:S02]  /*18100*/  @!P1 SYNCS.PHASECHK.TRANS64 P1, [R13+URZ+0x2a850], R12 ;  /* 0x02a8500c0d0095a7 */ /* 0x000ea4000802007f */
[----:B--2---:R-:W-:Y:S05]  /*18110*/  @!P1 BRA `(.L_x_1154) ;  /* 0xfffffffc00ec9947 */ /* 0x004fea000383ffff */
[----:B------:R-:W-:Y:S05]  /*18120*/  BRA `(.L_x_1151) ;  /* 0xffffff44000c7947 */ /* 0x000fea000383ffff */
.L_x_1169:
[----:B-1----:R-:W-:-:S04]  /*18130*/  IMAD.U32 R5, RZ, RZ, UR11 ;  /* 0x0000000bff057e24 */ /* 0x002fc8000f8e00ff */
[----:B------:R1:W2:Y:S03]  /*18140*/  SYNCS.PHASECHK.TRANS64.TRYWAIT P1, [R5+URZ+0x2a850], R0 ;  /* 0x02a85000050075a7 */ /* 0x0002a6000802017f */
[----:B--2---:R-:W-:Y:S05]  /*18150*/  @!P1 NANOSLEEP.SYNCS 0x989680 ;  /* 0x009896800000995d */ /* 0x004fea0003900000 */
[----:B------:R-:W2:Y:S02]  /*18160*/  @!P1 SYNCS.PHASECHK.TRANS64 P1, [R5+URZ+0x2a850], R0 ;  /* 0x02a85000050095a7 */ /* 0x000ea4000802007f */
[----:B--2---:R-:W-:Y:S05]  /*18170*/  @!P1 BRA `(.L_x_1169) ;  /* 0xfffffffc00ec9947 */ /* 0x004fea000383ffff */
[----:B------:R-:W-:Y:S05]  /*18180*/  BRA `(.L_x_1168) ;  /* 0xffffff7800647947 */ /* 0x000fea000383ffff */
.L_x_1188:
[----:B------:R-:W-:Y:S02]  /*18190*/  IMAD.MOV.U32 R13, RZ, RZ, R17 ;  /* 0x000000ffff0d7224 */ /* 0x000fe400078e0011 */
[----:B------:R-:W-:Y:S02]  /*181a0*/  IMAD.MOV.U32 R12, RZ, RZ, RZ ;  /* 0x000000ffff0c7224 */ /* 0x000fe400078e00ff */
[----:B------:R-:W-:Y:S02]  /*181b0*/  IMAD.MOV.U32 R11, RZ, RZ, 0x1f ;  /* 0x0000001fff0b7424 */ /* 0x000fe400078e00ff */
[----:B------:R-:W-:-:S07]  /*181c0*/  IMAD.MOV.U32 R15, RZ, RZ, -0x1 ;  /* 0xffffffffff0f7424 */ /* 0x000fce00078e00ff */
[----:B-----5:R-:W-:Y:S05]  /*181d0*/  WARPSYNC.COLLECTIVE R15, `(.L_x_1239) ;  /* 0x000000000f087348 */ /* 0x020fea0003c00000 */
[----:B------:R0:W1:Y:S02]  /*181e0*/  SHFL.IDX P6, R14, R13, R12, R11 ;  /* 0x0000000c0d0e7389 */ /* 0x00006400000c000b */
[----:B01---5:R-:W-:Y:S01]  /*181f0*/  ENDCOLLECTIVE ;  /* 0x000000000000791b */ /* 0x023fe20003800000 */
.L_x_1239:
[----:B------:R-:W-:Y:S05]  /*18200*/  BRA `(.L_x_1240) ;  /* 0xffffffc8005c7947 */ /* 0x000fea000383ffff */
.L_x_1190:
[----:B0-----:R-:W-:-:S04]  /*18210*/  IMAD.U32 R3, RZ, RZ, UR48 ;  /* 0x00000030ff037e24 */ /* 0x001fc8000f8e00ff */
[----:B------:R0:W1:Y:S03]  /*18220*/  SYNCS.PHASECHK.TRANS64.TRYWAIT P0, [R3+URZ+0x2a880], R10 ;  /* 0x02a8800a030075a7 */ /* 0x000066000800017f */
[----:B-1----:R-:W-:Y:S05]  /*18230*/  @!P0 NANOSLEEP.SYNCS 0x989680 ;  /* 0x009896800000895d */ /* 0x002fea0003900000 */
[----:B------:R-:W1:Y:S02]  /*18240*/  @!P0 SYNCS.PHASECHK.TRANS64 P0, [R3+URZ+0x2a880], R10 ;  /* 0x02a8800a030085a7 */ /* 0x000e64000800007f */
[----:B-1----:R-:W-:Y:S05]  /*18250*/  @!P0 BRA `(.L_x_1190) ;  /* 0xfffffffc00ec8947 */ /* 0x002fea000383ffff */
[----:B------:R-:W-:Y:S05]  /*18260*/  BRA `(.L_x_1241) ;  /* 0xffffffc800bc7947 */ /* 0x000fea000383ffff */
.L_x_1191:
        /* <DEDUP_REMOVED lines=8> */
.L_x_1243:
[----:B------:R-:W-:Y:S05]  /*182f0*/  BSYNC B0 ;  /* 0x0000000000007941 */ /* 0x000fea0003800000 */
.L_x_1242:
[----:B------:R-:W-:Y:S01]  /*18300*/  IMAD.MOV.U32 R13, RZ, RZ, R7 ;  /* 0x000000ffff0d7224 */ /* 0x000fe200078e0007 */
[-C--:B------:R-:W-:Y:S01]  /*18310*/  ISETP.GE.AND P4, PT, R31, R37.reuse, PT ;  /* 0x000000251f00720c */ /* 0x080fe20003f86270 */
[----:B------:R-:W-:Y:S01]  /*18320*/  IMAD.MOV.U32 R12, RZ, RZ, RZ ;  /* 0x000000ffff0c7224 */ /* 0x000fe200078e00ff */
[-C--:B------:R-:W-:Y:S01]  /*18330*/  ISETP.GE.AND P3, PT, R23, R37.reuse, PT ;  /* 0x000000251700720c */ /* 0x080fe20003f66270 */
[----:B------:R-:W-:Y:S01]  /*18340*/  IMAD.MOV.U32 R11, RZ, RZ, 0x1c1f ;  /* 0x00001c1fff0b7424 */ /* 0x000fe200078e00ff */
[----:B------:R-:W-:Y:S01]  /*18350*/  ISETP.GE.AND P2, PT, R22, R37, PT ;  /* 0x000000251600720c */ /* 0x000fe20003f46270 */
[----:B------:R-:W-:Y:S01]  /*18360*/  IMAD.MOV.U32 R15, RZ, RZ, -0x1 ;  /* 0xffffffffff0f7424 */ /* 0x000fe200078e00ff */
[----:B------:R-:W-:Y:S01]  /*18370*/  LOP3.LUT R16, R16, 0xffffffdf, RZ, 0xc0, !PT ;  /* 0xffffffdf10107812 */ /* 0x000fe200078ec0ff */
[----:B------:R-:W-:Y:S01]  /*18380*/  IMAD.MOV.U32 R3, RZ, RZ, R14 ;  /* 0x000000ffff037224 */ /* 0x000fe200078e000e */
[----:B------:R-:W-:Y:S01]  /*18390*/  ISETP.GE.AND P1, PT, R5, 0x41, PT ;  /* 0x000000410500780c */ /* 0x000fe20003f26270 */
[----:B------:R-:W-:-:S12]  /*183a0*/  VIADD R17, R30, UR48 ;  /* 0x000000301e117c36 */ /* 0x000fd80008000000 */
[----:B------:R-:W-:Y:S05]  /*183b0*/  WARPSYNC.COLLECTIVE R15, `(.L_x_1244) ;  /* 0x000000000f087348 */ /* 0x000fea0003c00000 */
[----:B------:R0:W1:Y:S02]  /*183c0*/  SHFL.IDX P6, R14, R13, R12, R11 ;  /* 0x0000000c0d0e7389 */ /* 0x00006400000c000b */
[----:B01----:R-:W-:Y:S01]  /*183d0*/  ENDCOLLECTIVE ;  /* 0x000000000000791b */ /* 0x003fe20003800000 */
.L_x_1244:
[----:B------:R-:W-:Y:S02]  /*183e0*/  IMAD.MOV.U32 R13, RZ, RZ, R9 ;  /* 0x000000ffff0d7224 */ /* 0x000fe400078e0009 */
[----:B------:R-:W-:Y:S01]  /*183f0*/  IMAD.MOV.U32 R12, RZ, RZ, 0x1 ;  /* 0x00000001ff0c7424 */ /* 0x000fe200078e00ff */
[----:B------:R-:W-:-:S13]  /*18400*/  IADD3 R2, P0, R31, R14, RZ ;  /* 0x0000000e1f027210 */ /* 0x000fda0007f1e0ff */
[----:B------:R-:W-:Y:S05]  /*18410*/  WARPSYNC.COLLECTIVE R15, `(.L_x_1245) ;  /* 0x000000000f087348 */ /* 0x000fea0003c00000 */
[----:B------:R0:W1:Y:S02]  /*18420*/  SHFL.IDX P6, R14, R13, R12, R11 ;  /* 0x0000000c0d0e7389 */ /* 0x00006400000c000b */
[----:B01----:R-:W-:Y:S01]  /*18430*/  ENDCOLLECTIVE ;  /* 0x000000000000791b */ /* 0x003fe20003800000 */
.L_x_1245:
        /* <DEDUP_REMOVED lines=15> */
.L_x_1246:
[----:B------:R-:W-:Y:S02]  /*18530*/  IMAD.MOV.U32 R13, RZ, RZ, R9 ;  /* 0x000000ffff0d7224 */ /* 0x000fe400078e0009 */
[----:B------:R-:W-:Y:S01]  /*18540*/  IMAD.MOV.U32 R12, RZ, RZ, 0x2 ;  /* 0x00000002ff0c7424 */ /* 0x000fe200078e00ff */
[----:B------:R-:W-:-:S13]  /*18550*/  IADD3 R2, P0, R31, R14, RZ ;  /* 0x0000000e1f027210 */ /* 0x000fda0007f1e0ff */
[----:B------:R-:W-:Y:S05]  /*18560*/  WARPSYNC.COLLECTIVE R15, `(.L_x_1247) ;  /* 0x000000000f087348 */ /* 0x000fea0003c00000 */
[----:B------:R0:W1:Y:S02]  /*18570*/  SHFL.IDX P6, R14, R13, R12, R11 ;  /* 0x0000000c0d0e7389 */ /* 0x00006400000c000b */
[----:B01----:R-:W-:Y:S01]  /*18580*/  ENDCOLLECTIVE ;  /* 0x000000000000791b */ /* 0x003fe20003800000 */
.L_x_1247:
        /* <DEDUP_REMOVED lines=15> */
.L_x_1248:
[----:B------:R-:W-:Y:S02]  /*18680*/  IMAD.MOV.U32 R13, RZ, RZ, R9 ;  /* 0x000000ffff0d7224 */ /* 0x000fe400078e0009 */
[----:B------:R-:W-:Y:S01]  /*18690*/  IMAD.MOV.U32 R12, RZ, RZ, 0x3 ;  /* 0x00000003ff0c7424 */ /* 0x000fe200078e00ff */
[----:B------:R-:W-:-:S13]  /*186a0*/  IADD3 R2, P0, R31, R14, RZ ;  /* 0x0000000e1f027210 */ /* 0x000fda0007f1e0ff */
[----:B------:R-:W-:Y:S05]  /*186b0*/  WARPSYNC.COLLECTIVE R15, `(.L_x_1249) ;  /* 0x000000000f087348 */ /* 0x000fea0003c00000 */
[----:B------:R0:W1:Y:S02]  /*186c0*/  SHFL.IDX P6, R14, R13, R12, R11 ;  /* 0x0000000c0d0e7389 */ /* 0x00006400000c000b */
[----:B01----:R-:W-:Y:S01]  /*186d0*/  ENDCOLLECTIVE ;  /* 0x000000000000791b */ /* 0x003fe20003800000 */
.L_x_1249:
        /* <DEDUP_REMOVED lines=12> */
.L_x_1250:
[----:B------:R-:W-:Y:S01]  /*187a0*/  @!PT LDS RZ, [RZ] ;  /* 0x00000000fffff984 */ /* 0x000fe20000000800 */
[----:B------:R-:W-:Y:S01]  /*187b0*/  @!PT LDS RZ, [RZ] ;  /* 0x00000000fffff984 */ /* 0x000fe20000000800 */
[----:B------:R-:W-:Y:S01]  /*187c0*/  @!PT LDS RZ, [RZ] ;  /* 0x00000000fffff984 */ /* 0x000fe20000000800 */
[----:B------:R0:W-:Y:S01]  /*187d0*/  LDGSTS.E.BYPASS.LTC128B.128 [R17+0xf400], desc[UR46][R2.64+0x40], !P0 ;  /* 0x0f40004002117fae */ /* 0x0001e2000c101d6e */
[----:B------:R-:W-:-:S13]  /*187e0*/  ISETP.LT.OR P0, PT, R5, 0x41, P2 ;  /* 0x000000410500780c */ /* 0x000fda0001701670 */
[----:B------:R0:W-:Y:S01]  /*187f0*/  LDGSTS.E.BYPASS.LTC128B.128 [R17+0x11400], desc[UR46][R2.64+0x80], !P0 ;  /* 0x1140008002117fae */ /* 0x0001e2000c101d6e */
[C---:B------:R-:W-:Y:S02]  /*18800*/  ISETP.GE.AND P0, PT, R5.reuse, 0x21, PT ;  /* 0x000000210500780c */ /* 0x040fe40003f06270 */
[----:B------:R-:W-:-:S13]  /*18810*/  ISETP.GE.AND P6, PT, R5, 0x61, PT ;  /* 0x000000610500780c */ /* 0x000fda0003fc6270 */
[----:B------:R-:W-:Y:S01]  /*18820*/  @P6 LOP3.LUT R16, R16, 0x20, RZ, 0xfc, !PT ;  /* 0x0000002010106812 */ /* 0x000fe200078efcff */
[----:B0-----:R-:W-:Y:S06]  /*18830*/  BRA `(.L_x_1251) ;  /* 0xffffffc800707947 */ /* 0x001fec000383ffff */
.L_x_1194:
[----:B0-----:R-:W-:-:S04]  /*18840*/  IMAD.U32 R3, RZ, RZ, UR48 ;  /* 0x00000030ff037e24 */ /* 0x001fc8000f8e00ff */
[----:B------:R0:W1:Y:S03]  /*18850*/  SYNCS.PHASECHK.TRANS64.TRYWAIT P2, [R3+URZ+0x2a840], R10 ;  /* 0x02a8400a030075a7 */ /* 0x000066000804017f */
[----:B-1----:R-:W-:Y:S05]  /*18860*/  @!P2 NANOSLEEP.SYNCS 0x989680 ;  /* 0x009896800000a95d */ /* 0x002fea0003900000 */
[----:B------:R-:W1:Y:S02]  /*18870*/  @!P2 SYNCS.PHASECHK.TRANS64 P2, [R3+URZ+0x2a840], R10 ;  /* 0x02a8400a0300a5a7 */ /* 0x000e64000804007f */
[----:B-1----:R-:W-:Y:S05]  /*18880*/  @!P2 BRA `(.L_x_1194) ;  /* 0xfffffffc00eca947 */ /* 0x002fea000383ffff */
[----:B------:R-:W-:Y:S05]  /*18890*/  BRA `(.L_x_1252) ;  /* 0xffffffc800b47947 */ /* 0x000fea000383ffff */
.L_x_1195:
        /* <DEDUP_REMOVED lines=8> */
.L_x_1254:
[----:B------:R-:W-:Y:S05]  /*18920*/  BSYNC B0 ;  /* 0x0000000000007941 */ /* 0x000fea0003800000 */
.L_x_1253:
        /* <DEDUP_REMOVED lines=8> */
.L_x_1255:
[----:B------:R-:W-:Y:S02]  /*189b0*/  IMAD.MOV.U32 R13, RZ, RZ, R4 ;  /* 0x000000ffff0d7224 */ /* 0x000fe400078e0004 */
[----:B------:R-:W-:Y:S01]  /*189c0*/  IMAD.MOV.U32 R12, RZ, RZ, 0x1 ;  /* 0x00000001ff0c7424 */ /* 0x000fe200078e00ff */
[C---:B------:R-:W-:Y:S02]  /*189d0*/  ISETP.GE.AND P6, PT, R31.reuse, R37, PT ;  /* 0x000000251f00720c */ /* 0x040fe40003fc6270 */
[----:B------:R-:W-:-:S05]  /*189e0*/  @P5 IADD3 R14, P2, R31, R14, RZ ;  /* 0x0000000e1f0e5210 */ /* 0x000fca0007f5e0ff */
[----:B------:R-:W-:Y:S02]  /*189f0*/  @P5 IMAD.X R3, RZ, RZ, R2, P2 ;  /* 0x000000ffff035224 */ /* 0x000fe400010e0602 */
[----:B------:R-:W-:-:S05]  /*18a00*/  @P5 IMAD.MOV.U32 R2, RZ, RZ, R14 ;  /* 0x000000ffff025224 */ /* 0x000fca00078e000e */
[----:B------:R-:W-:Y:S01]  /*18a10*/  @!PT LDS RZ, [RZ] ;  /* 0x00000000fffff984 */ /* 0x000fe20000000800 */
[----:B------:R-:W-:Y:S01]  /*18a20*/  @!PT LDS RZ, [RZ] ;  /* 0x00000000fffff984 */ /* 0x000fe20000000800 */
[----:B------:R-:W-:Y:S01]  /*18a30*/  @!PT LDS RZ, [RZ] ;  /* 0x00000000fffff984 */ /* 0x000fe20000000800 */
[----:B------:R0:W-:Y:S02]  /*18a40*/  @P5 LDGSTS.E.BYPASS.LTC128B.128 [R17+0x1e400], desc[UR46][R2.64], !P6 ;  /* 0x1e40000002115fae */ /* 0x0001e4000f101d6e */
[----:B0-----:R-:W-:Y:S05]  /*18a50*/  WARPSYNC.COLLECTIVE R15, `(.L_x_1256) ;  /* 0x000000000f087348 */ /* 0x001fea0003c00000 */
[----:B------:R1:W2:Y:S02]  /*18a60*/  SHFL.IDX P6, R14, R13, R12, R11 ;  /* 0x0000000c0d0e7389 */ /* 0x0002a400000c000b */
[----:B012---:R-:W-:Y:S01]  /*18a70*/  ENDCOLLECTIVE ;  /* 0x000000000000791b */ /* 0x007fe20003800000 */
.L_x_1256:
        /* <DEDUP_REMOVED lines=11> */
.L_x_1257:
[----:B------:R-:W-:Y:S02]  /*18b30*/  IMAD.MOV.U32 R13, RZ, RZ, R4 ;  /* 0x000000ffff0d7224 */ /* 0x000fe400078e0004 */
[----:B------:R-:W-:Y:S01]  /*18b40*/  IMAD.MOV.U32 R12, RZ, RZ, 0x2 ;  /* 0x00000002ff0c7424 */ /* 0x000fe200078e00ff */
[----:B------:R-:W-:-:S05]  /*18b50*/  @P0 IADD3 R14, P2, R31, R14, RZ ;  /* 0x0000000e1f0e0210 */ /* 0x000fca0007f5e0ff */
[----:B------:R-:W-:-:S08]  /*18b60*/  @P0 IMAD.MOV.U32 R2, RZ, RZ, R14 ;  /* 0x000000ffff020224 */ /* 0x000fd000078e000e */
[----:B------:R-:W-:Y:S05]  /*18b70*/  WARPSYNC.COLLECTIVE R15, `(.L_x_1258) ;  /* 0x000000000f087348 */ /* 0x000fea0003c00000 */
[----:B------:R0:W1:Y:S02]  /*18b80*/  SHFL.IDX P6, R14, R13, R12, R11 ;  /* 0x0000000c0d0e7389 */ /* 0x00006400000c000b */
[----:B01----:R-:W-:Y:S01]  /*18b90*/  ENDCOLLECTIVE ;  /* 0x000000000000791b */ /* 0x003fe20003800000 */
.L_x_1258:
        /* <DEDUP_REMOVED lines=13> */
.L_x_1259:
[----:B------:R-:W-:Y:S02]  /*18c70*/  IMAD.MOV.U32 R13, RZ, RZ, R4 ;  /* 0x000000ffff0d7224 */ /* 0x000fe400078e0004 */
[----:B------:R-:W-:Y:S01]  /*18c80*/  IMAD.MOV.U32 R12, RZ, RZ, 0x3 ;  /* 0x00000003ff0c7424 */ /* 0x000fe200078e00ff */
[----:B------:R-:W-:-:S05]  /*18c90*/  @P1 IADD3 R14, P0, R31, R14, RZ ;  /* 0x0000000e1f0e1210 */ /* 0x000fca0007f1e0ff */
[----:B------:R-:W-:-:S08]  /*18ca0*/  @P1 IMAD.MOV.U32 R2, RZ, RZ, R14 ;  /* 0x000000ffff021224 */ /* 0x000fd000078e000e */
[----:B------:R-:W-:Y:S05]  /*18cb0*/  WARPSYNC.COLLECTIVE R15, `(.L_x_1260) ;  /* 0x000000000f087348 */ /* 0x000fea0003c00000 */
[----:B------:R0:W1:Y:S02]  /*18cc0*/  SHFL.IDX P6, R14, R13, R12, R11 ;  /* 0x0000000c0d0e7389 */ /* 0x00006400000c000b */
[----:B01----:R-:W-:Y:S01]  /*18cd0*/  ENDCOLLECTIVE ;  /* 0x000000000000791b */ /* 0x003fe20003800000 */
.L_x_1260:
        /* <DEDUP_REMOVED lines=13> */
.L_x_1261:
[----:B------:R-:W-:Y:S05]  /*18db0*/  BRA `(.L_x_1262) ;  /* 0xffffffc800407947 */ /* 0x000fea000383ffff */
.L_x_1198:
[----:B------:R-:W-:Y:S02]  /*18dc0*/  IMAD.MOV.U32 R13, RZ, RZ, R5 ;  /* 0x000000ffff0d7224 */ /* 0x000fe400078e0005 */
[----:B------:R-:W-:Y:S02]  /*18dd0*/  IMAD.MOV.U32 R12, RZ, RZ, RZ ;  /* 0x000000ffff0c7224 */ /* 0x000fe400078e00ff */
[----:B------:R-:W-:Y:S02]  /*18de0*/  IMAD.MOV.U32 R11, RZ, RZ, 0x1c1f ;  /* 0x00001c1fff0b7424 */ /* 0x000fe400078e00ff */
[----:B------:R-:W-:-:S07]  /*18df0*/  IMAD.MOV.U32 R15, RZ, RZ, -0x1 ;  /* 0xffffffffff0f7424 */ /* 0x000fce00078e00ff */
[----:B------:R-:W-:Y:S05]  /*18e00*/  WARPSYNC.COLLECTIVE R15, `(.L_x_1263) ;  /* 0x000000000f087348 */ /* 0x000fea0003c00000 */
[----:B------:R0:W1:Y:S02]  /*18e10*/  SHFL.IDX P6, R14, R13, R12, R11 ;  /* 0x0000000c0d0e7389 */ /* 0x00006400000c000b */
[----:B01----:R-:W-:Y:S01]  /*18e20*/  ENDCOLLECTIVE ;  /* 0x000000000000791b */ /* 0x003fe20003800000 */
.L_x_1263:
[----:B------:R-:W-:Y:S02]  /*18e30*/  IMAD.MOV.U32 R13, RZ, RZ, R4 ;  /* 0x000000ffff0d7224 */ /* 0x000fe400078e0004 */
[----:B------:R-:W-:-:S07]  /*18e40*/  IMAD.MOV.U32 R2, RZ, RZ, R14 ;  /* 0x000000ffff027224 */ /* 0x000fce00078e000e */
[----:B------:R-:W-:Y:S05]  /*18e50*/  WARPSYNC.COLLECTIVE R15, `(.L_x_1264) ;  /* 0x000000000f087348 */ /* 0x000fea0003c00000 */
[----:B------:R0:W1:Y:S02]  /*18e60*/  SHFL.IDX P6, R14, R13, R12, R11 ;  /* 0x0000000c0d0e7389 */ /* 0x00006400000c000b */
[----:B01----:R-:W-:Y:S01]  /*18e70*/  ENDCOLLECTIVE ;  /* 0x000000000000791b */ /* 0x003fe20003800000 */
.L_x_1264:
[----:B------:R-:W-:Y:S02]  /*18e80*/  ULDC UR4, c[0x0][0x288] ;  /* 0x0000a20000047ab9 */ /* 0x000fe40000000800 */
[----:B------:R-:W-:Y:S02]  /*18e90*/  IMAD R7, R0, UR4, RZ ;  /* 0x0000000400077c24 */ /* 0x000fe4000f8e02ff */
[----:B------:R-:W-:-:S04]  /*18ea0*/  VIADD R0, R25, UR40 ;  /* 0x0000002819007c36 */ /* 0x000fc80008000000 */
[C---:B------:R-:W-:Y:S01]  /*18eb0*/  VIADD R6, R0.reuse, 0x20 ;  /* 0x0000002000067836 */ /* 0x040fe20000000000 */
[----:B------:R-:W-:Y:S01]  /*18ec0*/  ISETP.GE.AND P1, PT, R0, R7, PT ;  /* 0x000000070000720c */ /* 0x000fe20003f26270 */
[----:B------:R-:W-:Y:S02]  /*18ed0*/  IMAD.MOV.U32 R13, RZ, RZ, R5 ;  /* 0x000000ffff0d7224 */ /* 0x000fe400078e0005 */
[----:B------:R-:W-:-:S10]  /*18ee0*/  IMAD.MOV.U32 R12, RZ, RZ, 0x1 ;  /* 0x00000001ff0c7424 */ /* 0x000fd400078e00ff */
[----:B------:R-:W-:-:S05]  /*18ef0*/  @!P1 IADD3 R14, P4, R31, R14, RZ ;  /* 0x0000000e1f0e9210 */ /* 0x000fca0007f9e0ff */
[----:B------:R-:W-:Y:S02]  /*18f00*/  @!P1 IMAD.X R3, RZ, RZ, R2, P4 ;  /* 0x000000ffff039224 */ /* 0x000fe400020e0602 */
[----:B------:R-:W-:-:S07]  /*18f10*/  @!P1 IMAD.MOV.U32 R2, RZ, RZ, R14 ;  /* 0x000000ffff029224 */ /* 0x000fce00078e000e */
[----:B------:R-:W-:Y:S05]  /*18f20*/  WARPSYNC.COLLECTIVE R15, `(.L_x_1265) ;  /* 0x000000000f087348 */ /* 0x000fea0003c00000 */
[----:B------:R0:W1:Y:S02]  /*18f30*/  SHFL.IDX P6, R14, R13, R12, R11 ;  /* 0x0000000c0d0e7389 */ /* 0x00006400000c000b */
[----:B01----:R-:W-:Y:S01]  /*18f40*/  ENDCOLLECTIVE ;  /* 0x000000000000791b */ /* 0x003fe20003800000 */
.L_x_1265:
[----:B------:R-:W-:Y:S01]  /*18f50*/  @!PT LDS RZ, [RZ] ;  /* 0x00000000fffff984 */ /* 0x000fe20000000800 */
[----:B------:R-:W-:Y:S01]  /*18f60*/  @!PT LDS RZ, [RZ] ;  /* 0x00000000fffff984 */ /* 0x000fe20000000800 */
[----:B------:R-:W-:Y:S01]  /*18f70*/  @!PT LDS RZ, [RZ] ;  /* 0x00000000fffff984 */ /* 0x000fe20000000800 */
[----:B------:R0:W-:Y:S04]  /*18f80*/  @!P1 LDGSTS.E.BYPASS.LTC128B.128 [R17+0x18400], desc[UR46][R2.64], !P3 ;  /* 0x1840000002119fae */ /* 0x0001e8000d901d6e */
[----:B------:R0:W-:Y:S04]  /*18f90*/  @!P1 LDGSTS.E.BYPASS.LTC128B.128 [R17+0x1a400], desc[UR46][R2.64+0x40], !P2 ;  /* 0x1a40004002119fae */ /* 0x0001e8000d101d6e */
[----:B------:R0:W-:Y:S01]  /*18fa0*/  @!P1 LDGSTS.E.BYPASS.LTC128B.128 [R17+0x1c400], desc[UR46][R2.64+0x80], !P0 ;  /* 0x1c40008002119fae */ /* 0x0001e2000c101d6e */
[----:B------:R-:W-:Y:S01]  /*18fb0*/  ISETP.GE.AND P1, PT, R6, R7, PT ;  /* 0x000000070600720c */ /* 0x000fe20003f26270 */
[----:B------:R-:W-:-:S02]  /*18fc0*/  IMAD.MOV.U32 R13, RZ, RZ, R4 ;  /* 0x000000ffff0d7224 */ /* 0x000fc400078e0004 */
[----:B------:R-:W-:-:S10]  /*18fd0*/  IMAD.MOV.U32 R6, RZ, RZ, R14 ;  /* 0x000000ffff067224 */ /* 0x000fd400078e000e */
[----:B0-----:R-:W-:Y:S05]  /*18fe0*/  WARPSYNC.COLLECTIVE R15, `(.L_x_1266) ;  /* 0x000000000f087348 */ /* 0x001fea0003c00000 */
[----:B------:R1:W2:Y:S02]  /*18ff0*/  SHFL.IDX P6, R14, R13, R12, R11 ;  /* 0x0000000c0d0e7389 */ /* 0x0002a400000c000b */
[----:B012---:R-:W-:Y:S01]  /*19000*/  ENDCOLLECTIVE ;  /* 0x000000000000791b */ /* 0x007fe20003800000 */
.L_x_1266:
[----:B------:R-:W-:Y:S02]  /*19010*/  IMAD.MOV.U32 R13, RZ, RZ, R5 ;  /* 0x000000ffff0d7224 */ /* 0x000fe400078e0005 */
[----:B------:R-:W-:Y:S01]  /*19020*/  IMAD.MOV.U32 R12, RZ, RZ, 0x2 ;  /* 0x00000002ff0c7424 */ /* 0x000fe200078e00ff */
[----:B------:R-:W-:-:S05]  /*19030*/  @!P1 IADD3 R14, P4, R31, R14, RZ ;  /* 0x0000000e1f0e9210 */ /* 0x000fca0007f9e0ff */
[----:B------:R-:W-:-:S08]  /*19040*/  @!P1 IMAD.MOV.U32 R2, RZ, RZ, R14 ;  /* 0x000000ffff029224 */ /* 0x000fd000078e000e */
[----:B------:R-:W-:Y:S05]  /*19050*/  WARPSYNC.COLLECTIVE R15, `(.L_x_1267) ;  /* 0x000000000f087348 */ /* 0x000fea0003c00000 */
[----:B------:R0:W1:Y:S02]  /*19060*/  SHFL.IDX P6, R14, R13, R12, R11 ;  /* 0x0000000c0d0e7389 */ /* 0x00006400000c000b */
[----:B01----:R-:W-:Y:S01]  /*19070*/  ENDCOLLECTIVE ;  /* 0x000000000000791b */ /* 0x003fe20003800000 */
.L_x_1267:
[----:B------:R-:W-:Y:S02]  /*19080*/  @!P1 IMAD.X R9, RZ, RZ, R6, P4 ;  /* 0x000000ffff099224 */ /* 0x000fe400020e0606 */
[----:B------:R-:W-:Y:S02]  /*19090*/  VIADD R6, R0, 0x40 ;  /* 0x0000004000067836 */ /* 0x000fe40000000000 */
[----:B------:R-:W-:-:S05]  /*190a0*/  @!P1 IMAD.MOV.U32 R3, RZ, RZ, R9 ;  /* 0x000000ffff039224 */ /* 0x000fca00078e0009 */
[----:B------:R-:W-:Y:S01]  /*190b0*/  @!PT LDS RZ, [RZ] ;  /* 0x00000000fffff984 */ /* 0x000fe20000000800 */
[----:B------:R-:W-:Y:S01]  /*190c0*/  @!PT LDS RZ, [RZ] ;  /* 0x00000000fffff984 */ /* 0x000fe20000000800 */
[----:B------:R-:W-:Y:S01]  /*190d0*/  @!PT LDS RZ, [RZ] ;  /* 0x00000000fffff984 */ /* 0x000fe20000000800 */
[----:B------:R0:W-:Y:S01]  /*190e0*/  @!P1 LDGSTS.E.BYPASS.LTC128B.128 [R17+0x18c00], desc[UR46][R2.64], !P3 ;  /* 0x18c0000002119fae */ /* 0x0001e2000d901d6e */
[----:B------:R-:W-:-:S03]  /*190f0*/  IMAD.MOV.U32 R13, RZ, RZ, R4 ;  /* 0x000000ffff0d7224 */ /* 0x000fc600078e0004 */
[----:B------:R0:W-:Y:S04]  /*19100*/  @!P1 LDGSTS.E.BYPASS.LTC128B.128 [R17+0x1ac00], desc[UR46][R2.64+0x40], !P2 ;  /* 0x1ac0004002119fae */ /* 0x0001e8000d101d6e */
[----:B------:R0:W-:Y:S01]  /*19110*/  @!P1 LDGSTS.E.BYPASS.LTC128B.128 [R17+0x1cc00], desc[UR46][R2.64+0x80], !P0 ;  /* 0x1cc0008002119fae */ /* 0x0001e2000c101d6e */
[----:B------:R-:W-:Y:S01]  /*19120*/  ISETP.GE.AND P1, PT, R6, R7, PT ;  /* 0x000000070600720c */ /* 0x000fe20003f26270 */
[----:B------:R-:W-:-:S12]  /*19130*/  IMAD.MOV.U32 R6, RZ, RZ, R14 ;  /* 0x000000ffff067224 */ /* 0x000fd800078e000e */
[----:B0-----:R-:W-:Y:S05]  /*19140*/  WARPSYNC.COLLECTIVE R15, `(.L_x_1268) ;  /* 0x000000000f087348 */ /* 0x001fea0003c00000 */
[----:B------:R1:W2:Y:S02]  /*19150*/  SHFL.IDX P6, R14, R13, R12, R11 ;  /* 0x0000000c0d0e7389 */ /* 0x0002a400000c000b */
[----:B012---:R-:W-:Y:S01]  /*19160*/  ENDCOLLECTIVE ;  /* 0x000000000000791b */ /* 0x007fe20003800000 */
.L_x_1268:
[----:B------:R-:W-:Y:S02]  /*19170*/  IMAD.MOV.U32 R13, RZ, RZ, R5 ;  /* 0x000000ffff0d7224 */ /* 0x000fe400078e0005 */
[----:B------:R-:W-:Y:S01]  /*19180*/  IMAD.MOV.U32 R12, RZ, RZ, 0x3 ;  /* 0x00000003ff0c7424 */ /* 0x000fe200078e00ff */
[----:B------:R-:W-:-:S05]  /*19190*/  @!P1 IADD3 R14, P4, R31, R14, RZ ;  /* 0x0000000e1f0e9210 */ /* 0x000fca0007f9e0ff */
[----:B------:R-:W-:-:S08]  /*191a0*/  @!P1 IMAD.MOV.U32 R2, RZ, RZ, R14 ;  /* 0x000000ffff029224 */ /* 0x000fd000078e000e */
[----:B------:R-:W-:Y:S05]  /*191b0*/  WARPSYNC.COLLECTIVE R15, `(.L_x_1269) ;  /* 0x000000000f087348 */ /* 0x000fea0003c00000 */
[----:B------:R0:W1:Y:S02]  /*191c0*/  SHFL.IDX P6, R14, R13, R12, R11 ;  /* 0x0000000c0d0e7389 */ /* 0x00006400000c000b */
[----:B01----:R-:W-:Y:S01]  /*191d0*/  ENDCOLLECTIVE ;  /* 0x000000000000791b */ /* 0x003fe20003800000 */
.L_x_1269:
[----:B------:R-:W-:-:S04]  /*191e0*/  @!P1 IMAD.X R9, RZ, RZ, R6, P4 ;  /* 0x000000ffff099224 */ /* 0x000fc800020e0606 */
        /* <DEDUP_REMOVED lines=12> */
.L_x_1270:
[----:B------:R-:W-:Y:S05]  /*192b0*/  BRA `(.L_x_1271) ;  /* 0xffffffc800f87947 */ /* 0x000fea000383ffff */
.L_x_1201:
[----:B0--3--:R-:W-:-:S04]  /*192c0*/  IMAD.U32 R3, RZ, RZ, UR48 ;  /* 0x00000030ff037e24 */ /* 0x009fc8000f8e00ff */
[----:B------:R0:W3:Y:S03]  /*192d0*/  SYNCS.PHASECHK.TRANS64.TRYWAIT P1, [R3+URZ+0x2a820], R0 ;  /* 0x02a82000030075a7 */ /* 0x0000e6000802017f */
[----:B---3--:R-:W-:Y:S05]  /*192e0*/  @!P1 NANOSLEEP.SYNCS 0x989680 ;  /* 0x009896800000995d */ /* 0x008fea0003900000 */
[----:B------:R-:W3:Y:S02]  /*192f0*/  @!P1 SYNCS.PHASECHK.TRANS64 P1, [R3+URZ+0x2a820], R0 ;  /* 0x02a82000030095a7 */ /* 0x000ee4000802007f */
[----:B---3--:R-:W-:Y:S05]  /*19300*/  @!P1 BRA `(.L_x_1201) ;  /* 0xfffffffc00ec9947 */ /* 0x008fea000383ffff */
[----:B------:R-:W-:Y:S05]  /*19310*/  BRA `(.L_x_1272) ;  /* 0xffffffcc00407947 */ /* 0x000fea000383ffff */
.L_x_1204:
[----:B0-----:R0:W1:Y:S02]  /*19320*/  SYNCS.PHASECHK.TRANS64.TRYWAIT P1, [R6+URZ+0x2a880], R21 ;  /* 0x02a88015060075a7 */ /* 0x001064000802017f */
[----:B-1----:R-:W-:Y:S05]  /*19330*/  @!P1 NANOSLEEP.SYNCS 0x989680 ;  /* 0x009896800000995d */ /* 0x002fea0003900000 */
[----:B------:R-:W1:Y:S02]  /*19340*/  @!P1 SYNCS.PHASECHK.TRANS64 P1, [R6+URZ+0x2a880], R21 ;  /* 0x02a88015060095a7 */ /* 0x000e64000802007f */
[----:B-1----:R-:W-:Y:S05]  /*19350*/  @!P1 BRA `(.L_x_1204) ;  /* 0xfffffffc00f09947 */ /* 0x002fea000383ffff */
[----:B------:R-:W-:Y:S05]  /*19360*/  BRA `(.L_x_1273) ;  /* 0xffffffcc00ec7947 */ /* 0x000fea000383ffff */
.L_x_1205:
[----:B------:R-:W-:Y:S01]  /*19370*/  BSSY B0, `(.L_x_1274) ;  /* 0x0000008000007945 */ /* 0x000fe20003800000 */
[----:B------:R-:W-:Y:S02]  /*19380*/  IMAD.MOV.U32 R13, RZ, RZ, R29 ;  /* 0x000000ffff0d7224 */ /* 0x000fe400078e001d */
[----:B------:R-:W-:Y:S02]  /*19390*/  IMAD.MOV.U32 R12, RZ, RZ, RZ ;  /* 0x000000ffff0c7224 */ /* 0x000fe400078e00ff */
[----:B------:R-:W-:Y:S02]  /*193a0*/  IMAD.MOV.U32 R11, RZ, RZ, 0x1c1f ;  /* 0x00001c1fff0b7424 */ /* 0x000fe400078e00ff */
[----:B------:R-:W-:-:S07]  /*193b0*/  IMAD.MOV.U32 R15, RZ, RZ, -0x1 ;  /* 0xffffffffff0f7424 */ /* 0x000fce00078e00ff */
[----:B0-2---:R-:W-:Y:S05]  /*193c0*/  WARPSYNC.COLLECTIVE R15, `(.L_x_1275) ;  /* 0x000000000f087348 */ /* 0x005fea0003c00000 */
[----:B--2---:R1:W2:Y:S02]  /*193d0*/  SHFL.IDX P6, R14, R13, R12, R11 ;  /* 0x0000000c0d0e7389 */ /* 0x0042a400000c000b */
[----:B012---:R-:W-:Y:S01]  /*193e0*/  ENDCOLLECTIVE ;  /* 0x000000000000791b */ /* 0x007fe20003800000 */
.L_x_1275:
[----:B------:R-:W-:Y:S05]  /*193f0*/  BSYNC B0 ;  /* 0x0000000000007941 */ /* 0x000fea0003800000 */
.L_x_1274:
[----:B------:R-:W-:Y:S02]  /*19400*/  IMAD.MOV.U32 R13, RZ, RZ, R22 ;  /* 0x000000ffff0d7224 */ /* 0x000fe400078e0016 */
[----:B------:R-:W-:Y:S02]  /*19410*/  IMAD.MOV.U32 R12, RZ, RZ, RZ ;  /* 0x000000ffff0c7224 */ /* 0x000fe400078e00ff */
[----:B------:R-:W-:Y:S02]  /*19420*/  IMAD.MOV.U32 R11, RZ, RZ, 0x1c1f ;  /* 0x00001c1fff0b7424 */ /* 0x000fe400078e00ff */
[----:B------:R-:W-:Y:S02]  /*19430*/  IMAD.MOV.U32 R15, RZ, RZ, -0x1 ;  /* 0xffffffffff0f7424 */ /* 0x000fe400078e00ff */
[----:B------:R-:W-:Y:S02]  /*19440*/  IMAD.MOV.U32 R3, RZ, RZ, R14 ;  /* 0x000000ffff037224 */ /* 0x000fe400078e000e */
[----:B------:R-:W-:-:S07]  /*19450*/  IMAD R23, R0, 0x6000, R17 ;  /* 0x0000600000177824 */ /* 0x000fce00078e0211 */
[----:B------:R-:W-:Y:S05]  /*19460*/  WARPSYNC.COLLECTIVE R15, `(.L_x_1276) ;  /* 0x000000000f087348 */ /* 0x000fea0003c00000 */
[----:B------:R0:W1:Y:S02]  /*19470*/  SHFL.IDX P6, R14, R13, R12, R11 ;  /* 0x0000000c0d0e7389 */ /* 0x00006400000c000b */
[----:B01----:R-:W-:Y:S01]  /*19480*/  ENDCOLLECTIVE ;  /* 0x000000000000791b */ /* 0x003fe20003800000 */
.L_x_1276:
[----:B------:R-:W-:Y:S02]  /*19490*/  IMAD.MOV.U32 R13, RZ, RZ, R29 ;  /* 0x000000ffff0d7224 */ /* 0x000fe400078e001d */
[----:B------:R-:W-:Y:S01]  /*194a0*/  IMAD.MOV.U32 R12, RZ, RZ, 0x1 ;  /* 0x00000001ff0c7424 */ /* 0x000fe200078e00ff */
[----:B------:R-:W-:-:S13]  /*194b0*/  IADD3 R2, P1, R31, R14, RZ ;  /* 0x0000000e1f027210 */ /* 0x000fda0007f3e0ff */
[----:B------:R-:W-:Y:S05]  /*194c0*/  WARPSYNC.COLLECTIVE R15, `(.L_x_1277) ;  /* 0x000000000f087348 */ /* 0x000fea0003c00000 */
[----:B------:R0:W1:Y:S02]  /*194d0*/  SHFL.IDX P6, R14, R13, R12, R11 ;  /* 0x0000000c0d0e7389 */ /* 0x00006400000c000b */
[----:B01----:R-:W-:Y:S01]  /*194e0*/  ENDCOLLECTIVE ;  /* 0x000000000000791b */ /* 0x003fe20003800000 */
.L_x_1277:
        /* <DEDUP_REMOVED lines=12> */
.L_x_1278:
[----:B------:R-:W-:Y:S02]  /*195b0*/  IMAD.MOV.U32 R13, RZ, RZ, R29 ;  /* 0x000000ffff0d7224 */ /* 0x000fe400078e001d */
[----:B------:R-:W-:Y:S02]  /*195c0*/  IMAD.MOV.U32 R12, RZ, RZ, 0x2 ;  /* 0x00000002ff0c7424 */ /* 0x000fe400078e00ff */
[----:B------:R-:W-:-:S07]  /*195d0*/  IMAD.MOV.U32 R2, RZ, RZ, R14 ;  /* 0x000000ffff027224 */ /* 0x000fce00078e000e */
[----:B------:R-:W-:Y:S05]  /*195e0*/  WARPSYNC.COLLECTIVE R15, `(.L_x_1279) ;  /* 0x000000000f087348 */ /* 0x000fea0003c00000 */
[----:B------:R0:W1:Y:S02]  /*195f0*/  SHFL.IDX P6, R14, R13, R12, R11 ;  /* 0x0000000c0d0e7389 */ /* 0x00006400000c000b */
[----:B01----:R-:W-:Y:S01]  /*19600*/  ENDCOLLECTIVE ;  /* 0x000000000000791b */ /* 0x003fe20003800000 */
.L_x_1279:
        /* <DEDUP_REMOVED lines=13> */
.L_x_1280:
[----:B------:R-:W-:Y:S02]  /*196e0*/  IMAD.MOV.U32 R13, RZ, RZ, R29 ;  /* 0x000000ffff0d7224 */ /* 0x000fe400078e001d */
[----:B------:R-:W-:Y:S02]  /*196f0*/  IMAD.MOV.U32 R12, RZ, RZ, 0x3 ;  /* 0x00000003ff0c7424 */ /* 0x000fe400078e00ff */
[----:B------:R-:W-:-:S07]  /*19700*/  IMAD.MOV.U32 R5, RZ, RZ, R14 ;  /* 0x000000ffff057224 */ /* 0x000fce00078e000e */
[----:B------:R-:W-:Y:S05]  /*19710*/  WARPSYNC.COLLECTIVE R15, `(.L_x_1281) ;  /* 0x000000000f087348 */ /* 0x000fea0003c00000 */
[----:B------:R0:W1:Y:S02]  /*19720*/  SHFL.IDX P6, R14, R13, R12, R11 ;  /* 0x0000000c0d0e7389 */ /* 0x00006400000c000b */
[----:B01----:R-:W-:Y:S01]  /*19730*/  ENDCOLLECTIVE ;  /* 0x000000000000791b */ /* 0x003fe20003800000 */
.L_x_1281:
        /* <DEDUP_REMOVED lines=13> */
.L_x_1282:
[----:B------:R-:W-:Y:S05]  /*19810*/  BRA `(.L_x_1283) ;  /* 0xffffffcc00947947 */ /* 0x000fea000383ffff */
.L_x_1208:
[----:B--2---:R2:W3:Y:S02]  /*19820*/  SYNCS.PHASECHK.TRANS64.TRYWAIT P1, [R6+URZ+0x2a840], R21 ;  /* 0x02a84015060075a7 */ /* 0x0044e4000802017f */
[----:B---3--:R-:W-:Y:S05]  /*19830*/  @!P1 NANOSLEEP.SYNCS 0x989680 ;  /* 0x009896800000995d */ /* 0x008fea0003900000 */
[----:B------:R-:W3:Y:S02]  /*19840*/  @!P1 SYNCS.PHASECHK.TRANS64 P1, [R6+URZ+0x2a840], R21 ;  /* 0x02a84015060095a7 */ /* 0x000ee4000802007f */
[----:B---3--:R-:W-:Y:S05]  /*19850*/  @!P1 BRA `(.L_x_1208) ;  /* 0xfffffffc00f09947 */ /* 0x008fea000383ffff */
[----:B------:R-:W-:Y:S05]  /*19860*/  BRA `(.L_x_1284) ;  /* 0xffffffcc00d47947 */ /* 0x000fea000383ffff */
.L_x_1209:
        /* <DEDUP_REMOVED lines=8> */
.L_x_1286:
[----:B------:R-:W-:Y:S05]  /*198f0*/  BSYNC B0 ;  /* 0x0000000000007941 */ /* 0x000fea0003800000 */
.L_x_1285:
        /* <DEDUP_REMOVED lines=9> */
.L_x_1287:
[----:B------:R-:W-:Y:S02]  /*19990*/  VIADD R10, R10, UR48 ;  /* 0x000000300a0a7c36 */ /* 0x000fe40008000000 */
[----:B------:R-:W-:Y:S02]  /*199a0*/  IMAD.MOV.U32 R13, RZ, RZ, R19 ;  /* 0x000000ffff0d7224 */ /* 0x000fe400078e0013 */
[----:B------:R-:W-:Y:S01]  /*199b0*/  IMAD.MOV.U32 R12, RZ, RZ, 0x1 ;  /* 0x00000001ff0c7424 */ /* 0x000fe200078e00ff */
[----:B------:R-:W-:-:S13]  /*199c0*/  IADD3 R2, P1, R31, R14, RZ ;  /* 0x0000000e1f027210 */ /* 0x000fda0007f3e0ff */
[----:B------:R-:W-:Y:S05]  /*199d0*/  WARPSYNC.COLLECTIVE R15, `(.L_x_1288) ;  /* 0x000000000f087348 */ /* 0x000fea0003c00000 */
[----:B------:R0:W1:Y:S02]  /*199e0*/  SHFL.IDX P6, R14, R13, R12, R11 ;  /* 0x0000000c0d0e7389 */ /* 0x00006400000c000b */
[----:B01----:R-:W-:Y:S01]  /*199f0*/  ENDCOLLECTIVE ;  /* 0x000000000000791b */ /* 0x003fe20003800000 */
.L_x_1288:
        /* <DEDUP_REMOVED lines=12> */
.L_x_1289:
[----:B------:R-:W-:Y:S02]  /*19ac0*/  IMAD.MOV.U32 R13, RZ, RZ, R19 ;  /* 0x000000ffff0d7224 */ /* 0x000fe400078e0013 */
[----:B------:R-:W-:Y:S01]  /*19ad0*/  IMAD.MOV.U32 R12, RZ, RZ, 0x2 ;  /* 0x00000002ff0c7424 */ /* 0x000fe200078e00ff */
[----:B------:R-:W-:-:S13]  /*19ae0*/  IADD3 R2, P1, R31, R14, RZ ;  /* 0x0000000e1f027210 */ /* 0x000fda0007f3e0ff */
[----:B------:R-:W-:Y:S05]  /*19af0*/  WARPSYNC.COLLECTIVE R15, `(.L_x_1290) ;  /* 0x000000000f087348 */ /* 0x000fea0003c00000 */
[----:B------:R0:W1:Y:S02]  /*19b00*/  SHFL.IDX P6, R14, R13, R12, R11 ;  /* 0x0000000c0d0e7389 */ /* 0x00006400000c000b */
[----:B01----:R-:W-:Y:S01]  /*19b10*/  ENDCOLLECTIVE ;  /* 0x000000000000791b */ /* 0x003fe20003800000 */
.L_x_1290:
        /* <DEDUP_REMOVED lines=12> */
.L_x_1291:
[----:B------:R-:W-:Y:S02]  /*19be0*/  IMAD.MOV.U32 R13, RZ, RZ, R19 ;  /* 0x000000ffff0d7224 */ /* 0x000fe400078e0013 */
[----:B------:R-:W-:Y:S02]  /*19bf0*/  IMAD.MOV.U32 R12, RZ, RZ, 0x3 ;  /* 0x00000003ff0c7424 */ /* 0x000fe400078e00ff */
[----:B------:R-:W-:-:S07]  /*19c00*/  IMAD.MOV.U32 R20, RZ, RZ, R14 ;  /* 0x000000ffff147224 */ /* 0x000fce00078e000e */
[----:B------:R-:W-:Y:S05]  /*19c10*/  WARPSYNC.COLLECTIVE R15, `(.L_x_1292) ;  /* 0x000000000f087348 */ /* 0x000fea0003c00000 */
[----:B------:R0:W1:Y:S02]  /*19c20*/  SHFL.IDX P6, R14, R13, R12, R11 ;  /* 0x0000000c0d0e7389 */ /* 0x00006400000c000b */
[----:B01----:R-:W-:Y:S01]  /*19c30*/  ENDCOLLECTIVE ;  /* 0x000000000000791b */ /* 0x003fe20003800000 */
.L_x_1292:
        /* <DEDUP_REMOVED lines=13> */
.L_x_1293:
[----:B------:R-:W-:Y:S05]  /*19d10*/  BRA `(.L_x_1294) ;  /* 0xffffffcc00707947 */ /* 0x000fea000383ffff */
.L_x_1212:
[----:B0-----:R0:W3:Y:S02]  /*19d20*/  SYNCS.PHASECHK.TRANS64.TRYWAIT P2, [R2+URZ+0x2a870], R3 ;  /* 0x02a87003020075a7 */ /* 0x0010e4000804017f */
[----:B---3--:R-:W-:Y:S05]  /*19d30*/  @!P2 NANOSLEEP.SYNCS 0x989680 ;  /* 0x009896800000a95d */ /* 0x008fea0003900000 */
[----:B------:R-:W3:Y:S02]  /*19d40*/  @!P2 SYNCS.PHASECHK.TRANS64 P2, [R2+URZ+0x2a870], R3 ;  /* 0x02a870030200a5a7 */ /* 0x000ee4000804007f */
[----:B---3--:R-:W-:Y:S05]  /*19d50*/  @!P2 BRA `(.L_x_1212) ;  /* 0xfffffffc00f0a947 */ /* 0x008fea000383ffff */
[----:B------:R-:W-:Y:S05]  /*19d60*/  BRA `(.L_x_1295) ;  /* 0xffffffcc00c87947 */ /* 0x000fea000383ffff */
.L_x_1214:
[----:B0-----:R0:W1:Y:S02]  /*19d70*/  SYNCS.PHASECHK.TRANS64.TRYWAIT P2, [R2+URZ+0x2a860], R3 ;  /* 0x02a86003020075a7 */ /* 0x001064000804017f */
[----:B-1----:R-:W-:Y:S05]  /*19d80*/  @!P2 NANOSLEEP.SYNCS 0x989680 ;  /* 0x009896800000a95d */ /* 0x002fea0003900000 */
[----:B------:R-:W1:Y:S02]  /*19d90*/  @!P2 SYNCS.PHASECHK.TRANS64 P2, [R2+URZ+0x2a860], R3 ;  /* 0x02a860030200a5a7 */ /* 0x000e64000804007f */
[----:B-1----:R-:W-:Y:S05]  /*19da0*/  @!P2 BRA `(.L_x_1214) ;  /* 0xfffffffc00f0a947 */ /* 0x002fea000383ffff */
[----:B------:R-:W-:Y:S05]  /*19db0*/  BRA `(.L_x_1296) ;  /* 0xffffffcc00d07947 */ /* 0x000fea000383ffff */
.L_x_1221:
[----:B0-----:R0:W3:Y:S02]  /*19dc0*/  SYNCS.PHASECHK.TRANS64.TRYWAIT P0, [R2+URZ+0x2a870], R3 ;  /* 0x02a87003020075a7 */ /* 0x0010e4000800017f */
[----:B---3--:R-:W-:Y:S05]  /*19dd0*/  @!P0 NANOSLEEP.SYNCS 0x989680 ;  /* 0x009896800000895d */ /* 0x008fea0003900000 */
[----:B------:R-:W3:Y:S02]  /*19de0*/  @!P0 SYNCS.PHASECHK.TRANS64 P0, [R2+URZ+0x2a870], R3 ;  /* 0x02a87003020085a7 */ /* 0x000ee4000800007f */
[----:B---3--:R-:W-:Y:S05]  /*19df0*/  @!P0 BRA `(.L_x_1221) ;  /* 0xfffffffc00f08947 */ /* 0x008fea000383ffff */
[----:B------:R-:W-:Y:S05]  /*19e00*/  BRA `(.L_x_1297) ;  /* 0xffffffd4007c7947 */ /* 0x000fea000383ffff */
.L_x_1223:
[----:B0-----:R0:W3:Y:S02]  /*19e10*/  SYNCS.PHASECHK.TRANS64.TRYWAIT P0, [R2+URZ+0x2a860], R3 ;  /* 0x02a86003020075a7 */ /* 0x0010e4000800017f */
[----:B---3--:R-:W-:Y:S05]  /*19e20*/  @!P0 NANOSLEEP.SYNCS 0x989680 ;  /* 0x009896800000895d */ /* 0x008fea0003900000 */
[----:B------:R-:W3:Y:S02]  /*19e30*/  @!P0 SYNCS.PHASECHK.TRANS64 P0, [R2+URZ+0x2a860], R3 ;  /* 0x02a86003020085a7 */ /* 0x000ee4000800007f */
[----:B---3--:R-:W-:Y:S05]  /*19e40*/  @!P0 BRA `(.L_x_1223) ;  /* 0xfffffffc00f08947 */ /* 0x008fea000383ffff */
[----:B------:R-:W-:Y:S05]  /*19e50*/  BRA `(.L_x_1298) ;  /* 0xffffffd4008c7947 */ /* 0x000fea000383ffff */
.L_x_1226:
[----:B-1----:R1:W3:Y:S02]  /*19e60*/  SYNCS.PHASECHK.TRANS64.TRYWAIT P0, [R6+URZ+0x2a820], R3 ;  /* 0x02a82003060075a7 */ /* 0x0022e4000800017f */
[----:B---3--:R-:W-:Y:S05]  /*19e70*/  @!P0 NANOSLEEP.SYNCS 0x989680 ;  /* 0x009896800000895d */ /* 0x008fea0003900000 */
[----:B------:R-:W3:Y:S02]  /*19e80*/  @!P0 SYNCS.PHASECHK.TRANS64 P0, [R6+URZ+0x2a820], R3 ;  /* 0x02a82003060085a7 */ /* 0x000ee4000800007f */
[----:B---3--:R-:W-:Y:S05]  /*19e90*/  @!P0 BRA `(.L_x_1226) ;  /* 0xfffffffc00f08947 */ /* 0x008fea000383ffff */
[----:B------:R-:W-:Y:S05]  /*19ea0*/  BRA `(.L_x_1299) ;  /* 0xffffffdc00207947 */ /* 0x000fea000383ffff */
.L_x_1228:
[----:B-1----:R1:W3:Y:S02]  /*19eb0*/  SYNCS.PHASECHK.TRANS64.TRYWAIT P1, [R5+URZ+0x2a840], R4 ;  /* 0x02a84004050075a7 */ /* 0x0022e4000802017f */
[----:B---3--:R-:W-:Y:S05]  /*19ec0*/  @!P1 NANOSLEEP.SYNCS 0x989680 ;  /* 0x009896800000995d */ /* 0x008fea0003900000 */
[----:B------:R-:W3:Y:S02]  /*19ed0*/  @!P1 SYNCS.PHASECHK.TRANS64 P1, [R5+URZ+0x2a840], R4 ;  /* 0x02a84004050095a7 */ /* 0x000ee4000802007f */
[----:B---3--:R-:W-:Y:S05]  /*19ee0*/  @!P1 BRA `(.L_x_1228) ;  /* 0xfffffffc00f09947 */ /* 0x008fea000383ffff */
[----:B------:R-:W-:Y:S05]  /*19ef0*/  BRA `(.L_x_1300) ;  /* 0xffffffdc005c7947 */ /* 0x000fea000383ffff */
.L_x_1230:
[----:B---3--:R3:W4:Y:S02]  /*19f00*/  SYNCS.PHASECHK.TRANS64.TRYWAIT P1, [R3+URZ+0x2a840], R0 ;  /* 0x02a84000030075a7 */ /* 0x008724000802017f */
[----:B----4-:R-:W-:Y:S05]  /*19f10*/  @!P1 NANOSLEEP.SYNCS 0x989680 ;  /* 0x009896800000995d */ /* 0x010fea0003900000 */
[----:B------:R-:W4:Y:S02]  /*19f20*/  @!P1 SYNCS.PHASECHK.TRANS64 P1, [R3+URZ+0x2a840], R0 ;  /* 0x02a84000030095a7 */ /* 0x000f24000802007f */
[----:B----4-:R-:W-:Y:S05]  /*19f30*/  @!P1 BRA `(.L_x_1230) ;  /* 0xfffffffc00f09947 */ /* 0x010fea000383ffff */
[----:B------:R-:W-:Y:S05]  /*19f40*/  BRA `(.L_x_1301) ;  /* 0xffffffdc00687947 */ /* 0x000fea000383ffff */
.L_x_1232:
[----:B----4-:R4:W0:Y:S02]  /*19f50*/  SYNCS.PHASECHK.TRANS64.TRYWAIT P1, [R5+URZ+0x2a860], R4 ;  /* 0x02a86004050075a7 */ /* 0x010824000802017f */
[----:B0-----:R-:W-:Y:S05]  /*19f60*/  @!P1 NANOSLEEP.SYNCS 0x989680 ;  /* 0x009896800000995d */ /* 0x001fea0003900000 */
[----:B------:R-:W0:Y:S02]  /*19f70*/  @!P1 SYNCS.PHASECHK.TRANS64 P1, [R5+URZ+0x2a860], R4 ;  /* 0x02a86004050095a7 */ /* 0x000e24000802007f */
[----:B0-----:R-:W-:Y:S05]  /*19f80*/  @!P1 BRA `(.L_x_1232) ;  /* 0xfffffffc00f09947 */ /* 0x001fea000383ffff */
[----:B------:R-:W-:Y:S05]  /*19f90*/  BRA `(.L_x_1302) ;  /* 0xffffffdc00647947 */ /* 0x000fea000383ffff */
.L_x_1234:
[----:B------:R0:W0:Y:S02]  /*19fa0*/  SYNCS.PHASECHK.TRANS64.TRYWAIT P1, [R3+URZ+0x2a860], R0 ;  /* 0x02a86000030075a7 */ /* 0x000024000802017f */
[----:B0-----:R-:W-:Y:S05]  /*19fb0*/  @!P1 NANOSLEEP.SYNCS 0x989680 ;  /* 0x009896800000995d */ /* 0x001fea0003900000 */
[----:B------:R-:W0:Y:S02]  /*19fc0*/  @!P1 SYNCS.PHASECHK.TRANS64 P1, [R3+URZ+0x2a860], R0 ;  /* 0x02a86000030095a7 */ /* 0x000e24000802007f */
[----:B0-----:R-:W-:Y:S05]  /*19fd0*/  @!P1 BRA `(.L_x_1234) ;  /* 0xfffffffc00f09947 */ /* 0x001fea000383ffff */
[----:B------:R-:W-:Y:S05]  /*19fe0*/  BRA `(.L_x_1303) ;  /* 0xffffffdc00607947 */ /* 0x000fea000383ffff */
.L_x_1236:
[----:B------:R0:W0:Y:S02]  /*19ff0*/  SYNCS.PHASECHK.TRANS64.TRYWAIT P1, [R5+URZ+0x2a880], R4 ;  /* 0x02a88004050075a7 */ /* 0x000024000802017f */
[----:B0-----:R-:W-:Y:S05]  /*1a000*/  @!P1 NANOSLEEP.SYNCS 0x989680 ;  /* 0x009896800000995d */ /* 0x001fea0003900000 */
[----:B------:R-:W0:Y:S02]  /*1a010*/  @!P1 SYNCS.PHASECHK.TRANS64 P1, [R5+URZ+0x2a880], R4 ;  /* 0x02a88004050095a7 */ /* 0x000e24000802007f */
[----:B0-----:R-:W-:Y:S05]  /*1a020*/  @!P1 BRA `(.L_x_1236) ;  /* 0xfffffffc00f09947 */ /* 0x001fea000383ffff */
[----:B------:R-:W-:Y:S05]  /*1a030*/  BRA `(.L_x_1304) ;  /* 0xffffffdc005c7947 */ /* 0x000fea000383ffff */
.L_x_1305:
        /* <DEDUP_REMOVED lines=12> */
.L_x_3421:


//--------------------- .text._ZN7cutlass13device_kernelIN5flash11enable_sm90INS1_16FlashAttnFwdSm90INS1_25CollectiveMainloopFwdSm90ILi2EN4cute5tupleIJNS5_1CILi1EEES8_S8_EEENS6_IJNS7_ILi128EEESA_NS7_ILi192EEEEEELi192ENS_12float_e4m3_tEfNS_4arch4Sm90ELb0ELb1ELb1ELb1ELb1ELb0ELb0ELb1ELb1ELb1ELb1ELb0EEENS1_21CollectiveEpilogueFwdINS6_IJSA_SB_SA_EEES9_NS_10bfloat16_tESF_Li256ELb1ELb1ELb1ELb1EEENS1_36VarlenDynamicPersistentTileSchedulerILi128ELi128ELi256ELi128ELb1ELb1ELb1ELb1ELb0ELb1EEEEEEEEEvNT_6ParamsE --------------------------
	.section	.text._ZN7cutlass13device_kernelIN5flash11enable_sm90INS1_16FlashAttnFwdSm90INS1_25CollectiveMainloopFwdSm90ILi2EN4cute5tupleIJNS5_1CILi1EEES8_S8_EEENS6_IJNS7_ILi128EEESA_NS7_ILi192EEEEEELi192ENS_12float_e4m3_tEfNS_4arch4Sm90ELb0ELb1ELb1ELb1ELb1ELb0ELb0ELb1ELb1ELb1ELb1ELb0EEENS1_21CollectiveEpilogueFwdINS6_IJSA_SB_SA_EEES9_NS_10bfloat16_tESF_Li256ELb1ELb1ELb1ELb1EEENS1_36VarlenDynamicPersistentTileSchedulerILi128ELi128ELi256ELi128ELb1ELb1ELb1ELb1ELb0ELb1EEEEEEEEEvNT_6ParamsE,"ax",@progbits
	.align	128
.text._ZN7cutlass13device_kernelIN5flash11enable_sm90INS1_16FlashAttnFwdSm90INS1_25CollectiveMainloopFwdSm90ILi2EN4cute5tupleIJNS5_1CILi1EEES8_S8_EEENS6_IJNS7_ILi128EEESA_NS7_ILi192EEEEEELi192ENS_12float_e4m3_tEfNS_4arch4Sm90ELb0ELb1ELb1ELb1ELb1ELb0ELb0ELb1ELb1ELb1ELb1ELb0EEENS1_21CollectiveEpilogueFwdINS6_IJSA_SB_SA_EEES9_NS_10bfloat16_tESF_Li256ELb1ELb1ELb1ELb1EEENS1_36VarlenDynamicPersistentTileSchedulerILi128ELi128ELi256ELi128ELb1ELb1ELb1ELb1ELb0ELb1EEEEEEEEEvNT_6ParamsE:
        .type           _ZN7cutlass13device_kernelIN5flash11enable_sm90INS1_16FlashAttnFwdSm90INS1_25CollectiveMainloopFwdSm90ILi2EN4cute5tupleIJNS5_1CILi1EEES8_S8_EEENS6_IJNS7_ILi128EEESA_NS7_ILi192EEEEEELi192ENS_12float_e4m3_tEfNS_4arch4Sm90ELb0ELb1ELb1ELb1ELb1ELb0ELb0ELb1ELb1ELb1ELb1ELb0EEENS1_21CollectiveEpilogueFwdINS6_IJSA_SB_SA_EEES9_NS_10bfloat16_tESF_Li256ELb1ELb1ELb1ELb1EEENS1_36VarlenDynamicPersistentTileSchedulerILi128ELi128ELi256ELi128ELb1ELb1ELb1ELb1ELb0ELb1EEEEEEEEEvNT_6ParamsE,@function
        .size           _ZN7cutlass13device_kernelIN5flash11enable_sm90INS1_16FlashAttnFwdSm90INS1_25CollectiveMainloopFwdSm90ILi2EN4cute5tupleIJNS5_1CILi1EEES8_S8_EEENS6_IJNS7_ILi128EEESA_NS7_ILi192EEEEEELi192ENS_12float_e4m3_tEfNS_4arch4Sm90ELb0ELb1ELb1ELb1ELb1ELb0ELb0ELb1ELb1ELb1ELb1ELb0EEENS1_21CollectiveEpilogueFwdINS6_IJSA_SB_SA_EEES9_NS_10bfloat16_tESF_Li256ELb1ELb1ELb1ELb1EEENS1_36VarlenDynamicPersistentTileSchedulerILi128ELi128ELi256ELi128ELb1ELb1ELb1ELb1ELb0ELb1EEEEEEEEEvNT_6ParamsE,(.L_x_3422 - _ZN7cutlass13device_kernelIN5flash11enable_sm90INS1_16FlashAttnFwdSm90INS1_25CollectiveMainloopFwdSm90ILi2EN4cute5tupleIJNS5_1CILi1EEES8_S8_EEENS6_IJNS7_ILi128EEESA_NS7_ILi192EEEEEELi192ENS_12float_e4m3_tEfNS_4arch4Sm90ELb0ELb1ELb1ELb1ELb1ELb0ELb0ELb1ELb1ELb1ELb1ELb0EEENS1_21CollectiveEpilogueFwdINS6_IJSA_SB_SA_EEES9_NS_10bfloat16_tESF_Li256ELb1ELb1ELb1ELb1EEENS1_36VarlenDynamicPersistentTileSchedulerILi128ELi128ELi256ELi128ELb1ELb1ELb1ELb1ELb0ELb1EEEEEEEEEvNT_6ParamsE)
        .other          _ZN7cutlass13device_kernelIN5flash11enable_sm90INS1_16FlashAttnFwdSm90INS1_25CollectiveMainloopFwdSm90ILi2EN4cute5tupleIJNS5_1CILi1EEES8_S8_EEENS6_IJNS7_ILi128EEESA_NS7_ILi192EEEEEELi192ENS_12float_e4m3_tEfNS_4arch4Sm90ELb0ELb1ELb1ELb1ELb1ELb0ELb0ELb1ELb1ELb1ELb1ELb0EEENS1_21CollectiveEpilogueFwdINS6_IJSA_SB_SA_EEES9_NS_10bfloat16_tESF_Li256ELb1ELb1ELb1ELb1EEENS1_36VarlenDynamicPersistentTileSchedulerILi128ELi128ELi256ELi128ELb1ELb1ELb1ELb1ELb0ELb1EEEEEEEEEvNT_6ParamsE,@"STO_CUDA_ENTRY STV_DEFAULT"
_ZN7cutlass13device_kernelIN5flash11enable_sm90INS1_16FlashAttnFwdSm90INS1_25CollectiveMainloopFwdSm90ILi2EN4cute5tupleIJNS5_1CILi1EEES8_S8_EEENS6_IJNS7_ILi128EEESA_NS7_ILi192EEEEEELi192ENS_12float_e4m3_tEfNS_4arch4Sm90ELb0ELb1ELb1ELb1ELb1ELb0ELb0ELb1ELb1ELb1ELb1ELb0EEENS1_21CollectiveEpilogueFwdINS6_IJSA_SB_SA_EEES9_NS_10bfloat16_tESF_Li256ELb1ELb1ELb1ELb1EEENS1_36VarlenDynamicPersistentTileSchedulerILi128ELi128ELi256ELi128ELb1ELb1ELb1ELb1ELb0ELb1EEEEEEEEEvNT_6ParamsE:
        /* <DEDUP_REMOVED lines=45> */
.L_x_1306:
        /* <DEDUP_REMOVED lines=22> */
.L_x_1307:
        /* <DEDUP_REMOVED lines=18> */
.L_x_1308:
        /* <DEDUP_REMOVED lines=22> */
.L_x_1309:
        /* <DEDUP_REMOVED lines=24> */
.L_x_1310:
        /* <DEDUP_REMOVED lines=8> */
.L_x_1312:
        /* <DEDUP_REMOVED lines=30> */
[-C--:B------:R-:W-:Y:S02]  /*0a90*/  LEA.HI R4, R0, R12.reuse, RZ, 0x5 ;  /* 0x0000000c00047211 */ /* 0x080fe400078f28ff */
[----:B------:R-:W-:Y:S01]  /*0aa0*/  SHF.R.S32.HI R6, RZ, 0x4, R3 ;  /* 0x00000004ff067819 */ /* 0x000fe20000011403 */
[----:B------:R-:W-:Y:S01]  /*0ab0*/  IMAD.IADD R218, R12, 0x1, -R218 ;  /* 0x000000010cda7824 */ /* 0x000fe200078e0ada */
[----:B------:R-:W-:Y:S01]  /*0ac0*/  LEA.HI R11, R0, R12, RZ, 0x2 ;  /* 0x0000000c000b7211 */ /* 0x000fe200078f10ff */
[----:B------:R-:W-:Y:S01]  /*0ad0*/  IMAD.SHL.U32 R5, R4, 0x20, RZ ;  /* 0x0000002004057824 */ /* 0x000fe200078e00ff */
[----:B------:R-:W-:Y:S02]  /*0ae0*/  SHF.R.S32.HI R13, RZ, 0x7, R2 ;  /* 0x00000007ff0d7819 */ /* 0x000fe40000011402 */
[----:B------:R-:W-:-:S02]  /*0af0*/  SHF.R.S32.HI R7, RZ, 0x1f, R218 ;  /* 0x0000001fff077819 */ /* 0x000fc400000114da */
[----:B------:R-:W-:Y:S02]  /*0b00*/  LOP3.LUT R4, R3, 0x3fffff0, RZ, 0xc0, !PT ;  /* 0x03fffff003047812 */ /* 0x000fe400078ec0ff */
[----:B------:R-:W-:Y:S02]  /*0b10*/  LEA.HI R8, R7, R218, RZ, 0x2 ;  /* 0x000000da07087211 */ /* 0x000fe400078f10ff */
[----:B------:R-:W-:Y:S01]  /*0b20*/  LEA.HI R3, R3, R6, RZ, 0x1 ;  /* 0x0000000603037211 */ /* 0x000fe200078f08ff */
[----:B------:R-:W-:Y:S01]  /*0b30*/  IMAD.IADD R4, R12, 0x1, -R4 ;  /* 0x000000010c047824 */ /* 0x000fe200078e0a04 */
[--C-:B------:R-:W-:Y:S02]  /*0b40*/  SHF.R.S32.HI R9, RZ, 0x2, R8.reuse ;  /* 0x00000002ff097819 */ /* 0x100fe40000011408 */
[----:B------:R-:W-:Y:S02]  /*0b50*/  SHF.R.S32.HI R10, RZ, 0x1f, R8 ;  /* 0x0000001fff0a7819 */ /* 0x000fe40000011408 */
[----:B------:R-:W-:-:S02]  /*0b60*/  LOP3.LUT R11, R11, 0xfffffffc, RZ, 0xc0, !PT ;  /* 0xfffffffc0b0b7812 */ /* 0x000fc400078ec0ff */
[----:B------:R-:W-:Y:S02]  /*0b70*/  LEA.HI R10, R10, R9, RZ, 0x3 ;  /* 0x000000090a0a7211 */ /* 0x000fe400078f18ff */
[----:B------:R-:W-:Y:S01]  /*0b80*/  LEA.HI R7, R7, R218, RZ, 0x5 ;  /* 0x000000da07077211 */ /* 0x000fe200078f28ff */
[----:B------:R-:W-:Y:S01]  /*0b90*/  IMAD.IADD R11, R12, 0x1, -R11 ;  /* 0x000000010c0b7824 */ /* 0x000fe200078e0a0b */
[----:B------:R-:W-:Y:S02]  /*0ba0*/  LOP3.LUT R10, R10, 0xfffffff8, RZ, 0xc0, !PT ;  /* 0xfffffff80a0a7812 */ /* 0x000fe400078ec0ff */
[----:B------:R-:W-:Y:S02]  /*0bb0*/  LEA.HI R2, R2, R13, RZ, 0x1 ;  /* 0x0000000d02027211 */ /* 0x000fe400078f08ff */
[----:B------:R-:W-:Y:S01]  /*0bc0*/  LOP3.LUT R5, R5, 0xfffffc00, RZ, 0xc0, !PT ;  /* 0xfffffc0005057812 */ /* 0x000fe200078ec0ff */
[----:B------:R-:W-:Y:S01]  /*0bd0*/  IMAD.IADD R10, R9, 0x1, -R10 ;  /* 0x00000001090a7824 */ /* 0x000fe200078e0a0a */
[----:B------:R-:W-:-:S02]  /*0be0*/  LOP3.LUT R3, R3, 0x1ffffffe, RZ, 0xc0, !PT ;  /* 0x1ffffffe03037812 */ /* 0x000fc400078ec0ff */
[----:B------:R-:W-:Y:S01]  /*0bf0*/  SHF.R.S32.HI R7, RZ, 0x5, R7 ;  /* 0x00000005ff077819 */ /* 0x000fe20000011407 */
[----:B------:R-:W-:Y:S01]  /*0c00*/  IMAD R4, R4, 0x40, R5 ;  /* 0x0000004004047824 */ /* 0x000fe200078e0205 */
[----:B------:R-:W-:Y:S01]  /*0c10*/  LOP3.LUT R2, R2, 0x3fffffe, RZ, 0xc0, !PT ;  /* 0x03fffffe02027812 */ /* 0x000fe200078ec0ff */
[----:B------:R-:W-:Y:S01]  /*0c20*/  IMAD.IADD R3, R6, 0x1, -R3 ;  /* 0x0000000106037824 */ /* 0x000fe200078e0a03 */
[----:B------:R-:W-:Y:S01]  /*0c30*/  LEA.HI R5, R11, R11, RZ, 0x1 ;  /* 0x0000000b0b057211 */ /* 0x000fe200078f08ff */
[----:B------:R-:W-:Y:S01]  /*0c40*/  IMAD R7, R7, 0x10, R10 ;  /* 0x0000001007077824 */ /* 0x000fe200078e020a */
[----:B------:R-:W-:Y:S01]  /*0c50*/  LEA.HI R0, R0, R12, RZ, 0x3 ;  /* 0x0000000c00007211 */ /* 0x000fe200078f18ff */
[----:B------:R-:W-:Y:S02]  /*0c60*/  IMAD.IADD R2, R13, 0x1, -R2 ;  /* 0x000000010d027824 */ /* 0x000fe400078e0a02 */
[----:B------:R-:W-:Y:S01]  /*0c70*/  IMAD R3, R3, 0x8, R4 ;  /* 0x0000000803037824 */ /* 0x000fe200078e0204 */
[----:B------:R-:W-:Y:S01]  /*0c80*/  LOP3.LUT R4, R5, 0x1ffffffe, RZ, 0xc0, !PT ;  /* 0x1ffffffe05047812 */ /* 0x000fe200078ec0ff */
[----:B------:R-:W-:Y:S01]  /*0c90*/  IMAD R5, R2, 0x40, R7 ;  /* 0x0000004002057824 */ /* 0x000fe200078e0207 */
[----:B------:R-:W-:-:S02]  /*0ca0*/  LOP3.LUT R18, R0, 0xfffffff8, RZ, 0xc0, !PT ;  /* 0xfffffff800127812 */ /* 0x000fc400078ec0ff */
[----:B------:R0:W-:Y:S01]  /*0cb0*/  STL [R1+0x8], R3 ;  /* 0x0000080301007387 */ /* 0x0001e20000100800 */
[----:B------:R-:W-:Y:S01]  /*0cc0*/  IMAD.IADD R4, R11, 0x1, -R4 ;  /* 0x000000010b047824 */ /* 0x000fe200078e0a04 */
[----:B------:R-:W-:Y:S01]  /*0cd0*/  SHF.R.S32.HI R217, RZ, 0x3, R0 ;  /* 0x00000003ffd97819 */ /* 0x000fe20000011400 */
[----:B------:R-:W-:Y:S01]  /*0ce0*/  IMAD.IADD R18, R12, 0x1, -R18 ;  /* 0x000000010c127824 */ /* 0x000fe200078e0a12 */
[----:B------:R1:W-:Y:S01]  /*0cf0*/  STL [R1+0x4], R5 ;  /* 0x0000040501007387 */ /* 0x0003e20000100800 */
[----:B------:R-:W-:Y:S01]  /*0d00*/  IMAD R17, R4, 0x8, R5 ;  /* 0x0000000804117824 */ /* 0x000fe200078e0205 */
[----:B0-----:R-:W-:-:S05]  /*0d10*/  LOP3.LUT R3, R8, 0x7ffffffc, RZ, 0xc0, !PT ;  /* 0x7ffffffc08037812 */ /* 0x001fca00078ec0ff */
[----:B------:R-:W-:-:S04]  /*0d20*/  IMAD.IADD R3, R218, 0x1, -R3 ;  /* 0x00000001da037824 */ /* 0x000fc800078e0a03 */
[----:B------:R-:W-:-:S04]  /*0d30*/  IMAD.SHL.U32 R16, R3, 0x2, RZ ;  /* 0x0000000203107824 */ /* 0x000fc800078e00ff */
[C---:B------:R-:W-:Y:S01]  /*0d40*/  VIADD R216, R16.reuse, 0x8 ;  /* 0x0000000810d87836 */ /* 0x040fe20000000000 */
[----:B------:R-:W-:Y:S01]  /*0d50*/  SHF.R.S32.HI R0, RZ, 0x1f, R16 ;  /* 0x0000001fff007819 */ /* 0x000fe20000011410 */
[C---:B------:R-:W-:Y:S02]  /*0d60*/  VIADD R215, R16.reuse, 0x10 ;  /* 0x0000001010d77836 */ /* 0x040fe40000000000 */
        /* <DEDUP_REMOVED lines=35> */
[----:B-1----:R-:W-:-:S07]  /*0fa0*/  SHF.R.S32.HI R219, RZ, 0x1f, R23 ;  /* 0x0000001fffdb7819 */ /* 0x002fce0000011417 */
.L_x_1424:
[----:B------:R-:W-:Y:S01]  /*0fb0*/  ULDC.64 UR8, c[0x0][0xa28] ;  /* 0x00028a0000087ab9 */ /* 0x000fe20000000a00 */
[----:B------:R-:W-:Y:S01]  /*0fc0*/  ULDC UR4, c[0x0][0x424] ;  /* 0x0001090000047ab9 */ /* 0x000fe20000000800 */
[----:B------:R-:W-:Y:S01]  /*0fd0*/  UISETP.NE.U32.AND UP0, UPT, UR8, URZ, UPT ;  /* 0x0000003f0800728c */ /* 0x000fe2000bf05070 */
[----:B------:R-:W-:-:S03]  /*0fe0*/  ULDC UR7, c[0x0][0x2f0] ;  /* 0x0000bc0000077ab9 */ /* 0x000fc60000000800 */
[----:B------:R-:W-:-:S03]  /*0ff0*/  UISETP.NE.AND.EX UP0, UPT, UR9, URZ, UPT, UP0 ;  /* 0x0000003f0900728c */ /* 0x000fc6000bf05300 */
[----:B------:R-:W-:Y:S02]  /*1000*/  ULDC.64 UR8, c[0x0][0xa18] ;  /* 0x0002860000087ab9 */ /* 0x000fe40000000a00 */
[----:B------:R-:W-:Y:S01]  /*1010*/  UISETP.NE.U32.AND UP1, UPT, UR8, URZ, UPT ;  /* 0x0000003f0800728c */ /* 0x000fe2000bf25070 */
[----:B------:R-:W-:-:S03]  /*1020*/  PLOP3.LUT P0, PT, PT, PT, UP0, 0x80, 0x0 ;  /* 0x000000000000781c */ /* 0x000fc60003f0f008 */
[----:B------:R-:W-:-:S03]  /*1030*/  UISETP.NE.AND.EX UP1, UPT, UR9, URZ, UPT, UP1 ;  /* 0x0000003f0900728c */ /* 0x000fc6000bf25310 */
[----:B------:R-:W-:Y:S02]  /*1040*/  @UP0 ULDC.64 UR8, c[0x0][0xa28] ;  /* 0x00028a0000080ab9 */ /* 0x000fe40000000a00 */
[----:B------:R-:W-:Y:S01]  /*1050*/  @UP0 UIMAD.WIDE UR8, UR52, 0x4, UR8 ;  /* 0x00000004340808a5 */ /* 0x000fe2000f8e0208 */
[----:B------:R-:W-:-:S05]  /*1060*/  PLOP3.LUT P2, PT, PT, PT, UP1, 0x80, 0x0 ;  /* 0x000000000000781c */ /* 0x000fca0003f4f018 */
[----:B0-2---:R-:W-:Y:S02]  /*1070*/  IMAD.U32 R2, RZ, RZ, UR8 ;  /* 0x00000008ff027e24 */ /* 0x005fe4000f8e00ff */
[----:B------:R-:W-:Y:S01]  /*1080*/  IMAD.U32 R3, RZ, RZ, UR9 ;  /* 0x00000009ff037e24 */ /* 0x000fe2000f8e00ff */
[----:B------:R-:W-:Y:S02]  /*1090*/  @UP1 ULDC.64 UR8, c[0x0][0xa18] ;  /* 0x0002860000081ab9 */ /* 0x000fe40000000a00 */
[----:B------:R-:W-:Y:S02]  /*10a0*/  @UP1 UIMAD.WIDE UR8, UR52, 0x4, UR8 ;  /* 0x00000004340818a5 */ /* 0x000fe4000f8e0208 */
[----:B------:R-:W2:Y:S04]  /*10b0*/  @P0 LDG.E R2, desc[UR56][R2.64] ;  /* 0x0000003802020981 */ /* 0x000ea8000c1e1900 */
[----:B------:R-:W-:-:S02]  /*10c0*/  IMAD.U32 R4, RZ, RZ, UR8 ;  /* 0x00000008ff047e24 */ /* 0x000fc4000f8e00ff */
[----:B------:R-:W-:Y:S01]  /*10d0*/  IMAD.U32 R5, RZ, RZ, UR9 ;  /* 0x00000009ff057e24 */ /* 0x000fe2000f8e00ff */
[----:B------:R-:W-:-:S04]  /*10e0*/  ULDC.64 UR8, c[0x0][0x418] ;  /* 0x0001060000087ab9 */ /* 0x000fc80000000a00 */
[----:B---3--:R-:W3:Y:S01]  /*10f0*/  @P2 LDG.E R4, desc[UR56][R4.64] ;  /* 0x0000003804042981 */ /* 0x008ee2000c1e1900 */
[----:B------:R-:W-:Y:S01]  /*1100*/  UISETP.NE.U32.AND UP0, UPT, UR8, URZ, UPT ;  /* 0x0000003f0800728c */ /* 0x000fe2000bf05070 */
[----:B------:R-:W-:Y:S01]  /*1110*/  UMOV UR40, URZ ;  /* 0x0000003f00287c82 */ /* 0x000fe20008000000 */
[----:B------:R-:W-:Y:S02]  /*1120*/  ULOP3.LUT UR43, UR5, 0xffff, URZ, 0xc0, !UPT ;  /* 0x0000ffff052b7892 */ /* 0x000fe4000f8ec03f */
[----:B------:R-:W-:-:S03]  /*1130*/  UISETP.NE.AND.EX UP0, UPT, UR9, URZ, UPT, UP0 ;  /* 0x0000003f0900728c */ /* 0x000fc6000bf05300 */
[----:B------:R-:W-:Y:S01]  /*1140*/  ULDC.64 UR8, c[0x0][0xa20] ;  /* 0x0002880000087ab9 */ /* 0x000fe20000000a00 */
[----:B------:R-:W-:Y:S01]  /*1150*/  USEL UR4, UR4, 0x1, UP0 ;  /* 0x0000000104047887 */ /* 0x000fe20008000000 */
[----:B------:R-:W-:-:S03]  /*1160*/  ISETP.NE.U32.AND P1, PT, RZ, UR8, PT ;  /* 0x00000008ff007c0c */ /* 0x000fc6000bf25070 */
[----:B------:R-:W-:Y:S01]  /*1170*/  UIMAD UR4, UR4, UR7, URZ ;  /* 0x00000007040472a4 */ /* 0x000fe2000f8e023f */
[----:B------:R-:W-:Y:S02]  /*1180*/  ISETP.NE.AND.EX P1, PT, RZ, UR9, PT, P1 ;  /* 0x00000009ff007c0c */ /* 0x000fe4000bf25310 */
[----:B--2---:R-:W-:Y:S02]  /*1190*/  @P0 R2UR UR40, R2 ;  /* 0x00000000022802ca */ /* 0x004fe400000e0000 */
[----:B---3--:R-:W-:Y:S01]  /*11a0*/  @P2 R2UR UR47, R4 ;  /* 0x00000000042f22ca */ /* 0x008fe200000e0000 */
[----:B-1--45:R-:W-:-:S14]  /*11b0*/  @P2 BRA `(.L_x_1313) ;  /* 0x0000000000382947 */ /* 0x032fdc0003800000 */
[----:B------:R-:W-:Y:S01]  /*11c0*/  ULDC.64 UR8, c[0x0][0xa00] ;  /* 0x0002800000087ab9 */ /* 0x000fe20000000a00 */
[----:B------:R-:W-:Y:S01]  /*11d0*/  ULDC UR47, c[0x0][0x288] ;  /* 0x0000a200002f7ab9 */ /* 0x000fe20000000800 */
        /* <DEDUP_REMOVED lines=12> */
.L_x_1313:
[----:B------:R-:W-:Y:S01]  /*12a0*/  UMOV UR42, UR52 ;  /* 0x00000034002a7c82 */ /* 0x000fe20008000000 */
[----:B------:R-:W-:Y:S05]  /*12b0*/  @!P1 BRA `(.L_x_1314) ;  /* 0x00000000001c9947 */ /* 0x000fea0003800000 */
[----:B------:R-:W-:Y:S02]  /*12c0*/  ULDC.64 UR8, c[0x0][0xa20] ;  /* 0x0002880000087ab9 */ /* 0x000fe40000000a00 */
[----:B------:R-:W-:-:S06]  /*12d0*/  UIMAD.WIDE UR8, UR52, 0x4, UR8 ;  /* 0x00000004340878a5 */ /* 0x000fcc000f8e0208 */
[----:B------:R-:W-:Y:S02]  /*12e0*/  IMAD.U32 R2, RZ, RZ, UR8 ;  /* 0x00000008ff027e24 */ /* 0x000fe4000f8e00ff */
[----:B------:R-:W-:-:S05]  /*12f0*/  IMAD.U32 R3, RZ, RZ, UR9 ;  /* 0x00000009ff037e24 */ /* 0x000fca000f8e00ff */
[----:B------:R-:W2:Y:S02]  /*1300*/  LDG.E R2, desc[UR56][R2.64] ;  /* 0x0000003802027981 */ /* 0x000ea4000c1e1900 */
[----:B--2---:R-:W-:Y:S01]  /*1310*/  R2UR UR4, R2 ;  /* 0x00000000020472ca */ /* 0x004fe200000e0000 */
[----:B------:R-:W-:-:S14]  /*1320*/  BRA `(.L_x_1315) ;  /* 0x0000000000347947 */ /* 0x000fdc0003800000 */
.L_x_1314:
        /* <DEDUP_REMOVED lines=13> */
.L_x_1315:
[----:B------:R-:W-:Y:S01]  /*1400*/  ULDC UR7, c[0x0][0x448] ;  /* 0x0001120000077ab9 */ /* 0x000fe20000000800 */
[----:B------:R-:W-:Y:S02]  /*1410*/  USHF.L.U32 UR41, UR6, 0x7, URZ ;  /* 0x0000000706297899 */ /* 0x000fe4000800063f */
[----:B------:R-:W-:Y:S02]  /*1420*/  UISETP.NE.AND UP0, UPT, UR7, 0x1, UPT ;  /* 0x000000010700788c */ /* 0x000fe4000bf05270 */
[----:B------:R-:W-:Y:S01]  /*1430*/  UIADD3 UR10, UR41, 0x7f, URZ ;  /* 0x0000007f290a7890 */ /* 0x000fe2000fffe03f */
[----:B------:R-:W-:Y:S01]  /*1440*/  ULDC.64 UR6, c[0x0][0x9e0] ;  /* 0x0002780000067ab9 */ /* 0x000fe20000000a00 */
[----:B------:R-:W-:Y:S02]  /*1450*/  UP2UR UR54, UPR, URZ, 0x1 ;  /* 0x000000013f367883 */ /* 0x000fe40008000000 */
[----:B------:R-:W-:-:S05]  /*1460*/  UIADD3 UR40, -UR40, UR4, URZ ;  /* 0x0000000428287290 */ /* 0x000fca000fffe13f */
[----:B------:R-:W-:Y:S01]  /*1470*/  @UP0 ULDC UR8, c[0x0][0x44c] ;  /* 0x0001130000080ab9 */ /* 0x000fe20000000800 */
[----:B------:R-:W-:Y:S01]  /*1480*/  @UP0 ULDC UR11, c[0x0][0x450] ;  /* 0x00011400000b0ab9 */ /* 0x000fe20000000800 */
[----:B------:R-:W-:Y:S02]  /*1490*/  UIMAD.WIDE.U32 UR8, UR10, UR8, URZ ;  /* 0x000000080a0872a5 */ /* 0x000fe4000f8e003f */
[----:B------:R-:W-:Y:S02]  /*14a0*/  UIADD3 UR4, UR40, 0x1, -UR47 ;  /* 0x0000000128047890 */ /* 0x000fe4000fffe82f */
[----:B------:R-:W-:Y:S02]  /*14b0*/  @UP0 USHF.R.U32.HI UR10, URZ, UR11, UR9 ;  /* 0x0000000b3f0a0299 */ /* 0x000fe40008011609 */
[----:B------:R-:W-:Y:S02]  /*14c0*/  UISETP.GE.AND UP0, UPT, UR7, 0x1, UPT ;  /* 0x000000010700788c */ /* 0x000fe4000bf06270 */
[----:B------:R-:W-:-:S02]  /*14d0*/  UIADD3 UR10, UR4, UR10, URZ ;  /* 0x0000000a040a7290 */ /* 0x000fc4000fffe03f */
[----:B------:R-:W-:Y:S02]  /*14e0*/  UP2UR UR53, UPR, URZ, 0x1 ;  /* 0x000000013f357883 */ /* 0x000fe40008000000 */
[----:B------:R-:W-:Y:S01]  /*14f0*/  PLOP3.LUT P0, PT, PT, PT, UP0, 0x40, 0x0 ;  /* 0x000000000000781c */ /* 0x000fe20003f0e808 */
[----:B------:R-:W-:-:S12]  /*1500*/  UIADD3 UR6, UR10, UR6, URZ ;  /* 0x000000060a067290 */ /* 0x000fd8000fffe03f */
[----:B------:R-:W-:Y:S05]  /*1510*/  @P0 BRA `(.L_x_1316) ;  /* 0x0000000000440947 */ /* 0x000fea0003800000 */
        /* <DEDUP_REMOVED lines=10> */
.L_x_1317:
[----:B------:R-:W-:-:S11]  /*15c0*/  UISETP.NE.AND UP0, UPT, UR7, 0x1, UPT ;  /* 0x000000010700788c */ /* 0x000fd6000bf05270 */
[----:B------:R-:W-:Y:S02]  /*15d0*/  @UP0 ULDC.64 UR10, c[0x0][0x9e8] ;  /* 0x00027a00000a0ab9 */ /* 0x000fe40000000a00 */
[----:B------:R-:W-:-:S04]  /*15e0*/  UIMAD.WIDE.U32 UR8, UR4, UR10, URZ ;  /* 0x0000000a040872a5 */ /* 0x000fc8000f8e003f */
[----:B------:R-:W-:-:S12]  /*15f0*/  @UP0 USHF.R.U32.HI UR4, URZ, UR11, UR9 ;  /* 0x0000000b3f040299 */ /* 0x000fd80008011609 */
.L_x_1318:
[----:B------:R-:W-:-:S04]  /*1600*/  UIMAD UR4, UR4, UR7, UR7 ;  /* 0x00000007040472a4 */ /* 0x000fc8000f8e0207 */
[----:B------:R-:W-:-:S04]  /*1610*/  UISETP.LT.AND UP0, UPT, UR6, UR4, UPT ;  /* 0x000000040600728c */ /* 0x000fc8000bf01270 */
[----:B------:R-:W-:-:S12]  /*1620*/  USEL UR6, UR6, UR4, UP0 ;  /* 0x0000000406067287 */ /* 0x000fd80008000000 */
.L_x_1316:
[----:B------:R-:W-:Y:S02]  /*1630*/  UISETP.NE.AND UP0, UPT, UR54, URZ, UPT ;  /* 0x0000003f3600728c */ /* 0x000fe4000bf05270 */
[----:B------:R-:W-:Y:S02]  /*1640*/  UIADD3 UR4, UR40, 0x7f, URZ ;  /* 0x0000007f28047890 */ /* 0x000fe4000fffe03f */
[----:B------:R-:W-:Y:S02]  /*1650*/  UIADD3 UR10, UR6, 0x7f, URZ ;  /* 0x0000007f060a7890 */ /* 0x000fe4000fffe03f */
[----:B------:R-:W-:Y:S02]  /*1660*/  UISETP.GE.AND UP1, UPT, UR7, 0x1, UPT ;  /* 0x000000010700788c */ /* 0x000fe4000bf26270 */
[----:B------:R-:W-:Y:S02]  /*1670*/  USHF.R.S32.HI UR6, URZ, 0x1f, UR4 ;  /* 0x0000001f3f067899 */ /* 0x000fe40008011404 */
[----:B------:R-:W-:Y:S01]  /*1680*/  USHF.R.S32.HI UR11, URZ, 0x1f, UR10 ;  /* 0x0000001f3f0b7899 */ /* 0x000fe2000801140a */
[----:B------:R-:W-:Y:S01]  /*1690*/  @UP0 ULDC UR8, c[0x0][0x44c] ;  /* 0x0001130000080ab9 */ /* 0x000fe20000000800 */
[----:B------:R-:W-:Y:S01]  /*16a0*/  ULEA.HI UR6, UR6, UR4, URZ, 0x7 ;  /* 0x0000000406067291 */ /* 0x000fe2000f8f383f */
[----:B------:R-:W-:Y:S01]  /*16b0*/  PLOP3.LUT P0, PT, PT, PT, UP1, 0x40, 0x0 ;  /* 0x000000000000781c */ /* 0x000fe20003f0e818 */
[----:B------:R-:W-:-:S02]  /*16c0*/  UIMAD.WIDE.U32 UR8, UR41, UR8, URZ ;  /* 0x00000008290872a5 */ /* 0x000fc4000f8e003f */
[----:B------:R-:W-:Y:S01]  /*16d0*/  ULEA.HI UR11, UR11, UR10, URZ, 0x7 ;  /* 0x0000000a0b0b7291 */ /* 0x000fe2000f8f383f */
[----:B------:R-:W-:Y:S01]  /*16e0*/  @UP0 ULDC UR13, c[0x0][0x450] ;  /* 0x00011400000d0ab9 */ /* 0x000fe20000000800 */
[----:B------:R-:W-:Y:S01]  /*16f0*/  UMOV UR12, UR41 ;  /* 0x00000029000c7c82 */ /* 0x000fe20008000000 */
[----:B------:R-:W-:Y:S02]  /*1700*/  UIADD3 UR55, UR40, -UR47, URZ ;  /* 0x8000002f28377290 */ /* 0x000fe4000fffe03f */
[----:B------:R-:W-:Y:S02]  /*1710*/  USHF.R.S32.HI UR6, URZ, 0x7, UR6 ;  /* 0x000000073f067899 */ /* 0x000fe40008011406 */
[----:B------:R-:W-:Y:S02]  /*1720*/  USHF.R.S32.HI UR11, URZ, 0x7, UR11 ;  /* 0x000000073f0b7899 */ /* 0x000fe4000801140b */
[----:B------:R-:W-:Y:S02]  /*1730*/  @UP0 USHF.R.U32.HI UR12, URZ, UR13, UR9 ;  /* 0x0000000d3f0c0299 */ /* 0x000fe40008011609 */
[----:B------:R-:W-:-:S02]  /*1740*/  UISETP.LT.AND UP0, UPT, UR6, UR11, UPT ;  /* 0x0000000b0600728c */ /* 0x000fc4000bf01270 */
[----:B------:R-:W-:Y:S01]  /*1750*/  UIADD3 UR4, UR55, UR12, URZ ;  /* 0x0000000c37047290 */ /* 0x000fe2000fffe03f */
[----:B------:R-:W-:Y:S01]  /*1760*/  ULDC UR10, c[0x0][0x9dc] ;  /* 0x00027700000a7ab9 */ /* 0x000fe20000000800 */
[----:B------:R-:W-:Y:S02]  /*1770*/  USEL UR6, UR6, UR11, UP0 ;  /* 0x0000000b06067287 */ /* 0x000fe40008000000 */
[----:B------:R-:W-:Y:S01]  /*1780*/  UIADD3 UR10, UR4, -UR10, URZ ;  /* 0x8000000a040a7290 */ /* 0x000fe2000fffe03f */
[----:B------:R-:W-:Y:S11]  /*1790*/  @P0 BRA `(.L_x_1319) ;  /* 0x0000000000440947 */ /* 0x000ff60003800000 */
        /* <DEDUP_REMOVED lines=10> */
.L_x_1320:
[----:B------:R-:W-:-:S11]  /*1840*/  UISETP.NE.AND UP0, UPT, UR7, 0x1, UPT ;  /* 0x000000010700788c */ /* 0x000fd6000bf05270 */
[----:B------:R-:W-:Y:S02]  /*1850*/  @UP0 ULDC.64 UR12, c[0x0][0x9e8] ;  /* 0x00027a00000c0ab9 */ /* 0x000fe40000000a00 */
[----:B------:R-:W-:-:S04]  /*1860*/  UIMAD.WIDE.U32 UR8, UR4, UR12, URZ ;  /* 0x0000000c040872a5 */ /* 0x000fc8000f8e003f */
[----:B------:R-:W-:-:S12]  /*1870*/  @UP0 USHF.R.U32.HI UR4, URZ, UR13, UR9 ;  /* 0x0000000d3f040299 */ /* 0x000fd80008011609 */
.L_x_1321:
[----:B------:R-:W-:-:S04]  /*1880*/  UIMAD UR4, UR4, UR7, URZ ;  /* 0x00000007040472a4 */ /* 0x000fc8000f8e023f */
[----:B------:R-:W-:-:S04]  /*1890*/  UISETP.LT.AND UP0, UPT, UR10, UR4, UPT ;  /* 0x000000040a00728c */ /* 0x000fc8000bf01270 */
[----:B------:R-:W-:-:S12]  /*18a0*/  USEL UR10, UR10, UR4, !UP0 ;  /* 0x000000040a0a7287 */ /* 0x000fd8000c000000 */
.L_x_1319:
[----:B------:R-:W-:-:S04]  /*18b0*/  USHF.R.S32.HI UR4, URZ, 0x1f, UR10 ;  /* 0x0000001f3f047899 */ /* 0x000fc8000801140a */
[----:B------:R-:W-:-:S04]  /*18c0*/  ULEA.HI UR4, UR4, UR10, URZ, 0x7 ;  /* 0x0000000a04047291 */ /* 0x000fc8000f8f383f */
[----:B------:R-:W-:Y:S02]  /*18d0*/  USHF.R.S32.HI UR7, URZ, 0x7, UR4 ;  /* 0x000000073f077899 */ /* 0x000fe40008011404 */
[----:B------:R-:W-:Y:S02]  /*18e0*/  ULOP3.LUT UR4, UR5, 0xff000000, URZ, 0xc0, !UPT ;  /* 0xff00000005047892 */ /* 0x000fe4000f8ec03f */
[----:B------:R-:W-:Y:S02]  /*18f0*/  UISETP.LT.AND UP0, UPT, URZ, UR7, UPT ;  /* 0x000000073f00728c */ /* 0x000fe4000bf01270 */
[----:B------:R-:W-:Y:S02]  /*1900*/  ULOP3.LUT UR5, UR5, 0xff0000, URZ, 0xc0, !UPT ;  /* 0x00ff000005057892 */ /* 0x000fe4000f8ec03f */
[----:B------:R-:W-:Y:S02]  /*1910*/  USEL UR38, URZ, UR7, !UP0 ;  /* 0x000000073f267287 */ /* 0x000fe4000c000000 */
[----:B------:R-:W-:-:S02]  /*1920*/  USHF.R.U32.HI UR4, URZ, 0x8, UR4 ;  /* 0x000000083f047899 */ /* 0x000fc40008011604 */
[----:B------:R-:W-:Y:S02]  /*1930*/  UISETP.GT.AND UP0, UPT, UR6, UR38, UPT ;  /* 0x000000260600728c */ /* 0x000fe4000bf04270 */
[----:B------:R-:W-:-:S03]  /*1940*/  ULEA.HI UR5, UR5, UR4, URZ, 0x10 ;  /* 0x0000000405057291 */ /* 0x000fc6000f8f803f */
[----:B------:R-:W-:Y:S01]  /*1950*/  UMOV UR4, URZ ;  /* 0x0000003f00047c82 */ /* 0x000fe20008000000 */
[----:B------:R-:W-:Y:S01]  /*1960*/  PLOP3.LUT P0, PT, PT, PT, UP0, 0x80, 0x0 ;  /* 0x000000000000781c */ /* 0x000fe20003f0f008 */
[----:B------:R-:W-:Y:S02]  /*1970*/  ULOP3.LUT UR39, UR5, 0xff, URZ, 0xc0, !UPT ;  /* 0x000000ff05277892 */ /* 0x000fe4000f8ec03f */
[----:B------:R-:W-:-:S10]  /*1980*/  USHF.R.U32.HI UR46, URZ, 0x10, UR5 ;  /* 0x000000103f2e7899 */ /* 0x000fd40008011605 */
[----:B------:R-:W-:Y:S05]  /*1990*/  @!P0 BRA `(.L_x_1322) ;  /* 0x0000000000948947 */ /* 0x000fea0003800000 */
[----:B------:R-:W-:Y:S01]  /*19a0*/  UISETP.NE.AND UP0, UPT, UR46, URZ, UPT ;  /* 0x0000003f2e00728c */ /* 0x000fe2000bf05270 */
[----:B------:R-:W-:-:S03]  /*19b0*/  ULDC UR4, c[0x0][0x9f0] ;  /* 0x00027c0000047ab9 */ /* 0x000fc60000000800 */
[----:B------:R-:W-:-:S04]  /*19c0*/  USEL UR10, UR46, UR4, UP0 ;  /* 0x000000042e0a7287 */ /* 0x000fc80008000000 */
[----:B------:R-:W-:Y:S02]  /*19d0*/  UIADD3 UR4, UR10, -0x1, UR6 ;  /* 0xffffffff0a047890 */ /* 0x000fe4000fffe006 */
[----:B------:R-:W-:Y:S02]  /*19e0*/  IMAD.U32 R3, RZ, RZ, UR10 ;  /* 0x0000000aff037e24 */ /* 0x000fe4000f8e00ff */
[----:B------:R-:W-:-:S03]  /*19f0*/  UIADD3 UR7, -UR38, UR4, URZ ;  /* 0x0000000426077290 */ /* 0x000fc6000fffe13f */
[-C--:B------:R-:W-:Y:S01]  /*1a00*/  IABS R0, R3.reuse ;  /* 0x0000000300007213 */ /* 0x080fe20000000000 */
[----:B------:R-:W-:Y:S01]  /*1a10*/  UMOV UR4, URZ ;  /* 0x0000003f00047c82 */ /* 0x000fe20008000000 */
[----:B------:R-:W-:Y:S01]  /*1a20*/  IABS R5, R3 ;  /* 0x0000000300057213 */ /* 0x000fe20000000000 */
[----:B------:R-:W-:Y:S01]  /*1a30*/  IMAD.U32 R4, RZ, RZ, UR7 ;  /* 0x00000007ff047e24 */ /* 0x000fe2000f8e00ff */
[----:B------:R-:W-:Y:S01]  /*1a40*/  R2UR UR11, R0 ;  /* 0x00000000000b72ca */ /* 0x000fe200000e0000 */
[----:B------:R-:W-:-:S03]  /*1a50*/  ULOP3.LUT UR7, UR7, UR10, URZ, 0x3c, !UPT ;  /* 0x0000000a07077292 */ /* 0x000fc6000f8e3c3f */
[----:B------:R-:W-:-:S05]  /*1a60*/  IABS R4, R4 ;  /* 0x0000000400047213 */ /* 0x000fca0000000000 */
[----:B------:R-:W-:-:S04]  /*1a70*/  IMAD.MOV.U32 R3, RZ, RZ, R4 ;  /* 0x000000ffff037224 */ /* 0x000fc800078e0004 */
[----:B------:R-:W0:Y:S01]  /*1a80*/  I2F.RP R0, UR11 ;  /* 0x0000000b00007d06 */ /* 0x000e220008209400 */
[----:B------:R-:W-:-:S07]  /*1a90*/  R2UR UR9, R3 ;  /* 0x00000000030972ca */ /* 0x000fce00000e0000 */
[----:B0-----:R-:W0:Y:S02]  /*1aa0*/  MUFU.RCP R0, R0 ;  /* 0x0000000000007308 */ /* 0x001e240000001000 */
[----:B0-----:R-:W-:Y:S02]  /*1ab0*/  VIADD R2, R0, 0xffffffe ;  /* 0x0ffffffe00027836 */ /* 0x001fe40000000000 */
        /* <DEDUP_REMOVED lines=19> */
.L_x_1322:
[----:B------:R-:W-:Y:S01]  /*1bf0*/  UIMAD UR38, UR39, UR4, UR38 ;  /* 0x00000004272672a4 */ /* 0x000fe2000f8e0226 */
        /* <DEDUP_REMOVED lines=11> */
[----:B------:R-:W-:Y:S01]  /*1cb0*/  ISETP.GT.AND P1, PT, R91, UR38, PT ;  /* 0x000000265b007c0c */ /* 0x000fe2000bf24270 */
        /* <DEDUP_REMOVED lines=55> */
[----:B------:R-:W-:Y:S02]  /*2030*/  IMAD.MOV.U32 R15, RZ, RZ, RZ ;  /* 0x000000ffff0f7224 */ /* 0x000fe400078e00ff */
[----:B------:R-:W-:Y:S02]  /*2040*/  IMAD.MOV.U32 R98, RZ, RZ, RZ ;  /* 0x000000ffff627224 */ /* 0x000fe400078e00ff */
[----:B------:R-:W-:Y:S02]  /*2050*/  IMAD.MOV.U32 R13, RZ, RZ, RZ ;  /* 0x000000ffff0d7224 */ /* 0x000fe400078e00ff */
[----:B------:R-:W-:-:S02]  /*2060*/  IMAD.MOV.U32 R106, RZ, RZ, RZ ;  /* 0x000000ffff6a7224 */ /* 0x000fc400078e00ff */
        /* <DEDUP_REMOVED lines=38> */
.L_x_1324:
        /* <DEDUP_REMOVED lines=10> */
[----:B------:R-:W-:Y:S02]  /*2370*/  @UP0 USHF.R.S32.HI UR14, URZ, 0x1f, UR52 ;  /* 0x0000001f3f0e0899 */ /* 0x000fe40008011434 */
[----:B------:R-:W-:Y:S01]  /*2380*/  @UP1 USHF.R.S32.HI UR15, URZ, 0x1f, UR52 ;  /* 0x0000001f3f0f1899 */ /* 0x000fe20008011434 */
[----:B------:R-:W-:Y:S01]  /*2390*/  @UP0 ULDC.64 UR10, c[0x0][0x9a8] ;  /* 0x00026a00000a0ab9 */ /* 0x000fe20000000a00 */
[----:B------:R-:W-:Y:S01]  /*23a0*/  @UP1 ULDC.64 UR8, c[0x0][0x9b8] ;  /* 0x00026e0000081ab9 */ /* 0x000fe20000000a00 */
[----:B------:R-:W-:Y:S02]  /*23b0*/  @UP0 UIMAD.WIDE.U32 UR12, UR52, UR10, URZ ;  /* 0x0000000a340c02a5 */ /* 0x000fe4000f8e003f */
[----:B------:R-:W-:Y:S02]  /*23c0*/  @UP0 UIMAD UR14, UR14, UR10, URZ ;  /* 0x0000000a0e0e02a4 */ /* 0x000fe4000f8e023f */
[----:B------:R-:W-:Y:S02]  /*23d0*/  @UP1 UIMAD UR10, UR15, UR8, URZ ;  /* 0x000000080f0a12a4 */ /* 0x000fe4000f8e023f */
[----:B------:R-:W-:-:S02]  /*23e0*/  @UP0 UIMAD UR11, UR52, UR11, UR14 ;  /* 0x0000000b340b02a4 */ /* 0x000fc4000f8e020e */
[----:B------:R-:W-:Y:S02]  /*23f0*/  @UP1 UIMAD UR9, UR52, UR9, UR10 ;  /* 0x00000009340912a4 */ /* 0x000fe4000f8e020a */
[----:B------:R-:W-:Y:S02]  /*2400*/  @UP1 UIMAD.WIDE.U32 UR14, UR52, UR8, URZ ;  /* 0x00000008340e12a5 */ /* 0x000fe4000f8e003f */
[----:B------:R-:W-:Y:S02]  /*2410*/  @UP0 UIADD3 UR13, UR13, UR11, URZ ;  /* 0x0000000b0d0d0290 */ /* 0x000fe4000fffe03f */
[----:B------:R-:W-:Y:S01]  /*2420*/  @UP1 UIADD3 UR15, UR15, UR9, URZ ;  /* 0x000000090f0f1290 */ /* 0x000fe2000fffe03f */
[----:B------:R-:W-:Y:S02]  /*2430*/  @UP1 ULDC.64 UR10, c[0x0][0x9c0] ;  /* 0x00027000000a1ab9 */ /* 0x000fe40000000a00 */
[----:B------:R-:W-:Y:S01]  /*2440*/  @UP0 ULDC.64 UR8, c[0x0][0x9b0] ;  /* 0x00026c0000080ab9 */ /* 0x000fe20000000a00 */
[----:B------:R-:W-:-:S02]  /*2450*/  @UP1 UIMAD.WIDE.U32 UR14, UR43, UR10, UR14 ;  /* 0x0000000a2b0e12a5 */ /* 0x000fc4000f8e000e */
[----:B------:R-:W-:Y:S02]  /*2460*/  @UP0 UIMAD.WIDE.U32 UR12, UR43, UR8, UR12 ;  /* 0x000000082b0c02a5 */ /* 0x000fe4000f8e000c */
[----:B------:R-:W-:Y:S02]  /*2470*/  @UP1 UIMAD UR11, UR43, UR11, UR15 ;  /* 0x0000000b2b0b12a4 */ /* 0x000fe4000f8e020f */
[----:B------:R-:W-:Y:S02]  /*2480*/  @UP0 UIMAD UR9, UR43, UR9, UR13 ;  /* 0x000000092b0902a4 */ /* 0x000fe4000f8e020d */
[----:B------:R-:W-:Y:S02]  /*2490*/  @UP0 ULEA UR6, UP2, UR12, UR6, 0x2 ;  /* 0x000000060c060291 */ /* 0x000fe4000f84103f */
[----:B------:R-:W-:Y:S02]  /*24a0*/  @UP1 ULEA UR4, UP3, UR14, UR4, 0x2 ;  /* 0x000000040e041291 */ /* 0x000fe4000f86103f */
[----:B------:R-:W-:-:S02]  /*24b0*/  @UP0 ULEA.HI.X UR7, UR12, UR7, UR9, 0x2, UP2 ;  /* 0x000000070c070291 */ /* 0x000fc400090f1409 */
[----:B------:R-:W-:Y:S01]  /*24c0*/  @UP1 ULEA.HI.X UR5, UR14, UR5, UR11, 0x2, UP3 ;  /* 0x000000050e051291 */ /* 0x000fe200098f140b */
[----:B------:R-:W-:Y:S02]  /*24d0*/  IMAD.U32 R2, RZ, RZ, UR6 ;  /* 0x00000006ff027e24 */ /* 0x000fe4000f8e00ff */
[----:B------:R-:W-:Y:S02]  /*24e0*/  IMAD.U32 R4, RZ, RZ, UR4 ;  /* 0x00000004ff047e24 */ /* 0x000fe4000f8e00ff */
[----:B------:R-:W-:Y:S02]  /*24f0*/  IMAD.U32 R3, RZ, RZ, UR7 ;  /* 0x00000007ff037e24 */ /* 0x000fe4000f8e00ff */
[----:B------:R-:W-:-:S03]  /*2500*/  IMAD.U32 R5, RZ, RZ, UR5 ;  /* 0x00000005ff057e24 */ /* 0x000fc6000f8e00ff */
[----:B------:R-:W2:Y:S04]  /*2510*/  @P0 LDG.E R7, desc[UR56][R2.64] ;  /* 0x0000003802070981 */ /* 0x000ea8000c1e1900 */
[----:B------:R-:W2:Y:S01]  /*2520*/  @P1 LDG.E R0, desc[UR56][R4.64] ;  /* 0x0000003804001981 */ /* 0x000ea2000c1e1900 */
[----:B------:R-:W-:Y:S01]  /*2530*/  ULEA.HI UR4, UR50, UR50, URZ, 0x1 ;  /* 0x0000003232047291 */ /* 0x000fe2000f8f083f */
[----:B------:R-:W-:-:S03]  /*2540*/  IMAD.U32 R8, RZ, RZ, UR51 ;  /* 0x00000033ff087e24 */ /* 0x000fc6000f8e00ff */
[----:B------:R-:W-:Y:S02]  /*2550*/  ULOP3.LUT UR4, UR4, 0xfffffffe, URZ, 0xc0, !UPT ;  /* 0xfffffffe04047892 */ /* 0x000fe4000f8ec03f */
[----:B------:R-:W-:Y:S02]  /*2560*/  ISETP.NE.AND P0, PT, R8, 0x3, PT ;  /* 0x000000030800780c */ /* 0x000fe40003f05270 */
[----:B------:R-:W-:-:S06]  /*2570*/  UIADD3 UR4, UR50, -UR4, URZ ;  /* 0x8000000432047290 */ /* 0x000fcc000fffe03f */
[----:B------:R-:W-:Y:S01]  /*2580*/  IMAD.U32 R6, RZ, RZ, UR4 ;  /* 0x00000004ff067e24 */ /* 0x000fe2000f8e00ff */
[----:B------:R-:W-:-:S04]  /*2590*/  ULDC UR4, c[0x0][0x9d8] ;  /* 0x0002760000047ab9 */ /* 0x000fc80000000800 */
[----:B------:R-:W-:-:S04]  /*25a0*/  SHF.L.U32 R6, R6, 0x1f, RZ ;  /* 0x0000001f06067819 */ /* 0x000fc800000006ff */
[----:B------:R-:W0:Y:S01]  /*25b0*/  SYNCS.PHASECHK.TRANS64.TRYWAIT P1, [UR36+0x2a800], R6 ;  /* 0x02a80006ff0075a7 */ /* 0x000e220008020164 */
[----:B--2---:R-:W-:-:S04]  /*25c0*/  FMUL.FTZ R0, R7, R0 ;  /* 0x0000000007007220 */ /* 0x004fc80000410000 */
[----:B------:R-:W-:Y:S01]  /*25d0*/  FMUL.FTZ R0, R0, UR4 ;  /* 0x0000000400007c20 */ /* 0x000fe20008410000 */
[----:B0-----:R-:W-:Y:S06]  /*25e0*/  @!P1 BRA `(.L_x_1325) ;  /* 0x000001a400dc9947 */ /* 0x001fec0003800000 */
.L_x_1533:
[----:B------:R-:W-:Y:S05]  /*25f0*/  @!P0 BRA `(.L_x_1326) ;  /* 0x0000000000048947 */ /* 0x000fea0003800000 */
[----:B------:R-:W-:Y:S01]  /*2600*/  BPT.TRAP 0x1 ;  /* 0x000000040000795c */ /* 0x000fe20000300000 */
.L_x_1326:
[----:B------:R-:W-:Y:S02]  /*2610*/  IMAD.U32 R90, RZ, RZ, UR48 ;  /* 0x00000030ff5a7e24 */ /* 0x000fe4000f8e00ff */
[----:B0-----:R-:W-:-:S03]  /*2620*/  IMAD.U32 R3, RZ, RZ, UR49 ;  /* 0x00000031ff037e24 */ /* 0x001fc6000f8e00ff */
[----:B------:R-:W-:Y:S02]  /*2630*/  LEA R90, R90, UR36, 0x3 ;  /* 0x000000245a5a7c11 */ /* 0x000fe4000f8e18ff */
[----:B------:R-:W-:-:S04]  /*2640*/  SHF.L.U32 R3, R3, 0x1f, RZ ;  /* 0x0000001f03037819 */ /* 0x000fc800000006ff */
[----:B------:R0:W1:Y:S01]  /*2650*/  SYNCS.PHASECHK.TRANS64.TRYWAIT P1, [R90+URZ+0x2a830], R3 ;  /* 0x02a830035a0075a7 */ /* 0x000062000802017f */
[----:B------:R-:W-:Y:S05]  /*2660*/  @!P0 BRA `(.L_x_1327) ;  /* 0x0000000000048947 */ /* 0x000fea0003800000 */
[----:B------:R-:W-:Y:S01]  /*2670*/  BPT.TRAP 0x1 ;  /* 0x000000040000795c */ /* 0x000fe20000300000 */
.L_x_1327:
[----:B-1----:R-:W-:Y:S05]  /*2680*/  @P1 BRA `(.L_x_1328) ;  /* 0x0000000000081947 */ /* 0x002fea0003800000 */
[----:B------:R-:W1:Y:S02]  /*2690*/  SYNCS.PHASECHK.TRANS64.TRYWAIT P1, [R90+URZ+0x2a830], R3 ;  /* 0x02a830035a0075a7 */ /* 0x000e64000802017f */
[----:B-1----:R-:W-:Y:S05]  /*26a0*/  @!P1 BRA `(.L_x_1329) ;  /* 0x000001a400c49947 */ /* 0x002fea0003800000 */
.L_x_1328:
        /* <DEDUP_REMOVED lines=8> */
[----:B------:R-:W-:Y:S01]  /*2730*/  UMOV UR5, 0x80000020 ;  /* 0x8000002000057882 */ /* 0x000fe20000000000 */
[----:B------:R-:W-:Y:S02]  /*2740*/  UMOV UR7, 0x80000020 ;  /* 0x8000002000077882 */ /* 0x000fe40000000000 */
[----:B------:R-:W-:Y:S02]  /*2750*/  ULOP3.LUT UR28, UR4, 0x10000, URZ, 0xfc, !UPT ;  /* 0x00010000041c7892 */ /* 0x000fe4000f8efc3f */
[----:B------:R-:W-:Y:S02]  /*2760*/  UIADD3 UR4, UR24, 0x2, URZ ;  /* 0x0000000218047890 */ /* 0x000fe4000fffe03f */
[----:B------:R-:W-:Y:S02]  /*2770*/  UIMAD UR26, UR48, 0x600, UR28 ;  /* 0x00000600301a78a4 */ /* 0x000fe4000f8e021c */
[----:B------:R-:W-:-:S02]  /*2780*/  UIADD3 UR8, UR24, 0x200, URZ ;  /* 0x0000020018087890 */ /* 0x000fc4000fffe03f */
[----:B------:R-:W-:Y:S02]  /*2790*/  UIADD3 UR6, UR26, 0x2, URZ ;  /* 0x000000021a067890 */ /* 0x000fe4000fffe03f */
[----:B------:R-:W-:Y:S01]  /*27a0*/  UIADD3 UR10, UR26, 0x200, URZ ;  /* 0x000002001a0a7890 */ /* 0x000fe2000fffe03f */
[----:B------:R-:W-:Y:S02]  /*27b0*/  UMOV UR9, 0x80000020 ;  /* 0x8000002000097882 */ /* 0x000fe40000000000 */
[----:B------:R-:W-:Y:S01]  /*27c0*/  QGMMA.64x128x32.F32.E4M3.E4M3 R24, gdesc[UR24], RZ, !UPT, gsb0 ;  /* 0x01e00000181879f3 */ /* 0x000fe2000c0008ff */
[----:B------:R-:W-:Y:S01]  /*27d0*/  UMOV UR11, 0x80000020 ;  /* 0x80000020000b7882 */ /* 0x000fe20000000000 */
[----:B------:R-:W-:Y:S02]  /*27e0*/  UIADD3 UR12, UR24, 0x202, URZ ;  /* 0x00000202180c7890 */ /* 0x000fe4000fffe03f */
[----:B------:R-:W-:Y:S01]  /*27f0*/  UIADD3 UR14, UR26, 0x202, URZ ;  /* 0x000002021a0e7890 */ /* 0x000fe2000fffe03f */
[----:B------:R-:W-:Y:S01]  /*2800*/  UMOV UR13, 0x80000020 ;  /* 0x80000020000d7882 */ /* 0x000fe20000000000 */
[----:B------:R-:W-:Y:S01]  /*2810*/  UMOV UR15, 0x80000020 ;  /* 0x80000020000f7882 */ /* 0x000fe20000000000 */
[----:B------:R-:W-:-:S02]  /*2820*/  UIADD3 UR16, UR24, 0x400, URZ ;  /* 0x0000040018107890 */ /* 0x000fc4000fffe03f */
[----:B------:R-:W-:Y:S01]  /*2830*/  UIADD3 UR18, UR26, 0x400, URZ ;  /* 0x000004001a127890 */ /* 0x000fe2000fffe03f */
[----:B------:R-:W-:Y:S01]  /*2840*/  UMOV UR17, 0x80000020 ;  /* 0x8000002000117882 */ /* 0x000fe20000000000 */
        /* <DEDUP_REMOVED lines=23> */
.L_x_1330:
[----:B------:R-:W-:Y:S01]  /*29c0*/  UISETP.NE.AND UP1, UPT, UR54, URZ, UPT ;  /* 0x0000003f3600728c */ /* 0x000fe2000bf25270 */
[----:B------:R-:W-:Y:S01]  /*29d0*/  FMUL.FTZ R73, R0, R73 ;  /* 0x0000004900497220 */ /* 0x000fe20000410000 */
[----:B------:R-:W-:Y:S01]  /*29e0*/  R2UR UR6, R90 ;  /* 0x000000005a0672ca */ /* 0x000fe200000e0000 */
[C---:B------:R-:W-:Y:S01]  /*29f0*/  FMUL.FTZ R10, R0.reuse, R38 ;  /* 0x00000026000a7220 */ /* 0x040fe20000410000 */
[C---:B------:R-:W-:Y:S01]  /*2a00*/  FMUL.FTZ R64, R0.reuse, R64 ;  /* 0x0000004000407220 */ /* 0x040fe20000410000 */
[----:B------:R2:W3:Y:S01]  /*2a10*/  MUFU.TANH R99, R73 ;  /* 0x0000004900637308 */ /* 0x0004e20000002400 */
[----:B------:R-:W-:Y:S01]  /*2a20*/  PLOP3.LUT P1, PT, PT, PT, UP1, 0x80, 0x0 ;  /* 0x000000000000781c */ /* 0x000fe20003f2f018 */
[C---:B------:R-:W-:Y:S01]  /*2a30*/  FMUL.FTZ R8, R0.reuse, R34 ;  /* 0x0000002200087220 */ /* 0x040fe20000410000 */
[----:B------:R-:W-:Y:S01]  /*2a40*/  PLOP3.LUT P2, PT, PT, PT, UP1, 0x80, 0x0 ;  /* 0x000000000000781c */ /* 0x000fe20003f4f018 */
[C---:B------:R-:W-:Y:S01]  /*2a50*/  FMUL.FTZ R34, R0.reuse, R72 ;  /* 0x0000004800227220 */ /* 0x040fe20000410000 */
[C---:B------:R-:W-:Y:S01]  /*2a60*/  FMUL.FTZ R13, R0.reuse, R43 ;  /* 0x0000002b000d7220 */ /* 0x040fe20000410000 */
[----:B------:R-:W-:Y:S01]  /*2a70*/  @UP1 ULDC UR7, c[0x0][0x44c] ;  /* 0x0001130000071ab9 */ /* 0x000fe20000000800 */
[----:B------:R-:W-:Y:S01]  /*2a80*/  UISETP.NE.AND UP0, UPT, UR53, URZ, UPT ;  /* 0x0000003f3500728c */ /* 0x000fe2000bf05270 */
[----:B------:R4:W3:Y:S01]  /*2a90*/  MUFU.TANH R94, R64 ;  /* 0x00000040005e7308 */ /* 0x0008e20000002400 */
[----:B--2---:R-:W-:Y:S01]  /*2aa0*/  VIADD R73, R17, UR41 ;  /* 0x0000002911497c36 */ /* 0x004fe20008000000 */
[----:B------:R-:W-:Y:S01]  /*2ab0*/  UIADD3 UR6, UR6, 0x2a840, URZ ;  /* 0x0002a84006067890 */ /* 0x000fe2000fffe03f */
[C---:B------:R-:W-:Y:S01]  /*2ac0*/  FMUL.FTZ R2, R0.reuse, R24 ;  /* 0x0000001800027220 */ /* 0x040fe20000410000 */
[C---:B01----:R-:W-:Y:S01]  /*2ad0*/  FMUL.FTZ R3, R0.reuse, R25 ;  /* 0x0000001900037220 */ /* 0x043fe20000410000 */
[----:B------:R-:W-:Y:S01]  /*2ae0*/  FMUL.FTZ R12, R0, R42 ;  /* 0x0000002a000c7220 */ /* 0x000fe20000410000 */
[----:B------:R-:W-:Y:S01]  /*2af0*/  @P1 IMAD.HI.U32 R38, R73, UR7, RZ ;  /* 0x0000000749261c27 */ /* 0x000fe2000f8e00ff */
[----:B------:R-:W-:-:S03]  /*2b00*/  @UP1 ULDC UR7, c[0x0][0x450] ;  /* 0x0001140000071ab9 */ /* 0x000fc60000000800 */
[C---:B------:R-:W-:Y:S01]  /*2b10*/  FMUL.FTZ R43, R0.reuse, R45 ;  /* 0x0000002d002b7220 */ /* 0x040fe20000410000 */
[C---:B------:R-:W-:Y:S01]  /*2b20*/  FMUL.FTZ R4, R0.reuse, R26 ;  /* 0x0000001a00047220 */ /* 0x040fe20000410000 */
[C---:B------:R-:W-:Y:S01]  /*2b30*/  FMUL.FTZ R24, R0.reuse, R28 ;  /* 0x0000001c00187220 */ /* 0x040fe20000410000 */
[----:B------:R-:W-:Y:S01]  /*2b40*/  @P2 SHF.R.U32.HI R73, RZ, UR7, R38 ;  /* 0x00000007ff492c19 */ /* 0x000fe20008011626 */
[----:B------:R-:W-:Y:S02]  /*2b50*/  IMAD.MOV.U32 R38, RZ, RZ, -0x80 ;  /* 0xffffff80ff267424 */ /* 0x000fe400078e00ff */
[C---:B------:R-:W-:Y:S01]  /*2b60*/  FMUL.FTZ R25, R0.reuse, R29 ;  /* 0x0000001d00197220 */ /* 0x040fe20000410000 */
[C---:B------:R-:W-:Y:S01]  /*2b70*/  FMUL.FTZ R6, R0.reuse, R30 ;  /* 0x0000001e00067220 */ /* 0x040fe20000410000 */
[C---:B------:R-:W-:Y:S01]  /*2b80*/  FMUL.FTZ R42, R0.reuse, R44 ;  /* 0x0000002c002a7220 */ /* 0x040fe20000410000 */
[----:B----4-:R-:W0:Y:S01]  /*2b90*/  SHFL.IDX PT, R64, R73, RZ, 0x1c1f ;  /* 0x001c1fff49407589 */ /* 0x010e2200000e0000 */
[C---:B------:R-:W-:Y:S01]  /*2ba0*/  FMUL.FTZ R45, R0.reuse, R49 ;  /* 0x00000031002d7220 */ /* 0x040fe20000410000 */
[C---:B------:R-:W-:Y:S01]  /*2bb0*/  FMUL.FTZ R20, R0.reuse, R50 ;  /* 0x0000003200147220 */ /* 0x040fe20000410000 */
[C---:B------:R-:W-:Y:S01]  /*2bc0*/  FMUL.FTZ R21, R0.reuse, R51 ;  /* 0x0000003300157220 */ /* 0x040fe20000410000 */
[C---:B------:R-:W-:Y:S01]  /*2bd0*/  FMUL.FTZ R72, R0.reuse, R75 ;  /* 0x0000004b00487220 */ /* 0x040fe20000410000 */
[----:B------:R-:W-:Y:S01]  /*2be0*/  UPRMT UR6, UR37, 0x654, UR6 ;  /* 0x0000065425067896 */ /* 0x000fe20008000006 */
        /* <DEDUP_REMOVED lines=15> */
[----:B------:R1:W2:Y:S01]  /*2ce0*/  MUFU.TANH R98, R34 ;  /* 0x0000002200627308 */ /* 0x0002a20000002400 */
[----:B------:R-:W-:-:S02]  /*2cf0*/  IMAD R75, R91, R38, 0x80 ;  /* 0x000000805b4b7424 */ /* 0x000fc400078e0226 */
        /* <DEDUP_REMOVED lines=30> */
[----:B------:R-:W-:Y:S01]  /*2ee0*/  IMAD.U32 R41, RZ, RZ, UR47 ;  /* 0x0000002fff297e24 */ /* 0x000fe2000f8e00ff */
[----:B------:R-:W-:Y:S01]  /*2ef0*/  PLOP3.LUT P1, PT, PT, PT, UP0, 0x40, 0x0 ;  /* 0x000000000000781c */ /* 0x000fe20003f2e808 */
[----:B------:R-:W1:Y:S01]  /*2f00*/  MUFU.TANH R2, R2 ;  /* 0x0000000200027308 */ /* 0x000e620000002400 */
[C-C-:B------:R-:W-:Y:S01]  /*2f10*/  IADD3 R40, -R16.reuse, 0x1, R75.reuse ;  /* 0x0000000110287810 */ /* 0x140fe20007ffe14b */
[----:B------:R-:W-:Y:S01]  /*2f20*/  ULDC UR31, c[0x0][0x9dc] ;  /* 0x00027700001f7ab9 */ /* 0x000fe20000000800 */
[----:B------:R-:W-:Y:S01]  /*2f30*/  SYNCS.ARRIVE.TRANS64.RED.A1T0 RZ, [UR6], RZ ;  /* 0x000000ffffff79a7 */ /* 0x000fe20008100406 */
[----:B------:R-:W-:Y:S01]  /*2f40*/  ULOP3.LUT UR6, URZ, UR31, URZ, 0x33, !UPT ;  /* 0x0000001f3f067292 */ /* 0x000fe2000f8e333f */
[----:B------:R-:W-:Y:S01]  /*2f50*/  IADD3 R40, -R41, UR40, R40 ;  /* 0x0000002829287c10 */ /* 0x000fe2000fffe128 */
[----:B------:R-:W-:Y:S01]  /*2f60*/  ULDC UR14, c[0x0][0x9e0] ;  /* 0x00027800000e7ab9 */ /* 0x000fe20000000800 */
[----:B------:R-:W-:Y:S01]  /*2f70*/  IADD3 R79, -R16, UR40, R75 ;  /* 0x00000028104f7c10 */ /* 0x000fe2000fffe14b */
[----:B------:R-:W4:Y:S01]  /*2f80*/  MUFU.TANH R3, R3 ;  /* 0x0000000300037308 */ /* 0x000f220000002400 */
[----:B------:R-:W-:Y:S01]  /*2f90*/  LEA R78, R91, 0xffffff80, 0x7 ;  /* 0xffffff805b4e7811 */ /* 0x000fe200078e38ff */
[----:B------:R-:W-:-:S02]  /*2fa0*/  VIADD R82, R40, UR14 ;  /* 0x0000000e28527c36 */ /* 0x000fc40008000000 */
[----:B------:R-:W-:-:S03]  /*2fb0*/  VIADD R83, R40, UR6 ;  /* 0x0000000628537c36 */ /* 0x000fc60008000000 */
[----:B0-----:R-:W-:Y:S01]  /*2fc0*/  VIADDMNMX R52, R64, R82, R79, PT ;  /* 0x0000005240347246 */ /* 0x001fe2000380014f */
[----:B------:R-:W0:Y:S01]  /*2fd0*/  MUFU.TANH R4, R4 ;  /* 0x0000000400047308 */ /* 0x000e220000002400 */
[----:B------:R-:W-:-:S07]  /*2fe0*/  IMAD.IADD R62, R83, 0x1, R64 ;  /* 0x00000001533e7824 */ /* 0x000fce00078e0240 */
        /* <DEDUP_REMOVED lines=59> */
[----:B------:R-:W-:Y:S01]  /*33a0*/  IMAD.U32 R47, RZ, RZ, UR47 ;  /* 0x0000002fff2f7e24 */ /* 0x000fe2000f8e00ff */
[----:B------:R-:W-:Y:S04]  /*33b0*/  BSSY B0, `(.L_x_1332) ;  /* 0x0000013000007945 */ /* 0x000fe80003800000 */
[----:B------:R-:W-:-:S04]  /*33c0*/  IADD3 R47, -R47, UR40, R64 ;  /* 0x000000282f2f7c10 */ /* 0x000fc8000fffe140 */
        /* <DEDUP_REMOVED lines=11> */
.L_x_1333:
[----:B------:R-:W-:Y:S02]  /*3480*/  ULDC UR6, c[0x0][0x9e4] ;  /* 0x0002790000067ab9 */ /* 0x000fe40000000800 */
[----:B------:R-:W-:-:S05]  /*3490*/  IMAD.U32 R55, RZ, RZ, UR6 ;  /* 0x00000006ff377e24 */ /* 0x000fca000f8e00ff */
[----:B------:R-:W-:-:S13]  /*34a0*/  ISETP.NE.AND P1, PT, R55, 0x1, PT ;  /* 0x000000013700780c */ /* 0x000fda0003f25270 */
[----:B------:R-:W1:Y:S02]  /*34b0*/  @P1 LDC.64 R40, c[0x0][0x9e8] ;  /* 0x00027a00ff281b82 */ /* 0x000e640000000a00 */
[----:B-1----:R-:W-:-:S05]  /*34c0*/  @P1 IMAD.HI.U32 R40, R47, R40, RZ ;  /* 0x000000282f281227 */ /* 0x002fca00078e00ff */
[----:B------:R-:W-:-:S07]  /*34d0*/  @P1 SHF.R.U32.HI R47, RZ, R41, R40 ;  /* 0x00000029ff2f1219 */ /* 0x000fce0000011628 */
.L_x_1334:
[----:B------:R-:W-:Y:S05]  /*34e0*/  BSYNC B0 ;  /* 0x0000000000007941 */ /* 0x000fea0003800000 */
.L_x_1332:
[----:B------:R-:W-:-:S04]  /*34f0*/  IMAD R47, R47, R55, -R78 ;  /* 0x000000372f2f7224 */ /* 0x000fc800078e0a4e */
[----:B------:R-:W-:-:S05]  /*3500*/  IMAD.IADD R47, R47, 0x1, -R16 ;  /* 0x000000012f2f7824 */ /* 0x000fca00078e0a10 */
[----:B------:R-:W-:Y:S02]  /*3510*/  VIADDMNMX R52, R47, R55, R52, PT ;  /* 0x000000372f347246 */ /* 0x000fe40003800134 */
[----:B------:R-:W-:-:S07]  /*3520*/  VIMNMX R62, R62, R47, !PT ;  /* 0x0000002f3e3e7248 */ /* 0x000fce0007fe0100 */
.L_x_1331:
[C---:B------:R-:W-:Y:S01]  /*3530*/  ISETP.GE.AND P2, PT, R75.reuse, 0x9, PT ;  /* 0x000000094b00780c */ /* 0x040fe20003f46270 */
[----:B------:R-:W-:Y:S01]  /*3540*/  UISETP.NE.AND UP0, UPT, UR53, URZ, UPT ;  /* 0x0000003f3500728c */ /* 0x000fe2000bf05270 */
[C---:B------:R-:W-:Y:S02]  /*3550*/  ISETP.GE.AND P1, PT, R75.reuse, 0x2, PT ;  /* 0x000000024b00780c */ /* 0x040fe40003f26270 */
        /* <DEDUP_REMOVED lines=88> */
[C---:B------:R-:W-:Y:S02]  /*3ae0*/  ISETP.GE.AND P4, PT, R75.reuse, 0x51, PT ;  /* 0x000000514b00780c */ /* 0x040fe40003f86270 */
        /* <DEDUP_REMOVED lines=59> */
[----:B------:R-:W-:Y:S01]  /*3ea0*/  ISETP.GE.AND P6, PT, R75, 0x7a, PT ;  /* 0x0000007a4b00780c */ /* 0x000fe20003fc6270 */
[----:B------:R-:W0:Y:S03]  /*3eb0*/  SHFL.IDX PT, R2, R73, 0x1, 0x1c1f ;  /* 0x003c1f0049027f89 */ /* 0x000e2600000e0000 */
[----:B------:R-:W-:Y:S02]  /*3ec0*/  P2R R77, PR, RZ, 0x40 ;  /* 0x00000040ff4d7803 */ /* 0x000fe40000000000 */
[----:B------:R-:W-:-:S04]  /*3ed0*/  ISETP.GT.AND P6, PT, R62, 0x79, !P6 ;  /* 0x000000793e00780c */ /* 0x000fc800077c4270 */
[----:B------:R-:W-:-:S04]  /*3ee0*/  ISETP.LT.OR P6, PT, R52, 0x7a, P6 ;  /* 0x0000007a3400780c */ /* 0x000fc800037c1670 */
[----:B------:R-:W-:Y:S02]  /*3ef0*/  FSEL R25, R85, -INF , !P6 ;  /* 0xff80000055197808 */ /* 0x000fe40007000000 */
[----:B------:R-:W-:Y:S02]  /*3f00*/  PLOP3.LUT P6, PT, PT, PT, UP0, 0x40, 0x0 ;  /* 0x000000000000781c */ /* 0x000fe40003fce808 */
[----:B0-----:R-:W-:Y:S01]  /*3f10*/  VIADDMNMX R52, R2, R82, R79, PT ;  /* 0x0000005202347246 */ /* 0x001fe2000380014f */
[----:B------:R-:W-:-:S10]  /*3f20*/  IMAD.IADD R62, R83, 0x1, R2 ;  /* 0x00000001533e7824 */ /* 0x000fd400078e0202 */
[----:B------:R-:W-:Y:S05]  /*3f30*/  @P6 BRA `(.L_x_1335) ;  /* 0x0000000000646947 */ /* 0x000fea0003800000 */
        /* <DEDUP_REMOVED lines=14> */
.L_x_1337:
[----:B------:R-:W-:Y:S02]  /*4020*/  ULDC UR6, c[0x0][0x9e4] ;  /* 0x0002790000067ab9 */ /* 0x000fe40000000800 */
[----:B------:R-:W-:-:S05]  /*4030*/  IMAD.U32 R75, RZ, RZ, UR6 ;  /* 0x00000006ff4b7e24 */ /* 0x000fca000f8e00ff */
[----:B------:R-:W-:-:S13]  /*4040*/  ISETP.NE.AND P6, PT, R75, 0x1, PT ;  /* 0x000000014b00780c */ /* 0x000fda0003fc5270 */
[----:B------:R-:W0:Y:S02]  /*4050*/  @P6 LDC.64 R2, c[0x0][0x9e8] ;  /* 0x00027a00ff026b82 */ /* 0x000e240000000a00 */
[----:B0-----:R-:W-:-:S05]  /*4060*/  @P6 IMAD.HI.U32 R2, R73, R2, RZ ;  /* 0x0000000249026227 */ /* 0x001fca00078e00ff */
[----:B------:R-:W-:-:S07]  /*4070*/  @P6 SHF.R.U32.HI R73, RZ, R3, R2 ;  /* 0x00000003ff496219 */ /* 0x000fce0000011602 */
.L_x_1338:
[----:B------:R-:W-:Y:S05]  /*4080*/  BSYNC B0 ;  /* 0x0000000000007941 */ /* 0x000fea0003800000 */
.L_x_1336:
[----:B------:R-:W-:-:S04]  /*4090*/  IMAD R73, R73, R75, -R78 ;  /* 0x0000004b49497224 */ /* 0x000fc800078e0a4e */
[----:B------:R-:W-:-:S05]  /*40a0*/  IMAD.IADD R73, R73, 0x1, -R16 ;  /* 0x0000000149497824 */ /* 0x000fca00078e0a10 */
[----:B------:R-:W-:Y:S02]  /*40b0*/  VIADDMNMX R52, R73, R75, R52, PT ;  /* 0x0000004b49347246 */ /* 0x000fe40003800134 */
[----:B------:R-:W-:-:S07]  /*40c0*/  VIMNMX R62, R62, R73, !PT ;  /* 0x000000493e3e7248 */ /* 0x000fce0007fe0100 */
.L_x_1335:
[----:B------:R-:W-:Y:S01]  /*40d0*/  ISETP.GT.AND P1, PT, R62, 0x1, !P1 ;  /* 0x000000013e00780c */ /* 0x000fe20004f24270 */
[----:B------:R-:W-:Y:S01]  /*40e0*/  ULDC UR29, c[0x0][0x988] ;  /* 0x00026200001d7ab9 */ /* 0x000fe20000000800 */
[----:B------:R-:W-:Y:S01]  /*40f0*/  ISETP.NE.AND P6, PT, R90, RZ, PT ;  /* 0x000000ff5a00720c */ /* 0x000fe20003fc5270 */
[----:B------:R-:W-:Y:S01]  /*4100*/  UISETP.NE.AND UP1, UPT, UR54, URZ, UPT ;  /* 0x0000003f3600728c */ /* 0x000fe2000bf25270 */
[----:B------:R-:W-:Y:S01]  /*4110*/  ISETP.LT.OR P1, PT, R52, 0x2, P1 ;  /* 0x000000023400780c */ /* 0x000fe20000f21670 */
[----:B------:R-:W-:Y:S01]  /*4120*/  UISETP.NE.AND UP0, UPT, UR53, URZ, UPT ;  /* 0x0000003f3500728c */ /* 0x000fe2000bf05270 */
[C---:B------:R-:W-:Y:S01]  /*4130*/  ISETP.GT.AND P2, PT, R62.reuse, 0x8, !P2 ;  /* 0x000000083e00780c */ /* 0x040fe20005744270 */
[----:B------:R-:W-:Y:S01]  /*4140*/  UMOV UR10, UR41 ;  /* 0x00000029000a7c82 */ /* 0x000fe20008000000 */
        /* <DEDUP_REMOVED lines=12> */
[----:B------:R-:W-:Y:S01]  /*4210*/  ISETP.GT.AND P1, PT, R62, 0x10, !P1 ;  /* 0x000000103e00780c */ /* 0x000fe20004f24270 */
[----:B------:R-:W-:Y:S01]  /*4220*/  UIADD3 UR55, UR55, UR10, URZ ;  /* 0x0000000a37377290 */ /* 0x000fe2000fffe03f */
[----:B------:R-:W-:Y:S02]  /*4230*/  ISETP.NE.AND P6, PT, R108, RZ, PT ;  /* 0x000000ff6c00720c */ /* 0x000fe40003fc5270 */
[----:B------:R-:W-:Y:S01]  /*4240*/  ISETP.LT.OR P1, PT, R52, 0x11, P1 ;  /* 0x000000113400780c */ /* 0x000fe20000f21670 */
[----:B------:R-:W-:Y:S01]  /*4250*/  UIADD3 UR14, UR55, UR14, URZ ;  /* 0x0000000e370e7290 */ /* 0x000fe2000fffe03f */
[----:B------:R-:W-:Y:S02]  /*4260*/  ISETP.GT.AND P3, PT, R62, 0x70, !P3 ;  /* 0x000000703e00780c */ /* 0x000fe40005f64270 */
[----:B------:R-:W-:Y:S02]  /*4270*/  FSEL R8, R8, -INF , !P1 ;  /* 0xff80000008087808 */ /* 0x000fe40004800000 */
[----:B------:R-:W-:-:S02]  /*4280*/  ISETP.NE.AND P1, PT, R101, RZ, PT ;  /* 0x000000ff6500720c */ /* 0x000fc40003f25270 */
[C---:B------:R-:W-:Y:S02]  /*4290*/  ISETP.GT.AND P4, PT, R62.reuse, 0x71, !P4 ;  /* 0x000000713e00780c */ /* 0x040fe40006784270 */
[C---:B------:R-:W-:Y:S02]  /*42a0*/  ISETP.GT.AND P1, PT, R62.reuse, 0x11, !P1 ;  /* 0x000000113e00780c */ /* 0x040fe40004f24270 */
[----:B------:R-:W-:Y:S02]  /*42b0*/  ISETP.GT.AND P5, PT, R62, 0x78, !P5 ;  /* 0x000000783e00780c */ /* 0x000fe40006fa4270 */
[C---:B------:R-:W-:Y:S02]  /*42c0*/  ISETP.LT.OR P1, PT, R52.reuse, 0x12, P1 ;  /* 0x000000123400780c */ /* 0x040fe40000f21670 */
[----:B------:R-:W-:Y:S02]  /*42d0*/  ISETP.LT.OR P3, PT, R52, 0x71, P3 ;  /* 0x000000713400780c */ /* 0x000fe40001f61670 */
[----:B------:R-:W-:-:S02]  /*42e0*/  FSEL R2, R9, -INF , !P1 ;  /* 0xff80000009027808 */ /* 0x000fc40004800000 */
[----:B------:R-:W-:Y:S02]  /*42f0*/  ISETP.NE.AND P1, PT, R102, RZ, PT ;  /* 0x000000ff6600720c */ /* 0x000fe40003f25270 */
[----:B------:R-:W-:Y:S02]  /*4300*/  FMNMX.FTZ R9, R74, R67, !PT ;  /* 0x000000434a097209 */ /* 0x000fe40007810000 */
[----:B------:R-:W-:Y:S02]  /*4310*/  ISETP.GT.AND P1, PT, R62, 0x18, !P1 ;  /* 0x000000183e00780c */ /* 0x000fe40004f24270 */
[C---:B------:R-:W-:Y:S02]  /*4320*/  ISETP.LT.OR P4, PT, R52.reuse, 0x72, P4 ;  /* 0x000000723400780c */ /* 0x040fe40002781670 */
[----:B------:R-:W-:Y:S02]  /*4330*/  ISETP.LT.OR P1, PT, R52, 0x19, P1 ;  /* 0x000000193400780c */ /* 0x000fe40000f21670 */
[----:B------:R-:W-:-:S02]  /*4340*/  FSEL R36, R36, -INF , !P3 ;  /* 0xff80000024247808 */ /* 0x000fc40005800000 */
[----:B------:R-:W-:Y:S02]  /*4350*/  FSEL R10, R10, -INF , !P1 ;  /* 0xff8000000a0a7808 */ /* 0x000fe40004800000 */
[----:B------:R-:W-:Y:S02]  /*4360*/  ISETP.NE.AND P1, PT, R103, RZ, PT ;  /* 0x000000ff6700720c */ /* 0x000fe40003f25270 */
[----:B------:R-:W-:Y:S02]  /*4370*/  ISETP.LT.OR P5, PT, R52, 0x79, P5 ;  /* 0x000000793400780c */ /* 0x000fe40002fa1670 */
[----:B------:R-:W-:Y:S02]  /*4380*/  ISETP.GT.AND P1, PT, R62, 0x19, !P1 ;  /* 0x000000193e00780c */ /* 0x000fe40004f24270 */
[----:B------:R-:W-:Y:S02]  /*4390*/  FSEL R37, R37, -INF , !P4 ;  /* 0xff80000025257808 */ /* 0x000fe40006000000 */
[----:B------:R-:W-:-:S02]  /*43a0*/  ISETP.LT.OR P1, PT, R52, 0x1a, P1 ;  /* 0x0000001a3400780c */ /* 0x000fc40000f21670 */
[----:B------:R-:W-:Y:S02]  /*43b0*/  FSEL R39, R39, -INF , !P5 ;  /* 0xff80000027277808 */ /* 0x000fe40006800000 */
[----:B------:R-:W-:Y:S02]  /*43c0*/  FSEL R11, R11, -INF , !P1 ;  /* 0xff8000000b0b7808 */ /* 0x000fe40004800000 */
[----:B------:R-:W-:-:S04]  /*43d0*/  ISETP.NE.AND P1, PT, R104, RZ, PT ;  /* 0x000000ff6800720c */ /* 0x000fc80003f25270 */
[----:B------:R-:W-:-:S04]  /*43e0*/  ISETP.GT.AND P1, PT, R62, 0x20, !P1 ;  /* 0x000000203e00780c */ /* 0x000fc80004f24270 */
[----:B------:R-:W-:-:S04]  /*43f0*/  ISETP.LT.OR P1, PT, R52, 0x21, P1 ;  /* 0x000000213400780c */ /* 0x000fc80000f21670 */
        /* <DEDUP_REMOVED lines=19> */
[----:B------:R-:W-:-:S04]  /*4530*/  ISETP.LT.OR P1, PT, R52, 0x32, P1 ;  /* 0x000000323400780c */ /* 0x000fc80000f21670 */
[----:B------:R-:W-:Y:S02]  /*4540*/  FSEL R21, R21, -INF , !P1 ;  /* 0xff80000015157808 */ /* 0x000fe40004800000 */
[----:B------:R-:W-:Y:S02]  /*4550*/  ISETP.GT.AND P1, PT, R62, 0x38, !P6 ;  /* 0x000000383e00780c */ /* 0x000fe40007724270 */
[----:B------:R-:W-:Y:S02]  /*4560*/  ISETP.NE.AND P6, PT, R98, RZ, PT ;  /* 0x000000ff6200720c */ /* 0x000fe40003fc5270 */
        /* <DEDUP_REMOVED lines=48> */
[----:B------:R-:W-:-:S02]  /*4870*/  FMNMX.FTZ R72, R68, R9, !PT ;  /* 0x0000000944487209 */ /* 0x000fc40007810000 */
[----:B------:R-:W-:Y:S02]  /*4880*/  FSEL R34, R34, -INF , !P2 ;  /* 0xff80000022227808 */ /* 0x000fe40005000000 */
        /* <DEDUP_REMOVED lines=30> */
[----:B0-----:R-:W-:-:S05]  /*4a70*/  FMNMX.FTZ R73, R72, R9, !PT ;  /* 0x0000000948497209 */ /* 0x001fca0007810000 */
[----:B------:R-:W0:Y:S02]  /*4a80*/  SHFL.BFLY PT, R76, R73, 0x1, 0x1f ;  /* 0x0c201f00494c7f89 */ /* 0x000e2400000e0000 */
[----:B0-----:R-:W-:Y:S01]  /*4a90*/  FMNMX.FTZ R9, R73, R76, !PT ;  /* 0x0000004c49097209 */ /* 0x001fe20007810000 */
[----:B------:R-:W-:-:S03]  /*4aa0*/  IMAD.U32 R76, RZ, RZ, UR29 ;  /* 0x0000001dff4c7e24 */ /* 0x000fc6000f8e00ff */
[C---:B------:R-:W-:Y:S01]  /*4ab0*/  FSETP.NEU.FTZ.AND P1, PT, R9.reuse, -INF , PT ;  /* 0xff8000000900780b */ /* 0x040fe20003f3d000 */
[----:B------:R-:W-:-:S05]  /*4ac0*/  FFMA.FTZ R75, R9, R76, -8 ;  /* 0xc1000000094b7423 */ /* 0x000fca000001004c */
[----:B------:R-:W-:Y:S02]  /*4ad0*/  FSEL R80, R75, RZ, P1 ;  /* 0x000000ff4b507208 */ /* 0x000fe40000800000 */
[----:B------:R-:W-:Y:S02]  /*4ae0*/  ISETP.GT.AND P1, PT, R62, RZ, !P6 ;  /* 0x000000ff3e00720c */ /* 0x000fe40007724270 */
[----:B------:R-:W-:Y:S01]  /*4af0*/  ISETP.NE.AND P6, PT, R77, RZ, PT ;  /* 0x000000ff4d00720c */ /* 0x000fe20003fc5270 */
[----:B------:R-:W-:-:S01]  /*4b00*/  FFMA.FTZ R67, R67, UR29, -R80 ;  /* 0x0000001d43437c23 */ /* 0x000fc20008010850 */
[----:B------:R-:W-:Y:S01]  /*4b10*/  ISETP.LT.OR P1, PT, R52, 0x1, P1 ;  /* 0x000000013400780c */ /* 0x000fe20000f21670 */
[----:B------:R-:W-:-:S01]  /*4b20*/  FFMA.FTZ R68, R68, UR29, -R80 ;  /* 0x0000001d44447c23 */ /* 0x000fc20008010850 */
[----:B------:R-:W-:Y:S01]  /*4b30*/  ISETP.GT.AND P6, PT, R62, 0x79, !P6 ;  /* 0x000000793e00780c */ /* 0x000fe200077c4270 */
[----:B------:R-:W-:-:S01]  /*4b40*/  FFMA.FTZ R69, R69, UR29, -R80 ;  /* 0x0000001d45457c23 */ /* 0x000fc20008010850 */
[----:B------:R-:W-:Y:S01]  /*4b50*/  FSEL R76, R4, -INF , !P1 ;  /* 0xff800000044c7808 */ /* 0x000fe20004800000 */
[----:B------:R-:W-:-:S01]  /*4b60*/  FFMA.FTZ R4, R74, UR29, -R80 ;  /* 0x0000001d4a047c23 */ /* 0x000fc20008010850 */
[----:B------:R-:W-:Y:S01]  /*4b70*/  ISETP.NE.AND P1, PT, R86, RZ, PT ;  /* 0x000000ff5600720c */ /* 0x000fe20003f25270 */
[----:B------:R-:W-:Y:S01]  /*4b80*/  MUFU.EX2 R67, R67 ;  /* 0x0000004300437308 */ /* 0x000fe20000000800 */
[----:B------:R-:W-:Y:S01]  /*4b90*/  FMNMX.FTZ R73, R76, R5, !PT ;  /* 0x000000054c497209 */ /* 0x000fe20007810000 */
[--C-:B------:R-:W-:Y:S01]  /*4ba0*/  FFMA.FTZ R70, R70, UR29, -R80.reuse ;  /* 0x0000001d46467c23 */ /* 0x100fe20008010850 */
[----:B------:R-:W-:Y:S01]  /*4bb0*/  ISETP.GT.AND P1, PT, R62, 0x68, !P1 ;  /* 0x000000683e00780c */ /* 0x000fe20004f24270 */
[--C-:B------:R-:W-:Y:S01]  /*4bc0*/  FFMA.FTZ R62, R53, UR29, -R80.reuse ;  /* 0x0000001d353e7c23 */ /* 0x100fe20008010850 */
[----:B------:R-:W-:Y:S01]  /*4bd0*/  FMNMX.FTZ R72, R6, R73, !PT ;  /* 0x0000004906487209 */ /* 0x000fe20007810000 */
[--C-:B------:R-:W-:Y:S01]  /*4be0*/  FFMA.FTZ R71, R71, UR29, -R80.reuse ;  /* 0x0000001d47477c23 */ /* 0x100fe20008010850 */
[----:B------:R-:W-:Y:S01]  /*4bf0*/  ISETP.LT.OR P1, PT, R52, 0x69, P1 ;  /* 0x000000693400780c */ /* 0x000fe20000f21670 */
[----:B------:R-:W0:Y:S01]  /*4c00*/  MUFU.EX2 R4, R4 ;  /* 0x0000000400047308 */ /* 0x000e220000000800 */
[----:B------:R-:W-:Y:S01]  /*4c10*/  FMNMX.FTZ R73, R7, R72, !PT ;  /* 0x0000004807497209 */ /* 0x000fe20007810000 */
[--C-:B------:R-:W-:Y:S01]  /*4c20*/  FFMA.FTZ R72, R88, UR29, -R80.reuse ;  /* 0x0000001d58487c23 */ /* 0x100fe20008010850 */
[----:B------:R-:W-:Y:S01]  /*4c30*/  FSEL R35, R35, -INF , !P1 ;  /* 0xff80000023237808 */ /* 0x000fe20004800000 */
[--C-:B------:R-:W-:Y:S01]  /*4c40*/  FFMA.FTZ R89, R89, UR29, -R80.reuse ;  /* 0x0000001d59597c23 */ /* 0x100fe20008010850 */
[----:B------:R-:W-:Y:S01]  /*4c50*/  FMNMX.FTZ R73, R8, R73, !PT ;  /* 0x0000004908497209 */ /* 0x000fe20007810000 */
[--C-:B------:R-:W-:Y:S01]  /*4c60*/  FFMA.FTZ R66, R66, UR29, -R80.reuse ;  /* 0x0000001d42427c23 */ /* 0x100fe20008010850 */
[----:B------:R-:W-:Y:S01]  /*4c70*/  ISETP.LT.OR P6, PT, R52, 0x7a, P6 ;  /* 0x0000007a3400780c */ /* 0x000fe200037c1670 */
[----:B------:R-:W1:Y:S01]  /*4c80*/  MUFU.EX2 R68, R68 ;  /* 0x0000004400447308 */ /* 0x000e620000000800 */
[----:B------:R-:W-:Y:S01]  /*4c90*/  FMNMX.FTZ R73, R2, R73, !PT ;  /* 0x0000004902497209 */ /* 0x000fe20007810000 */
[--C-:B------:R-:W-:Y:S01]  /*4ca0*/  FFMA.FTZ R65, R65, UR29, -R80.reuse ;  /* 0x0000001d41417c23 */ /* 0x100fe20008010850 */
[----:B------:R-:W-:Y:S01]  /*4cb0*/  FSEL R38, R38, -INF , !P6 ;  /* 0xff80000026267808 */ /* 0x000fe20007000000 */
[--C-:B------:R-:W-:Y:S01]  /*4cc0*/  FFMA.FTZ R64, R64, UR29, -R80.reuse ;  /* 0x0000001d40407c23 */ /* 0x100fe20008010850 */
[----:B------:R-:W-:Y:S01]  /*4cd0*/  FMNMX.FTZ R74, R10, R73, !PT ;  /* 0x000000490a4a7209 */ /* 0x000fe20007810000 */
[--C-:B------:R-:W-:Y:S01]  /*4ce0*/  FFMA.FTZ R63, R63, UR29, -R80.reuse ;  /* 0x0000001d3f3f7c23 */ /* 0x100fe20008010850 */
[----:B------:R-:W-:-:S01]  /*4cf0*/  FFMA.FTZ R61, R61, UR29, -R80 ;  /* 0x0000001d3d3d7c23 */ /* 0x000fc20008010850 */
[----:B------:R-:W2:Y:S01]  /*4d00*/  MUFU.EX2 R69, R69 ;  /* 0x0000004500457308 */ /* 0x000ea20000000800 */
[----:B------:R-:W-:Y:S01]  /*4d10*/  FMNMX.FTZ R73, R11, R74, !PT ;  /* 0x0000004a0b497209 */ /* 0x000fe20007810000 */
[--C-:B------:R-:W-:Y:S01]  /*4d20*/  FFMA.FTZ R55, R55, UR29, -R80.reuse ;  /* 0x0000001d37377c23 */ /* 0x100fe20008010850 */
[----:B------:R-:W-:-:S01]  /*4d30*/  FFMA.FTZ R49, R49, UR29, -R80 ;  /* 0x0000001d31317c23 */ /* 0x000fc20008010850 */
[--C-:B------:R-:W-:Y:S01]  /*4d40*/  FFMA.FTZ R48, R48, UR29, -R80.reuse ;  /* 0x0000001d30307c23 */ /* 0x100fe20008010850 */
[----:B------:R-:W-:Y:S01]  /*4d50*/  FMNMX.FTZ R74, R12, R73, !PT ;  /* 0x000000490c4a7209 */ /* 0x000fe20007810000 */
[--C-:B------:R-:W-:Y:S01]  /*4d60*/  FFMA.FTZ R51, R51, UR29, -R80.reuse ;  /* 0x0000001d33337c23 */ /* 0x100fe20008010850 */
[----:B------:R-:W-:-:S01]  /*4d70*/  FFMA.FTZ R50, R50, UR29, -R80 ;  /* 0x0000001d32327c23 */ /* 0x000fc20008010850 */
[----:B------:R-:W3:Y:S01]  /*4d80*/  MUFU.EX2 R70, R70 ;  /* 0x0000004600467308 */ /* 0x000ee20000000800 */
[----:B------:R-:W-:Y:S01]  /*4d90*/  FMNMX.FTZ R75, R13, R74, !PT ;  /* 0x0000004a0d4b7209 */ /* 0x000fe20007810000 */
[--C-:B------:R-:W-:Y:S01]  /*4da0*/  FFMA.FTZ R45, R45, UR29, -R80.reuse ;  /* 0x0000001d2d2d7c23 */ /* 0x100fe20008010850 */
[----:B------:R-:W-:-:S01]  /*4db0*/  FFMA.FTZ R44, R44, UR29, -R80 ;  /* 0x0000001d2c2c7c23 */ /* 0x000fc20008010850 */
[--C-:B------:R-:W-:Y:S01]  /*4dc0*/  FFMA.FTZ R47, R47, UR29, -R80.reuse ;  /* 0x0000001d2f2f7c23 */ /* 0x100fe20008010850 */
[----:B------:R-:W-:Y:S01]  /*4dd0*/  FMNMX.FTZ R74, R14, R75, !PT ;  /* 0x0000004b0e4a7209 */ /* 0x000fe20007810000 */
[--C-:B------:R-:W-:Y:S01]  /*4de0*/  FFMA.FTZ R46, R46, UR29, -R80.reuse ;  /* 0x0000001d2e2e7c23 */ /* 0x100fe20008010850 */
[----:B------:R-:W-:-:S01]  /*4df0*/  FFMA.FTZ R41, R41, UR29, -R80 ;  /* 0x0000001d29297c23 */ /* 0x000fc20008010850 */
[----:B------:R-:W4:Y:S01]  /*4e00*/  MUFU.EX2 R71, R71 ;  /* 0x0000004700477308 */ /* 0x000f220000000800 */
[----:B------:R-:W-:Y:S01]  /*4e10*/  FMNMX.FTZ R75, R15, R74, !PT ;  /* 0x0000004a0f4b7209 */ /* 0x000fe20007810000 */
[--C-:B------:R-:W-:Y:S01]  /*4e20*/  FFMA.FTZ R40, R40, UR29, -R80.reuse ;  /* 0x0000001d28287c23 */ /* 0x100fe20008010850 */
[----:B------:R-:W-:-:S01]  /*4e30*/  FFMA.FTZ R43, R43, UR29, -R80 ;  /* 0x0000001d2b2b7c23 */ /* 0x000fc20008010850 */
[--C-:B------:R-:W-:Y:S01]  /*4e40*/  FFMA.FTZ R42, R42, UR29, -R80.reuse ;  /* 0x0000001d2a2a7c23 */ /* 0x100fe20008010850 */
[----:B------:R-:W-:Y:S01]  /*4e50*/  FMNMX.FTZ R74, R20, R75, !PT ;  /* 0x0000004b144a7209 */ /* 0x000fe20007810000 */
[--C-:B------:R-:W-:Y:S01]  /*4e60*/  FFMA.FTZ R24, R24, UR29, -R80.reuse ;  /* 0x0000001d18187c23 */ /* 0x100fe20008010850 */
[----:B------:R-:W-:-:S01]  /*4e70*/  FFMA.FTZ R25, R25, UR29, -R80 ;  /* 0x0000001d19197c23 */ /* 0x000fc20008010850 */
[----:B------:R-:W-:Y:S01]  /*4e80*/  MUFU.EX2 R72, R72 ;  /* 0x0000004800487308 */ /* 0x000fe20000000800 */
[----:B------:R-:W-:Y:S01]  /*4e90*/  FMNMX.FTZ R75, R21, R74, !PT ;  /* 0x0000004a154b7209 */ /* 0x000fe20007810000 */
[--C-:B------:R-:W-:Y:S01]  /*4ea0*/  FFMA.FTZ R29, R29, UR29, -R80.reuse ;  /* 0x0000001d1d1d7c23 */ /* 0x100fe20008010850 */
[----:B------:R-:W-:-:S02]  /*4eb0*/  FFMA.FTZ R28, R28, UR29, -R80 ;  /* 0x0000001d1c1c7c23 */ /* 0x000fc40008010850 */
[----:B------:R-:W-:-:S03]  /*4ec0*/  FMNMX.FTZ R74, R26, R75, !PT ;  /* 0x0000004b1a4a7209 */ /* 0x000fc60007810000 */
[----:B------:R-:W-:Y:S01]  /*4ed0*/  MUFU.EX2 R73, R89 ;  /* 0x0000005900497308 */ /* 0x000fe20000000800 */
[----:B------:R-:W-:-:S04]  /*4ee0*/  FMNMX.FTZ R75, R27, R74, !PT ;  /* 0x0000004a1b4b7209 */ /* 0x000fc80007810000 */
[----:B------:R-:W-:-:S03]  /*4ef0*/  FMNMX.FTZ R74, R30, R75, !PT ;  /* 0x0000004b1e4a7209 */ /* 0x000fc60007810000 */
[----:B------:R-:W-:Y:S01]  /*4f00*/  MUFU.EX2 R66, R66 ;  /* 0x0000004200427308 */ /* 0x000fe20000000800 */
[----:B------:R-:W-:-:S04]  /*4f10*/  FMNMX.FTZ R75, R31, R74, !PT ;  /* 0x0000004a1f4b7209 */ /* 0x000fc80007810000 */
[----:B------:R-:W-:Y:S01]  /*4f20*/  FMNMX.FTZ R74, R32, R75, !PT ;  /* 0x0000004b204a7209 */ /* 0x000fe20007810000 */
[----:B------:R-:W-:-:S02]  /*4f30*/  FFMA.FTZ R75, R59, UR29, -R80 ;  /* 0x0000001d3b4b7c23 */ /* 0x000fc40008010850 */
[----:B------:R-:W-:Y:S01]  /*4f40*/  MUFU.EX2 R65, R65 ;  /* 0x0000004100417308 */ /* 0x000fe20000000800 */
[----:B------:R-:W-:-:S04]  /*4f50*/  FMNMX.FTZ R74, R33, R74, !PT ;  /* 0x0000004a214a7209 */ /* 0x000fc80007810000 */
[----:B------:R-:W-:-:S03]  /*4f60*/  FMNMX.FTZ R59, R3, R74, !PT ;  /* 0x0000004a033b7209 */ /* 0x000fc60007810000 */
[----:B------:R5:W-:Y:S01]  /*4f70*/  MUFU.EX2 R74, R75 ;  /* 0x0000004b004a7308 */ /* 0x000be20000000800 */
[----:B------:R-:W-:-:S04]  /*4f80*/  FMNMX.FTZ R59, R54, R59, !PT ;  /* 0x0000003b363b7209 */ /* 0x000fc80007810000 */
[----:B------:R-:W-:-:S03]  /*4f90*/  FMNMX.FTZ R78, R56, R59, !PT ;  /* 0x0000003b384e7209 */ /* 0x000fc60007810000 */
[----:B------:R-:W-:Y:S01]  /*4fa0*/  MUFU.EX2 R64, R64 ;  /* 0x0000004000407308 */ /* 0x000fe20000000800 */
        /* <DEDUP_REMOVED lines=12> */
[----:B------:R-:W-:-:S05]  /*5070*/  FMNMX.FTZ R53, R38, R53, !PT ;  /* 0x0000003526357209 */ /* 0x000fca0007810000 */
[----:B------:R-:W0:Y:S02]  /*5080*/  SHFL.BFLY PT, R52, R53, 0x2, 0x1f ;  /* 0x0c401f0035347f89 */ /* 0x000e2400000e0000 */
[----:B------:R-:W-:Y:S08]  /*5090*/  MUFU.EX2 R49, R49 ;  /* 0x0000003100317308 */ /* 0x000ff00000000800 */
[----:B------:R-:W-:Y:S08]  /*50a0*/  MUFU.EX2 R48, R48 ;  /* 0x0000003000307308 */ /* 0x000ff00000000800 */
[----:B------:R-:W-:Y:S01]  /*50b0*/  MUFU.EX2 R51, R51 ;  /* 0x0000003300337308 */ /* 0x000fe20000000800 */
[----:B0-----:R-:W-:-:S07]  /*50c0*/  FMNMX.FTZ R52, R53, R52, !PT ;  /* 0x0000003435347209 */ /* 0x001fce0007810000 */
[----:B------:R-:W-:Y:S01]  /*50d0*/  MUFU.EX2 R50, R50 ;  /* 0x0000003200327308 */ /* 0x000fe20000000800 */
[----:B------:R-:W0:Y:S07]  /*50e0*/  SHFL.BFLY PT, R53, R52, 0x1, 0x1f ;  /* 0x0c201f0034357f89 */ /* 0x000e2e00000e0000 */
[----:B------:R-:W-:Y:S08]  /*50f0*/  MUFU.EX2 R45, R45 ;  /* 0x0000002d002d7308 */ /* 0x000ff00000000800 */
[----:B------:R-:W-:Y:S08]  /*5100*/  MUFU.EX2 R44, R44 ;  /* 0x0000002c002c7308 */ /* 0x000ff00000000800 */
[----:B------:R-:W-:Y:S01]  /*5110*/  MUFU.EX2 R47, R47 ;  /* 0x0000002f002f7308 */ /* 0x000fe20000000800 */
[----:B0-----:R-:W-:Y:S01]  /*5120*/  FMNMX.FTZ R132, R52, R53, !PT ;  /* 0x0000003534847209 */ /* 0x001fe20007810000 */
[----:B------:R-:W-:-:S03]  /*5130*/  IMAD.U32 R53, RZ, RZ, UR29 ;  /* 0x0000001dff357e24 */ /* 0x000fc6000f8e00ff */
[C---:B------:R-:W-:Y:S01]  /*5140*/  FSETP.NEU.FTZ.AND P1, PT, R132.reuse, -INF , PT ;  /* 0xff8000008400780b */ /* 0x040fe20003f3d000 */
[----:B------:R-:W-:-:S02]  /*5150*/  FFMA.FTZ R52, R132, R53, -8 ;  /* 0xc100000084347423 */ /* 0x000fc40000010035 */
[----:B------:R-:W-:Y:S03]  /*5160*/  MUFU.EX2 R46, R46 ;  /* 0x0000002e002e7308 */ /* 0x000fe60000000800 */
[----:B------:R-:W-:Y:S02]  /*5170*/  FSEL R53, R52, RZ, P1 ;  /* 0x000000ff34357208 */ /* 0x000fe40000800000 */
[----:B------:R-:W-:-:S03]  /*5180*/  PLOP3.LUT P1, PT, PT, PT, UP0, 0x40, 0x0 ;  /* 0x000000000000781c */ /* 0x000fc60003f2e808 */
        /* <DEDUP_REMOVED lines=8> */
[----:B------:R-:W-:Y:S01]  /*5210*/  MUFU.EX2 R52, R52 ;  /* 0x0000003400347308 */ /* 0x000fe20000000800 */
[----:B-----5:R-:W-:-:S01]  /*5220*/  FFMA.FTZ R75, R7, UR29, -R53 ;  /* 0x0000001d074b7c23 */ /* 0x020fc20008010835 */
        /* <DEDUP_REMOVED lines=14> */
[----:B------:R1:W-:Y:S01]  /*5310*/  MUFU.EX2 R77, R8 ;  /* 0x00000008004d7308 */ /* 0x0003e20000000800 */
[----:B------:R-:W-:-:S01]  /*5320*/  FFMA.FTZ R3, R3, UR29, -R53 ;  /* 0x0000001d03037c23 */ /* 0x000fc20008010835 */
[--C-:B------:R-:W-:Y:S01]  /*5330*/  FFMA.FTZ R54, R54, UR29, -R53.reuse ;  /* 0x0000001d36367c23 */ /* 0x100fe20008010835 */
[----:B------:R-:W-:-:S01]  /*5340*/  FFMA.FTZ R56, R56, UR29, -R53 ;  /* 0x0000001d38387c23 */ /* 0x000fc20008010835 */
[--C-:B------:R-:W-:Y:S01]  /*5350*/  FFMA.FTZ R57, R57, UR29, -R53.reuse ;  /* 0x0000001d39397c23 */ /* 0x100fe20008010835 */
[----:B------:R-:W-:-:S01]  /*5360*/  FFMA.FTZ R58, R58, UR29, -R53 ;  /* 0x0000001d3a3a7c23 */ /* 0x000fc20008010835 */
[--C-:B------:R-:W-:Y:S01]  /*5370*/  FFMA.FTZ R60, R60, UR29, -R53.reuse ;  /* 0x0000001d3c3c7c23 */ /* 0x100fe20008010835 */
[----:B------:R-:W-:-:S01]  /*5380*/  FFMA.FTZ R35, R35, UR29, -R53 ;  /* 0x0000001d23237c23 */ /* 0x000fc20008010835 */
[----:B------:R-:W5:Y:S01]  /*5390*/  MUFU.EX2 R59, R59 ;  /* 0x0000003b003b7308 */ /* 0x000f620000000800 */
[----:B-1----:R-:W-:-:S01]  /*53a0*/  FADD.FTZ R8, R68, R13 ;  /* 0x0000000d44087221 */ /* 0x002fc20000010000 */
[----:B--2---:R-:W-:Y:S01]  /*53b0*/  F2FP.SATFINITE.E4M3.F32.PACK_AB_MERGE_C R68, R69, R68, RZ ;  /* 0x000000444544723e */ /* 0x004fe200048070ff */
[----:B------:R-:W-:-:S01]  /*53c0*/  FFMA.FTZ R34, R34, UR29, -R53 ;  /* 0x0000001d22227c23 */ /* 0x000fc20008010835 */
[----:B------:R-:W-:Y:S01]  /*53d0*/  FFMA.FTZ R36, R36, UR29, -R53 ;  /* 0x0000001d24247c23 */ /* 0x000fe20008010835 */
[----:B------:R-:W-:-:S01]  /*53e0*/  FADD.FTZ R13, R69, R8 ;  /* 0x00000008450d7221 */ /* 0x000fc20000010000 */
[----:B------:R-:W-:Y:S01]  /*53f0*/  F2FP.SATFINITE.E4M3.F32.PACK_AB_MERGE_C R196, R67, R4, R68 ;  /* 0x0000000443c4723e */ /* 0x000fe20004807044 */
[----:B------:R-:W-:-:S01]  /*5400*/  FFMA.FTZ R37, R37, UR29, -R53 ;  /* 0x0000001d25257c23 */ /* 0x000fc20008010835 */
[----:B------:R1:W2:Y:S01]  /*5410*/  MUFU.EX2 R76, R75 ;  /* 0x0000004b004c7308 */ /* 0x0002a20000000800 */
[----:B---3--:R-:W-:-:S01]  /*5420*/  FADD.FTZ R8, R70, R13 ;  /* 0x0000000d46087221 */ /* 0x008fc20000010000 */
[--C-:B------:R-:W-:Y:S01]  /*5430*/  FFMA.FTZ R39, R39, UR29, -R53.reuse ;  /* 0x0000001d27277c23 */ /* 0x100fe20008010835 */
[----:B------:R-:W-:-:S02]  /*5440*/  FFMA.FTZ R38, R38, UR29, -R53 ;  /* 0x0000001d26267c23 */ /* 0x000fc40008010835 */
[----:B----4-:R-:W-:Y:S01]  /*5450*/  FADD.FTZ R13, R71, R8 ;  /* 0x00000008470d7221 */ /* 0x010fe20000010000 */
[----:B0-----:R-:W-:-:S02]  /*5460*/  FADD.FTZ R8, R52, R5 ;  /* 0x0000000534087221 */ /* 0x001fc40000010000 */
[----:B------:R-:W0:Y:S01]  /*5470*/  MUFU.EX2 R6, R6 ;  /* 0x0000000600067308 */ /* 0x000e220000000800 */
[----:B------:R-:W-:-:S01]  /*5480*/  FADD.FTZ R12, R72, R13 ;  /* 0x0000000d480c7221 */ /* 0x000fc20000010000 */
[----:B-----5:R-:W-:Y:S01]  /*5490*/  FADD.FTZ R13, R59, R8 ;  /* 0x000000083b0d7221 */ /* 0x020fe20000010000 */
[C---:B------:R-:W-:Y:S02]  /*54a0*/  F2FP.SATFINITE.E4M3.F32.PACK_AB_MERGE_C R72, R73.reuse, R72, RZ ;  /* 0x000000484948723e */ /* 0x040fe400048070ff */
[----:B-1----:R-:W-:Y:S02]  /*54b0*/  FADD.FTZ R75, R73, R12 ;  /* 0x0000000c494b7221 */ /* 0x002fe40000010000 */
[----:B------:R-:W-:Y:S01]  /*54c0*/  F2FP.SATFINITE.E4M3.F32.PACK_AB_MERGE_C R198, R71, R70, R72 ;  /* 0x0000004647c6723e */ /* 0x000fe20004807048 */
[----:B------:R-:W1:Y:S01]  /*54d0*/  MUFU.EX2 R7, R7 ;  /* 0x0000000700077308 */ /* 0x000e620000000800 */
[----:B--2---:R-:W-:-:S01]  /*54e0*/  FADD.FTZ R13, R76, R13 ;  /* 0x0000000d4c0d7221 */ /* 0x004fc20000010000 */
[----:B------:R-:W-:Y:S01]  /*54f0*/  FADD.FTZ R12, R66, R75 ;  /* 0x0000004b420c7221 */ /* 0x000fe20000010000 */
[----:B------:R-:W-:-:S03]  /*5500*/  F2FP.SATFINITE.E4M3.F32.PACK_AB_MERGE_C R59, R76, R59, RZ ;  /* 0x0000003b4c3b723e */ /* 0x000fc600048070ff */
[----:B------:R-:W-:Y:S01]  /*5510*/  FADD.FTZ R69, R65, R12 ;  /* 0x0000000c41457221 */ /* 0x000fe20000010000 */
[----:B------:R-:W-:Y:S01]  /*5520*/  F2FP.SATFINITE.E4M3.F32.PACK_AB_MERGE_C R12, R62, R55, RZ ;  /* 0x000000373e0c723e */ /* 0x000fe200048070ff */
[----:B------:R-:W2:Y:S01]  /*5530*/  MUFU.EX2 R10, R10 ;  /* 0x0000000a000a7308 */ /* 0x000ea20000000800 */
[----:B0-----:R-:W-:-:S01]  /*5540*/  FADD.FTZ R8, R6, R13 ;  /* 0x0000000d06087221 */ /* 0x001fc20000010000 */
[----:B------:R-:W-:Y:S02]  /*5550*/  F2FP.SATFINITE.E4M3.F32.PACK_AB_MERGE_C R197, R5, R52, R59 ;  /* 0x0000003405c5723e */ /* 0x000fe4000480703b */
[----:B------:R-:W-:-:S04]  /*5560*/  F2FP.SATFINITE.E4M3.F32.PACK_AB_MERGE_C R194, R74, R61, R12 ;  /* 0x0000003d4ac2723e */ /* 0x000fc8000480700c */
[----:B------:R-:W0:Y:S01]  /*5570*/  MUFU.EX2 R2, R2 ;  /* 0x0000000200027308 */ /* 0x000e220000000800 */
[----:B-1----:R-:W-:-:S01]  /*5580*/  FADD.FTZ R13, R7, R8 ;  /* 0x00000008070d7221 */ /* 0x002fc20000010000 */
[----:B------:R-:W-:Y:S01]  /*5590*/  FADD.FTZ R8, R64, R69 ;  /* 0x0000004540087221 */ /* 0x000fe20000010000 */
[----:B------:R-:W-:-:S03]  /*55a0*/  F2FP.SATFINITE.E4M3.F32.PACK_AB_MERGE_C R64, R63, R64, RZ ;  /* 0x000000403f40723e */ /* 0x000fc600048070ff */
[----:B------:R-:W-:Y:S01]  /*55b0*/  FADD.FTZ R8, R63, R8 ;  /* 0x000000083f087221 */ /* 0x000fe20000010000 */
[----:B------:R-:W-:Y:S01]  /*55c0*/  F2FP.SATFINITE.E4M3.F32.PACK_AB_MERGE_C R192, R65, R66, R64 ;  /* 0x0000004241c0723e */ /* 0x000fe20004807040 */
[----:B------:R-:W1:Y:S01]  /*55d0*/  MUFU.EX2 R11, R11 ;  /* 0x0000000b000b7308 */ /* 0x000e620000000800 */
[----:B--2---:R-:W-:-:S01]  /*55e0*/  FADD.FTZ R4, R10, R13 ;  /* 0x0000000d0a047221 */ /* 0x004fc20000010000 */
[----:B------:R-:W-:Y:S01]  /*55f0*/  FADD.FTZ R63, R61, R8 ;  /* 0x000000083d3f7221 */ /* 0x000fe20000010000 */
[C---:B------:R-:W-:Y:S02]  /*5600*/  F2FP.SATFINITE.E4M3.F32.PACK_AB_MERGE_C R10, R77.reuse, R10, RZ ;  /* 0x0000000a4d0a723e */ /* 0x040fe400048070ff */
[----:B------:R-:W-:Y:S01]  /*5610*/  FADD.FTZ R13, R77, R4 ;  /* 0x000000044d0d7221 */ /* 0x000fe20000010000 */
[----:B------:R-:W-:-:S01]  /*5620*/  FADD.FTZ R8, R74, R63 ;  /* 0x0000003f4a087221 */ /* 0x000fc20000010000 */
[----:B------:R-:W-:Y:S01]  /*5630*/  F2FP.SATFINITE.E4M3.F32.PACK_AB_MERGE_C R199, R7, R6, R10 ;  /* 0x0000000607c7723e */ /* 0x000fe2000480700a */
[----:B------:R-:W2:Y:S01]  /*5640*/  MUFU.EX2 R14, R14 ;  /* 0x0000000e000e7308 */ /* 0x000ea20000000800 */
[----:B0-----:R-:W-:-:S01]  /*5650*/  FADD.FTZ R4, R2, R13 ;  /* 0x0000000d02047221 */ /* 0x001fc20000010000 */
[----:B------:R-:W-:Y:S01]  /*5660*/  FADD.FTZ R55, R55, R8 ;  /* 0x0000000837377221 */ /* 0x000fe20000010000 */
[----:B------:R-:W-:Y:S01]  /*5670*/  F2FP.SATFINITE.E4M3.F32.PACK_AB_MERGE_C R8, R48, R49, RZ ;  /* 0x000000313008723e */ /* 0x000fe200048070ff */
[----:B------:R-:W-:-:S02]  /*5680*/  VIADD R6, R91, 0xfffffffe ;  /* 0xfffffffe5b067836 */ /* 0x000fc40000000000 */
[----:B------:R-:W-:-:S01]  /*5690*/  FADD.FTZ R62, R62, R55 ;  /* 0x000000373e3e7221 */ /* 0x000fc20000010000 */
[----:B------:R-:W-:Y:S01]  /*56a0*/  F2FP.SATFINITE.E4M3.F32.PACK_AB_MERGE_C R188, R50, R51, R8 ;  /* 0x0000003332bc723e */ /* 0x000fe20004807008 */
        /* <DEDUP_REMOVED lines=8> */
[----:B------:R-:W-:-:S04]  /*5730*/  FADD.FTZ R49, R49, R50 ;  /* 0x0000003231317221 */ /* 0x000fc80000010000 */
[----:B------:R-:W-:Y:S02]  /*5740*/  FADD.FTZ R48, R48, R49 ;  /* 0x0000003130307221 */ /* 0x000fe40000010000 */
[----:B------:R-:W2:Y:S01]  /*5750*/  MUFU.EX2 R21, R21 ;  /* 0x0000001500157308 */ /* 0x000ea20000000800 */
[----:B0-----:R-:W-:-:S01]  /*5760*/  FADD.FTZ R13, R15, R4 ;  /* 0x000000040f0d7221 */ /* 0x001fc20000010000 */
[----:B------:R-:W-:Y:S01]  /*5770*/  F2FP.SATFINITE.E4M3.F32.PACK_AB_MERGE_C R14, R15, R14, RZ ;  /* 0x0000000e0f0e723e */ /* 0x000fe200048070ff */
[----:B------:R-:W-:-:S03]  /*5780*/  FADD.FTZ R47, R47, R48 ;  /* 0x000000302f2f7221 */ /* 0x000fc60000010000 */
[----:B------:R-:W-:Y:S01]  /*5790*/  F2FP.SATFINITE.E4M3.F32.PACK_AB_MERGE_C R193, R11, R2, R14 ;  /* 0x000000020bc1723e */ /* 0x000fe2000480700e */
[----:B------:R-:W-:-:S01]  /*57a0*/  FADD.FTZ R46, R46, R47 ;  /* 0x0000002f2e2e7221 */ /* 0x000fc20000010000 */
[----:B------:R-:W0:Y:S01]  /*57b0*/  MUFU.EX2 R26, R26 ;  /* 0x0000001a001a7308 */ /* 0x000e220000000800 */
[----:B-1----:R-:W-:-:S02]  /*57c0*/  FADD.FTZ R4, R20, R13 ;  /* 0x0000000d14047221 */ /* 0x002fc40000010000 */
[----:B------:R-:W-:-:S04]  /*57d0*/  FADD.FTZ R45, R45, R46 ;  /* 0x0000002e2d2d7221 */ /* 0x000fc80000010000 */
[----:B------:R-:W-:Y:S01]  /*57e0*/  FADD.FTZ R44, R44, R45 ;  /* 0x0000002d2c2c7221 */ /* 0x000fe20000010000 */
[----:B------:R-:W1:Y:S01]  /*57f0*/  MUFU.EX2 R27, R27 ;  /* 0x0000001b001b7308 */ /* 0x000e620000000800 */
[----:B--2---:R-:W-:-:S07]  /*5800*/  FADD.FTZ R51, R21, R4 ;  /* 0x0000000415337221 */ /* 0x004fce0000010000 */
[----:B------:R-:W2:Y:S01]  /*5810*/  MUFU.EX2 R30, R30 ;  /* 0x0000001e001e7308 */ /* 0x000ea20000000800 */
[----:B0-----:R-:W-:-:S07]  /*5820*/  FADD.FTZ R4, R26, R51 ;  /* 0x000000331a047221 */ /* 0x001fce0000010000 */
[----:B------:R-:W0:Y:S01]  /*5830*/  MUFU.EX2 R31, R31 ;  /* 0x0000001f001f7308 */ /* 0x000e220000000800 */
[----:B-1----:R-:W-:-:S01]  /*5840*/  FADD.FTZ R51, R27, R4 ;  /* 0x000000041b337221 */ /* 0x002fc20000010000 */
        /* <DEDUP_REMOVED lines=10> */
[----:B------:R-:W-:-:S04]  /*58f0*/  F2FP.SATFINITE.E4M3.F32.PACK_AB_MERGE_C R32, R33, R32, RZ ;  /* 0x000000202120723e */ /* 0x000fc800048070ff */
[----:B------:R-:W-:Y:S02]  /*5900*/  F2FP.SATFINITE.E4M3.F32.PACK_AB_MERGE_C R189, R31, R30, R32 ;  /* 0x0000001e1fbd723e */ /* 0x000fe40004807020 */
[----:B------:R-:W2:Y:S01]  /*5910*/  MUFU.EX2 R56, R56 ;  /* 0x0000003800387308 */ /* 0x000ea20000000800 */
[----:B0-----:R-:W-:-:S07]  /*5920*/  FADD.FTZ R15, R3, R4 ;  /* 0x00000004030f7221 */ /* 0x001fce0000010000 */
[----:B------:R-:W0:Y:S01]  /*5930*/  MUFU.EX2 R40, R40 ;  /* 0x0000002800287308 */ /* 0x000e220000000800 */
[----:B-1----:R-:W-:-:S07]  /*5940*/  FADD.FTZ R15, R54, R15 ;  /* 0x0000000f360f7221 */ /* 0x002fce0000010000 */
[----:B------:R-:W1:Y:S01]  /*5950*/  MUFU.EX2 R57, R57 ;  /* 0x0000003900397308 */ /* 0x000e620000000800 */
[----:B--2---:R-:W-:-:S07]  /*5960*/  FADD.FTZ R4, R56, R15 ;  /* 0x0000000f38047221 */ /* 0x004fce0000010000 */
[----:B------:R-:W-:Y:S01]  /*5970*/  MUFU.EX2 R43, R43 ;  /* 0x0000002b002b7308 */ /* 0x000fe20000000800 */
[----:B0-----:R-:W-:-:S07]  /*5980*/  F2FP.SATFINITE.E4M3.F32.PACK_AB_MERGE_C R8, R40, R41, RZ ;  /* 0x000000292808723e */ /* 0x001fce00048070ff */
[----:B------:R-:W0:Y:S01]  /*5990*/  MUFU.EX2 R42, R42 ;  /* 0x0000002a002a7308 */ /* 0x000e220000000800 */
[C---:B-1----:R-:W-:Y:S01]  /*59a0*/  F2FP.SATFINITE.E4M3.F32.PACK_AB_MERGE_C R56, R57.reuse, R56, RZ ;  /* 0x000000383938723e */ /* 0x042fe200048070ff */
[----:B------:R-:W-:-:S03]  /*59b0*/  FADD.FTZ R57, R57, R4 ;  /* 0x0000000439397221 */ /* 0x000fc60000010000 */
[----:B------:R-:W-:-:S03]  /*59c0*/  F2FP.SATFINITE.E4M3.F32.PACK_AB_MERGE_C R191, R54, R3, R56 ;  /* 0x0000000336bf723e */ /* 0x000fc60004807038 */
[----:B------:R-:W1:Y:S08]  /*59d0*/  MUFU.EX2 R58, R58 ;  /* 0x0000003a003a7308 */ /* 0x000e700000000800 */
[----:B------:R-:W2:Y:S01]  /*59e0*/  MUFU.EX2 R13, R60 ;  /* 0x0000003c000d7308 */ /* 0x000ea20000000800 */
[----:B0-----:R-:W-:Y:S01]  /*59f0*/  F2FP.SATFINITE.E4M3.F32.PACK_AB_MERGE_C R184, R42, R43, R8 ;  /* 0x0000002b2ab8723e */ /* 0x001fe20004807008 */
[----:B------:R-:W-:-:S04]  /*5a00*/  FADD.FTZ R43, R43, R44 ;  /* 0x0000002c2b2b7221 */ /* 0x000fc80000010000 */
[----:B------:R-:W-:Y:S02]  /*5a10*/  FADD.FTZ R42, R42, R43 ;  /* 0x0000002b2a2a7221 */ /* 0x000fe40000010000 */
[----:B------:R-:W0:Y:S01]  /*5a20*/  MUFU.EX2 R35, R35 ;  /* 0x0000002300237308 */ /* 0x000e220000000800 */
[----:B-1----:R-:W-:-:S01]  /*5a30*/  FADD.FTZ R2, R58, R57 ;  /* 0x000000393a027221 */ /* 0x002fc20000010000 */
[----:B------:R-:W-:-:S04]  /*5a40*/  FADD.FTZ R41, R41, R42 ;  /* 0x0000002a29297221 */ /* 0x000fc80000010000 */
[----:B------:R-:W-:Y:S02]  /*5a50*/  FADD.FTZ R40, R40, R41 ;  /* 0x0000002928287221 */ /* 0x000fe40000010000 */
[----:B------:R-:W-:Y:S01]  /*5a60*/  MUFU.EX2 R24, R24 ;  /* 0x0000001800187308 */ /* 0x000fe20000000800 */
[----:B--2---:R-:W-:-:S07]  /*5a70*/  FADD.FTZ R2, R13, R2 ;  /* 0x000000020d027221 */ /* 0x004fce0000010000 */
[----:B------:R-:W1:Y:S01]  /*5a80*/  MUFU.EX2 R25, R25 ;  /* 0x0000001900197308 */ /* 0x000e620000000800 */
[----:B0-----:R-:W-:-:S07]  /*5a90*/  FADD.FTZ R5, R35, R2 ;  /* 0x0000000223057221 */ /* 0x001fce0000010000 */
[----:B------:R-:W0:Y:S08]  /*5aa0*/  MUFU.EX2 R34, R34 ;  /* 0x0000002200227308 */ /* 0x000e300000000800 */
[----:B------:R-:W-:Y:S01]  /*5ab0*/  MUFU.EX2 R29, R29 ;  /* 0x0000001d001d7308 */ /* 0x000fe20000000800 */
[----:B-1----:R-:W-:-:S07]  /*5ac0*/  F2FP.SATFINITE.E4M3.F32.PACK_AB_MERGE_C R4, R25, R24, RZ ;  /* 0x000000181904723e */ /* 0x002fce00048070ff */
[----:B------:R-:W1:Y:S01]  /*5ad0*/  MUFU.EX2 R28, R28 ;  /* 0x0000001c001c7308 */ /* 0x000e620000000800 */
[----:B0-----:R-:W-:-:S01]  /*5ae0*/  FADD.FTZ R5, R34, R5 ;  /* 0x0000000522057221 */ /* 0x001fc20000010000 */
[----:B------:R-:W-:-:S04]  /*5af0*/  F2FP.SATFINITE.E4M3.F32.PACK_AB_MERGE_C R35, R34, R35, RZ ;  /* 0x000000232223723e */ /* 0x000fc800048070ff */
[----:B------:R-:W-:Y:S02]  /*5b00*/  F2FP.SATFINITE.E4M3.F32.PACK_AB_MERGE_C R185, R13, R58, R35 ;  /* 0x0000003a0db9723e */ /* 0x000fe40004807023 */
[----:B------:R-:W0:Y:S08]  /*5b10*/  MUFU.EX2 R36, R36 ;  /* 0x0000002400247308 */ /* 0x000e300000000800 */
[----:B------:R-:W2:Y:S01]  /*5b20*/  MUFU.EX2 R37, R37 ;  /* 0x0000002500257308 */ /* 0x000ea20000000800 */
[----:B-1----:R-:W-:Y:S01]  /*5b30*/  F2FP.SATFINITE.E4M3.F32.PACK_AB_MERGE_C R186, R28, R29, R4 ;  /* 0x0000001d1cba723e */ /* 0x002fe20004807004 */
[----:B------:R-:W-:-:S04]  /*5b40*/  FADD.FTZ R29, R29, R40 ;  /* 0x000000281d1d7221 */ /* 0x000fc80000010000 */
[----:B------:R-:W-:Y:S02]  /*5b50*/  FADD.FTZ R29, R28, R29 ;  /* 0x0000001d1c1d7221 */ /* 0x000fe40000010000 */
[----:B------:R-:W-:Y:S01]  /*5b60*/  MUFU.EX2 R39, R39 ;  /* 0x0000002700277308 */ /* 0x000fe20000000800 */
[----:B0-----:R-:W-:-:S01]  /*5b70*/  FADD.FTZ R2, R36, R5 ;  /* 0x0000000524027221 */ /* 0x001fc20000010000 */
[----:B------:R-:W-:-:S06]  /*5b80*/  FADD.FTZ R24, R24, R29 ;  /* 0x0000001d18187221 */ /* 0x000fcc0000010000 */
[----:B------:R-:W0:Y:S01]  /*5b90*/  MUFU.EX2 R38, R38 ;  /* 0x0000002600267308 */ /* 0x000e220000000800 */
[----:B--2---:R-:W-:-:S01]  /*5ba0*/  FADD.FTZ R2, R37, R2 ;  /* 0x0000000225027221 */ /* 0x004fc20000010000 */
[----:B0-----:R-:W-:-:S03]  /*5bb0*/  F2FP.SATFINITE.E4M3.F32.PACK_AB_MERGE_C R3, R38, R39, RZ ;  /* 0x000000272603723e */ /* 0x001fc600048070ff */
[----:B------:R-:W-:Y:S01]  /*5bc0*/  FADD.FTZ R39, R39, R2 ;  /* 0x0000000227277221 */ /* 0x000fe20000010000 */
[----:B------:R-:W-:Y:S01]  /*5bd0*/  F2FP.SATFINITE.E4M3.F32.PACK_AB_MERGE_C R187, R37, R36, R3 ;  /* 0x0000002425bb723e */ /* 0x000fe20004807003 */
[----:B------:R-:W-:Y:S02]  /*5be0*/  FADD.FTZ R3, R25, R24 ;  /* 0x0000001819037221 */ /* 0x000fe40000010000 */
[----:B------:R-:W-:-:S01]  /*5bf0*/  FADD.FTZ R2, R38, R39 ;  /* 0x0000002726027221 */ /* 0x000fc20000010000 */
        /* <DEDUP_REMOVED lines=12> */
.L_x_1340:
[----:B------:R-:W-:Y:S02]  /*5cc0*/  ULDC UR18, c[0x0][0x9e4] ;  /* 0x0002790000127ab9 */ /* 0x000fe40000000800 */
[----:B------:R-:W-:-:S11]  /*5cd0*/  UISETP.NE.AND UP0, UPT, UR18, 0x1, UPT ;  /* 0x000000011200788c */ /* 0x000fd6000bf05270 */
[----:B------:R-:W-:Y:S02]  /*5ce0*/  @UP0 ULDC.64 UR6, c[0x0][0x9e8] ;  /* 0x00027a0000060ab9 */ /* 0x000fe40000000a00 */
[----:B------:R-:W-:-:S04]  /*5cf0*/  UIMAD.WIDE.U32 UR10, UR15, UR6, URZ ;  /* 0x000000060f0a72a5 */ /* 0x000fc8000f8e003f */
[----:B------:R-:W-:-:S12]  /*5d00*/  @UP0 USHF.R.U32.HI UR15, URZ, UR7, UR11 ;  /* 0x000000073f0f0299 */ /* 0x000fd8000801160b */
.L_x_1341:
[----:B------:R-:W-:-:S04]  /*5d10*/  UIMAD UR15, UR15, UR18, UR18 ;  /* 0x000000120f0f72a4 */ /* 0x000fc8000f8e0212 */
[----:B------:R-:W-:-:S04]  /*5d20*/  UISETP.LT.AND UP0, UPT, UR14, UR15, UPT ;  /* 0x0000000f0e00728c */ /* 0x000fc8000bf01270 */
[----:B------:R-:W-:-:S12]  /*5d30*/  USEL UR14, UR14, UR15, UP0 ;  /* 0x0000000f0e0e7287 */ /* 0x000fd80008000000 */
.L_x_1339:
[----:B------:R-:W-:Y:S01]  /*5d40*/  USHF.R.S32.HI UR6, URZ, 0x1f, UR14 ;  /* 0x0000001f3f067899 */ /* 0x000fe2000801140e */
[----:B------:R-:W-:Y:S02]  /*5d50*/  CS2R R24, SRZ ;  /* 0x0000000000187805 */ /* 0x000fe4000001ff00 */
[----:B------:R-:W-:Y:S02]  /*5d60*/  CS2R R26, SRZ ;  /* 0x00000000001a7805 */ /* 0x000fe4000001ff00 */
[----:B------:R-:W-:Y:S01]  /*5d70*/  CS2R R28, SRZ ;  /* 0x00000000001c7805 */ /* 0x000fe2000001ff00 */
        /* <DEDUP_REMOVED lines=103> */
[----:B------:R-:W-:Y:S01]  /*63f0*/  ULDC UR30, c[0x0][0x9e4] ;  /* 0x00027900001e7ab9 */ /* 0x000fe20000000800 */
[----:B------:R-:W-:Y:S01]  /*6400*/  ULDC UR31, c[0x0][0x9dc] ;  /* 0x00027700001f7ab9 */ /* 0x000fe20000000800 */
[----:B------:R-:W-:Y:S01]  /*6410*/  ULDC UR29, c[0x0][0x988] ;  /* 0x00026200001d7ab9 */ /* 0x000fe20000000800 */
[----:B------:R-:W-:-:S05]  /*6420*/  ULDC UR32, c[0x0][0x9e0] ;  /* 0x0002780000207ab9 */ /* 0x000fca0000000800 */
.L_x_1361:
[----:B------:R-:W-:Y:S01]  /*6430*/  ISETP.NE.AND P2, PT, RZ, UR45, PT ;  /* 0x0000002dff007c0c */ /* 0x000fe2000bf45270 */
[----:B------:R-:W-:-:S04]  /*6440*/  UISETP.NE.AND UP0, UPT, UR34, 0x1, UPT ;  /* 0x000000012200788c */ /* 0x000fc8000bf05270 */
[----:B------:R-:W-:-:S04]  /*6450*/  USEL UR49, URZ, 0x1, UP0 ;  /* 0x000000013f317887 */ /* 0x000fc80008000000 */
[----:B------:R-:W-:-:S04]  /*6460*/  ULOP3.LUT UR49, UR35, UR49, URZ, 0x3c, !UPT ;  /* 0x0000003123317292 */ /* 0x000fc8000f8e3c3f */
[----:B------:R-:W-:Y:S08]  /*6470*/  @P2 BRA `(.L_x_1343) ;  /* 0x0000000000382947 */ /* 0x000ff00003800000 */
[----:B------:R-:W-:Y:S05]  /*6480*/  @!P0 BRA `(.L_x_1344) ;  /* 0x0000000000048947 */ /* 0x000fea0003800000 */
[----:B------:R-:W-:Y:S01]  /*6490*/  BPT.TRAP 0x1 ;  /* 0x000000040000795c */ /* 0x000fe20000300000 */
.L_x_1344:
        /* <DEDUP_REMOVED lines=9> */
.L_x_1345:
[----:B-1----:R-:W-:Y:S05]  /*6530*/  @P1 BRA `(.L_x_1343) ;  /* 0x0000000000081947 */ /* 0x002fea0003800000 */
[----:B------:R-:W1:Y:S02]  /*6540*/  SYNCS.PHASECHK.TRANS64.TRYWAIT P1, [UR6+0x2a830], R7 ;  /* 0x02a83007ff0075a7 */ /* 0x000e640008020146 */
[----:B-1----:R-:W-:Y:S05]  /*6550*/  @!P1 BRA `(.L_x_1346) ;  /* 0x00000168002c9947 */ /* 0x002fea0003800000 */
.L_x_1343:
[----:B-1----:R-:W1:Y:S01]  /*6560*/  S2R R8, SR_TID.X ;  /* 0x0000000000087919 */ /* 0x002e620000002100 */
[----:B------:R-:W-:Y:S01]  /*6570*/  UIADD3 UR48, UR34, 0x1, URZ ;  /* 0x0000000122307890 */ /* 0x000fe2000fffe03f */
[----:B------:R-:W-:Y:S01]  /*6580*/  UMOV UR27, 0x80000020 ;  /* 0x80000020001b7882 */ /* 0x000fe20000000000 */
[----:B------:R-:W-:Y:S02]  /*6590*/  UMOV UR7, 0x80000020 ;  /* 0x8000002000077882 */ /* 0x000fe40000000000 */
[----:B------:R-:W-:Y:S01]  /*65a0*/  UISETP.NE.AND UP0, UPT, UR48, 0x2, UPT ;  /* 0x000000023000788c */ /* 0x000fe2000bf05270 */
[----:B------:R-:W-:Y:S01]  /*65b0*/  UMOV UR11, 0x80000020 ;  /* 0x80000020000b7882 */ /* 0x000fe20000000000 */
[----:B------:R-:W-:Y:S02]  /*65c0*/  UMOV UR15, 0x80000020 ;  /* 0x80000020000f7882 */ /* 0x000fe40000000000 */
[----:B------:R-:W-:Y:S01]  /*65d0*/  USEL UR48, UR48, URZ, UP0 ;  /* 0x0000003f30307287 */ /* 0x000fe20008000000 */
[----:B------:R-:W-:Y:S01]  /*65e0*/  UMOV UR19, 0x80000020 ;  /* 0x8000002000137882 */ /* 0x000fe20000000000 */
[----:B------:R-:W-:-:S02]  /*65f0*/  UMOV UR23, 0x80000020 ;  /* 0x8000002000177882 */ /* 0x000fc40000000000 */
[----:B------:R-:W-:-:S04]  /*6600*/  UIMAD UR26, UR48, 0x600, UR28 ;  /* 0x00000600301a78a4 */ /* 0x000fc8000f8e021c */
[----:B------:R-:W-:Y:S02]  /*6610*/  UIADD3 UR6, UR26, 0x2, URZ ;  /* 0x000000021a067890 */ /* 0x000fe4000fffe03f */
[----:B------:R-:W-:Y:S02]  /*6620*/  UIADD3 UR10, UR26, 0x200, URZ ;  /* 0x000002001a0a7890 */ /* 0x000fe4000fffe03f */
[----:B------:R-:W-:Y:S02]  /*6630*/  UIADD3 UR14, UR26, 0x202, URZ ;  /* 0x000002021a0e7890 */ /* 0x000fe4000fffe03f */
[----:B------:R-:W-:Y:S02]  /*6640*/  UIADD3 UR18, UR26, 0x400, URZ ;  /* 0x000004001a127890 */ /* 0x000fe4000fffe03f */
[----:B------:R-:W-:Y:S01]  /*6650*/  UIADD3 UR22, UR26, 0x402, URZ ;  /* 0x000004021a167890 */ /* 0x000fe2000fffe03f */
[----:B-1----:R-:W-:-:S05]  /*6660*/  SHF.R.U32.HI R8, RZ, 0x7, R8 ;  /* 0x00000007ff087819 */ /* 0x002fca0000011608 */
[----:B0-----:R-:W-:-:S05]  /*6670*/  VIADD R7, R8, 0x8 ;  /* 0x0000000808077836 */ /* 0x001fca0000000000 */
[----:B------:R0:W-:Y:S06]  /*6680*/  BAR.SYNC.DEFER_BLOCKING R7, 0x100 ;  /* 0x000400070000751d */ /* 0x0001ec0000010000 */
        /* <DEDUP_REMOVED lines=21> */
.L_x_1348:
[----:B------:R-:W-:Y:S01]  /*67e0*/  ULEA UR6, UR34, UR36, 0x3 ;  /* 0x0000002422067291 */ /* 0x000fe2000f8e183f */
[----:B------:R-:W-:-:S05]  /*67f0*/  IMAD.U32 R7, RZ, RZ, UR35 ;  /* 0x00000023ff077e24 */ /* 0x000fca000f8e00ff */
[----:B------:R-:W-:-:S04]  /*6800*/  SHF.L.U32 R7, R7, 0x1f, RZ ;  /* 0x0000001f07077819 */ /* 0x000fc800000006ff */
[----:B------:R0:W1:Y:S01]  /*6810*/  SYNCS.PHASECHK.TRANS64.TRYWAIT P1, [UR6+0x2a850], R7 ;  /* 0x02a85007ff0075a7 */ /* 0x0000620008020146 */
[----:B------:R-:W-:Y:S05]  /*6820*/  @!P0 BRA `(.L_x_1349) ;  /* 0x0000000000048947 */ /* 0x000fea0003800000 */
[----:B------:R-:W-:Y:S01]  /*6830*/  BPT.TRAP 0x1 ;  /* 0x000000040000795c */ /* 0x000fe20000300000 */
.L_x_1349:
[----:B-1----:R-:W-:Y:S05]  /*6840*/  @P1 BRA `(.L_x_1347) ;  /* 0x0000000000081947 */ /* 0x002fea0003800000 */
[----:B------:R-:W1:Y:S02]  /*6850*/  SYNCS.PHASECHK.TRANS64.TRYWAIT P1, [UR6+0x2a850], R7 ;  /* 0x02a85007ff0075a7 */ /* 0x000e640008020146 */
[----:B-1----:R-:W-:Y:S05]  /*6860*/  @!P1 BRA `(.L_x_1350) ;  /* 0x0000016400809947 */ /* 0x002fea0003800000 */
.L_x_1347:
[----:B------:R-:W-:Y:S01]  /*6870*/  UIADD3 UR6, UR36, 0x400, URZ ;  /* 0x0000040024067890 */ /* 0x000fe2000fffe03f */
[----:B------:R-:W-:Y:S01]  /*6880*/  WARPGROUP.ARRIVE ;  /* 0x00000000000079c5 */ /* 0x000fe20000000000 */
[----:B------:R-:W-:-:S05]  /*6890*/  UMOV UR7, 0x40000040 ;  /* 0x4000004000077882 */ /* 0x000fca0000000000 */
[----:B-1----:R-:W1:Y:S01]  /*68a0*/  S2R R8, SR_TID.X ;  /* 0x0000000000087919 */ /* 0x002e620000002100 */
        /* <DEDUP_REMOVED lines=8> */
[----:B-1----:R-:W-:-:S04]  /*6930*/  SHF.R.U32.HI R8, RZ, 0x7, R8 ;  /* 0x00000007ff087819 */ /* 0x002fc80000011608 */
[----:B0-----:R-:W-:Y:S01]  /*6940*/  IADD3 R7, -R8, 0xb, RZ ;  /* 0x0000000b08077810 */ /* 0x001fe20007ffe1ff */
[----:B------:R-:W-:Y:S02]  /*6950*/  WARPGROUP.DEPBAR.LE gsb0, 0x0 ;  /* 0x00008000000079c5 */ /* 0x000fe40000010000 */
[----:B------:R-:W-:-:S10]  /*6960*/  WARPGROUP.ARRIVE ;  /* 0x00000000000079c5 */ /* 0x000fd40000000000 */
        /* <DEDUP_REMOVED lines=15> */
.L_x_1351:
[----:B------:R-:W-:Y:S01]  /*6a60*/  UISETP.NE.AND UP1, UPT, UR54, URZ, UPT ;  /* 0x0000003f3600728c */ /* 0x000fe2000bf25270 */
[C---:B------:R-:W-:Y:S01]  /*6a70*/  FMUL.FTZ R12, R0.reuse, R121 ;  /* 0x00000079000c7220 */ /* 0x040fe20000410000 */
[C---:B------:R-:W-:Y:S01]  /*6a80*/  FMUL.FTZ R121, R0.reuse, R128 ;  /* 0x0000008000797220 */ /* 0x040fe20000410000 */
[C---:B------:R-:W-:Y:S01]  /*6a90*/  FMUL.FTZ R128, R0.reuse, R139 ;  /* 0x0000008b00807220 */ /* 0x040fe20000410000 */
[C---:B------:R-:W-:Y:S01]  /*6aa0*/  FMUL.FTZ R139, R0.reuse, R150 ;  /* 0x00000096008b7220 */ /* 0x040fe20000410000 */
[C---:B------:R-:W-:Y:S01]  /*6ab0*/  FMUL.FTZ R150, R0.reuse, R162 ;  /* 0x000000a200967220 */ /* 0x040fe20000410000 */
[----:B------:R-:W-:Y:S01]  /*6ac0*/  PLOP3.LUT P1, PT, PT, PT, UP1, 0x80, 0x0 ;  /* 0x000000000000781c */ /* 0x000fe20003f2f018 */
[C---:B------:R-:W-:Y:S01]  /*6ad0*/  FMUL.FTZ R162, R0.reuse, R174 ;  /* 0x000000ae00a27220 */ /* 0x040fe20000410000 */
[----:B------:R-:W-:Y:S01]  /*6ae0*/  PLOP3.LUT P2, PT, PT, PT, UP1, 0x80, 0x0 ;  /* 0x000000000000781c */ /* 0x000fe20003f4f018 */
[----:B------:R-:W-:Y:S02]  /*6af0*/  VIADD R174, R17, UR41 ;  /* 0x0000002911ae7c36 */ /* 0x000fe40008000000 */
[C---:B------:R-:W-:Y:S01]  /*6b00*/  FMUL.FTZ R11, R0.reuse, R120 ;  /* 0x00000078000b7220 */ /* 0x040fe20000410000 */
[----:B------:R-:W-:Y:S01]  /*6b10*/  @UP1 ULDC UR6, c[0x0][0x44c] ;  /* 0x0001130000061ab9 */ /* 0x000fe20000000800 */
[C---:B------:R-:W-:Y:S01]  /*6b20*/  FMUL.FTZ R10, R0.reuse, R123 ;  /* 0x0000007b000a7220 */ /* 0x040fe20000410000 */
[C---:B------:R-:W-:Y:S01]  /*6b30*/  FMUL.FTZ R13, R0.reuse, R126 ;  /* 0x0000007e000d7220 */ /* 0x040fe20000410000 */
[C---:B------:R-:W-:Y:S01]  /*6b40*/  FMUL.FTZ R14, R0.reuse, R127 ;  /* 0x0000007f000e7220 */ /* 0x040fe20000410000 */
[C---:B0-----:R-:W-:Y:S01]  /*6b50*/  FMUL.FTZ R7, R0.reuse, R122 ;  /* 0x0000007a00077220 */ /* 0x041fe20000410000 */
[C---:B------:R-:W-:Y:S01]  /*6b60*/  FMUL.FTZ R15, R0.reuse, R124 ;  /* 0x0000007c000f7220 */ /* 0x040fe20000410000 */
[C---:B------:R-:W-:Y:S01]  /*6b70*/  FMUL.FTZ R21, R0.reuse, R130 ;  /* 0x0000008200157220 */ /* 0x040fe20000410000 */
[----:B------:R-:W-:Y:S01]  /*6b80*/  FMUL.FTZ R120, R0, R131 ;  /* 0x0000008300787220 */ /* 0x000fe20000410000 */
[----:B------:R-:W-:Y:S01]  /*6b90*/  @P1 IMAD.HI.U32 R8, R174, UR6, RZ ;  /* 0x00000006ae081c27 */ /* 0x000fe2000f8e00ff */
[----:B------:R-:W-:-:S03]  /*6ba0*/  @UP1 ULDC UR6, c[0x0][0x450] ;  /* 0x0001140000061ab9 */ /* 0x000fc60000000800 */
[C---:B------:R-:W-:Y:S01]  /*6bb0*/  FMUL.FTZ R126, R0.reuse, R133 ;  /* 0x00000085007e7220 */ /* 0x040fe20000410000 */
[C---:B------:R-:W-:Y:S01]  /*6bc0*/  FMUL.FTZ R123, R0.reuse, R134 ;  /* 0x00000086007b7220 */ /* 0x040fe20000410000 */
[C---:B------:R-:W-:Y:S01]  /*6bd0*/  FMUL.FTZ R127, R0.reuse, R138 ;  /* 0x0000008a007f7220 */ /* 0x040fe20000410000 */
[----:B------:R-:W-:Y:S01]  /*6be0*/  @P2 SHF.R.U32.HI R174, RZ, UR6, R8 ;  /* 0x00000006ffae2c19 */ /* 0x000fe20008011608 */
[----:B------:R-:W-:Y:S01]  /*6bf0*/  ULEA UR6, UR48, UR36, 0x3 ;  /* 0x0000002430067291 */ /* 0x000fe2000f8e183f */
[C---:B------:R-:W-:Y:S01]  /*6c00*/  FMUL.FTZ R20, R0.reuse, R125 ;  /* 0x0000007d00147220 */ /* 0x040fe20000410000 */
[C---:B------:R-:W-:Y:S01]  /*6c10*/  FMUL.FTZ R122, R0.reuse, R129 ;  /* 0x00000081007a7220 */ /* 0x040fe20000410000 */
[C---:B------:R-:W-:Y:S01]  /*6c20*/  FMUL.FTZ R124, R0.reuse, R135 ;  /* 0x00000087007c7220 */ /* 0x040fe20000410000 */
[----:B------:R-:W-:Y:S01]  /*6c30*/  UIADD3 UR6, UR6, 0x2a840, URZ ;  /* 0x0002a84006067890 */ /* 0x000fe2000fffe03f */
        /* <DEDUP_REMOVED lines=14> */
[----:B------:R-:W-:Y:S01]  /*6d20*/  UISETP.NE.AND UP0, UPT, UR53, URZ, UPT ;  /* 0x0000003f3500728c */ /* 0x000fe2000bf05270 */
        /* <DEDUP_REMOVED lines=31> */
[----:B------:R-:W-:-:S02]  /*6f20*/  IMAD.SHL.U32 R173, R6, 0x80, RZ ;  /* 0x0000008006ad7824 */ /* 0x000fc400078e00ff */
[----:B------:R-:W-:Y:S01]  /*6f30*/  FMUL.FTZ R172, R0, R183 ;  /* 0x000000b700ac7220 */ /* 0x000fe20000410000 */
[----:B------:R-:W-:Y:S01]  /*6f40*/  PLOP3.LUT P1, PT, PT, PT, UP0, 0x40, 0x0 ;  /* 0x000000000000781c */ /* 0x000fe20003f2e808 */
[----:B------:R-:W-:Y:S01]  /*6f50*/  IMAD.U32 R178, RZ, RZ, UR47 ;  /* 0x0000002fffb27e24 */ /* 0x000fe2000f8e00ff */
[----:B------:R-:W1:Y:S01]  /*6f60*/  MUFU.TANH R11, R11 ;  /* 0x0000000b000b7308 */ /* 0x000e620000002400 */
[----:B------:R-:W-:Y:S01]  /*6f70*/  IADD3 R9, -R16, 0x1, -R173 ;  /* 0x0000000110097810 */ /* 0x000fe20007ffe9ad */
[----:B------:R-:W-:Y:S01]  /*6f80*/  SYNCS.ARRIVE.TRANS64.RED.A1T0 RZ, [UR6], RZ ;  /* 0x000000ffffff79a7 */ /* 0x000fe20008100406 */
[----:B------:R-:W-:Y:S02]  /*6f90*/  ULOP3.LUT UR6, URZ, UR31, URZ, 0x33, !UPT ;  /* 0x0000001f3f067292 */ /* 0x000fe4000f8e333f */
[----:B------:R-:W-:-:S03]  /*6fa0*/  IADD3 R9, -R178, UR40, R9 ;  /* 0x00000028b2097c10 */ /* 0x000fc6000fffe109 */
[----:B------:R-:W2:Y:S02]  /*6fb0*/  MUFU.TANH R12, R12 ;  /* 0x0000000c000c7308 */ /* 0x000ea40000002400 */
[C---:B------:R-:W-:Y:S02]  /*6fc0*/  VIADD R180, R9.reuse, UR32 ;  /* 0x0000002009b47c36 */ /* 0x040fe40008000000 */
        /* <DEDUP_REMOVED lines=79> */
.L_x_1354:
[----:B------:R-:W-:-:S05]  /*74c0*/  IMAD.U32 R181, RZ, RZ, UR30 ;  /* 0x0000001effb57e24 */ /* 0x000fca000f8e00ff */
[----:B------:R-:W-:-:S13]  /*74d0*/  ISETP.NE.AND P1, PT, R181, 0x1, PT ;  /* 0x00000001b500780c */ /* 0x000fda0003f25270 */
[----:B------:R-:W1:Y:S02]  /*74e0*/  @P1 LDC.64 R8, c[0x0][0x9e8] ;  /* 0x00027a00ff081b82 */ /* 0x000e640000000a00 */
[----:B-1----:R-:W-:-:S05]  /*74f0*/  @P1 IMAD.HI.U32 R8, R182, R8, RZ ;  /* 0x00000008b6081227 */ /* 0x002fca00078e00ff */
[----:B------:R-:W-:-:S07]  /*7500*/  @P1 SHF.R.U32.HI R182, RZ, R9, R8 ;  /* 0x00000009ffb61219 */ /* 0x000fce0000011608 */
.L_x_1355:
[----:B------:R-:W-:Y:S05]  /*7510*/  BSYNC B0 ;  /* 0x0000000000007941 */ /* 0x000fea0003800000 */
.L_x_1353:
[----:B------:R-:W-:-:S04]  /*7520*/  IMAD R9, R182, R181, -R173 ;  /* 0x000000b5b6097224 */ /* 0x000fc800078e0aad */
[----:B------:R-:W-:-:S05]  /*7530*/  IMAD.IADD R8, R9, 0x1, -R16 ;  /* 0x0000000109087824 */ /* 0x000fca00078e0a10 */
[----:B------:R-:W-:Y:S02]  /*7540*/  VIADDMNMX R178, R8, R181, R178, PT ;  /* 0x000000b508b27246 */ /* 0x000fe400038001b2 */
[----:B------:R-:W-:-:S07]  /*7550*/  VIMNMX R177, R177, R8, !PT ;  /* 0x00000008b1b17248 */ /* 0x000fce0007fe0100 */
.L_x_1352:
[----:B------:R-:W-:Y:S01]  /*7560*/  ISETP.GT.AND P1, PT, R6, -0x1, PT ;  /* 0xffffffff0600780c */ /* 0x000fe20003f24270 */
[----:B------:R-:W1:Y:S01]  /*7570*/  SHFL.IDX PT, R174, R174, 0x1, 0x1c1f ;  /* 0x003c1f00aeae7f89 */ /* 0x000e6200000e0000 */
[----:B------:R-:W-:Y:S02]  /*7580*/  UISETP.NE.AND UP0, UPT, UR53, URZ, UPT ;  /* 0x0000003f3500728c */ /* 0x000fe4000bf05270 */
[C---:B------:R-:W-:Y:S02]  /*7590*/  ISETP.GT.AND P3, PT, R177.reuse, 0x8, P1 ;  /* 0x00000008b100780c */ /* 0x040fe40000f64270 */
[C---:B------:R-:W-:Y:S02]  /*75a0*/  ISETP.GT.AND P6, PT, R177.reuse, RZ, P1 ;  /* 0x000000ffb100720c */ /* 0x040fe40000fc4270 */
[----:B------:R-:W-:Y:S02]  /*75b0*/  ISETP.LT.OR P3, PT, R178, 0x9, P3 ;  /* 0x00000009b200780c */ /* 0x000fe40001f61670 */
[----:B------:R-:W-:-:S02]  /*75c0*/  ISETP.GT.AND P2, PT, R177, 0x1, P1 ;  /* 0x00000001b100780c */ /* 0x000fc40000f44270 */
[----:B------:R-:W-:Y:S02]  /*75d0*/  FSEL R15, R15, -INF , !P3 ;  /* 0xff8000000f0f7808 */ /* 0x000fe40005800000 */
[----:B------:R-:W-:Y:S02]  /*75e0*/  ISETP.GT.AND P3, PT, R177, 0x19, P1 ;  /* 0x00000019b100780c */ /* 0x000fe40000f64270 */
[C---:B------:R-:W-:Y:S02]  /*75f0*/  ISETP.LT.OR P6, PT, R178.reuse, 0x1, P6 ;  /* 0x00000001b200780c */ /* 0x040fe400037c1670 */
[C---:B------:R-:W-:Y:S02]  /*7600*/  ISETP.LT.OR P2, PT, R178.reuse, 0x2, P2 ;  /* 0x00000002b200780c */ /* 0x040fe40001741670 */
[----:B------:R-:W-:Y:S02]  /*7610*/  ISETP.LT.OR P3, PT, R178, 0x1a, P3 ;  /* 0x0000001ab200780c */ /* 0x000fe40001f61670 */
[----:B------:R-:W-:-:S02]  /*7620*/  FSEL R182, R11, -INF , !P6 ;  /* 0xff8000000bb67808 */ /* 0x000fc40007000000 */
[----:B------:R-:W-:Y:S01]  /*7630*/  FSEL R12, R12, -INF , !P2 ;  /* 0xff8000000c0c7808 */ /* 0x000fe20005000000 */
[--C-:B-1----:R-:W-:Y:S01]  /*7640*/  IMAD.IADD R180, R180, 0x1, R174.reuse ;  /* 0x00000001b4b47824 */ /* 0x102fe200078e02ae */
[----:B------:R-:W-:Y:S01]  /*7650*/  ISETP.GT.AND P5, PT, R177, 0x9, P1 ;  /* 0x00000009b100780c */ /* 0x000fe20000fa4270 */
[----:B------:R-:W-:Y:S01]  /*7660*/  IMAD.IADD R179, R179, 0x1, R174 ;  /* 0x00000001b3b37824 */ /* 0x000fe200078e02ae */
[C---:B------:R-:W-:Y:S02]  /*7670*/  ISETP.GT.AND P4, PT, R177.reuse, 0x10, P1 ;  /* 0x00000010b100780c */ /* 0x040fe40000f84270 */
[C---:B------:R-:W-:Y:S02]  /*7680*/  ISETP.GT.AND P6, PT, R177.reuse, 0x11, P1 ;  /* 0x00000011b100780c */ /* 0x040fe40000fc4270 */
[----:B------:R-:W-:Y:S02]  /*7690*/  ISETP.GT.AND P2, PT, R177, 0x18, P1 ;  /* 0x00000018b100780c */ /* 0x000fe40000f44270 */
[----:B0-----:R-:W-:-:S02]  /*76a0*/  FSEL R126, R126, -INF , !P3 ;  /* 0xff8000007e7e7808 */ /* 0x001fc40005800000 */
        /* <DEDUP_REMOVED lines=8> */
[----:B------:R-:W-:Y:S02]  /*7730*/  FSEL R122, R122, -INF , !P6 ;  /* 0xff8000007a7a7808 */ /* 0x000fe40007000000 */
[----:B------:R-:W-:Y:S02]  /*7740*/  FSEL R125, R125, -INF , !P2 ;  /* 0xff8000007d7d7808 */ /* 0x000fe40005000000 */
[C---:B------:R-:W-:Y:S02]  /*7750*/  ISETP.GT.AND P5, PT, R177.reuse, 0x20, P1 ;  /* 0x00000020b100780c */ /* 0x040fe40000fa4270 */
[----:B------:R-:W-:-:S02]  /*7760*/  ISETP.GT.AND P4, PT, R177, 0x21, P1 ;  /* 0x00000021b100780c */ /* 0x000fc40000f84270 */
        /* <DEDUP_REMOVED lines=11> */
[----:B------:R-:W-:-:S02]  /*7820*/  FSEL R133, R133, -INF , !P6 ;  /* 0xff80000085857808 */ /* 0x000fc40007000000 */
[----:B------:R-:W-:Y:S02]  /*7830*/  FSEL R134, R134, -INF , !P2 ;  /* 0xff80000086867808 */ /* 0x000fe40005000000 */
[C---:B------:R-:W-:Y:S02]  /*7840*/  ISETP.GT.AND P5, PT, R177.reuse, 0x31, P1 ;  /* 0x00000031b100780c */ /* 0x040fe40000fa4270 */
[C---:B------:R-:W-:Y:S02]  /*7850*/  ISETP.GT.AND P4, PT, R177.reuse, 0x38, P1 ;  /* 0x00000038b100780c */ /* 0x040fe40000f84270 */
        /* <DEDUP_REMOVED lines=33> */
[----:B------:R-:W-:Y:S02]  /*7a70*/  PLOP3.LUT P3, PT, PT, PT, UP0, 0x40, 0x0 ;  /* 0x000000000000781c */ /* 0x000fe40003f6e808 */
[C---:B------:R-:W-:Y:S02]  /*7a80*/  ISETP.LT.OR P5, PT, R178.reuse, 0x5a, P5 ;  /* 0x0000005ab200780c */ /* 0x040fe40002fa1670 */
[C---:B------:R-:W-:Y:S02]  /*7a90*/  ISETP.LT.OR P4, PT, R178.reuse, 0x61, P4 ;  /* 0x00000061b200780c */ /* 0x040fe40002781670 */
[C---:B------:R-:W-:Y:S02]  /*7aa0*/  ISETP.LT.OR P6, PT, R178.reuse, 0x62, P6 ;  /* 0x00000062b200780c */ /* 0x040fe400037c1670 */
[----:B------:R-:W-:Y:S02]  /*7ab0*/  ISETP.LT.OR P2, PT, R178, 0x69, P2 ;  /* 0x00000069b200780c */ /* 0x000fe40001741670 */
[----:B------:R-:W-:-:S02]  /*7ac0*/  FSEL R159, R159, -INF , !P5 ;  /* 0xff8000009f9f7808 */ /* 0x000fc40006800000 */
[----:B------:R-:W-:Y:S02]  /*7ad0*/  FSEL R161, R161, -INF , !P4 ;  /* 0xff800000a1a17808 */ /* 0x000fe40006000000 */
[----:B------:R-:W-:Y:S02]  /*7ae0*/  FSEL R163, R163, -INF , !P6 ;  /* 0xff800000a3a37808 */ /* 0x000fe40007000000 */
[----:B------:R-:W-:Y:S02]  /*7af0*/  FSEL R165, R165, -INF , !P2 ;  /* 0xff800000a5a57808 */ /* 0x000fe40005000000 */
[C---:B------:R-:W-:Y:S02]  /*7b00*/  ISETP.GT.AND P5, PT, R177.reuse, 0x70, P1 ;  /* 0x00000070b100780c */ /* 0x040fe40000fa4270 */
[C---:B------:R-:W-:Y:S02]  /*7b10*/  ISETP.GT.AND P4, PT, R177.reuse, 0x71, P1 ;  /* 0x00000071b100780c */ /* 0x040fe40000f84270 */
        /* <DEDUP_REMOVED lines=24> */
.L_x_1358:
[----:B------:R-:W-:-:S05]  /*7ca0*/  IMAD.U32 R11, RZ, RZ, UR30 ;  /* 0x0000001eff0b7e24 */ /* 0x000fca000f8e00ff */
[----:B------:R-:W-:-:S13]  /*7cb0*/  ISETP.NE.AND P2, PT, R11, 0x1, PT ;  /* 0x000000010b00780c */ /* 0x000fda0003f45270 */
[----:B------:R-:W0:Y:S02]  /*7cc0*/  @P2 LDC.64 R8, c[0x0][0x9e8] ;  /* 0x00027a00ff082b82 */ /* 0x000e240000000a00 */
[----:B0-----:R-:W-:-:S05]  /*7cd0*/  @P2 IMAD.HI.U32 R8, R174, R8, RZ ;  /* 0x00000008ae082227 */ /* 0x001fca00078e00ff */
[----:B------:R-:W-:-:S07]  /*7ce0*/  @P2 SHF.R.U32.HI R174, RZ, R9, R8 ;  /* 0x00000009ffae2219 */ /* 0x000fce0000011608 */
.L_x_1359:
[----:B------:R-:W-:Y:S05]  /*7cf0*/  BSYNC B0 ;  /* 0x0000000000007941 */ /* 0x000fea0003800000 */
.L_x_1357:
[----:B------:R-:W-:-:S04]  /*7d00*/  IMAD R173, R174, R11, -R173 ;  /* 0x0000000baead7224 */ /* 0x000fc800078e0aad */
[----:B------:R-:W-:-:S05]  /*7d10*/  IMAD.IADD R8, R173, 0x1, -R16 ;  /* 0x00000001ad087824 */ /* 0x000fca00078e0a10 */
[----:B------:R-:W-:Y:S02]  /*7d20*/  VIADDMNMX R180, R8, R11, R180, PT ;  /* 0x0000000b08b47246 */ /* 0x000fe400038001b4 */
[----:B------:R-:W-:-:S07]  /*7d30*/  VIMNMX R179, R179, R8, !PT ;  /* 0x00000008b3b37248 */ /* 0x000fce0007fe0100 */
.L_x_1356:
[----:B------:R-:W-:Y:S02]  /*7d40*/  FMNMX.FTZ R9, R182, R5, !PT ;  /* 0x00000005b6097209 */ /* 0x000fe40007810000 */
[----:B------:R-:W-:Y:S02]  /*7d50*/  ISETP.GT.AND P6, PT, R179, 0x11, P1 ;  /* 0x00000011b300780c */ /* 0x000fe40000fc4270 */
        /* <DEDUP_REMOVED lines=13> */
[----:B------:R-:W-:Y:S02]  /*7e30*/  FSEL R131, R131, -INF , !P6 ;  /* 0xff80000083837808 */ /* 0x000fe40007000000 */
[----:B------:R-:W-:Y:S02]  /*7e40*/  FMNMX.FTZ R9, R129, R8, !PT ;  /* 0x0000000881097209 */ /* 0x000fe40007810000 */
[----:B------:R-:W-:-:S02]  /*7e50*/  ISETP.GT.AND P6, PT, R179, 0x39, P1 ;  /* 0x00000039b300780c */ /* 0x000fc40000fc4270 */
[----:B------:R-:W-:Y:S02]  /*7e60*/  FMNMX.FTZ R8, R130, R9, !PT ;  /* 0x0000000982087209 */ /* 0x000fe40007810000 */
[----:B------:R-:W-:Y:S02]  /*7e70*/  FSEL R10, R10, -INF , !P5 ;  /* 0xff8000000a0a7808 */ /* 0x000fe40006800000 */
[----:B------:R-:W-:Y:S02]  /*7e80*/  FMNMX.FTZ R9, R133, R8, !PT ;  /* 0x0000000885097209 */ /* 0x000fe40007810000 */
[----:B------:R-:W-:Y:S02]  /*7e90*/  ISETP.GT.AND P5, PT, R179, 0x18, P1 ;  /* 0x00000018b300780c */ /* 0x000fe40000fa4270 */
[----:B------:R-:W-:Y:S02]  /*7ea0*/  FMNMX.FTZ R8, R134, R9, !PT ;  /* 0x0000000986087209 */ /* 0x000fe40007810000 */
[----:B------:R-:W-:-:S02]  /*7eb0*/  ISETP.LT.OR P6, PT, R180, 0x3a, P6 ;  /* 0x0000003ab400780c */ /* 0x000fc400037c1670 */
[----:B------:R-:W-:Y:S02]  /*7ec0*/  FMNMX.FTZ R9, R137, R8, !PT ;  /* 0x0000000889097209 */ /* 0x000fe40007810000 */
[C---:B------:R-:W-:Y:S02]  /*7ed0*/  ISETP.GT.AND P2, PT, R179.reuse, 0x8, P1 ;  /* 0x00000008b300780c */ /* 0x040fe40000f44270 */
[----:B------:R-:W-:Y:S02]  /*7ee0*/  FMNMX.FTZ R8, R138, R9, !PT ;  /* 0x000000098a087209 */ /* 0x000fe40007810000 */
[----:B------:R-:W-:Y:S02]  /*7ef0*/  ISETP.GT.AND P4, PT, R179, 0x9, P1 ;  /* 0x00000009b300780c */ /* 0x000fe40000f84270 */
[----:B------:R-:W-:Y:S02]  /*7f00*/  FMNMX.FTZ R9, R141, R8, !PT ;  /* 0x000000088d097209 */ /* 0x000fe40007810000 */
[----:B------:R-:W-:-:S02]  /*7f10*/  ISETP.LT.OR P5, PT, R180, 0x19, P5 ;  /* 0x00000019b400780c */ /* 0x000fc40002fa1670 */
[----:B------:R-:W-:Y:S02]  /*7f20*/  FMNMX.FTZ R8, R142, R9, !PT ;  /* 0x000000098e087209 */ /* 0x000fe40007810000 */
[----:B------:R-:W-:Y:S02]  /*7f30*/  FSEL R140, R140, -INF , !P6 ;  /* 0xff8000008c8c7808 */ /* 0x000fe40007000000 */
        /* <DEDUP_REMOVED lines=15> */
[----:B------:R-:W-:-:S02]  /*8030*/  FSEL R14, R14, -INF , !P4 ;  /* 0xff8000000e0e7808 */ /* 0x000fc40006000000 */
[----:B------:R-:W-:Y:S02]  /*8040*/  FMNMX.FTZ R8, R161, R8, !PT ;  /* 0x00000008a1087209 */ /* 0x000fe40007810000 */
[----:B------:R-:W-:Y:S02]  /*8050*/  ISETP.GT.AND P3, PT, R179, 0x10, P1 ;  /* 0x00000010b300780c */ /* 0x000fe40000f64270 */
[----:B------:R-:W-:Y:S02]  /*8060*/  FMNMX.FTZ R8, R163, R8, !PT ;  /* 0x00000008a3087209 */ /* 0x000fe40007810000 */
[----:B------:R-:W-:Y:S02]  /*8070*/  ISETP.GT.AND P2, PT, R179, 0x19, P1 ;  /* 0x00000019b300780c */ /* 0x000fe40000f44270 */
[----:B------:R-:W-:Y:S02]  /*8080*/  FMNMX.FTZ R8, R165, R8, !PT ;  /* 0x00000008a5087209 */ /* 0x000fe40007810000 */
[----:B------:R-:W-:-:S02]  /*8090*/  ISETP.GT.AND P4, PT, R179, 0x20, P1 ;  /* 0x00000020b300780c */ /* 0x000fc40000f84270 */
[----:B------:R-:W-:Y:S02]  /*80a0*/  FMNMX.FTZ R8, R167, R8, !PT ;  /* 0x00000008a7087209 */ /* 0x000fe40007810000 */
[C---:B------:R-:W-:Y:S02]  /*80b0*/  ISETP.LT.OR P5, PT, R180.reuse, 0x2a, P5 ;  /* 0x0000002ab400780c */ /* 0x040fe40002fa1670 */
[----:B------:R-:W-:Y:S02]  /*80c0*/  FMNMX.FTZ R8, R169, R8, !PT ;  /* 0x00000008a9087209 */ /* 0x000fe40007810000 */
[C---:B------:R-:W-:Y:S02]  /*80d0*/  ISETP.LT.OR P3, PT, R180.reuse, 0x11, P3 ;  /* 0x00000011b400780c */ /* 0x040fe40001f61670 */
[----:B------:R-:W-:Y:S02]  /*80e0*/  FMNMX.FTZ R8, R171, R8, !PT ;  /* 0x00000008ab087209 */ /* 0x000fe40007810000 */
[----:B------:R-:W-:-:S02]  /*80f0*/  ISETP.LT.OR P2, PT, R180, 0x1a, P2 ;  /* 0x0000001ab400780c */ /* 0x000fc40001741670 */
[----:B------:R-:W-:Y:S02]  /*8100*/  FMNMX.FTZ R9, R175, R8, !PT ;  /* 0x00000008af097209 */ /* 0x000fe40007810000 */
[----:B------:R-:W-:Y:S02]  /*8110*/  ISETP.LT.OR P4, PT, R180, 0x21, P4 ;  /* 0x00000021b400780c */ /* 0x000fe40002781670 */
[----:B------:R-:W-:Y:S02]  /*8120*/  FMNMX.FTZ R8, R176, R9, !PT ;  /* 0x00000009b0087209 */ /* 0x000fe40007810000 */
[----:B------:R-:W-:Y:S02]  /*8130*/  FSEL R21, R21, -INF , !P3 ;  /* 0xff80000015157808 */ /* 0x000fe40005800000 */
[----:B------:R-:W-:Y:S01]  /*8140*/  FSEL R124, R124, -INF , !P2 ;  /* 0xff8000007c7c7808 */ /* 0x000fe20005000000 */
[----:B------:R-:W0:Y:S01]  /*8150*/  SHFL.BFLY PT, R9, R8, 0x2, 0x1f ;  /* 0x0c401f0008097f89 */ /* 0x000e2200000e0000 */
[----:B------:R-:W-:-:S02]  /*8160*/  FSEL R127, R127, -INF , !P4 ;  /* 0xff8000007f7f7808 */ /* 0x000fc40006000000 */
[C---:B------:R-:W-:Y:S02]  /*8170*/  ISETP.GT.AND P3, PT, R179.reuse, 0x21, P1 ;  /* 0x00000021b300780c */ /* 0x040fe40000f64270 */
[C---:B------:R-:W-:Y:S02]  /*8180*/  ISETP.GT.AND P2, PT, R179.reuse, 0x30, P1 ;  /* 0x00000030b300780c */ /* 0x040fe40000f44270 */
[----:B------:R-:W-:Y:S02]  /*8190*/  ISETP.GT.AND P4, PT, R179, 0x31, P1 ;  /* 0x00000031b300780c */ /* 0x000fe40000f84270 */
[C---:B------:R-:W-:Y:S02]  /*81a0*/  ISETP.LT.OR P3, PT, R180.reuse, 0x22, P3 ;  /* 0x00000022b400780c */ /* 0x040fe40001f61670 */
[C---:B------:R-:W-:Y:S02]  /*81b0*/  ISETP.LT.OR P2, PT, R180.reuse, 0x31, P2 ;  /* 0x00000031b400780c */ /* 0x040fe40001741670 */
[----:B------:R-:W-:-:S02]  /*81c0*/  ISETP.LT.OR P4, PT, R180, 0x32, P4 ;  /* 0x00000032b400780c */ /* 0x000fc40002781670 */
[----:B------:R-:W-:Y:S02]  /*81d0*/  FSEL R128, R128, -INF , !P3 ;  /* 0xff80000080807808 */ /* 0x000fe40005800000 */
[----:B------:R-:W-:Y:S02]  /*81e0*/  FSEL R135, R135, -INF , !P2 ;  /* 0xff80000087877808 */ /* 0x000fe40005000000 */
[----:B------:R-:W-:Y:S02]  /*81f0*/  FSEL R136, R136, -INF , !P4 ;  /* 0xff80000088887808 */ /* 0x000fe40006000000 */
[C---:B------:R-:W-:Y:S02]  /*8200*/  ISETP.GT.AND P3, PT, R179.reuse, 0x38, P1 ;  /* 0x00000038b300780c */ /* 0x040fe40000f64270 */
[----:B------:R-:W-:Y:S02]  /*8210*/  ISETP.GT.AND P2, PT, R179, 0x41, P1 ;  /* 0x00000041b300780c */ /* 0x000fe40000f44270 */
[----:B0-----:R-:W-:-:S02]  /*8220*/  FMNMX.FTZ R11, R8, R9, !PT ;  /* 0x00000009080b7209 */ /* 0x001fc40007810000 */
[----:B------:R-:W-:Y:S01]  /*8230*/  FSEL R8, R132, -INF , !P5 ;  /* 0xff80000084087808 */ /* 0x000fe20006800000 */
[----:B------:R-:W-:Y:S01]  /*8240*/  IMAD.U32 R132, RZ, RZ, UR29 ;  /* 0x0000001dff847e24 */ /* 0x000fe2000f8e00ff */
[C---:B------:R-:W-:Y:S01]  /*8250*/  ISETP.GT.AND P5, PT, R179.reuse, 0x40, P1 ;  /* 0x00000040b300780c */ /* 0x040fe20000fa4270 */
[----:B------:R-:W0:Y:S01]  /*8260*/  SHFL.BFLY PT, R174, R11, 0x1, 0x1f ;  /* 0x0c201f000bae7f89 */ /* 0x000e2200000e0000 */
[----:B------:R-:W-:Y:S02]  /*8270*/  ISETP.GT.AND P4, PT, R179, 0x48, P1 ;  /* 0x00000048b300780c */ /* 0x000fe40000f84270 */
[C---:B------:R-:W-:Y:S02]  /*8280*/  ISETP.LT.OR P5, PT, R180.reuse, 0x41, P5 ;  /* 0x00000041b400780c */ /* 0x040fe40002fa1670 */
[----:B------:R-:W-:Y:S02]  /*8290*/  ISETP.LT.OR P3, PT, R180, 0x39, P3 ;  /* 0x00000039b400780c */ /* 0x000fe40001f61670 */
[----:B------:R-:W-:-:S02]  /*82a0*/  FSEL R143, R143, -INF , !P5 ;  /* 0xff8000008f8f7808 */ /* 0x000fc40006800000 */
[C---:B------:R-:W-:Y:S02]  /*82b0*/  ISETP.LT.OR P2, PT, R180.reuse, 0x42, P2 ;  /* 0x00000042b400780c */ /* 0x040fe40001741670 */
[----:B------:R-:W-:Y:S02]  /*82c0*/  ISETP.LT.OR P4, PT, R180, 0x49, P4 ;  /* 0x00000049b400780c */ /* 0x000fe40002781670 */
[----:B------:R-:W-:Y:S02]  /*82d0*/  FSEL R139, R139, -INF , !P3 ;  /* 0xff8000008b8b7808 */ /* 0x000fe40005800000 */
[----:B------:R-:W-:Y:S02]  /*82e0*/  FSEL R144, R144, -INF , !P2 ;  /* 0xff80000090907808 */ /* 0x000fe40005000000 */
[----:B------:R-:W-:Y:S02]  /*82f0*/  FSEL R147, R147, -INF , !P4 ;  /* 0xff80000093937808 */ /* 0x000fe40006000000 */
[----:B------:R-:W-:-:S02]  /*8300*/  ISETP.GT.AND P3, PT, R179, 0x49, P1 ;  /* 0x00000049b300780c */ /* 0x000fc40000f64270 */
[C---:B------:R-:W-:Y:S02]  /*8310*/  ISETP.GT.AND P2, PT, R179.reuse, 0x51, P1 ;  /* 0x00000051b300780c */ /* 0x040fe40000f44270 */
[----:B------:R-:W-:Y:S02]  /*8320*/  ISETP.GT.AND P4, PT, R179, 0x58, P1 ;  /* 0x00000058b300780c */ /* 0x000fe40000f84270 */
[----:B0-----:R-:W-:Y:S02]  /*8330*/  FMNMX.FTZ R9, R11, R174, !PT ;  /* 0x000000ae0b097209 */ /* 0x001fe40007810000 */
[----:B------:R-:W-:Y:S02]  /*8340*/  FSEL R11, R150, -INF , !P6 ;  /* 0xff800000960b7808 */ /* 0x000fe40007000000 */
[----:B------:R-:W-:Y:S01]  /*8350*/  ISETP.GT.AND P6, PT, R179, 0x60, P1 ;  /* 0x00000060b300780c */ /* 0x000fe20000fc4270 */
[----:B------:R-:W-:-:S01]  /*8360*/  FFMA.FTZ R132, R9, R132, -8 ;  /* 0xc100000009847423 */ /* 0x000fc20000010084 */
[----:B------:R-:W-:-:S02]  /*8370*/  FSETP.NEU.FTZ.AND P5, PT, R9, -INF , PT ;  /* 0xff8000000900780b */ /* 0x000fc40003fbd000 */
[----:B------:R-:W-:Y:S02]  /*8380*/  ISETP.LT.OR P6, PT, R180, 0x61, P6 ;  /* 0x00000061b400780c */ /* 0x000fe400037c1670 */
[----:B------:R-:W-:Y:S02]  /*8390*/  FSEL R132, R132, RZ, P5 ;  /* 0x000000ff84847208 */ /* 0x000fe40002800000 */
[----:B------:R-:W-:Y:S02]  /*83a0*/  FSEL R158, R158, -INF , !P6 ;  /* 0xff8000009e9e7808 */ /* 0x000fe40007000000 */
[----:B------:R-:W-:Y:S01]  /*83b0*/  ISETP.GT.AND P6, PT, R179, RZ, P1 ;  /* 0x000000ffb300720c */ /* 0x000fe20000fc4270 */
[----:B------:R-:W-:-:S01]  /*83c0*/  FFMA.FTZ R173, R12, UR29, -R132 ;  /* 0x0000001d0cad7c23 */ /* 0x000fc20008010884 */
[--C-:B------:R-:W-:Y:S01]  /*83d0*/  FFMA.FTZ R12, R15, UR29, -R132.reuse ;  /* 0x0000001d0f0c7c23 */ /* 0x100fe20008010884 */
[----:B------:R-:W-:-:S01]  /*83e0*/  FFMA.FTZ R15, R20, UR29, -R132 ;  /* 0x0000001d140f7c23 */ /* 0x000fc20008010884 */
[----:B------:R-:W-:Y:S01]  /*83f0*/  ISETP.LT.OR P6, PT, R180, 0x1, P6 ;  /* 0x00000001b400780c */ /* 0x000fe200037c1670 */
[----:B------:R-:W-:-:S01]  /*8400*/  FFMA.FTZ R20, R121, UR29, -R132 ;  /* 0x0000001d79147c23 */ /* 0x000fc20008010884 */
[--C-:B------:R-:W-:Y:S01]  /*8410*/  FFMA.FTZ R121, R122, UR29, -R132.reuse ;  /* 0x0000001d7a797c23 */ /* 0x100fe20008010884 */
[----:B------:R-:W-:Y:S01]  /*8420*/  ISETP.LT.OR P3, PT, R180, 0x4a, P3 ;  /* 0x0000004ab400780c */ /* 0x000fe20001f61670 */
[--C-:B------:R-:W-:Y:S01]  /*8430*/  FFMA.FTZ R178, R125, UR29, -R132.reuse ;  /* 0x0000001d7db27c23 */ /* 0x100fe20008010884 */
[----:B------:R-:W-:Y:S01]  /*8440*/  FSEL R7, R7, -INF , !P6 ;  /* 0xff80000007077808 */ /* 0x000fe20007000000 */
[--C-:B------:R-:W-:Y:S01]  /*8450*/  FFMA.FTZ R182, R182, UR29, -R132.reuse ;  /* 0x0000001db6b67c23 */ /* 0x100fe20008010884 */
[C---:B------:R-:W-:Y:S01]  /*8460*/  ISETP.LT.OR P2, PT, R180.reuse, 0x52, P2 ;  /* 0x00000052b400780c */ /* 0x040fe20001741670 */
[--C-:B------:R-:W-:Y:S01]  /*8470*/  FFMA.FTZ R184, R171, UR29, -R132.reuse ;  /* 0x0000001dabb87c23 */ /* 0x100fe20008010884 */
[----:B------:R-:W-:Y:S01]  /*8480*/  FMNMX.FTZ R177, R7, R4, !PT ;  /* 0x0000000407b17209 */ /* 0x000fe20007810000 */
[----:B------:R-:W-:Y:S01]  /*8490*/  MUFU.EX2 R150, R182 ;  /* 0x000000b600967308 */ /* 0x000fe20000000800 */
[----:B------:R-:W-:Y:S01]  /*84a0*/  ISETP.LT.OR P4, PT, R180, 0x59, P4 ;  /* 0x00000059b400780c */ /* 0x000fe20002781670 */
[----:B------:R-:W-:Y:S01]  /*84b0*/  FFMA.FTZ R176, R176, UR29, -R132 ;  /* 0x0000001db0b07c23 */ /* 0x000fe20008010884 */
[----:B------:R-:W-:-:S02]  /*84c0*/  FMNMX.FTZ R122, R10, R177, !PT ;  /* 0x000000b10a7a7209 */ /* 0x000fc40007810000 */
[----:B------:R-:W-:Y:S02]  /*84d0*/  FSEL R148, R148, -INF , !P3 ;  /* 0xff80000094947808 */ /* 0x000fe40005800000 */
[----:B------:R-:W-:Y:S01]  /*84e0*/  FMNMX.FTZ R125, R13, R122, !PT ;  /* 0x0000007a0d7d7209 */ /* 0x000fe20007810000 */
[----:B------:R-:W-:Y:S01]  /*84f0*/  MUFU.EX2 R173, R173 ;  /* 0x000000ad00ad7308 */ /* 0x000fe20000000800 */
[----:B------:R-:W-:Y:S02]  /*8500*/  FSEL R152, R152, -INF , !P2 ;  /* 0xff80000098987808 */ /* 0x000fe40005000000 */
[----:B------:R-:W-:Y:S02]  /*8510*/  FSEL R154, R154, -INF , !P4 ;  /* 0xff8000009a9a7808 */ /* 0x000fe40006000000 */
[C---:B------:R-:W-:Y:S02]  /*8520*/  ISETP.GT.AND P3, PT, R179.reuse, 0x59, P1 ;  /* 0x00000059b300780c */ /* 0x040fe40000f64270 */
[C---:B------:R-:W-:Y:S01]  /*8530*/  ISETP.GT.AND P2, PT, R179.reuse, 0x61, P1 ;  /* 0x00000061b300780c */ /* 0x040fe20000f44270 */
[----:B------:R0:W-:Y:S01]  /*8540*/  MUFU.EX2 R122, R178 ;  /* 0x000000b2007a7308 */ /* 0x0001e20000000800 */
[----:B------:R-:W-:-:S02]  /*8550*/  ISETP.GT.AND P4, PT, R179, 0x68, P1 ;  /* 0x00000068b300780c */ /* 0x000fc40000f84270 */
[----:B------:R-:W-:Y:S01]  /*8560*/  FMNMX.FTZ R174, R14, R125, !PT ;  /* 0x0000007d0eae7209 */ /* 0x000fe20007810000 */
[----:B------:R-:W-:-:S01]  /*8570*/  FFMA.FTZ R125, R126, UR29, -R132 ;  /* 0x0000001d7e7d7c23 */ /* 0x000fc20008010884 */
[C---:B------:R-:W-:Y:S02]  /*8580*/  ISETP.LT.OR P3, PT, R180.reuse, 0x5a, P3 ;  /* 0x0000005ab400780c */ /* 0x040fe40001f61670 */
[C---:B------:R-:W-:Y:S01]  /*8590*/  ISETP.LT.OR P2, PT, R180.reuse, 0x62, P2 ;  /* 0x00000062b400780c */ /* 0x040fe20001741670 */
[----:B------:R-:W-:Y:S01]  /*85a0*/  MUFU.EX2 R12, R12 ;  /* 0x0000000c000c7308 */ /* 0x000fe20000000800 */
[----:B------:R-:W-:Y:S01]  /*85b0*/  ISETP.LT.OR P4, PT, R180, 0x69, P4 ;  /* 0x00000069b400780c */ /* 0x000fe20002781670 */
[----:B0-----:R-:W-:Y:S01]  /*85c0*/  FFMA.FTZ R178, R133, UR29, -R132 ;  /* 0x0000001d85b27c23 */ /* 0x001fe20008010884 */
[----:B------:R-:W-:Y:S02]  /*85d0*/  FMNMX.FTZ R177, R21, R174, !PT ;  /* 0x000000ae15b17209 */ /* 0x000fe40007810000 */
[----:B------:R-:W-:-:S02]  /*85e0*/  FSEL R156, R156, -INF , !P3 ;  /* 0xff8000009c9c7808 */ /* 0x000fc40005800000 */
[----:B------:R-:W-:Y:S01]  /*85f0*/  FSEL R160, R160, -INF , !P2 ;  /* 0xff800000a0a07808 */ /* 0x000fe20005000000 */
[----:B------:R-:W-:Y:S01]  /*8600*/  MUFU.EX2 R15, R15 ;  /* 0x0000000f000f7308 */ /* 0x000fe20000000800 */
[----:B------:R-:W-:Y:S02]  /*8610*/  FSEL R162, R162, -INF , !P4 ;  /* 0xff800000a2a27808 */ /* 0x000fe40006000000 */
[----:B------:R-:W-:Y:S02]  /*8620*/  FMNMX.FTZ R126, R120, R177, !PT ;  /* 0x000000b1787e7209 */ /* 0x000fe40007810000 */
[C---:B------:R-:W-:Y:S02]  /*8630*/  ISETP.GT.AND P3, PT, R179.reuse, 0x69, P1 ;  /* 0x00000069b300780c */ /* 0x040fe40000f64270 */
[C---:B------:R-:W-:Y:S01]  /*8640*/  ISETP.GT.AND P2, PT, R179.reuse, 0x70, P1 ;  /* 0x00000070b300780c */ /* 0x040fe20000f44270 */
[----:B------:R-:W-:Y:S01]  /*8650*/  MUFU.EX2 R20, R20 ;  /* 0x0000001400147308 */ /* 0x000fe20000000800 */
[----:B------:R-:W-:-:S02]  /*8660*/  ISETP.GT.AND P4, PT, R179, 0x71, P1 ;  /* 0x00000071b300780c */ /* 0x000fc40000f84270 */
[C---:B------:R-:W-:Y:S02]  /*8670*/  ISETP.GT.AND P6, PT, R179.reuse, 0x78, P1 ;  /* 0x00000078b300780c */ /* 0x040fe40000fc4270 */
[----:B------:R-:W-:Y:S01]  /*8680*/  ISETP.GT.AND P1, PT, R179, 0x79, P1 ;  /* 0x00000079b300780c */ /* 0x000fe20000f24270 */
[--C-:B------:R-:W-:Y:S01]  /*8690*/  FFMA.FTZ R179, R129, UR29, -R132.reuse ;  /* 0x0000001d81b37c23 */ /* 0x100fe20008010884 */
[----:B------:R-:W-:Y:S01]  /*86a0*/  FMNMX.FTZ R129, R123, R126, !PT ;  /* 0x0000007e7b817209 */ /* 0x000fe20007810000 */
[----:B------:R-:W-:Y:S01]  /*86b0*/  MUFU.EX2 R121, R121 ;  /* 0x0000007900797308 */ /* 0x000fe20000000800 */
[----:B------:R-:W-:Y:S02]  /*86c0*/  ISETP.LT.OR P3, PT, R180, 0x6a, P3 ;  /* 0x0000006ab400780c */ /* 0x000fe40001f61670 */
[----:B------:R-:W-:Y:S01]  /*86d0*/  FMNMX.FTZ R174, R124, R129, !PT ;  /* 0x000000817cae7209 */ /* 0x000fe20007810000 */
[----:B------:R-:W-:-:S01]  /*86e0*/  FFMA.FTZ R129, R130, UR29, -R132 ;  /* 0x0000001d82817c23 */ /* 0x000fc20008010884 */
[----:B------:R-:W-:-:S02]  /*86f0*/  ISETP.LT.OR P2, PT, R180, 0x71, P2 ;  /* 0x00000071b400780c */ /* 0x000fc40001741670 */
[----:B------:R-:W-:Y:S01]  /*8700*/  FMNMX.FTZ R177, R127, R174, !PT ;  /* 0x000000ae7fb17209 */ /* 0x000fe20007810000 */
[----:B------:R0:W-:Y:S01]  /*8710*/  MUFU.EX2 R126, R179 ;  /* 0x000000b3007e7308 */ /* 0x0001e20000000800 */
[----:B------:R-:W-:Y:S02]  /*8720*/  FSEL R164, R164, -INF , !P3 ;  /* 0xff800000a4a47808 */ /* 0x000fe40005800000 */
[----:B------:R-:W-:Y:S02]  /*8730*/  FMNMX.FTZ R130, R128, R177, !PT ;  /* 0x000000b180827209 */ /* 0x000fe40007810000 */
[----:B------:R-:W-:Y:S02]  /*8740*/  ISETP.LT.OR P4, PT, R180, 0x72, P4 ;  /* 0x00000072b400780c */ /* 0x000fe40002781670 */
[----:B------:R-:W-:Y:S01]  /*8750*/  FMNMX.FTZ R133, R131, R130, !PT ;  /* 0x0000008283857209 */ /* 0x000fe20007810000 */
[----:B------:R-:W-:Y:S01]  /*8760*/  MUFU.EX2 R125, R125 ;  /* 0x0000007d007d7308 */ /* 0x000fe20000000800 */
[----:B0-----:R-:W-:-:S01]  /*8770*/  FFMA.FTZ R179, R137, UR29, -R132 ;  /* 0x0000001d89b37c23 */ /* 0x001fc20008010884 */
[----:B------:R-:W-:-:S02]  /*8780*/  FSEL R166, R166, -INF , !P2 ;  /* 0xff800000a6a67808 */ /* 0x000fc40005000000 */
[----:B------:R-:W-:Y:S01]  /*8790*/  FMNMX.FTZ R174, R8, R133, !PT ;  /* 0x0000008508ae7209 */ /* 0x000fe20007810000 */
[--C-:B------:R-:W-:Y:S01]  /*87a0*/  FFMA.FTZ R133, R134, UR29, -R132.reuse ;  /* 0x0000001d86857c23 */ /* 0x100fe20008010884 */
[----:B------:R-:W-:Y:S02]  /*87b0*/  ISETP.LT.OR P6, PT, R180, 0x79, P6 ;  /* 0x00000079b400780c */ /* 0x000fe400037c1670 */
[----:B------:R-:W-:Y:S01]  /*87c0*/  FMNMX.FTZ R177, R135, R174, !PT ;  /* 0x000000ae87b17209 */ /* 0x000fe20007810000 */
[----:B------:R0:W-:Y:S01]  /*87d0*/  MUFU.EX2 R130, R178 ;  /* 0x000000b200827308 */ /* 0x0001e20000000800 */
[----:B------:R-:W-:Y:S02]  /*87e0*/  FSEL R168, R168, -INF , !P4 ;  /* 0xff800000a8a87808 */ /* 0x000fe40006000000 */
[----:B------:R-:W-:Y:S02]  /*87f0*/  FMNMX.FTZ R134, R136, R177, !PT ;  /* 0x000000b188867209 */ /* 0x000fe40007810000 */
[----:B------:R-:W-:Y:S01]  /*8800*/  ISETP.LT.OR P1, PT, R180, 0x7a, P1 ;  /* 0x0000007ab400780c */ /* 0x000fe20000f21670 */
[--C-:B------:R-:W-:Y:S01]  /*8810*/  FFMA.FTZ R180, R163, UR29, -R132.reuse ;  /* 0x0000001da3b47c23 */ /* 0x100fe20008010884 */
[----:B------:R-:W-:Y:S01]  /*8820*/  FMNMX.FTZ R137, R139, R134, !PT ;  /* 0x000000868b897209 */ /* 0x000fe20007810000 */
[----:B------:R-:W-:Y:S01]  /*8830*/  MUFU.EX2 R129, R129 ;  /* 0x0000008100817308 */ /* 0x000fe20000000800 */
[----:B0-----:R-:W-:-:S01]  /*8840*/  FFMA.FTZ R178, R141, UR29, -R132 ;  /* 0x0000001d8db27c23 */ /* 0x001fc20008010884 */
[----:B------:R-:W-:-:S02]  /*8850*/  FSEL R170, R170, -INF , !P6 ;  /* 0xff800000aaaa7808 */ /* 0x000fc40007000000 */
[----:B------:R-:W-:Y:S01]  /*8860*/  FMNMX.FTZ R174, R140, R137, !PT ;  /* 0x000000898cae7209 */ /* 0x000fe20007810000 */
[----:B------:R-:W-:Y:S01]  /*8870*/  FFMA.FTZ R137, R138, UR29, -R132 ;  /* 0x0000001d8a897c23 */ /* 0x000fe20008010884 */
[----:B------:R-:W-:Y:S02]  /*8880*/  FSEL R172, R172, -INF , !P1 ;  /* 0xff800000acac7808 */ /* 0x000fe40004800000 */
[----:B------:R-:W-:Y:S01]  /*8890*/  FMNMX.FTZ R177, R143, R174, !PT ;  /* 0x000000ae8fb17209 */ /* 0x000fe20007810000 */
[----:B------:R-:W-:Y:S03]  /*88a0*/  MUFU.EX2 R133, R133 ;  /* 0x0000008500857308 */ /* 0x000fe60000000800 */
[----:B------:R-:W-:-:S04]  /*88b0*/  FMNMX.FTZ R138, R144, R177, !PT ;  /* 0x000000b1908a7209 */ /* 0x000fc80007810000 */
[----:B------:R-:W-:Y:S01]  /*88c0*/  FMNMX.FTZ R141, R147, R138, !PT ;  /* 0x0000008a938d7209 */ /* 0x000fe20007810000 */
[----:B------:R-:W-:Y:S03]  /*88d0*/  MUFU.EX2 R134, R179 ;  /* 0x000000b300867308 */ /* 0x000fe60000000800 */
[----:B------:R-:W-:Y:S01]  /*88e0*/  FMNMX.FTZ R174, R148, R141, !PT ;  /* 0x0000008d94ae7209 */ /* 0x000fe20007810000 */
[--C-:B------:R-:W-:Y:S01]  /*88f0*/  FFMA.FTZ R141, R142, UR29, -R132.reuse ;  /* 0x0000001d8e8d7c23 */ /* 0x100fe20008010884 */
[----:B------:R-:W-:-:S01]  /*8900*/  FFMA.FTZ R142, R145, UR29, -R132 ;  /* 0x0000001d918e7c23 */ /* 0x000fc20008010884 */
[--C-:B------:R-:W-:Y:S01]  /*8910*/  FFMA.FTZ R145, R146, UR29, -R132.reuse ;  /* 0x0000001d92917c23 */ /* 0x100fe20008010884 */
[----:B------:R-:W-:Y:S01]  /*8920*/  FMNMX.FTZ R177, R11, R174, !PT ;  /* 0x000000ae0bb17209 */ /* 0x000fe20007810000 */
[--C-:B------:R-:W-:Y:S01]  /*8930*/  FFMA.FTZ R146, R149, UR29, -R132.reuse ;  /* 0x0000001d95927c23 */ /* 0x100fe20008010884 */
[----:B------:R-:W-:-:S01]  /*8940*/  FFMA.FTZ R149, R151, UR29, -R132 ;  /* 0x0000001d97957c23 */ /* 0x000fc20008010884 */
[----:B------:R0:W-:Y:S01]  /*8950*/  MUFU.EX2 R138, R178 ;  /* 0x000000b2008a7308 */ /* 0x0001e20000000800 */
[----:B------:R-:W-:Y:S01]  /*8960*/  FMNMX.FTZ R177, R152, R177, !PT ;  /* 0x000000b198b17209 */ /* 0x000fe20007810000 */
[--C-:B------:R-:W-:Y:S01]  /*8970*/  FFMA.FTZ R151, R153, UR29, -R132.reuse ;  /* 0x0000001d99977c23 */ /* 0x100fe20008010884 */
[----:B------:R-:W-:-:S01]  /*8980*/  FFMA.FTZ R174, R155, UR29, -R132 ;  /* 0x0000001d9bae7c23 */ /* 0x000fc20008010884 */
[--C-:B------:R-:W-:Y:S01]  /*8990*/  FFMA.FTZ R153, R157, UR29, -R132.reuse ;  /* 0x0000001d9d997c23 */ /* 0x100fe20008010884 */
[----:B------:R-:W-:Y:S01]  /*89a0*/  FMNMX.FTZ R177, R154, R177, !PT ;  /* 0x000000b19ab17209 */ /* 0x000fe20007810000 */
[--C-:B------:R-:W-:Y:S01]  /*89b0*/  FFMA.FTZ R155, R161, UR29, -R132.reuse ;  /* 0x0000001da19b7c23 */ /* 0x100fe20008010884 */
[----:B------:R-:W-:-:S01]  /*89c0*/  FFMA.FTZ R157, R165, UR29, -R132 ;  /* 0x0000001da59d7c23 */ /* 0x000fc20008010884 */
[--C-:B------:R-:W-:Y:S01]  /*89d0*/  FFMA.FTZ R161, R175, UR29, -R132.reuse ;  /* 0x0000001dafa17c23 */ /* 0x100fe20008010884 */
[----:B------:R-:W-:Y:S01]  /*89e0*/  FMNMX.FTZ R177, R156, R177, !PT ;  /* 0x000000b19cb17209 */ /* 0x000fe20007810000 */
[--C-:B0-----:R-:W-:Y:S01]  /*89f0*/  FFMA.FTZ R178, R159, UR29, -R132.reuse ;  /* 0x0000001d9fb27c23 */ /* 0x101fe20008010884 */
[----:B------:R-:W-:-:S01]  /*8a00*/  FFMA.FTZ R159, R169, UR29, -R132 ;  /* 0x0000001da99f7c23 */ /* 0x000fc20008010884 */
        /* <DEDUP_REMOVED lines=12> */
[----:B------:R-:W-:Y:S02]  /*8ad0*/  MUFU.EX2 R146, R146 ;  /* 0x0000009200927308 */ /* 0x000fe40000000800 */
[----:B------:R-:W0:Y:S06]  /*8ae0*/  SHFL.BFLY PT, R182, R177, 0x2, 0x1f ;  /* 0x0c401f00b1b67f89 */ /* 0x000e2c00000e0000 */
[----:B------:R-:W-:Y:S08]  /*8af0*/  MUFU.EX2 R149, R149 ;  /* 0x0000009500957308 */ /* 0x000ff00000000800 */
[----:B------:R-:W-:Y:S08]  /*8b00*/  MUFU.EX2 R151, R151 ;  /* 0x0000009700977308 */ /* 0x000ff00000000800 */
[----:B------:R-:W-:Y:S01]  /*8b10*/  MUFU.EX2 R174, R174 ;  /* 0x000000ae00ae7308 */ /* 0x000fe20000000800 */
[----:B0-----:R-:W-:Y:S01]  /*8b20*/  FMNMX.FTZ R163, R177, R182, !PT ;  /* 0x000000b6b1a37209 */ /* 0x001fe20007810000 */
[----:B------:R-:W-:Y:S01]  /*8b30*/  FFMA.FTZ R182, R167, UR29, -R132 ;  /* 0x0000001da7b67c23 */ /* 0x000fe20008010884 */
[----:B------:R-:W-:-:S03]  /*8b40*/  FSEL R132, R9, RZ, P5 ;  /* 0x000000ff09847208 */ /* 0x000fc60002800000 */
[----:B------:R-:W0:Y:S02]  /*8b50*/  SHFL.BFLY PT, R186, R163, 0x1, 0x1f ;  /* 0x0c201f00a3ba7f89 */ /* 0x000e2400000e0000 */
[----:B------:R-:W-:Y:S01]  /*8b60*/  MUFU.EX2 R153, R153 ;  /* 0x0000009900997308 */ /* 0x000fe20000000800 */
[----:B------:R-:W-:-:S04]  /*8b70*/  FADD.FTZ R5, -R132, R5 ;  /* 0x0000000584057221 */ /* 0x000fc80000010100 */
[----:B------:R-:W-:-:S03]  /*8b80*/  FMUL.FTZ R5, R5, UR29 ;  /* 0x0000001d05057c20 */ /* 0x000fc60008410000 */
[----:B------:R-:W-:Y:S08]  /*8b90*/  MUFU.EX2 R178, R178 ;  /* 0x000000b200b27308 */ /* 0x000ff00000000800 */
[----:B------:R-:W1:Y:S01]  /*8ba0*/  MUFU.EX2 R5, R5 ;  /* 0x0000000500057308 */ /* 0x000e620000000800 */
[----:B0-----:R-:W-:Y:S01]  /*8bb0*/  FMNMX.FTZ R132, R163, R186, !PT ;  /* 0x000000baa3847209 */ /* 0x001fe20007810000 */
[----:B------:R-:W-:-:S06]  /*8bc0*/  IMAD.U32 R163, RZ, RZ, UR29 ;  /* 0x0000001dffa37e24 */ /* 0x000fcc000f8e00ff */
[----:B------:R-:W-:Y:S01]  /*8bd0*/  MUFU.EX2 R155, R155 ;  /* 0x0000009b009b7308 */ /* 0x000fe20000000800 */
[C---:B------:R-:W-:Y:S01]  /*8be0*/  FSETP.NEU.FTZ.AND P1, PT, R132.reuse, -INF , PT ;  /* 0xff8000008400780b */ /* 0x040fe20003f3d000 */
[----:B------:R-:W-:-:S03]  /*8bf0*/  FFMA.FTZ R163, R132, R163, -8 ;  /* 0xc100000084a37423 */ /* 0x000fc600000100a3 */
[----:B------:R-:W-:Y:S02]  /*8c00*/  FSEL R165, R132, RZ, P1 ;  /* 0x000000ff84a57208 */ /* 0x000fe40000800000 */
[----:B------:R-:W-:Y:S01]  /*8c10*/  FSEL R163, R163, RZ, P1 ;  /* 0x000000ffa3a37208 */ /* 0x000fe20000800000 */
[----:B------:R-:W-:Y:S02]  /*8c20*/  MUFU.EX2 R180, R180 ;  /* 0x000000b400b47308 */ /* 0x000fe40000000800 */
[----:B------:R-:W-:-:S02]  /*8c30*/  FADD.FTZ R165, -R165, R4 ;  /* 0x00000004a5a57221 */ /* 0x000fc40000010100 */
[--C-:B------:R-:W-:Y:S01]  /*8c40*/  FFMA.FTZ R4, R140, UR29, -R163.reuse ;  /* 0x0000001d8c047c23 */ /* 0x100fe200080108a3 */
[----:B------:R-:W-:-:S01]  /*8c50*/  FFMA.FTZ R7, R7, UR29, -R163 ;  /* 0x0000001d07077c23 */ /* 0x000fc200080108a3 */
[----:B------:R-:W-:Y:S01]  /*8c60*/  FMUL.FTZ R140, R165, UR29 ;  /* 0x0000001da58c7c20 */ /* 0x000fe20008410000 */
        /* <DEDUP_REMOVED lines=32> */
[--C-:B------:R-:W-:Y:S01]  /*8e70*/  FFMA.FTZ R170, R170, UR29, -R163.reuse ;  /* 0x0000001daaaa7c23 */ /* 0x100fe200080108a3 */
[----:B------:R-:W-:-:S01]  /*8e80*/  FFMA.FTZ R163, R172, UR29, -R163 ;  /* 0x0000001daca37c23 */ /* 0x000fc200080108a3 */
[----:B-1----:R-:W-:Y:S01]  /*8e90*/  FFMA.FTZ R172, R5, R3, R150 ;  /* 0x0000000305ac7223 */ /* 0x002fe20000010096 */
[----:B0-----:R-:W-:-:S01]  /*8ea0*/  FFMA.FTZ R3, R140, R2, R7 ;  /* 0x000000028c037223 */ /* 0x001fc20000010007 */
[----:B------:R-:W0:Y:S03]  /*8eb0*/  MUFU.EX2 R14, R14 ;  /* 0x0000000e000e7308 */ /* 0x000e260000000800 */
[----:B--2---:R-:W-:-:S05]  /*8ec0*/  FADD.FTZ R2, R10, R3 ;  /* 0x000000030a027221 */ /* 0x004fca0000010000 */
[----:B------:R-:W1:Y:S01]  /*8ed0*/  MUFU.EX2 R21, R21 ;  /* 0x0000001500157308 */ /* 0x000e620000000800 */
[----:B---3--:R-:W-:-:S07]  /*8ee0*/  FADD.FTZ R3, R13, R2 ;  /* 0x000000020d037221 */ /* 0x008fce0000010000 */
[----:B------:R2:W-:Y:S01]  /*8ef0*/  MUFU.EX2 R11, R165 ;  /* 0x000000a5000b7308 */ /* 0x0005e20000000800 */
[----:B0-----:R-:W-:-:S07]  /*8f00*/  FADD.FTZ R2, R14, R3 ;  /* 0x000000030e027221 */ /* 0x001fce0000010000 */
[----:B------:R-:W0:Y:S01]  /*8f10*/  MUFU.EX2 R120, R120 ;  /* 0x0000007800787308 */ /* 0x000e220000000800 */
[----:B--2---:R-:W-:-:S01]  /*8f20*/  FADD.FTZ R165, R173, R172 ;  /* 0x000000acada57221 */ /* 0x004fc20000010000 */
[----:B-1----:R-:W-:-:S03]  /*8f30*/  FADD.FTZ R3, R21, R2 ;  /* 0x0000000215037221 */ /* 0x002fc60000010000 */
[----:B------:R-:W-:-:S03]  /*8f40*/  FADD.FTZ R172, R12, R165 ;  /* 0x000000a50cac7221 */ /* 0x000fc60000010000 */
[----:B------:R-:W1:Y:S01]  /*8f50*/  MUFU.EX2 R123, R123 ;  /* 0x0000007b007b7308 */ /* 0x000e620000000800 */
[----:B------:R-:W-:-:S04]  /*8f60*/  FADD.FTZ R165, R15, R172 ;  /* 0x000000ac0fa57221 */ /* 0x000fc80000010000 */
[----:B------:R-:W-:-:S03]  /*8f70*/  FADD.FTZ R172, R20, R165 ;  /* 0x000000a514ac7221 */ /* 0x000fc60000010000 */
[----:B------:R-:W2:Y:S01]  /*8f80*/  MUFU.EX2 R124, R124 ;  /* 0x0000007c007c7308 */ /* 0x000ea20000000800 */
[----:B------:R-:W-:-:S01]  /*8f90*/  FADD.FTZ R165, R121, R172 ;  /* 0x000000ac79a57221 */ /* 0x000fc20000010000 */
[----:B0-----:R-:W-:-:S03]  /*8fa0*/  FADD.FTZ R2, R120, R3 ;  /* 0x0000000378027221 */ /* 0x001fc60000010000 */
[----:B------:R-:W-:-:S03]  /*8fb0*/  FADD.FTZ R172, R122, R165 ;  /* 0x000000a57aac7221 */ /* 0x000fc60000010000 */
[----:B------:R-:W0:Y:S01]  /*8fc0*/  MUFU.EX2 R127, R127 ;  /* 0x0000007f007f7308 */ /* 0x000e220000000800 */
[----:B-1----:R-:W-:-:S01]  /*8fd0*/  FADD.FTZ R3, R123, R2 ;  /* 0x000000027b037221 */ /* 0x002fc20000010000 */
[----:B------:R-:W-:-:S04]  /*8fe0*/  FADD.FTZ R165, R125, R172 ;  /* 0x000000ac7da57221 */ /* 0x000fc80000010000 */
[----:B------:R-:W-:Y:S02]  /*8ff0*/  FADD.FTZ R172, R126, R165 ;  /* 0x000000a57eac7221 */ /* 0x000fe40000010000 */
[----:B------:R-:W1:Y:S01]  /*9000*/  MUFU.EX2 R128, R128 ;  /* 0x0000008000807308 */ /* 0x000e620000000800 */
[----:B--2---:R-:W-:-:S01]  /*9010*/  FADD.FTZ R2, R124, R3 ;  /* 0x000000037c027221 */ /* 0x004fc20000010000 */
[----:B------:R-:W-:-:S04]  /*9020*/  FADD.FTZ R165, R129, R172 ;  /* 0x000000ac81a57221 */ /* 0x000fc80000010000 */
[----:B------:R-:W-:Y:S02]  /*9030*/  FADD.FTZ R172, R130, R165 ;  /* 0x000000a582ac7221 */ /* 0x000fe40000010000 */
[----:B------:R-:W2:Y:S01]  /*9040*/  MUFU.EX2 R131, R131 ;  /* 0x0000008300837308 */ /* 0x000ea20000000800 */
[----:B0-----:R-:W-:-:S01]  /*9050*/  FADD.FTZ R3, R127, R2 ;  /* 0x000000027f037221 */ /* 0x001fc20000010000 */
[----:B------:R-:W-:-:S04]  /*9060*/  FADD.FTZ R167, R133, R172 ;  /* 0x000000ac85a77221 */ /* 0x000fc80000010000 */
[----:B------:R-:W-:Y:S02]  /*9070*/  FADD.FTZ R172, R134, R167 ;  /* 0x000000a786ac7221 */ /* 0x000fe40000010000 */
[----:B------:R-:W0:Y:S01]  /*9080*/  MUFU.EX2 R8, R8 ;  /* 0x0000000800087308 */ /* 0x000e220000000800 */
[----:B-1----:R-:W-:-:S01]  /*9090*/  FADD.FTZ R2, R128, R3 ;  /* 0x0000000380027221 */ /* 0x002fc20000010000 */
[----:B------:R-:W-:-:S04]  /*90a0*/  FADD.FTZ R167, R137, R172 ;  /* 0x000000ac89a77221 */ /* 0x000fc80000010000 */
[----:B------:R-:W-:Y:S02]  /*90b0*/  FADD.FTZ R172, R138, R167 ;  /* 0x000000a78aac7221 */ /* 0x000fe40000010000 */
[----:B------:R-:W1:Y:S01]  /*90c0*/  MUFU.EX2 R135, R135 ;  /* 0x0000008700877308 */ /* 0x000e620000000800 */
[----:B--2---:R-:W-:-:S01]  /*90d0*/  FADD.FTZ R3, R131, R2 ;  /* 0x0000000283037221 */ /* 0x004fc20000010000 */
[----:B------:R-:W-:-:S06]  /*90e0*/  FADD.FTZ R169, R141, R172 ;  /* 0x000000ac8da97221 */ /* 0x000fcc0000010000 */
        /* <DEDUP_REMOVED lines=32> */
[----:B------:R-:W-:-:S03]  /*92f0*/  FADD.FTZ R175, R155, R156 ;  /* 0x0000009c9baf7221 */ /* 0x000fc60000010000 */
[----:B------:R-:W-:Y:S01]  /*9300*/  FADD.FTZ R3, R165, R2 ;  /* 0x00000002a5037221 */ /* 0x000fe20000010000 */
[----:B------:R-:W-:-:S02]  /*9310*/  FADD.FTZ R156, R180, R175 ;  /* 0x000000afb49c7221 */ /* 0x000fc40000010000 */
        /* <DEDUP_REMOVED lines=28> */
.L_x_1360:
        /* <DEDUP_REMOVED lines=9> */
[----:B------:R-:W-:Y:S01]  /*9570*/  F2FP.SATFINITE.E4M3.F32.PACK_AB_MERGE_C R157, R180, R155, R157 ;  /* 0x0000009bb49d723e */ /* 0x000fe2000480709d */
        /* <DEDUP_REMOVED lines=127> */
[----:B------:R-:W-:Y:S02]  /*9d70*/  IMAD.MOV.U32 R5, RZ, RZ, R9 ;  /* 0x000000ffff057224 */ /* 0x000fe400078e0009 */
[----:B------:R-:W-:Y:S01]  /*9d80*/  IMAD.MOV.U32 R184, RZ, RZ, R157 ;  /* 0x000000ffffb87224 */ /* 0x000fe200078e009d */
[----:B------:R-:W-:Y:S06]  /*9d90*/  @P1 BRA `(.L_x_1361) ;  /* 0xffffffc400a41947 */ /* 0x000fec000383ffff */
.L_x_1342:
[----:B------:R-:W-:Y:S02]  /*9da0*/  UISETP.NE.AND UP1, UPT, UR54, URZ, UPT ;  /* 0x0000003f3600728c */ /* 0x000fe4000bf25270 */
[----:B------:R-:W-:Y:S02]  /*9db0*/  UISETP.NE.AND UP0, UPT, UR53, URZ, UPT ;  /* 0x0000003f3500728c */ /* 0x000fe4000bf05270 */
[----:B------:R-:W-:Y:S02]  /*9dc0*/  UIADD3 UR10, UR41, 0x7f, URZ ;  /* 0x0000007f290a7890 */ /* 0x000fe4000fffe03f */
[----:B------:R-:W-:Y:S02]  /*9dd0*/  UIADD3 UR11, UR40, 0x1, -UR47 ;  /* 0x00000001280b7890 */ /* 0x000fe4000fffe82f */
[----:B------:R-:W-:-:S03]  /*9de0*/  PLOP3.LUT P1, PT, PT, PT, UP0, 0x40, 0x0 ;  /* 0x000000000000781c */ /* 0x000fc60003f2e808 */
[----:B------:R-:W-:Y:S01]  /*9df0*/  @UP1 ULDC UR6, c[0x0][0x44c] ;  /* 0x0001130000061ab9 */ /* 0x000fe20000000800 */
[----:B------:R-:W-:Y:S01]  /*9e00*/  @UP1 ULDC UR14, c[0x0][0x450] ;  /* 0x00011400000e1ab9 */ /* 0x000fe20000000800 */
[----:B------:R-:W-:-:S04]  /*9e10*/  UIMAD.WIDE.U32 UR6, UR10, UR6, URZ ;  /* 0x000000060a0672a5 */ /* 0x000fc8000f8e003f */
[----:B------:R-:W-:-:S04]  /*9e20*/  @UP1 USHF.R.U32.HI UR10, URZ, UR14, UR7 ;  /* 0x0000000e3f0a1299 */ /* 0x000fc80008011607 */
[----:B------:R-:W-:-:S04]  /*9e30*/  UIADD3 UR10, UR11, UR10, URZ ;  /* 0x0000000a0b0a7290 */ /* 0x000fc8000fffe03f */
[----:B------:R-:W-:Y:S01]  /*9e40*/  UIADD3 UR31, UR10, -UR31, URZ ;  /* 0x8000001f0a1f7290 */ /* 0x000fe2000fffe03f */
[----:B------:R-:W-:Y:S11]  /*9e50*/  @P1 BRA `(.L_x_1362) ;  /* 0x0000000000501947 */ /* 0x000ff60003800000 */
[----:B------:R-:W-:Y:S02]  /*9e60*/  UMOV UR14, UR10 ;  /* 0x0000000a000e7c82 */ /* 0x000fe40008000000 */
        /* <DEDUP_REMOVED lines=11> */
.L_x_1363:
[----:B------:R-:W-:Y:S02]  /*9f20*/  ULDC UR15, c[0x0][0x9e4] ;  /* 0x00027900000f7ab9 */ /* 0x000fe40000000800 */
[----:B------:R-:W-:-:S11]  /*9f30*/  UISETP.NE.AND UP0, UPT, UR15, 0x1, UPT ;  /* 0x000000010f00788c */ /* 0x000fd6000bf05270 */
[----:B------:R-:W-:Y:S02]  /*9f40*/  @UP0 ULDC.64 UR6, c[0x0][0x9e8] ;  /* 0x00027a0000060ab9 */ /* 0x000fe40000000a00 */
[----:B------:R-:W-:-:S04]  /*9f50*/  UIMAD.WIDE.U32 UR10, UR14, UR6, URZ ;  /* 0x000000060e0a72a5 */ /* 0x000fc8000f8e003f */
[----:B------:R-:W-:-:S12]  /*9f60*/  @UP0 USHF.R.U32.HI UR14, URZ, UR7, UR11 ;  /* 0x000000073f0e0299 */ /* 0x000fd8000801160b */
.L_x_1364:
[----:B------:R-:W-:-:S04]  /*9f70*/  UIMAD UR14, UR14, UR15, URZ ;  /* 0x0000000f0e0e72a4 */ /* 0x000fc8000f8e023f */
[----:B------:R-:W-:-:S04]  /*9f80*/  UISETP.LT.AND UP0, UPT, UR31, UR14, UPT ;  /* 0x0000000e1f00728c */ /* 0x000fc8000bf01270 */
[----:B------:R-:W-:-:S12]  /*9f90*/  USEL UR31, UR31, UR14, !UP0 ;  /* 0x0000000e1f1f7287 */ /* 0x000fd8000c000000 */
.L_x_1362:
        /* <DEDUP_REMOVED lines=13> */
.L_x_1376:
[----:B------:R-:W-:Y:S01]  /*a070*/  ISETP.NE.AND P2, PT, RZ, UR45, PT ;  /* 0x0000002dff007c0c */ /* 0x000fe2000bf45270 */
[----:B------:R-:W-:-:S04]  /*a080*/  UISETP.NE.AND UP0, UPT, UR31, 0x1, UPT ;  /* 0x000000011f00788c */ /* 0x000fc8000bf05270 */
[----:B------:R-:W-:-:S04]  /*a090*/  USEL UR49, URZ, 0x1, UP0 ;  /* 0x000000013f317887 */ /* 0x000fc80008000000 */
[----:B------:R-:W-:-:S04]  /*a0a0*/  ULOP3.LUT UR49, UR32, UR49, URZ, 0x3c, !UPT ;  /* 0x0000003120317292 */ /* 0x000fc8000f8e3c3f */
[----:B------:R-:W-:Y:S08]  /*a0b0*/  @P2 BRA `(.L_x_1366) ;  /* 0x0000000000382947 */ /* 0x000ff00003800000 */
[----:B------:R-:W-:Y:S05]  /*a0c0*/  @!P0 BRA `(.L_x_1367) ;  /* 0x0000000000048947 */ /* 0x000fea0003800000 */
[----:B------:R-:W-:Y:S01]  /*a0d0*/  BPT.TRAP 0x1 ;  /* 0x000000040000795c */ /* 0x000fe20000300000 */
.L_x_1367:
        /* <DEDUP_REMOVED lines=9> */
.L_x_1368:
[----:B-1----:R-:W-:Y:S05]  /*a170*/  @P1 BRA `(.L_x_1366) ;  /* 0x0000000000081947 */ /* 0x002fea0003800000 */
[----:B------:R-:W1:Y:S02]  /*a180*/  SYNCS.PHASECHK.TRANS64.TRYWAIT P1, [UR6+0x2a830], R7 ;  /* 0x02a83007ff0075a7 */ /* 0x000e640008020146 */
[----:B-1----:R-:W-:Y:S05]  /*a190*/  @!P1 BRA `(.L_x_1369) ;  /* 0x0000012c004c9947 */ /* 0x002fea0003800000 */
.L_x_1366:
        /* <DEDUP_REMOVED lines=40> */
.L_x_1371:
[----:B------:R-:W-:Y:S01]  /*a420*/  ULEA UR6, UR31, UR36, 0x3 ;  /* 0x000000241f067291 */ /* 0x000fe2000f8e183f */
[----:B------:R-:W-:-:S05]  /*a430*/  IMAD.U32 R7, RZ, RZ, UR32 ;  /* 0x00000020ff077e24 */ /* 0x000fca000f8e00ff */
[----:B------:R-:W-:-:S04]  /*a440*/  SHF.L.U32 R7, R7, 0x1f, RZ ;  /* 0x0000001f07077819 */ /* 0x000fc800000006ff */
[----:B------:R0:W1:Y:S01]  /*a450*/  SYNCS.PHASECHK.TRANS64.TRYWAIT P1, [UR6+0x2a850], R7 ;  /* 0x02a85007ff0075a7 */ /* 0x0000620008020146 */
[----:B------:R-:W-:Y:S05]  /*a460*/  @!P0 BRA `(.L_x_1372) ;  /* 0x0000000000048947 */ /* 0x000fea0003800000 */
[----:B------:R-:W-:Y:S01]  /*a470*/  BPT.TRAP 0x1 ;  /* 0x000000040000795c */ /* 0x000fe20000300000 */
.L_x_1372:
[----:B-1----:R-:W-:Y:S05]  /*a480*/  @P1 BRA `(.L_x_1370) ;  /* 0x0000000000081947 */ /* 0x002fea0003800000 */
[----:B------:R-:W1:Y:S02]  /*a490*/  SYNCS.PHASECHK.TRANS64.TRYWAIT P1, [UR6+0x2a850], R7 ;  /* 0x02a85007ff0075a7 */ /* 0x000e640008020146 */
[----:B-1----:R-:W-:Y:S05]  /*a4a0*/  @!P1 BRA `(.L_x_1373) ;  /* 0x0000012800a09947 */ /* 0x002fea0003800000 */
.L_x_1370:
        /* <DEDUP_REMOVED lines=31> */
.L_x_1374:
        /* <DEDUP_REMOVED lines=66> */
[----:B------:R-:W-:Y:S01]  /*aac0*/  FMUL.FTZ R163, R0, R172 ;  /* 0x000000ac00a37220 */ /* 0x000fe20000410000 */
[----:B------:R-:W-:-:S03]  /*aad0*/  ULEA UR6, UR48, UR36, 0x3 ;  /* 0x0000002430067291 */ /* 0x000fc6000f8e183f */
        /* <DEDUP_REMOVED lines=130> */
[----:B-1----:R-:W-:Y:S01]  /*b300*/  FMNMX.FTZ R177, R176, R9, !PT ;  /* 0x00000009b0b17209 */ /* 0x002fe20007810000 */
[----:B------:R-:W-:Y:S01]  /*b310*/  IMAD.U32 R176, RZ, RZ, UR29 ;  /* 0x0000001dffb07e24 */ /* 0x000fe2000f8e00ff */
[----:B0-----:R-:W-:-:S03]  /*b320*/  FMNMX.FTZ R178, R175, R132, !PT ;  /* 0x00000084afb27209 */ /* 0x001fc60007810000 */
[----:B------:R-:W0:Y:S04]  /*b330*/  SHFL.BFLY PT, R132, R177, 0x1, 0x1f ;  /* 0x0c201f00b1847f89 */ /* 0x000e2800000e0000 */
[----:B------:R-:W1:Y:S01]  /*b340*/  SHFL.BFLY PT, R179, R178, 0x1, 0x1f ;  /* 0x0c201f00b2b37f89 */ /* 0x000e6200000e0000 */
[----:B0-----:R-:W-:Y:S02]  /*b350*/  FMNMX.FTZ R9, R177, R132, !PT ;  /* 0x00000084b1097209 */ /* 0x001fe40007810000 */
[----:B-1----:R-:W-:-:S03]  /*b360*/  FMNMX.FTZ R132, R178, R179, !PT ;  /* 0x000000b3b2847209 */ /* 0x002fc60007810000 */
[C---:B------:R-:W-:Y:S01]  /*b370*/  FFMA.FTZ R175, R9.reuse, R176, -8 ;  /* 0xc100000009af7423 */ /* 0x040fe200000100b0 */
[----:B------:R-:W-:-:S03]  /*b380*/  FADD.FTZ R4, -R9, R4 ;  /* 0x0000000409047221 */ /* 0x000fc60000010100 */
        /* <DEDUP_REMOVED lines=32> */
[----:B------:R-:W-:-:S02]  /*b590*/  IMAD.U32 R175, RZ, RZ, UR29 ;  /* 0x0000001dffaf7e24 */ /* 0x000fc4000f8e00ff */
[----:B------:R-:W-:-:S01]  /*b5a0*/  FADD.FTZ R5, -R132, R5 ;  /* 0x0000000584057221 */ /* 0x000fc20000010100 */
        /* <DEDUP_REMOVED lines=42> */
[----:B------:R-:W-:-:S05]  /*b850*/  FFMA.FTZ R174, R174, UR29, -R175 ;  /* 0x0000001daeae7c23 */ /* 0x000fca00080108af */
        /* <DEDUP_REMOVED lines=18> */
[----:B-1----:R-:W-:-:S03]  /*b980*/  FADD.FTZ R2, R122, R3 ;  /* 0x000000037a027221 */ /* 0x002fc60000010000 */
[----:B------:R-:W-:-:S03]  /*b990*/  FADD.FTZ R175, R15, R176 ;  /* 0x000000b00faf7221 */ /* 0x000fc60000010000 */
[----:B------:R-:W0:Y:S01]  /*b9a0*/  MUFU.EX2 R123, R123 ;  /* 0x0000007b007b7308 */ /* 0x000e220000000800 */
[----:B------:R-:W-:-:S04]  /*b9b0*/  FADD.FTZ R176, R120, R175 ;  /* 0x000000af78b07221 */ /* 0x000fc80000010000 */
[----:B------:R-:W-:-:S03]  /*b9c0*/  FADD.FTZ R175, R121, R176 ;  /* 0x000000b079af7221 */ /* 0x000fc60000010000 */
        /* <DEDUP_REMOVED lines=92> */
[----:B------:R-:W-:-:S03]  /*bf90*/  FADD.FTZ R176, R172, R3 ;  /* 0x00000003acb07221 */ /* 0x000fc60000010000 */
[----:B------:R-:W2:Y:S01]  /*bfa0*/  MUFU.EX2 R171, R171 ;  /* 0x000000ab00ab7308 */ /* 0x000ea20000000800 */
[----:B0-----:R-:W-:-:S07]  /*bfb0*/  FADD.FTZ R2, R170, R175 ;  /* 0x000000afaa027221 */ /* 0x001fce0000010000 */
[----:B------:R-:W0:Y:S01]  /*bfc0*/  MUFU.EX2 R174, R174 ;  /* 0x000000ae00ae7308 */ /* 0x000e220000000800 */
[----:B-1----:R-:W-:-:S01]  /*bfd0*/  FADD.FTZ R175, R173, R2 ;  /* 0x00000002adaf7221 */ /* 0x002fc20000010000 */
[----:B--2---:R-:W-:-:S03]  /*bfe0*/  FADD.FTZ R3, R171, R176 ;  /* 0x000000b0ab037221 */ /* 0x004fc60000010000 */
[----:B0-----:R-:W-:Y:S01]  /*bff0*/  FADD.FTZ R2, R174, R175 ;  /* 0x000000afae027221 */ /* 0x001fe20000010000 */
[----:B------:R-:W-:Y:S06]  /*c000*/  @!P0 BRA `(.L_x_1375) ;  /* 0x0000000000048947 */ /* 0x000fec0003800000 */
[----:B------:R-:W-:Y:S01]  /*c010*/  BPT.TRAP 0x1 ;  /* 0x000000040000795c */ /* 0x000fe20000300000 */
.L_x_1375:
        /* <DEDUP_REMOVED lines=139> */
.L_x_1365:
[----:B------:R-:W-:-:S13]  /*c8d0*/  ISETP.GE.AND P1, PT, R6, UR38, PT ;  /* 0x0000002606007c0c */ /* 0x000fda000bf26270 */
[----:B------:R-:W-:Y:S05]  /*c8e0*/  @!P1 BRA `(.L_x_1377) ;  /* 0x00000038006c9947 */ /* 0x000fea0003800000 */
[----:B------:R-:W-:Y:S01]  /*c8f0*/  IMAD.MOV.U32 R4, RZ, RZ, R132 ;  /* 0x000000ffff047224 */ /* 0x000fe200078e0084 */
[----:B------:R-:W-:Y:S01]  /*c900*/  UMOV UR34, UR49 ;  /* 0x0000003100227c82 */ /* 0x000fe20008000000 */
[----:B------:R-:W-:Y:S01]  /*c910*/  IMAD.MOV.U32 R5, RZ, RZ, R9 ;  /* 0x000000ffff057224 */ /* 0x000fe200078e0009 */
[----:B------:R-:W-:Y:S01]  /*c920*/  UMOV UR33, UR48 ;  /* 0x0000003000217c82 */ /* 0x000fe20008000000 */
[----:B------:R-:W-:Y:S01]  /*c930*/  ULDC UR30, c[0x0][0x9e4] ;  /* 0x00027900001e7ab9 */ /* 0x000fe20000000800 */
[----:B------:R-:W-:Y:S01]  /*c940*/  ULDC UR32, c[0x0][0x9dc] ;  /* 0x0002770000207ab9 */ /* 0x000fe20000000800 */
[----:B------:R-:W-:Y:S01]  /*c950*/  ULDC UR29, c[0x0][0x988] ;  /* 0x00026200001d7ab9 */ /* 0x000fe20000000800 */
[----:B------:R-:W-:-:S05]  /*c960*/  ULDC UR31, c[0x0][0x9e0] ;  /* 0x00027800001f7ab9 */ /* 0x000fca0000000800 */
.L_x_1396:
        /* <DEDUP_REMOVED lines=9> */
.L_x_1379:
[----:B------:R-:W-:Y:S01]  /*ca00*/  ULEA UR6, UR48, UR36, 0x3 ;  /* 0x0000002430067291 */ /* 0x000fe2000f8e183f */
[----:B------:R-:W-:-:S05]  /*ca10*/  IMAD.U32 R7, RZ, RZ, UR49 ;  /* 0x00000031ff077e24 */ /* 0x000fca000f8e00ff */
[----:B------:R-:W-:-:S04]  /*ca20*/  SHF.L.U32 R7, R7, 0x1f, RZ ;  /* 0x0000001f07077819 */ /* 0x000fc800000006ff */
[----:B------:R0:W1:Y:S01]  /*ca30*/  SYNCS.PHASECHK.TRANS64.TRYWAIT P1, [UR6+0x2a830], R7 ;  /* 0x02a83007ff0075a7 */ /* 0x0000620008020146 */
[----:B------:R-:W-:Y:S05]  /*ca40*/  @!P0 BRA `(.L_x_1380) ;  /* 0x0000000000048947 */ /* 0x000fea0003800000 */
[----:B------:R-:W-:Y:S01]  /*ca50*/  BPT.TRAP 0x1 ;  /* 0x000000040000795c */ /* 0x000fe20000300000 */
.L_x_1380:
[----:B-1----:R-:W-:Y:S05]  /*ca60*/  @P1 BRA `(.L_x_1378) ;  /* 0x0000000000081947 */ /* 0x002fea0003800000 */
[----:B------:R-:W1:Y:S02]  /*ca70*/  SYNCS.PHASECHK.TRANS64.TRYWAIT P1, [UR6+0x2a830], R7 ;  /* 0x02a83007ff0075a7 */ /* 0x000e640008020146 */
[----:B-1----:R-:W-:Y:S05]  /*ca80*/  @!P1 BRA `(.L_x_1381) ;  /* 0x0000010400409947 */ /* 0x002fea0003800000 */
.L_x_1378:
[----:B-1----:R-:W1:Y:S01]  /*ca90*/  S2R R8, SR_TID.X ;  /* 0x0000000000087919 */ /* 0x002e620000002100 */
[----:B------:R-:W-:Y:S01]  /*caa0*/  UIMAD UR26, UR48, 0x600, UR28 ;  /* 0x00000600301a78a4 */ /* 0x000fe2000f8e021c */
[----:B------:R-:W-:Y:S01]  /*cab0*/  UMOV UR27, 0x80000020 ;  /* 0x80000020001b7882 */ /* 0x000fe20000000000 */
[----:B------:R-:W-:Y:S02]  /*cac0*/  UMOV UR7, 0x80000020 ;  /* 0x8000002000077882 */ /* 0x000fe40000000000 */
[----:B------:R-:W-:Y:S02]  /*cad0*/  UIADD3 UR6, UR26, 0x2, URZ ;  /* 0x000000021a067890 */ /* 0x000fe4000fffe03f */
        /* <DEDUP_REMOVED lines=32> */
.L_x_1383:
[----:B------:R-:W-:Y:S01]  /*cce0*/  ULEA UR6, UR33, UR36, 0x3 ;  /* 0x0000002421067291 */ /* 0x000fe2000f8e183f */
[----:B------:R-:W-:-:S05]  /*ccf0*/  IMAD.U32 R7, RZ, RZ, UR34 ;  /* 0x00000022ff077e24 */ /* 0x000fca000f8e00ff */
[----:B------:R-:W-:-:S04]  /*cd00*/  SHF.L.U32 R7, R7, 0x1f, RZ ;  /* 0x0000001f07077819 */ /* 0x000fc800000006ff */
[----:B------:R0:W1:Y:S01]  /*cd10*/  SYNCS.PHASECHK.TRANS64.TRYWAIT P1, [UR6+0x2a850], R7 ;  /* 0x02a85007ff0075a7 */ /* 0x0000620008020146 */
[----:B------:R-:W-:Y:S05]  /*cd20*/  @!P0 BRA `(.L_x_1384) ;  /* 0x0000000000048947 */ /* 0x000fea0003800000 */
[----:B------:R-:W-:Y:S01]  /*cd30*/  BPT.TRAP 0x1 ;  /* 0x000000040000795c */ /* 0x000fe20000300000 */
.L_x_1384:
[----:B-1----:R-:W-:Y:S05]  /*cd40*/  @P1 BRA `(.L_x_1382) ;  /* 0x0000000000081947 */ /* 0x002fea0003800000 */
[----:B------:R-:W1:Y:S02]  /*cd50*/  SYNCS.PHASECHK.TRANS64.TRYWAIT P1, [UR6+0x2a850], R7 ;  /* 0x02a85007ff0075a7 */ /* 0x000e640008020146 */
[----:B-1----:R-:W-:Y:S05]  /*cd60*/  @!P1 BRA `(.L_x_1385) ;  /* 0x0000010000a09947 */ /* 0x002fea0003800000 */
.L_x_1382:
        /* <DEDUP_REMOVED lines=31> */
.L_x_1386:
        /* <DEDUP_REMOVED lines=12> */
[C---:B0-----:R-:W-:Y:S01]  /*d020*/  FMUL.FTZ R7, R0.reuse, R122 ;  /* 0x0000007a00077220 */ /* 0x041fe20000410000 */
[C---:B------:R-:W-:Y:S01]  /*d030*/  FMUL.FTZ R10, R0.reuse, R123 ;  /* 0x0000007b000a7220 */ /* 0x040fe20000410000 */
[C---:B------:R-:W-:Y:S01]  /*d040*/  FMUL.FTZ R13, R0.reuse, R126 ;  /* 0x0000007e000d7220 */ /* 0x040fe20000410000 */
[C---:B------:R-:W-:Y:S01]  /*d050*/  FMUL.FTZ R14, R0.reuse, R127 ;  /* 0x0000007f000e7220 */ /* 0x040fe20000410000 */
        /* <DEDUP_REMOVED lines=150> */
.L_x_1389:
[----:B------:R-:W-:-:S05]  /*d9c0*/  IMAD.U32 R181, RZ, RZ, UR30 ;  /* 0x0000001effb57e24 */ /* 0x000fca000f8e00ff */
[----:B------:R-:W-:-:S13]  /*d9d0*/  ISETP.NE.AND P1, PT, R181, 0x1, PT ;  /* 0x00000001b500780c */ /* 0x000fda0003f25270 */
[----:B------:R-:W1:Y:S02]  /*d9e0*/  @P1 LDC.64 R8, c[0x0][0x9e8] ;  /* 0x00027a00ff081b82 */ /* 0x000e640000000a00 */
[----:B-1----:R-:W-:-:S05]  /*d9f0*/  @P1 IMAD.HI.U32 R8, R182, R8, RZ ;  /* 0x00000008b6081227 */ /* 0x002fca00078e00ff */
[----:B------:R-:W-:-:S07]  /*da00*/  @P1 SHF.R.U32.HI R182, RZ, R9, R8 ;  /* 0x00000009ffb61219 */ /* 0x000fce0000011608 */
.L_x_1390:
[----:B------:R-:W-:Y:S05]  /*da10*/  BSYNC B0 ;  /* 0x0000000000007941 */ /* 0x000fea0003800000 */
.L_x_1388:
[----:B------:R-:W-:-:S04]  /*da20*/  IMAD R9, R182, R181, -R173 ;  /* 0x000000b5b6097224 */ /* 0x000fc800078e0aad */
[----:B------:R-:W-:-:S05]  /*da30*/  IMAD.IADD R8, R9, 0x1, -R16 ;  /* 0x0000000109087824 */ /* 0x000fca00078e0a10 */
[----:B------:R-:W-:Y:S02]  /*da40*/  VIADDMNMX R178, R8, R181, R178, PT ;  /* 0x000000b508b27246 */ /* 0x000fe400038001b2 */
[----:B------:R-:W-:-:S07]  /*da50*/  VIMNMX R177, R177, R8, !PT ;  /* 0x00000008b1b17248 */ /* 0x000fce0007fe0100 */
.L_x_1387:
        /* <DEDUP_REMOVED lines=116> */
.L_x_1393:
[----:B------:R-:W-:-:S05]  /*e1a0*/  IMAD.U32 R11, RZ, RZ, UR30 ;  /* 0x0000001eff0b7e24 */ /* 0x000fca000f8e00ff */
[----:B------:R-:W-:-:S13]  /*e1b0*/  ISETP.NE.AND P2, PT, R11, 0x1, PT ;  /* 0x000000010b00780c */ /* 0x000fda0003f45270 */
[----:B------:R-:W0:Y:S02]  /*e1c0*/  @P2 LDC.64 R8, c[0x0][0x9e8] ;  /* 0x00027a00ff082b82 */ /* 0x000e240000000a00 */
[----:B0-----:R-:W-:-:S05]  /*e1d0*/  @P2 IMAD.HI.U32 R8, R174, R8, RZ ;  /* 0x00000008ae082227 */ /* 0x001fca00078e00ff */
[----:B------:R-:W-:-:S07]  /*e1e0*/  @P2 SHF.R.U32.HI R174, RZ, R9, R8 ;  /* 0x00000009ffae2219 */ /* 0x000fce0000011608 */
.L_x_1394:
[----:B------:R-:W-:Y:S05]  /*e1f0*/  BSYNC B0 ;  /* 0x0000000000007941 */ /* 0x000fea0003800000 */
.L_x_1392:
[----:B------:R-:W-:-:S04]  /*e200*/  IMAD R173, R174, R11, -R173 ;  /* 0x0000000baead7224 */ /* 0x000fc800078e0aad */
[----:B------:R-:W-:-:S05]  /*e210*/  IMAD.IADD R8, R173, 0x1, -R16 ;  /* 0x00000001ad087824 */ /* 0x000fca00078e0a10 */
[----:B------:R-:W-:Y:S02]  /*e220*/  VIADDMNMX R180, R8, R11, R180, PT ;  /* 0x0000000b08b47246 */ /* 0x000fe400038001b4 */
[----:B------:R-:W-:-:S07]  /*e230*/  VIMNMX R179, R179, R8, !PT ;  /* 0x00000008b3b37248 */ /* 0x000fce0007fe0100 */
.L_x_1391:
        /* <DEDUP_REMOVED lines=176> */
[----:B------:R-:W-:Y:S01]  /*ed40*/  FSEL R172, R172, -INF , !P1 ;  /* 0xff800000acac7808 */ /* 0x000fe20004800000 */
[--C-:B0-----:R-:W-:Y:S01]  /*ed50*/  FFMA.FTZ R178, R151, UR29, -R132.reuse ;  /* 0x0000001d97b27c23 */ /* 0x101fe20008010884 */
        /* <DEDUP_REMOVED lines=9> */
[--C-:B------:R-:W-:Y:S01]  /*edf0*/  FFMA.FTZ R151, R153, UR29, -R132.reuse ;  /* 0x0000001d99977c23 */ /* 0x100fe20008010884 */
[----:B------:R-:W-:Y:S01]  /*ee00*/  FSEL R149, R170, -INF , !P6 ;  /* 0xff800000aa957808 */ /* 0x000fe20007000000 */
[--C-:B------:R-:W-:Y:S01]  /*ee10*/  FFMA.FTZ R153, R157, UR29, -R132.reuse ;  /* 0x0000001d9d997c23 */ /* 0x100fe20008010884 */
[----:B------:R-:W-:Y:S01]  /*ee20*/  FMNMX.FTZ R177, R146, R177, !PT ;  /* 0x000000b192b17209 */ /* 0x000fe20007810000 */
[----:B------:R0:W-:Y:S01]  /*ee30*/  MUFU.EX2 R170, R178 ;  /* 0x000000b200aa7308 */ /* 0x0001e20000000800 */
[----:B------:R-:W-:-:S02]  /*ee40*/  FFMA.FTZ R157, R165, UR29, -R132 ;  /* 0x0000001da59d7c23 */ /* 0x000fc40008010884 */
[----:B------:R-:W-:-:S04]  /*ee50*/  FMNMX.FTZ R174, R148, R177, !PT ;  /* 0x000000b194ae7209 */ /* 0x000fc80007810000 */
[----:B------:R-:W-:Y:S01]  /*ee60*/  FMNMX.FTZ R177, R11, R174, !PT ;  /* 0x000000ae0bb17209 */ /* 0x000fe20007810000 */
[----:B------:R-:W-:Y:S01]  /*ee70*/  MUFU.EX2 R133, R133 ;  /* 0x0000008500857308 */ /* 0x000fe20000000800 */
[----:B0-----:R-:W-:-:S01]  /*ee80*/  FFMA.FTZ R178, R159, UR29, -R132 ;  /* 0x0000001d9fb27c23 */ /* 0x001fc20008010884 */
[----:B------:R-:W-:Y:S01]  /*ee90*/  FFMA.FTZ R159, R169, UR29, -R132 ;  /* 0x0000001da99f7c23 */ /* 0x000fe20008010884 */
[----:B------:R-:W-:-:S04]  /*eea0*/  FMNMX.FTZ R177, R152, R177, !PT ;  /* 0x000000b198b17209 */ /* 0x000fc80007810000 */
[----:B------:R-:W-:Y:S01]  /*eeb0*/  FMNMX.FTZ R177, R154, R177, !PT ;  /* 0x000000b19ab17209 */ /* 0x000fe20007810000 */
[----:B------:R-:W-:Y:S03]  /*eec0*/  MUFU.EX2 R134, R179 ;  /* 0x000000b300867308 */ /* 0x000fe60000000800 */
        /* <DEDUP_REMOVED lines=11> */
[----:B------:R-:W-:-:S01]  /*ef80*/  FFMA.FTZ R174, R155, UR29, -R132 ;  /* 0x0000001d9bae7c23 */ /* 0x000fc20008010884 */
[--C-:B------:R-:W-:Y:S01]  /*ef90*/  FFMA.FTZ R155, R161, UR29, -R132.reuse ;  /* 0x0000001da19b7c23 */ /* 0x100fe20008010884 */
[----:B------:R-:W-:-:S01]  /*efa0*/  FFMA.FTZ R161, R175, UR29, -R132 ;  /* 0x0000001dafa17c23 */ /* 0x000fc20008010884 */
[----:B------:R-:W-:Y:S01]  /*efb0*/  FMNMX.FTZ R177, R172, R177, !PT ;  /* 0x000000b1acb17209 */ /* 0x000fe20007810000 */
[----:B------:R-:W-:Y:S04]  /*efc0*/  MUFU.EX2 R142, R142 ;  /* 0x0000008e008e7308 */ /* 0x000fe80000000800 */
[----:B------:R-:W0:Y:S04]  /*efd0*/  SHFL.BFLY PT, R182, R177, 0x2, 0x1f ;  /* 0x0c401f00b1b67f89 */ /* 0x000e2800000e0000 */
[----:B------:R-:W-:Y:S08]  /*efe0*/  MUFU.EX2 R145, R145 ;  /* 0x0000009100917308 */ /* 0x000ff00000000800 */
[----:B------:R-:W-:Y:S08]  /*eff0*/  MUFU.EX2 R147, R147 ;  /* 0x0000009300937308 */ /* 0x000ff00000000800 */
[----:B------:R-:W-:Y:S01]  /*f000*/  MUFU.EX2 R151, R151 ;  /* 0x0000009700977308 */ /* 0x000fe20000000800 */
[----:B0-----:R-:W-:Y:S01]  /*f010*/  FMNMX.FTZ R163, R177, R182, !PT ;  /* 0x000000b6b1a37209 */ /* 0x001fe20007810000 */
[----:B------:R-:W-:Y:S01]  /*f020*/  FFMA.FTZ R182, R167, UR29, -R132 ;  /* 0x0000001da7b67c23 */ /* 0x000fe20008010884 */
[----:B------:R-:W-:-:S05]  /*f030*/  FSEL R132, R9, RZ, P5 ;  /* 0x000000ff09847208 */ /* 0x000fca0002800000 */
[----:B------:R-:W-:Y:S01]  /*f040*/  MUFU.EX2 R174, R174 ;  /* 0x000000ae00ae7308 */ /* 0x000fe20000000800 */
[----:B------:R-:W0:Y:S01]  /*f050*/  SHFL.BFLY PT, R186, R163, 0x1, 0x1f ;  /* 0x0c201f00a3ba7f89 */ /* 0x000e2200000e0000 */
[----:B------:R-:W-:-:S04]  /*f060*/  FADD.FTZ R5, -R132, R5 ;  /* 0x0000000584057221 */ /* 0x000fc80000010100 */
[----:B------:R-:W-:Y:S02]  /*f070*/  FMUL.FTZ R5, R5, UR29 ;  /* 0x0000001d05057c20 */ /* 0x000fe40008410000 */
[----:B------:R-:W-:Y:S08]  /*f080*/  MUFU.EX2 R153, R153 ;  /* 0x0000009900997308 */ /* 0x000ff00000000800 */
[----:B------:R-:W1:Y:S08]  /*f090*/  MUFU.EX2 R5, R5 ;  /* 0x0000000500057308 */ /* 0x000e700000000800 */
[----:B------:R-:W-:Y:S01]  /*f0a0*/  MUFU.EX2 R178, R178 ;  /* 0x000000b200b27308 */ /* 0x000fe20000000800 */
[----:B0-----:R-:W-:Y:S01]  /*f0b0*/  FMNMX.FTZ R132, R163, R186, !PT ;  /* 0x000000baa3847209 */ /* 0x001fe20007810000 */
[----:B------:R-:W-:-:S03]  /*f0c0*/  IMAD.U32 R163, RZ, RZ, UR29 ;  /* 0x0000001dffa37e24 */ /* 0x000fc6000f8e00ff */
[C---:B------:R-:W-:Y:S01]  /*f0d0*/  FSETP.NEU.FTZ.AND P1, PT, R132.reuse, -INF , PT ;  /* 0xff8000008400780b */ /* 0x040fe20003f3d000 */
[----:B------:R-:W-:-:S02]  /*f0e0*/  FFMA.FTZ R163, R132, R163, -8 ;  /* 0xc100000084a37423 */ /* 0x000fc400000100a3 */
[----:B------:R-:W-:Y:S01]  /*f0f0*/  MUFU.EX2 R155, R155 ;  /* 0x0000009b009b7308 */ /* 0x000fe20000000800 */
[----:B------:R-:W-:Y:S02]  /*f100*/  FSEL R165, R132, RZ, P1 ;  /* 0x000000ff84a57208 */ /* 0x000fe40000800000 */
[----:B------:R-:W-:-:S03]  /*f110*/  FSEL R163, R163, RZ, P1 ;  /* 0x000000ffa3a37208 */ /* 0x000fc60000800000 */
[----:B------:R-:W-:Y:S02]  /*f120*/  FADD.FTZ R165, -R165, R4 ;  /* 0x00000004a5a57221 */ /* 0x000fe40000010100 */
        /* <DEDUP_REMOVED lines=58> */
[----:B------:R-:W-:-:S06]  /*f4d0*/  FADD.FTZ R167, R125, R172 ;  /* 0x000000ac7da77221 */ /* 0x000fcc0000010000 */
[----:B------:R-:W1:Y:S01]  /*f4e0*/  MUFU.EX2 R128, R128 ;  /* 0x0000008000807308 */ /* 0x000e620000000800 */
[----:B--2---:R-:W-:-:S07]  /*f4f0*/  FADD.FTZ R2, R124, R3 ;  /* 0x000000037c027221 */ /* 0x004fce0000010000 */
[----:B------:R-:W2:Y:S01]  /*f500*/  MUFU.EX2 R131, R131 ;  /* 0x0000008300837308 */ /* 0x000ea20000000800 */
[----:B0-----:R-:W-:-:S07]  /*f510*/  FADD.FTZ R3, R127, R2 ;  /* 0x000000027f037221 */ /* 0x001fce0000010000 */
[----:B------:R-:W0:Y:S01]  /*f520*/  MUFU.EX2 R8, R8 ;  /* 0x0000000800087308 */ /* 0x000e220000000800 */
[----:B-1----:R-:W-:-:S07]  /*f530*/  FADD.FTZ R2, R128, R3 ;  /* 0x0000000380027221 */ /* 0x002fce0000010000 */
[----:B------:R1:W-:Y:S01]  /*f540*/  MUFU.EX2 R165, R148 ;  /* 0x0000009400a57308 */ /* 0x0003e20000000800 */
[----:B--2---:R-:W-:-:S07]  /*f550*/  FADD.FTZ R3, R131, R2 ;  /* 0x0000000283037221 */ /* 0x004fce0000010000 */
[----:B------:R-:W2:Y:S01]  /*f560*/  MUFU.EX2 R135, R135 ;  /* 0x0000008700877308 */ /* 0x000ea20000000800 */
[----:B-1----:R-:W-:-:S01]  /*f570*/  FADD.FTZ R148, R126, R167 ;  /* 0x000000a77e947221 */ /* 0x002fc20000010000 */
[----:B0-----:R-:W-:-:S03]  /*f580*/  FADD.FTZ R2, R8, R3 ;  /* 0x0000000308027221 */ /* 0x001fc60000010000 */
[----:B------:R-:W-:-:S03]  /*f590*/  FADD.FTZ R167, R129, R148 ;  /* 0x0000009481a77221 */ /* 0x000fc60000010000 */
[----:B------:R-:W0:Y:S01]  /*f5a0*/  MUFU.EX2 R136, R136 ;  /* 0x0000008800887308 */ /* 0x000e220000000800 */
[----:B------:R-:W-:-:S04]  /*f5b0*/  FADD.FTZ R148, R130, R167 ;  /* 0x000000a782947221 */ /* 0x000fc80000010000 */
[----:B------:R-:W-:-:S03]  /*f5c0*/  FADD.FTZ R169, R133, R148 ;  /* 0x0000009485a97221 */ /* 0x000fc60000010000 */
[----:B------:R-:W1:Y:S01]  /*f5d0*/  MUFU.EX2 R139, R139 ;  /* 0x0000008b008b7308 */ /* 0x000e620000000800 */
[----:B------:R-:W-:-:S01]  /*f5e0*/  FADD.FTZ R148, R134, R169 ;  /* 0x000000a986947221 */ /* 0x000fc20000010000 */
[----:B--2---:R-:W-:-:S03]  /*f5f0*/  FADD.FTZ R3, R135, R2 ;  /* 0x0000000287037221 */ /* 0x004fc60000010000 */
[----:B------:R-:W-:-:S03]  /*f600*/  FADD.FTZ R169, R137, R148 ;  /* 0x0000009489a97221 */ /* 0x000fc60000010000 */
        /* <DEDUP_REMOVED lines=16> */
[----:B-1----:R-:W-:-:S01]  /*f710*/  FADD.FTZ R2, R146, R3 ;  /* 0x0000000392027221 */ /* 0x002fc20000010000 */
[----:B------:R-:W-:-:S03]  /*f720*/  FADD.FTZ R3, R151, R148 ;  /* 0x0000009497037221 */ /* 0x000fc60000010000 */
[----:B------:R-:W-:-:S03]  /*f730*/  FADD.FTZ R2, R165, R2 ;  /* 0x00000002a5027221 */ /* 0x000fc60000010000 */
        /* <DEDUP_REMOVED lines=42> */
.L_x_1395:
        /* <DEDUP_REMOVED lines=140> */
.L_x_1377:
[----:B------:R-:W-:Y:S06]  /*102a0*/  BAR.ARV 0x8, 0x180 ;  /* 0x0206000000007b1d */ /* 0x000fec0000002000 */
[----:B------:R-:W-:Y:S05]  /*102b0*/  @!P0 BRA `(.L_x_1397) ;  /* 0x0000000000048947 */ /* 0x000fea0003800000 */
[----:B------:R-:W-:Y:S01]  /*102c0*/  BPT.TRAP 0x1 ;  /* 0x000000040000795c */ /* 0x000fe20000300000 */
.L_x_1397:
[----:B------:R-:W-:Y:S01]  /*102d0*/  ULEA UR9, UR48, UR36, 0x3 ;  /* 0x0000002430097291 */ /* 0x000fe2000f8e183f */
[----:B------:R-:W-:-:S05]  /*102e0*/  IMAD.U32 R0, RZ, RZ, UR49 ;  /* 0x00000031ff007e24 */ /* 0x000fca000f8e00ff */
[----:B------:R-:W-:-:S04]  /*102f0*/  SHF.L.U32 R0, R0, 0x1f, RZ ;  /* 0x0000001f00007819 */ /* 0x000fc800000006ff */
[----:B------:R0:W1:Y:S01]  /*10300*/  SYNCS.PHASECHK.TRANS64.TRYWAIT P1, [UR9+0x2a850], R0 ;  /* 0x02a85000ff0075a7 */ /* 0x0000620008020149 */
[----:B------:R-:W-:Y:S05]  /*10310*/  @!P0 BRA `(.L_x_1398) ;  /* 0x0000000000048947 */ /* 0x000fea0003800000 */
[----:B------:R-:W-:Y:S01]  /*10320*/  BPT.TRAP 0x1 ;  /* 0x000000040000795c */ /* 0x000fe20000300000 */
.L_x_1398:
[----:B-1----:R-:W-:Y:S05]  /*10330*/  @P1 BRA `(.L_x_1399) ;  /* 0x0000000000081947 */ /* 0x002fea0003800000 */
[----:B------:R-:W1:Y:S02]  /*10340*/  SYNCS.PHASECHK.TRANS64.TRYWAIT P1, [UR9+0x2a850], R0 ;  /* 0x02a85000ff0075a7 */ /* 0x000e640008020149 */
[----:B-1----:R-:W-:Y:S05]  /*10350*/  @!P1 BRA `(.L_x_1400) ;  /* 0x000000cc003c9947 */ /* 0x002fea0003800000 */
.L_x_1399:
[----:B------:R-:W-:Y:S01]  /*10360*/  UIADD3 UR36, UR36, 0x400, URZ ;  /* 0x0000040024247890 */ /* 0x000fe2000fffe03f */
[----:B------:R-:W-:Y:S01]  /*10370*/  WARPGROUP.ARRIVE ;  /* 0x00000000000079c5 */ /* 0x000fe20000000000 */
[----:B------:R-:W-:Y:S01]  /*10380*/  UMOV UR7, 0x40000040 ;  /* 0x4000004000077882 */ /* 0x000fe20000000000 */
[----:B------:R-:W-:Y:S01]  /*10390*/  ULDC.64 UR10, c[0x0][0x9a0] ;  /* 0x00026800000a7ab9 */ /* 0x000fe20000000a00 */
[----:B------:R-:W-:Y:S01]  /*103a0*/  USHF.R.U32.HI UR36, URZ, 0x4, UR36 ;  /* 0x000000043f247899 */ /* 0x000fe20008011624 */
[----:B------:R-:W-:Y:S01]  /*103b0*/  IMAD.MOV.U32 R6, RZ, RZ, 0x3f800000 ;  /* 0x3f800000ff067424 */ /* 0x000fe200078e00ff */
[----:B------:R-:W-:Y:S02]  /*103c0*/  UISETP.NE.U32.AND UP0, UPT, UR10, URZ, UPT ;  /* 0x0000003f0a00728c */ /* 0x000fe4000bf05070 */
[----:B------:R-:W-:Y:S02]  /*103d0*/  ULOP3.LUT UR36, UR36, 0x3fff, URZ, 0xc0, !UPT ;  /* 0x00003fff24247892 */ /* 0x000fe4000f8ec03f */
[----:B------:R-:W-:-:S02]  /*103e0*/  UISETP.NE.AND.EX UP0, UPT, UR11, URZ, UPT, UP0 ;  /* 0x0000003f0b00728c */ /* 0x000fc4000bf05300 */
[----:B------:R-:W-:-:S04]  /*103f0*/  ULOP3.LUT UR8, UR36, 0x10000, URZ, 0xfc, !UPT ;  /* 0x0001000024087892 */ /* 0x000fc8000f8efc3f */
[----:B------:R-:W-:Y:S01]  /*10400*/  UIMAD UR8, UR48, 0x600, UR8 ;  /* 0x00000600300878a4 */ /* 0x000fe2000f8e0208 */
[----:B------:R-:W-:-:S04]  /*10410*/  PLOP3.LUT P1, PT, PT, PT, UP0, 0x80, 0x0 ;  /* 0x000000000000781c */ /* 0x000fc80003f2f008 */
[----:B------:R-:W-:Y:S02]  /*10420*/  @UP0 ULDC.64 UR12, c[0x0][0x9c8] ;  /* 0x00027200000c0ab9 */ /* 0x000fe40000000a00 */
[----:B------:R-:W-:Y:S01]  /*10430*/  UMOV UR6, UR8 ;  /* 0x0000000800067c82 */ /* 0x000fe20008000000 */
[----:B------:R-:W-:-:S09]  /*10440*/  @UP0 UIMAD.WIDE.U32 UR4, UR52, UR12, URZ ;  /* 0x0000000c340402a5 */ /* 0x000fd2000f8e003f */
[----:B------:R-:W-:Y:S01]  /*10450*/  QGMMA.64x192x32.F32.E4M3.E4M3 R24, R196, gdesc[UR4], R24, gsb0 ;  /* 0x02e00004c4187df3 */ /* 0x000fe20008000818 */
[----:B------:R-:W-:Y:S01]  /*10460*/  UIADD3 UR6, UR8, 0x2, URZ ;  /* 0x0000000208067890 */ /* 0x000fe2000fffe03f */
[----:B------:R-:W-:Y:S01]  /*10470*/  UMOV UR7, 0x40000040 ;  /* 0x4000004000077882 */ /* 0x000fe20000000000 */
[----:B------:R-:W-:Y:S02]  /*10480*/  WARPGROUP.DEPBAR.LE gsb0, 0x0 ;  /* 0x00008000000079c5 */ /* 0x000fe40000010000 */
[----:B------:R-:W-:-:S15]  /*10490*/  WARPGROUP.ARRIVE ;  /* 0x00000000000079c5 */ /* 0x000fde0000000000 */
[----:B------:R-:W-:Y:S01]  /*104a0*/  QGMMA.64x192x32.F32.E4M3.E4M3 R24, R192, gdesc[UR4], R24, gsb0 ;  /* 0x02e00004c0187df3 */ /* 0x000fe20008000818 */
[----:B------:R-:W-:-:S04]  /*104b0*/  @UP0 USHF.R.S32.HI UR6, URZ, 0x1f, UR52 ;  /* 0x0000001f3f060899 */ /* 0x000fc80008011434 */
[----:B------:R-:W-:-:S04]  /*104c0*/  @UP0 UIMAD UR6, UR6, UR12, URZ ;  /* 0x0000000c060602a4 */ /* 0x000fc8000f8e023f */
[----:B------:R-:W-:-:S04]  /*104d0*/  @UP0 UIMAD UR6, UR52, UR13, UR6 ;  /* 0x0000000d340602a4 */ /* 0x000fc8000f8e0206 */
[----:B------:R-:W-:-:S03]  /*104e0*/  @UP0 UIADD3 UR5, UR5, UR6, URZ ;  /* 0x0000000605050290 */ /* 0x000fc6000fffe03f */
[----:B------:R-:W-:Y:S02]  /*104f0*/  @UP0 ULDC.64 UR6, c[0x0][0x9d0] ;  /* 0x0002740000060ab9 */ /* 0x000fe40000000a00 */
[----:B------:R-:W-:-:S04]  /*10500*/  @UP0 UIMAD.WIDE.U32 UR4, UR43, UR6, UR4 ;  /* 0x000000062b0402a5 */ /* 0x000fc8000f8e0004 */
[----:B------:R-:W-:Y:S02]  /*10510*/  @UP0 UIMAD UR5, UR43, UR7, UR5 ;  /* 0x000000072b0502a4 */ /* 0x000fe4000f8e0205 */
[----:B------:R-:W-:-:S04]  /*10520*/  @UP0 ULEA UR6, UP1, UR4, UR10, 0x2 ;  /* 0x0000000a04060291 */ /* 0x000fc8000f82103f */
[----:B------:R-:W-:Y:S02]  /*10530*/  @UP0 ULEA.HI.X UR7, UR4, UR11, UR5, 0x2, UP1 ;  /* 0x0000000b04070291 */ /* 0x000fe400088f1405 */
[----:B------:R-:W-:-:S04]  /*10540*/  IMAD.U32 R4, RZ, RZ, UR6 ;  /* 0x00000006ff047e24 */ /* 0x000fc8000f8e00ff */
[----:B-1----:R-:W-:-:S05]  /*10550*/  IMAD.U32 R5, RZ, RZ, UR7 ;  /* 0x00000007ff057e24 */ /* 0x002fca000f8e00ff */
[----:B------:R1:W2:Y:S01]  /*10560*/  @P1 LDG.E R6, desc[UR56][R4.64] ;  /* 0x0000003804061981 */ /* 0x0002a2000c1e1900 */
[----:B------:R-:W-:Y:S01]  /*10570*/  UIADD3 UR6, UR8, 0x4, URZ ;  /* 0x0000000408067890 */ /* 0x000fe2000fffe03f */
[----:B------:R-:W-:Y:S01]  /*10580*/  UMOV UR7, 0x40000040 ;  /* 0x4000004000077882 */ /* 0x000fe20000000000 */
[----:B------:R-:W-:Y:S01]  /*10590*/  UIADD3 UR8, UR8, 0x6, URZ ;  /* 0x0000000608087890 */ /* 0x000fe2000fffe03f */
[----:B------:R-:W-:Y:S02]  /*105a0*/  WARPGROUP.DEPBAR.LE gsb0, 0x0 ;  /* 0x00008000000079c5 */ /* 0x000fe40000010000 */
[----:B------:R-:W-:-:S06]  /*105b0*/  WARPGROUP.ARRIVE ;  /* 0x00000000000079c5 */ /* 0x000fcc0000000000 */
[----:B------:R-:W-:Y:S01]  /*105c0*/  QGMMA.64x192x32.F32.E4M3.E4M3 R24, R188, gdesc[UR4], R24, gsb0 ;  /* 0x02e00004bc187df3 */ /* 0x000fe20008000818 */
[----:B------:R-:W-:Y:S01]  /*105d0*/  UMOV UR6, UR8 ;  /* 0x0000000800067c82 */ /* 0x000fe20008000000 */
[----:B------:R-:W-:Y:S01]  /*105e0*/  UMOV UR7, 0x40000040 ;  /* 0x4000004000077882 */ /* 0x000fe20000000000 */
[----:B0-----:R-:W0:Y:S04]  /*105f0*/  SHFL.BFLY PT, R0, R3, 0x2, 0x1f ;  /* 0x0c401f0003007f89 */ /* 0x001e2800000e0000 */
[----:B------:R-:W3:Y:S01]  /*10600*/  SHFL.BFLY PT, R11, R2, 0x2, 0x1f ;  /* 0x0c401f00020b7f89 */ /* 0x000ee200000e0000 */
[----:B0-----:R-:W-:-:S01]  /*10610*/  FADD.FTZ R0, R0, R3 ;  /* 0x0000000300007221 */ /* 0x001fc20000010000 */
[----:B---3--:R-:W-:-:S04]  /*10620*/  FADD.FTZ R11, R11, R2 ;  /* 0x000000020b0b7221 */ /* 0x008fc80000010000 */
[----:B------:R-:W0:Y:S04]  /*10630*/  SHFL.BFLY PT, R7, R0, 0x1, 0x1f ;  /* 0x0c201f0000077f89 */ /* 0x000e2800000e0000 */
        /* <DEDUP_REMOVED lines=33> */
.L_x_1401:
[----:B------:R-:W-:Y:S01]  /*10850*/  UIADD3 UR4, UR9, 0x2a860, URZ ;  /* 0x0002a86009047890 */ /* 0x000fe2000fffe03f */
[-C--:B------:R-:W-:Y:S01]  /*10860*/  FMUL.FTZ R24, R24, R3.reuse ;  /* 0x0000000318187220 */ /* 0x080fe20000410000 */
[----:B------:R-:W-:Y:S01]  /*10870*/  UIADD3 UR48, UR48, 0x1, URZ ;  /* 0x0000000130307890 */ /* 0x000fe2000fffe03f */
[-C--:B------:R-:W-:Y:S01]  /*10880*/  FMUL.FTZ R29, R29, R3.reuse ;  /* 0x000000031d1d7220 */ /* 0x080fe20000410000 */
[----:B------:R-:W-:Y:S01]  /*10890*/  UPRMT UR4, UR37, 0x654, UR4 ;  /* 0x0000065425047896 */ /* 0x000fe20008000004 */
        /* <DEDUP_REMOVED lines=48> */
[----:B------:R-:W-:Y:S01]  /*10ba0*/  USEL UR4, URZ, 0x1, UP0 ;  /* 0x000000013f047887 */ /* 0x000fe20008000000 */
        /* <DEDUP_REMOVED lines=48> */
[----:B------:R-:W-:Y:S01]  /*10eb0*/  FMUL.FTZ R9, R115, R4 ;  /* 0x0000000473097220 */ /* 0x000fe20000410000 */
[----:B------:R-:W-:-:S02]  /*10ec0*/  UIADD3 UR50, UR50, 0x1, URZ ;  /* 0x0000000132327890 */ /* 0x000fc4000fffe03f */
[----:B------:R-:W-:Y:S02]  /*10ed0*/  USEL UR48, UR48, URZ, UP0 ;  /* 0x0000003f30307287 */ /* 0x000fe40008000000 */
[----:B------:R-:W-:-:S12]  /*10ee0*/  ULOP3.LUT UR49, UR49, UR4, URZ, 0x3c, !UPT ;  /* 0x0000000431317292 */ /* 0x000fd8000f8e3c3f */
.L_x_1323:
        /* <DEDUP_REMOVED lines=16> */
[----:B------:R-:W-:Y:S01]  /*10ff0*/  IMAD.MOV.U32 R20, RZ, RZ, 0x2 ;  /* 0x00000002ff147424 */ /* 0x000fe200078e00ff */
[----:B------:R-:W-:Y:S01]  /*11000*/  ULDC.64 UR12, c[0x0][0xc00] ;  /* 0x00030000000c7ab9 */ /* 0x000fe20000000a00 */
[----:B------:R-:W-:Y:S01]  /*11010*/  ULDC.64 UR10, c[0x0][0xc00] ;  /* 0x00030000000a7ab9 */ /* 0x000fe20000000a00 */
[----:B0-----:R-:W-:-:S05]  /*11020*/  IMAD.SHL.U32 R4, R12, 0x4, RZ ;  /* 0x000000040c047824 */ /* 0x001fca00078e00ff */
[----:B------:R-:W-:Y:S01]  /*11030*/  LOP3.LUT R4, R4, 0xc, RZ, 0xc0, !PT ;  /* 0x0000000c04047812 */ /* 0x000fe200078ec0ff */
[----:B------:R-:W-:Y:S03]  /*11040*/  BAR.SYNC.DEFER_BLOCKING 0x1, 0x100 ;  /* 0x0044000000007b1d */ /* 0x000fe60000010000 */
[----:B------:R-:W-:-:S05]  /*11050*/  IADD3 R4, P0, R4, UR8, RZ ;  /* 0x0000000804047c10 */ /* 0x000fca000ff1e0ff */
[----:B------:R-:W-:-:S05]  /*11060*/  IMAD.X R5, RZ, RZ, UR9, P0 ;  /* 0x00000009ff057e24 */ /* 0x000fca00080e06ff */
[----:B------:R-:W2:Y:S01]  /*11070*/  LDG.E.CONSTANT R26, desc[UR56][R4.64] ;  /* 0x00000038041a7981 */ /* 0x000ea2000c1e9900 */
[----:B------:R-:W-:-:S03]  /*11080*/  LOP3.LUT P0, R6, R12, 0x3, RZ, 0xc0, !PT ;  /* 0x000000030c067812 */ /* 0x000fc6000780c0ff */
[----:B------:R-:W3:Y:S01]  /*11090*/  LDL R4, [R1+0x8] ;  /* 0x0000080001047983 */ /* 0x000ee20000100800 */
[----:B------:R-:W-:Y:S01]  /*110a0*/  ISETP.EQ.OR P0, PT, R6, 0x3, !P0 ;  /* 0x000000030600780c */ /* 0x000fe20004702670 */
[----:B------:R-:W-:Y:S01]  /*110b0*/  UMOV UR8, UR7 ;  /* 0x0000000700087c82 */ /* 0x000fe20008000000 */
[----:B-1----:R-:W-:Y:S01]  /*110c0*/  UMOV UR9, UR4 ;  /* 0x0000000400097c82 */ /* 0x002fe20008000000 */
[----:B------:R-:W-:Y:S01]  /*110d0*/  UIMAD.WIDE UR10, UR42, 0x4, UR10 ;  /* 0x000000042a0a78a5 */ /* 0x000fe2000f8e020a */
        /* <DEDUP_REMOVED lines=96> */
[----:B--2---:R-:W-:Y:S04]  /*116e0*/  SHFL.IDX PT, R52, R49, R26, 0x1c1f ;  /* 0x001c1f1a31347589 */ /* 0x004fe800000e0000 */
[----:B------:R-:W-:Y:S04]  /*116f0*/  SHFL.IDX PT, R54, R51, R26, 0x1c1f ;  /* 0x001c1f1a33367589 */ /* 0x000fe800000e0000 */
[----:B------:R-:W-:Y:S01]  /*11700*/  SHFL.IDX PT, R115, R115, R26, 0x1c1f ;  /* 0x001c1f1a73737589 */ /* 0x000fe200000e0000 */
[----:B---3--:R-:W-:-:S03]  /*11710*/  IMAD.WIDE R20, R4, R20, UR8 ;  /* 0x0000000804147e25 */ /* 0x008fc6000f8e0214 */
[----:B------:R-:W-:Y:S01]  /*11720*/  SHFL.IDX PT, R76, R65, R26, 0x1c1f ;  /* 0x001c1f1a414c7589 */ /* 0x000fe200000e0000 */
[----:B------:R-:W-:-:S03]  /*11730*/  LOP3.LUT R3, R20, 0x380, RZ, 0xc0, !PT ;  /* 0x0000038014037812 */ /* 0x000fc600078ec0ff */
[----:B------:R-:W-:Y:S01]  /*11740*/  SHFL.IDX PT, R46, R91, R26, 0x1c1f ;  /* 0x001c1f1a5b2e7589 */ /* 0x000fe200000e0000 */
[C---:B------:R-:W-:Y:S02]  /*11750*/  IADD3 R169, P4, R20.reuse, 0x8060, RZ ;  /* 0x0000806014a97810 */ /* 0x040fe40007f9e0ff */
[C---:B------:R-:W-:Y:S01]  /*11760*/  IADD3 R167, P3, R20.reuse, 0x8040, RZ ;  /* 0x0000804014a77810 */ /* 0x040fe20007f7e0ff */
[----:B------:R-:W-:Y:S01]  /*11770*/  SHFL.IDX PT, R123, R123, R26, 0x1c1f ;  /* 0x001c1f1a7b7b7589 */ /* 0x000fe200000e0000 */
[C---:B------:R-:W-:Y:S01]  /*11780*/  IADD3 R10, P6, R20.reuse, 0x8020, RZ ;  /* 0x00008020140a7810 */ /* 0x040fe20007fde0ff */
[--C-:B------:R-:W-:Y:S01]  /*11790*/  IMAD.X R25, RZ, RZ, R21.reuse, P4 ;  /* 0x000000ffff197224 */ /* 0x100fe200020e0615 */
[C---:B------:R-:W-:Y:S01]  /*117a0*/  IADD3 R119, P5, R20.reuse, 0x8000, RZ ;  /* 0x0000800014777810 */ /* 0x040fe20007fbe0ff */
[--C-:B------:R-:W-:Y:S01]  /*117b0*/  IMAD.X R135, RZ, RZ, R21.reuse, P3 ;  /* 0x000000ffff877224 */ /* 0x100fe200018e0615 */
[----:B------:R-:W-:Y:S01]  /*117c0*/  IADD3 R117, P2, R20, 0x4060, RZ ;  /* 0x0000406014757810 */ /* 0x000fe20007f5e0ff */
[--C-:B------:R-:W-:Y:S01]  /*117d0*/  IMAD.X R15, RZ, RZ, R21.reuse, P6 ;  /* 0x000000ffff0f7224 */ /* 0x100fe200030e0615 */
[----:B------:R-:W-:Y:S01]  /*117e0*/  SHF.R.U64 R3, R3, 0x3, RZ ;  /* 0x0000000303037819 */ /* 0x000fe200000012ff */
[--C-:B------:R-:W-:Y:S01]  /*117f0*/  IMAD.X R137, RZ, RZ, R21.reuse, P5 ;  /* 0x000000ffff897224 */ /* 0x100fe200028e0615 */
[----:B------:R-:W-:Y:S01]  /*11800*/  LOP3.LUT R14, R169, 0x380, RZ, 0xc0, !PT ;  /* 0x00000380a90e7812 */ /* 0x000fe200078ec0ff */
[----:B------:R-:W-:Y:S01]  /*11810*/  IMAD.X R13, RZ, RZ, R21, P2 ;  /* 0x000000ffff0d7224 */ /* 0x000fe200010e0615 */
[----:B------:R-:W-:Y:S01]  /*11820*/  LOP3.LUT R12, R167, 0x380, RZ, 0xc0, !PT ;  /* 0x00000380a70c7812 */ /* 0x000fe200078ec0ff */
[----:B------:R-:W-:Y:S01]  /*11830*/  SHFL.IDX PT, R65, R125, R26, 0x1c1f ;  /* 0x001c1f1a7d417589 */ /* 0x000fe200000e0000 */
[----:B------:R-:W-:-:S02]  /*11840*/  LOP3.LUT R8, R10, 0x380, RZ, 0xc0, !PT ;  /* 0x000003800a087812 */ /* 0x000fc400078ec0ff */
[C---:B------:R-:W-:Y:S01]  /*11850*/  IADD3 R37, P1, R20.reuse, 0x4040, RZ ;  /* 0x0000404014257810 */ /* 0x040fe20007f3e0ff */
[----:B------:R-:W-:Y:S01]  /*11860*/  SHFL.IDX PT, R127, R127, R26, 0x1c1f ;  /* 0x001c1f1a7f7f7589 */ /* 0x000fe200000e0000 */
[C---:B------:R-:W-:Y:S02]  /*11870*/  IADD3 R6, P4, R20.reuse, 0x4020, RZ ;  /* 0x0000402014067810 */ /* 0x040fe40007f9e0ff */
[C---:B------:R-:W-:Y:S01]  /*11880*/  IADD3 R87, P3, R20.reuse, 0x4000, RZ ;  /* 0x0000400014577810 */ /* 0x040fe20007f7e0ff */
[--C-:B------:R-:W-:Y:S01]  /*11890*/  IMAD.X R139, RZ, RZ, R21.reuse, P1 ;  /* 0x000000ffff8b7224 */ /* 0x100fe200008e0615 */
[C---:B------:R-:W-:Y:S01]  /*118a0*/  IADD3 R4, P6, R20.reuse, 0x20, RZ ;  /* 0x0000002014047810 */ /* 0x040fe20007fde0ff */
[--C-:B------:R-:W-:Y:S01]  /*118b0*/  IMAD.X R11, RZ, RZ, R21.reuse, P4 ;  /* 0x000000ffff0b7224 */ /* 0x100fe200020e0615 */
[C---:B------:R-:W-:Y:S01]  /*118c0*/  IADD3 R61, P5, R20.reuse, 0x60, RZ ;  /* 0x00000060143d7810 */ /* 0x040fe20007fbe0ff */
[--C-:B------:R-:W-:Y:S01]  /*118d0*/  IMAD.X R141, RZ, RZ, R21.reuse, P3 ;  /* 0x000000ffff8d7224 */ /* 0x100fe200018e0615 */
[----:B------:R-:W-:Y:S01]  /*118e0*/  IADD3 R38, P2, R20, 0x40, RZ ;  /* 0x0000004014267810 */ /* 0x000fe20007f5e0ff */
[--C-:B------:R-:W-:Y:S01]  /*118f0*/  IMAD.X R9, RZ, RZ, R21.reuse, P6 ;  /* 0x000000ffff097224 */ /* 0x100fe200030e0615 */
[----:B------:R-:W-:Y:S01]  /*11900*/  LOP3.LUT R20, R3, R20, RZ, 0x3c, !PT ;  /* 0x0000001403147212 */ /* 0x000fe200078e3cff */
[--C-:B------:R-:W-:Y:S01]  /*11910*/  IMAD.X R7, RZ, RZ, R21.reuse, P5 ;  /* 0x000000ffff077224 */ /* 0x100fe200028e0615 */
[----:B------:R-:W-:Y:S01]  /*11920*/  SHF.R.U64 R14, R14, 0x3, RZ ;  /* 0x000000030e0e7819 */ /* 0x000fe200000012ff */
[----:B------:R-:W-:Y:S01]  /*11930*/  IMAD.X R5, RZ, RZ, R21, P2 ;  /* 0x000000ffff057224 */ /* 0x000fe200010e0615 */
[----:B------:R-:W-:Y:S01]  /*11940*/  SHF.R.U64 R12, R12, 0x3, RZ ;  /* 0x000000030c0c7819 */ /* 0x000fe200000012ff */
[----:B------:R-:W-:Y:S01]  /*11950*/  SHFL.IDX PT, R143, R143, R26, 0x1c1f ;  /* 0x001c1f1a8f8f7589 */ /* 0x000fe200000e0000 */
[----:B------:R-:W-:-:S02]  /*11960*/  SHF.R.U64 R3, R8, 0x3, RZ ;  /* 0x0000000308037819 */ /* 0x000fc400000012ff */
[----:B------:R-:W-:Y:S01]  /*11970*/  LOP3.LUT R24, R14, R169, RZ, 0x3c, !PT ;  /* 0x000000a90e187212 */ /* 0x000fe200078e3cff */
[----:B------:R-:W-:Y:S01]  /*11980*/  SHFL.IDX PT, R102, R73, R26, 0x1c1f ;  /* 0x001c1f1a49667589 */ /* 0x000fe200000e0000 */
[----:B------:R-:W-:Y:S02]  /*11990*/  LOP3.LUT R134, R12, R167, RZ, 0x3c, !PT ;  /* 0x000000a70c867212 */ /* 0x000fe400078e3cff */
[----:B------:R-:W-:Y:S01]  /*119a0*/  LOP3.LUT R14, R3, R10, RZ, 0x3c, !PT ;  /* 0x0000000a030e7212 */ /* 0x000fe200078e3cff */
[----:B------:R-:W-:Y:S01]  /*119b0*/  SHFL.IDX PT, R131, R131, R26, 0x1c1f ;  /* 0x001c1f1a83837589 */ /* 0x000fe200000e0000 */
[----:B------:R-:W-:Y:S02]  /*119c0*/  LOP3.LUT R12, R119, 0x380, RZ, 0xc0, !PT ;  /* 0x00000380770c7812 */ /* 0x000fe400078ec0ff */
[----:B------:R-:W-:Y:S01]  /*119d0*/  LOP3.LUT R10, R117, 0x380, RZ, 0xc0, !PT ;  /* 0x00000380750a7812 */ /* 0x000fe200078ec0ff */
[----:B------:R-:W-:Y:S01]  /*119e0*/  SHFL.IDX PT, R94, R81, R26, 0x1c1f ;  /* 0x001c1f1a515e7589 */ /* 0x000fe200000e0000 */
[----:B------:R-:W-:-:S02]  /*119f0*/  LOP3.LUT R8, R37, 0x380, RZ, 0xc0, !PT ;  /* 0x0000038025087812 */ /* 0x000fc400078ec0ff */
[----:B------:R-:W-:Y:S01]  /*11a00*/  LOP3.LUT R3, R6, 0x380, RZ, 0xc0, !PT ;  /* 0x0000038006037812 */ /* 0x000fe200078ec0ff */
[----:B------:R-:W-:Y:S01]  /*11a10*/  SHFL.IDX PT, R81, R133, R26, 0x1c1f ;  /* 0x001c1f1a85517589 */ /* 0x000fe200000e0000 */
[----:B------:R-:W-:Y:S02]  /*11a20*/  SHF.R.U64 R12, R12, 0x3, RZ ;  /* 0x000000030c0c7819 */ /* 0x000fe400000012ff */
[----:B------:R-:W-:Y:S01]  /*11a30*/  SHF.R.U64 R10, R10, 0x3, RZ ;  /* 0x000000030a0a7819 */ /* 0x000fe200000012ff */
[----:B------:R-:W-:Y:S01]  /*11a40*/  SHFL.IDX PT, R110, R67, R26, 0x1c1f ;  /* 0x001c1f1a436e7589 */ /* 0x000fe200000e0000 */
[----:B------:R-:W-:Y:S02]  /*11a50*/  SHF.R.U64 R8, R8, 0x3, RZ ;  /* 0x0000000308087819 */ /* 0x000fe400000012ff */
[----:B------:R-:W-:Y:S01]  /*11a60*/  SHF.R.U64 R3, R3, 0x3, RZ ;  /* 0x0000000303037819 */ /* 0x000fe200000012ff */
[----:B------:R-:W-:Y:S01]  /*11a70*/  SHFL.IDX PT, R124, R101, R26, 0x1c1f ;  /* 0x001c1f1a657c7589 */ /* 0x000fe200000e0000 */
[----:B------:R-:W-:-:S02]  /*11a80*/  LOP3.LUT R136, R12, R119, RZ, 0x3c, !PT ;  /* 0x000000770c887212 */ /* 0x000fc400078e3cff */
        /* <DEDUP_REMOVED lines=9> */
[----:B------:R-:W-:Y:S01]  /*11b20*/  SHF.R.U64 R8, R8, 0x3, RZ ;  /* 0x0000000308087819 */ /* 0x000fe200000012ff */
[----:B------:R-:W-:Y:S01]  /*11b30*/  SHFL.IDX PT, R121, R121, R26, 0x1c1f ;  /* 0x001c1f1a79797589 */ /* 0x000fe200000e0000 */
[----:B------:R-:W-:Y:S02]  /*11b40*/  SHF.R.U64 R3, R3, 0x3, RZ ;  /* 0x0000000303037819 */ /* 0x000fe400000012ff */
[----:B------:R-:W-:Y:S01]  /*11b50*/  SHF.R.U64 R37, R37, 0x3, RZ ;  /* 0x0000000325257819 */ /* 0x000fe200000012ff */
[----:B------:R-:W-:Y:S01]  /*11b60*/  SHFL.IDX PT, R59, R153, R26, 0x1c1f ;  /* 0x001c1f1a993b7589 */ /* 0x000fe200000e0000 */
[----:B------:R-:W-:Y:S02]  /*11b70*/  LOP3.LUT R140, R8, R87, RZ, 0x3c, !PT ;  /* 0x00000057088c7212 */ /* 0x000fe400078e3cff */
[----:B------:R-:W-:Y:S01]  /*11b80*/  LOP3.LUT R8, R3, R4, RZ, 0x3c, !PT ;  /* 0x0000000403087212 */ /* 0x000fe200078e3cff */
[----:B------:R-:W-:Y:S01]  /*11b90*/  SHFL.IDX PT, R87, R75, R26, 0x1c1f ;  /* 0x001c1f1a4b577589 */ /* 0x000fe200000e0000 */
[----:B------:R-:W-:-:S02]  /*11ba0*/  LOP3.LUT R4, R37, R38, RZ, 0x3c, !PT ;  /* 0x0000002625047212 */ /* 0x000fc400078e3cff */
[----:B------:R-:W-:Y:S01]  /*11bb0*/  MOV R37, R20 ;  /* 0x0000001400257202 */ /* 0x000fe20000000f00 */
[----:B------:R-:W-:Y:S01]  /*11bc0*/  SHFL.IDX PT, R132, R107, R26, 0x1c1f ;  /* 0x001c1f1a6b847589 */ /* 0x000fe200000e0000 */
[----:B------:R-:W-:Y:S02]  /*11bd0*/  LOP3.LUT R21, R26, 0x2, RZ, 0x3c, !PT ;  /* 0x000000021a157812 */ /* 0x000fe400078e3cff */
[----:B------:R-:W-:Y:S01]  /*11be0*/  LOP3.LUT R6, R61, 0x380, RZ, 0xc0, !PT ;  /* 0x000003803d067812 */ /* 0x000fe200078ec0ff */
[----:B------:R-:W-:Y:S01]  /*11bf0*/  SHFL.IDX PT, R117, R93, R26, 0x1c1f ;  /* 0x001c1f1a5d757589 */ /* 0x000fe200000e0000 */
[----:B------:R-:W-:Y:S02]  /*11c00*/  MOV R136, R136 ;  /* 0x0000008800887202 */ /* 0x000fe40000000f00 */
[----:B------:R-:W-:Y:S01]  /*11c10*/  MOV R138, R138 ;  /* 0x0000008a008a7202 */ /* 0x000fe20000000f00 */
[----:B------:R-:W0:Y:S01]  /*11c20*/  SHFL.IDX PT, R20, R31, R21, 0x1c1f ;  /* 0x001c1f151f147589 */ /* 0x000e2200000e0000 */
[----:B------:R-:W-:-:S02]  /*11c30*/  MOV R137, R12 ;  /* 0x0000000c00897202 */ /* 0x000fc40000000f00 */
[----:B------:R-:W-:Y:S01]  /*11c40*/  MOV R139, R10 ;  /* 0x0000000a008b7202 */ /* 0x000fe20000000f00 */
[----:B------:R-:W-:Y:S01]  /*11c50*/  SHFL.IDX PT, R12, R28, R21, 0x1c1f ;  /* 0x001c1f151c0c7589 */ /* 0x000fe200000e0000 */
[----:B------:R-:W-:Y:S02]  /*11c60*/  MOV R134, R134 ;  /* 0x0000008600867202 */ /* 0x000fe40000000f00 */
[----:B------:R-:W-:Y:S01]  /*11c70*/  SHF.R.U64 R6, R6, 0x3, RZ ;  /* 0x0000000306067819 */ /* 0x000fe200000012ff */
[----:B------:R-:W1:Y:S01]  /*11c80*/  SHFL.IDX PT, R11, R35, R26, 0x1c1f ;  /* 0x001c1f1a230b7589 */ /* 0x000e6200000e0000 */
[----:B------:R-:W-:Y:S02]  /*11c90*/  MOV R135, R14 ;  /* 0x0000000e00877202 */ /* 0x000fe40000000f00 */
[----:B------:R-:W-:Y:S01]  /*11ca0*/  MOV R3, R24 ;  /* 0x0000001800037202 */ /* 0x000fe20000000f00 */
[----:B------:R-:W-:Y:S01]  /*11cb0*/  SHFL.IDX PT, R14, R113, R26, 0x1c1f ;  /* 0x001c1f1a710e7589 */ /* 0x000fe200000e0000 */
[----:B------:R-:W-:-:S02]  /*11cc0*/  LOP3.LUT R6, R6, R61, RZ, 0x3c, !PT ;  /* 0x0000003d06067212 */ /* 0x000fc400078e3cff */
[----:B------:R-:W-:Y:S01]  /*11cd0*/  MOV R140, R140 ;  /* 0x0000008c008c7202 */ /* 0x000fe20000000f00 */
[----:B------:R-:W2:Y:S01]  /*11ce0*/  SHFL.IDX PT, R15, R36, R21, 0x1c1f ;  /* 0x001c1f15240f7589 */ /* 0x000ea200000e0000 */
[----:B------:R-:W-:Y:S02]  /*11cf0*/  MOV R141, R6 ;  /* 0x00000006008d7202 */ /* 0x000fe40000000f00 */
[----:B------:R-:W-:Y:S01]  /*11d00*/  MOV R142, R4 ;  /* 0x00000004008e7202 */ /* 0x000fe20000000f00 */
[----:B------:R-:W-:Y:S01]  /*11d10*/  SHFL.IDX PT, R10, R33, R26, 0x1c1f ;  /* 0x001c1f1a210a7589 */ /* 0x000fe200000e0000 */
[----:B------:R-:W-:-:S03]  /*11d20*/  MOV R61, R8 ;  /* 0x00000008003d7202 */ /* 0x000fc60000000f00 */
[----:B------:R-:W-:Y:S01]  /*11d30*/  SHFL.IDX PT, R24, R41, R26, 0x1c1f ;  /* 0x001c1f1a29187589 */ /* 0x000fe200000e0000 */
[----:B0-----:R-:W-:-:S03]  /*11d40*/  SEL R13, R115, R20, P0 ;  /* 0x00000014730d7207 */ /* 0x001fc60000000000 */
[----:B------:R-:W-:Y:S04]  /*11d50*/  SHFL.IDX PT, R41, R85, R26, 0x1c1f ;  /* 0x001c1f1a55297589 */ /* 0x000fe800000e0000 */
[----:B------:R-:W-:Y:S01]  /*11d60*/  SHFL.IDX PT, R33, R97, R26, 0x1c1f ;  /* 0x001c1f1a61217589 */ /* 0x000fe200000e0000 */
[----:B-1----:R-:W-:Y:S02]  /*11d70*/  SEL R9, R11, R12, P0 ;  /* 0x0000000c0b097207 */ /* 0x002fe40000000000 */
[----:B------:R-:W-:Y:S01]  /*11d80*/  SEL R11, R12, R11, P0 ;  /* 0x0000000b0c0b7207 */ /* 0x000fe20000000000 */
[----:B------:R-:W0:Y:S04]  /*11d90*/  SHFL.IDX PT, R27, R27, R21, 0x1c1f ;  /* 0x001c1f151b1b7589 */ /* 0x000e2800000e0000 */
[----:B------:R-:W1:Y:S01]  /*11da0*/  SHFL.IDX PT, R49, R32, R21, 0x1c1f ;  /* 0x001c1f1520317589 */ /* 0x000e6200000e0000 */
[----:B--2---:R-:W-:-:S02]  /*11db0*/  SEL R12, R14, R15, P0 ;  /* 0x0000000f0e0c7207 */ /* 0x004fc40000000000 */
[----:B------:R-:W-:Y:S01]  /*11dc0*/  SEL R14, R15, R14, P0 ;  /* 0x0000000e0f0e7207 */ /* 0x000fe20000000000 */
[----:B------:R-:W-:Y:S01]  /*11dd0*/  SHFL.IDX PT, R51, R40, R21, 0x1c1f ;  /* 0x001c1f1528337589 */ /* 0x000fe200000e0000 */
[----:B------:R-:W-:-:S03]  /*11de0*/  SEL R15, R20, R115, P0 ;  /* 0x00000073140f7207 */ /* 0x000fc60000000000 */
[----:B------:R-:W-:Y:S04]  /*11df0*/  SHFL.IDX PT, R97, R71, R26, 0x1c1f ;  /* 0x001c1f1a47617589 */ /* 0x000fe800000e0000 */
[----:B------:R-:W-:Y:S04]  /*11e00*/  SHFL.IDX PT, R85, R64, R21, 0x1c1f ;  /* 0x001c1f1540557589 */ /* 0x000fe800000e0000 */
[----:B------:R-:W-:Y:S04]  /*11e10*/  SHFL.IDX PT, R71, R45, R21, 0x1c1f ;  /* 0x001c1f152d477589 */ /* 0x000fe800000e0000 */
[----:B------:R-:W2:Y:S01]  /*11e20*/  SHFL.IDX PT, R64, R39, R21, 0x1c1f ;  /* 0x001c1f1527407589 */ /* 0x000ea200000e0000 */
[----:B0-----:R-:W-:-:S02]  /*11e30*/  SEL R8, R10, R27, P0 ;  /* 0x0000001b0a087207 */ /* 0x001fc40000000000 */
[----:B------:R-:W-:Y:S01]  /*11e40*/  SEL R10, R27, R10, P0 ;  /* 0x0000000a1b0a7207 */ /* 0x000fe20000000000 */
[----:B------:R-:W-:Y:S01]  /*11e50*/  SHFL.IDX PT, R91, R72, R21, 0x1c1f ;  /* 0x001c1f15485b7589 */ /* 0x000fe200000e0000 */
[----:B-1----:R-:W-:Y:S02]  /*11e60*/  SEL R20, R24, R49, P0 ;  /* 0x0000003118147207 */ /* 0x002fe40000000000 */
[----:B------:R-:W-:Y:S01]  /*11e70*/  SEL R24, R49, R24, P0 ;  /* 0x0000001831187207 */ /* 0x000fe20000000000 */
[----:B------:R-:W0:Y:S04]  /*11e80*/  SHFL.IDX PT, R42, R42, R21, 0x1c1f ;  /* 0x001c1f152a2a7589 */ /* 0x000e2800000e0000 */
[----:B------:R-:W-:Y:S04]  /*11e90*/  SHFL.IDX PT, R122, R84, R21, 0x1c1f ;  /* 0x001c1f15547a7589 */ /* 0x000fe800000e0000 */
[----:B------:R-:W-:Y:S04]  /*11ea0*/  SHFL.IDX PT, R72, R47, R21, 0x1c1f ;  /* 0x001c1f152f487589 */ /* 0x000fe800000e0000 */
[----:B------:R1:W3:Y:S04]  /*11eb0*/  SHFL.IDX PT, R84, R50, R21, 0x1c1f ;  /* 0x001c1f1532547589 */ /* 0x0002e800000e0000 */
[----:B------:R-:W-:Y:S01]  /*11ec0*/  SHFL.IDX PT, R6, R105, R26, 0x1c1f ;  /* 0x001c1f1a69067589 */ /* 0x000fe200000e0000 */
[----:B--2---:R-:W-:-:S02]  /*11ed0*/  SEL R27, R123, R64, P0 ;  /* 0x000000407b1b7207 */ /* 0x004fc40000000000 */
[----:B------:R-:W-:Y:S01]  /*11ee0*/  SEL R49, R64, R123, P0 ;  /* 0x0000007b40317207 */ /* 0x000fe20000000000 */
[----:B------:R-:W-:Y:S01]  /*11ef0*/  SHFL.IDX PT, R4, R109, R26, 0x1c1f ;  /* 0x001c1f1a6d047589 */ /* 0x000fe200000e0000 */
[----:B-1----:R-:W-:-:S03]  /*11f00*/  SEL R50, R52, R51, P0 ;  /* 0x0000003334327207 */ /* 0x002fc60000000000 */
[----:B------:R-:W-:Y:S01]  /*11f10*/  SHFL.IDX PT, R105, R79, R26, 0x1c1f ;  /* 0x001c1f1a4f697589 */ /* 0x000fe200000e0000 */
[----:B------:R-:W-:Y:S02]  /*11f20*/  SEL R52, R51, R52, P0 ;  /* 0x0000003433347207 */ /* 0x000fe40000000000 */
[----:B------:R-:W-:Y:S01]  /*11f30*/  SEL R51, R54, R71, P0 ;  /* 0x0000004736337207 */ /* 0x000fe20000000000 */
[----:B------:R-:W-:Y:S01]  /*11f40*/  SHFL.IDX PT, R126, R69, R21, 0x1c1f ;  /* 0x001c1f15457e7589 */ /* 0x000fe200000e0000 */
[----:B0-----:R-:W-:-:S03]  /*11f50*/  SEL R64, R42, R65, P0 ;  /* 0x000000412a407207 */ /* 0x001fc60000000000 */
[----:B------:R-:W-:Y:S04]  /*11f60*/  SHFL.IDX PT, R109, R92, R21, 0x1c1f ;  /* 0x001c1f155c6d7589 */ /* 0x000fe800000e0000 */
[----:B------:R-:W-:Y:S04]  /*11f70*/  SHFL.IDX PT, R79, R30, R21, 0x1c1f ;  /* 0x001c1f151e4f7589 */ /* 0x000fe800000e0000 */
[----:B------:R3:W-:Y:S04]  /*11f80*/  SHFL.IDX PT, R92, R70, R21, 0x1c1f ;  /* 0x001c1f15465c7589 */ /* 0x0007e800000e0000 */
[----:B------:R-:W0:Y:S04]  /*11f90*/  SHFL.IDX PT, R75, R56, R21, 0x1c1f ;  /* 0x001c1f15384b7589 */ /* 0x000e2800000e0000 */
[----:B------:R-:W-:Y:S01]  /*11fa0*/  SHFL.IDX PT, R30, R96, R21, 0x1c1f ;  /* 0x001c1f15601e7589 */ /* 0x000fe200000e0000 */
[----:B---3--:R-:W-:-:S03]  /*11fb0*/  SEL R70, R143, R84, P0 ;  /* 0x000000548f467207 */ /* 0x008fc60000000000 */
[----:B------:R0:W-:Y:S04]  /*11fc0*/  SHFL.IDX PT, R96, R74, R21, 0x1c1f ;  /* 0x001c1f154a607589 */ /* 0x0001e800000e0000 */
[----:B------:R-:W1:Y:S04]  /*11fd0*/  SHFL.IDX PT, R28, R100, R21, 0x1c1f ;  /* 0x001c1f15641c7589 */ /* 0x000e6800000e0000 */
[----:B------:R-:W-:Y:S04]  /*11fe0*/  SHFL.IDX PT, R133, R112, R21, 0x1c1f ;  /* 0x001c1f1570857589 */ /* 0x000fe800000e0000 */
[----:B------:R-:W-:Y:S04]  /*11ff0*/  SHFL.IDX PT, R113, R151, R26, 0x1c1f ;  /* 0x001c1f1a97717589 */ /* 0x000fe800000e0000 */
[----:B------:R-:W-:Y:S01]  /*12000*/  SHFL.IDX PT, R100, R78, R21, 0x1c1f ;  /* 0x001c1f154e647589 */ /* 0x000fe200000e0000 */
[----:B0-----:R-:W-:-:S02]  /*12010*/  SEL R74, R76, R75, P0 ;  /* 0x0000004b4c4a7207 */ /* 0x001fc40000000000 */
[----:B------:R-:W-:Y:S01]  /*12020*/  SEL R76, R75, R76, P0 ;  /* 0x0000004c4b4c7207 */ /* 0x000fe20000000000 */
[----:B------:R0:W-:Y:S01]  /*12030*/  SHFL.IDX PT, R112, R90, R21, 0x1c1f ;  /* 0x001c1f155a707589 */ /* 0x0001e200000e0000 */
[----:B------:R-:W-:-:S03]  /*12040*/  SEL R75, R110, R79, P0 ;  /* 0x0000004f6e4b7207 */ /* 0x000fc60000000000 */
[----:B------:R-:W-:Y:S04]  /*12050*/  SHFL.IDX PT, R25, R43, R26, 0x1c1f ;  /* 0x001c1f1a2b197589 */ /* 0x000fe800000e0000 */
[----:B------:R-:W-:Y:S01]  /*12060*/  SHFL.IDX PT, R67, R48, R21, 0x1c1f ;  /* 0x001c1f1530437589 */ /* 0x000fe200000e0000 */
[----:B-1----:R-:W-:Y:S02]  /*12070*/  SEL R115, R33, R28, P0 ;  /* 0x0000001c21737207 */ /* 0x002fe40000000000 */
[----:B0-----:R-:W-:Y:S01]  /*12080*/  SEL R90, R94, R91, P0 ;  /* 0x0000005b5e5a7207 */ /* 0x001fe20000000000 */
[----:B------:R-:W-:Y:S04]  /*12090*/  SHFL.IDX PT, R101, R80, R21, 0x1c1f ;  /* 0x001c1f1550657589 */ /* 0x000fe800000e0000 */
[----:B------:R-:W0:Y:S04]  /*120a0*/  SHFL.IDX PT, R43, R99, R26, 0x1c1f ;  /* 0x001c1f1a632b7589 */ /* 0x000e2800000e0000 */
[----:B------:R-:W-:Y:S04]  /*120b0*/  SHFL.IDX PT, R144, R29, R21, 0x1c1f ;  /* 0x001c1f151d907589 */ /* 0x000fe800000e0000 */
[----:B------:R-:W-:Y:S04]  /*120c0*/  SHFL.IDX PT, R32, R88, R21, 0x1c1f ;  /* 0x001c1f1558207589 */ /* 0x000fe800000e0000 */
[----:B------:R-:W-:Y:S04]  /*120d0*/  SHFL.IDX PT, R48, R34, R21, 0x1c1f ;  /* 0x001c1f1522307589 */ /* 0x000fe800000e0000 */
[----:B------:R1:W-:Y:S04]  /*120e0*/  SHFL.IDX PT, R40, R95, R21, 0x1c1f ;  /* 0x001c1f155f287589 */ /* 0x0003e800000e0000 */
[----:B------:R2:W3:Y:S04]  /*120f0*/  SHFL.IDX PT, R130, R53, R21, 0x1c1f ;  /* 0x001c1f1535827589 */ /* 0x0004e800000e0000 */
[----:B------:R-:W-:Y:S01]  /*12100*/  SHFL.IDX PT, R125, R104, R21, 0x1c1f ;  /* 0x001c1f15687d7589 */ /* 0x000fe200000e0000 */
[----:B0-----:R-:W-:-:S02]  /*12110*/  SEL R99, R43, R122, P0 ;  /* 0x0000007a2b637207 */ /* 0x001fc40000000000 */
[----:B-1----:R-:W-:Y:S01]  /*12120*/  SEL R95, R129, R100, P0 ;  /* 0x00000064815f7207 */ /* 0x002fe20000000000 */
[----:B------:R-:W-:Y:S01]  /*12130*/  SHFL.IDX PT, R145, R145, R26, 0x1c1f ;  /* 0x001c1f1a91917589 */ /* 0x000fe200000e0000 */
[----:B--2---:R-:W-:-:S03]  /*12140*/  SEL R53, R71, R54, P0 ;  /* 0x0000003647357207 */ /* 0x004fc60000000000 */
[----:B------:R0:W1:Y:S01]  /*12150*/  SHFL.IDX PT, R80, R55, R21, 0x1c1f ;  /* 0x001c1f1537507589 */ /* 0x00006200000e0000 */
[----:B------:R-:W-:Y:S02]  /*12160*/  SEL R54, R65, R42, P0 ;  /* 0x0000002a41367207 */ /* 0x000fe40000000000 */
[----:B------:R-:W-:Y:S01]  /*12170*/  SEL R65, R72, R127, P0 ;  /* 0x0000007f48417207 */ /* 0x000fe20000000000 */
[----:B------:R-:W-:Y:S01]  /*12180*/  SHFL.IDX PT, R62, R62, R21, 0x1c1f ;  /* 0x001c1f153e3e7589 */ /* 0x000fe200000e0000 */
[----:B------:R-:W-:-:S03]  /*12190*/  F2FP.BF16.F32.PACK_AB R42, R11, R10 ;  /* 0x0000000a0b2a723e */ /* 0x000fc600000010ff */
[----:B------:R-:W-:Y:S01]  /*121a0*/  SHFL.IDX PT, R147, R147, R26, 0x1c1f ;  /* 0x001c1f1a93937589 */ /* 0x000fe200000e0000 */
[----:B0-----:R-:W-:-:S03]  /*121b0*/  SEL R55, R127, R72, P0 ;  /* 0x000000487f377207 */ /* 0x001fc60000000000 */
[----:B------:R-:W-:Y:S01]  /*121c0*/  SHFL.IDX PT, R63, R63, R26, 0x1c1f ;  /* 0x001c1f1a3f3f7589 */ /* 0x000fe200000e0000 */
[----:B------:R-:W-:Y:S02]  /*121d0*/  SEL R72, R84, R143, P0 ;  /* 0x0000008f54487207 */ /* 0x000fe40000000000 */
[----:B------:R-:W-:Y:S01]  /*121e0*/  SEL R84, R85, R102, P0 ;  /* 0x0000006655547207 */ /* 0x000fe20000000000 */
[----:B------:R-:W-:Y:S01]  /*121f0*/  SHFL.IDX PT, R44, R161, R26, 0x1c1f ;  /* 0x001c1f1aa12c7589 */ /* 0x000fe200000e0000 */
[----:B---3--:R-:W-:-:S03]  /*12200*/  SEL R69, R130, R119, P0 ;  /* 0x0000007782457207 */ /* 0x008fc60000000000 */
[----:B------:R0:W-:Y:S04]  /*12210*/  SHFL.IDX PT, R45, R108, R21, 0x1c1f ;  /* 0x001c1f156c2d7589 */ /* 0x0001e800000e0000 */
[----:B------:R2:W-:Y:S01]  /*12220*/  SHFL.IDX PT, R29, R116, R21, 0x1c1f ;  /* 0x001c1f15741d7589 */ /* 0x0005e200000e0000 */
[----:B-1----:R-:W-:Y:S02]  /*12230*/  SEL R71, R145, R80, P0 ;  /* 0x0000005091477207 */ /* 0x002fe40000000000 */
[----:B------:R-:W-:Y:S01]  /*12240*/  SEL R73, R80, R145, P0 ;  /* 0x0000009150497207 */ /* 0x000fe20000000000 */
[----:B------:R-:W1:Y:S01]  /*12250*/  SHFL.IDX PT, R58, R58, R21, 0x1c1f ;  /* 0x001c1f153a3a7589 */ /* 0x000e6200000e0000 */
[----:B0-----:R-:W-:-:S03]  /*12260*/  SEL R108, R32, R41, P0 ;  /* 0x00000029206c7207 */ /* 0x001fc60000000000 */
[----:B------:R0:W-:Y:S01]  /*12270*/  SHFL.IDX PT, R88, R66, R21, 0x1c1f ;  /* 0x001c1f1542587589 */ /* 0x0001e200000e0000 */
[----:B--2---:R-:W-:-:S03]  /*12280*/  SEL R116, R30, R117, P0 ;  /* 0x000000751e747207 */ /* 0x004fc60000000000 */
[----:B------:R2:W3:Y:S04]  /*12290*/  SHFL.IDX PT, R31, R111, R21, 0x1c1f ;  /* 0x001c1f156f1f7589 */ /* 0x0004e800000e0000 */
[----:B------:R4:W-:Y:S01]  /*122a0*/  SHFL.IDX PT, R60, R83, R26, 0x1c1f ;  /* 0x001c1f1a533c7589 */ /* 0x0009e200000e0000 */
[----:B0-----:R-:W-:-:S03]  /*122b0*/  SEL R66, R68, R67, P0 ;  /* 0x0000004344427207 */ /* 0x001fc60000000000 */
[----:B------:R0:W-:Y:S01]  /*122c0*/  SHFL.IDX PT, R38, R89, R26, 0x1c1f ;  /* 0x001c1f1a59267589 */ /* 0x0001e200000e0000 */
[----:B------:R-:W-:Y:S02]  /*122d0*/  SEL R68, R67, R68, P0 ;  /* 0x0000004443447207 */ /* 0x000fe40000000000 */
[----:B--2---:R-:W-:Y:S01]  /*122e0*/  SEL R111, R59, R40, P0 ;  /* 0x000000283b6f7207 */ /* 0x004fe20000000000 */
[----:B------:R-:W-:Y:S01]  /*122f0*/  SHFL.IDX PT, R128, R159, R26, 0x1c1f ;  /* 0x001c1f1a9f807589 */ /* 0x000fe200000e0000 */
[----:B------:R-:W-:Y:S02]  /*12300*/  SEL R67, R119, R130, P0 ;  /* 0x0000008277437207 */ /* 0x000fe40000000000 */
[----:B----4-:R-:W-:Y:S01]  /*12310*/  SEL R83, R87, R126, P0 ;  /* 0x0000007e57537207 */ /* 0x010fe20000000000 */
[----:B------:R-:W-:Y:S01]  /*12320*/  SHFL.IDX PT, R35, R163, R26, 0x1c1f ;  /* 0x001c1f1aa3237589 */ /* 0x000fe200000e0000 */
[----:B------:R-:W-:Y:S02]  /*12330*/  SEL R130, R132, R133, P0 ;  /* 0x0000008584827207 */ /* 0x000fe40000000000 */
[----:B0-----:R-:W-:Y:S01]  /*12340*/  SEL R89, R92, R131, P0 ;  /* 0x000000835c597207 */ /* 0x001fe20000000000 */
[----:B------:R0:W2:Y:S01]  /*12350*/  SHFL.IDX PT, R93, R77, R21, 0x1c1f ;  /* 0x001c1f154d5d7589 */ /* 0x0000a200000e0000 */
[----:B------:R-:W-:-:S02]  /*12360*/  SEL R132, R133, R132, P0 ;  /* 0x0000008485847207 */ /* 0x000fc40000000000 */
[----:B-1----:R-:W-:Y:S01]  /*12370*/  SEL R78, R147, R58, P0 ;  /* 0x0000003a934e7207 */ /* 0x002fe20000000000 */
[----:B------:R1:W4:Y:S01]  /*12380*/  SHFL.IDX PT, R104, R82, R21, 0x1c1f ;  /* 0x001c1f1552687589 */ /* 0x00032200000e0000 */
[----:B------:R-:W-:Y:S02]  /*12390*/  SEL R80, R58, R147, P0 ;  /* 0x000000933a507207 */ /* 0x000fe40000000000 */
[----:B------:R-:W-:Y:S01]  /*123a0*/  SEL R123, R6, R45, P0 ;  /* 0x0000002d067b7207 */ /* 0x000fe20000000000 */
[----:B------:R2:W4:Y:S01]  /*123b0*/  SHFL.IDX PT, R39, R106, R21, 0x1c1f ;  /* 0x001c1f156a277589 */ /* 0x00052200000e0000 */
[----:B---3--:R-:W-:Y:S02]  /*123c0*/  SEL R127, R44, R31, P0 ;  /* 0x0000001f2c7f7207 */ /* 0x008fe40000000000 */
[----:B0-----:R-:W-:Y:S01]  /*123d0*/  SEL R77, R79, R110, P0 ;  /* 0x0000006e4f4d7207 */ /* 0x001fe20000000000 */
[----:B------:R0:W3:Y:S01]  /*123e0*/  SHFL.IDX PT, R34, R114, R21, 0x1c1f ;  /* 0x001c1f1572227589 */ /* 0x0000e200000e0000 */
[----:B------:R-:W-:-:S02]  /*123f0*/  SEL R110, R113, R112, P0 ;  /* 0x00000070716e7207 */ /* 0x000fc40000000000 */
[----:B-1----:R-:W-:Y:S01]  /*12400*/  SEL R82, R102, R85, P0 ;  /* 0x0000005566527207 */ /* 0x002fe20000000000 */
[----:B------:R-:W-:Y:S01]  /*12410*/  SHFL.IDX PT, R57, R157, R26, 0x1c1f ;  /* 0x001c1f1a9d397589 */ /* 0x000fe200000e0000 */
[----:B------:R-:W-:Y:S02]  /*12420*/  SEL R85, R126, R87, P0 ;  /* 0x000000577e557207 */ /* 0x000fe40000000000 */
[----:B------:R-:W-:Y:S01]  /*12430*/  SEL R87, R131, R92, P0 ;  /* 0x0000005c83577207 */ /* 0x000fe20000000000 */
[----:B------:R-:W-:Y:S01]  /*12440*/  SHFL.IDX PT, R165, R165, R26, 0x1c1f ;  /* 0x001c1f1aa5a57589 */ /* 0x000fe200000e0000 */
[----:B------:R-:W-:Y:S02]  /*12450*/  SEL R92, R91, R94, P0 ;  /* 0x0000005e5b5c7207 */ /* 0x000fe40000000000 */
[----:B------:R-:W-:Y:S01]  /*12460*/  SEL R94, R97, R96, P0 ;  /* 0x00000060615e7207 */ /* 0x000fe20000000000 */
[----:B------:R-:W1:Y:S01]  /*12470*/  SHFL.IDX PT, R118, R118, R21, 0x1c1f ;  /* 0x001c1f1576767589 */ /* 0x000e6200000e0000 */
[----:B------:R-:W-:-:S02]  /*12480*/  SEL R96, R96, R97, P0 ;  /* 0x0000006160607207 */ /* 0x000fc40000000000 */
[----:B------:R-:W-:Y:S01]  /*12490*/  SEL R97, R100, R129, P0 ;  /* 0x0000008164617207 */ /* 0x000fe20000000000 */
[----:B------:R-:W1:Y:S01]  /*124a0*/  SHFL.IDX PT, R36, R103, R21, 0x1c1f ;  /* 0x001c1f1567247589 */ /* 0x000e6200000e0000 */
[----:B------:R-:W-:Y:S02]  /*124b0*/  SEL R100, R101, R46, P0 ;  /* 0x0000002e65647207 */ /* 0x000fe40000000000 */
[----:B------:R-:W-:Y:S01]  /*124c0*/  SEL R112, R112, R113, P0 ;  /* 0x0000007170707207 */ /* 0x000fe20000000000 */
[----:B------:R-:W-:Y:S01]  /*124d0*/  SHFL.IDX PT, R149, R149, R26, 0x1c1f ;  /* 0x001c1f1a95957589 */ /* 0x000fe200000e0000 */
[----:B--2---:R-:W-:Y:S02]  /*124e0*/  SEL R106, R41, R32, P0 ;  /* 0x00000020296a7207 */ /* 0x004fe40000000000 */
[----:B------:R-:W-:Y:S01]  /*124f0*/  SEL R113, R40, R59, P0 ;  /* 0x0000003b28717207 */ /* 0x000fe20000000000 */
[----:B------:R2:W-:Y:S01]  /*12500*/  SHFL.IDX PT, R120, R155, R26, 0x1c1f ;  /* 0x001c1f1a9b787589 */ /* 0x0005e200000e0000 */
[----:B------:R-:W-:-:S02]  /*12510*/  F2FP.BF16.F32.PACK_AB R40, R9, R8 ;  /* 0x000000080928723e */ /* 0x000fc400000010ff */
[----:B------:R-:W-:Y:S01]  /*12520*/  F2FP.BF16.F32.PACK_AB R41, R13, R12 ;  /* 0x0000000c0d29723e */ /* 0x000fe200000010ff */
[----:B------:R4:W1:Y:S01]  /*12530*/  SHFL.IDX PT, R56, R86, R21, 0x1c1f ;  /* 0x001c1f1556387589 */ /* 0x00086200000e0000 */
[----:B------:R-:W-:Y:S02]  /*12540*/  SEL R79, R81, R62, P0 ;  /* 0x0000003e514f7207 */ /* 0x000fe40000000000 */
[----:B0-----:R-:W-:Y:S01]  /*12550*/  SEL R114, R117, R30, P0 ;  /* 0x0000001e75727207 */ /* 0x001fe20000000000 */
[----:B------:R0:W1:Y:S01]  /*12560*/  SHFL.IDX PT, R47, R98, R21, 0x1c1f ;  /* 0x001c1f15622f7589 */ /* 0x00006200000e0000 */
[----:B------:R-:W-:Y:S02]  /*12570*/  SEL R81, R62, R81, P0 ;  /* 0x000000513e517207 */ /* 0x000fe40000000000 */
[----:B--2---:R-:W-:Y:S02]  /*12580*/  SEL R26, R121, R48, P0 ;  /* 0x00000030791a7207 */ /* 0x004fe40000000000 */
[----:B------:R-:W-:-:S02]  /*12590*/  SEL R48, R48, R121, P0 ;  /* 0x0000007930307207 */ /* 0x000fc40000000000 */
[----:B----4-:R-:W-:Y:S02]  /*125a0*/  SEL R86, R63, R88, P0 ;  /* 0x000000583f567207 */ /* 0x010fe40000000000 */
[----:B------:R-:W-:Y:S02]  /*125b0*/  SEL R117, R28, R33, P0 ;  /* 0x000000211c757207 */ /* 0x000fe40000000000 */
[----:B0-----:R-:W-:Y:S02]  /*125c0*/  SEL R98, R46, R101, P0 ;  /* 0x000000652e627207 */ /* 0x001fe40000000000 */
[----:B------:R-:W-:Y:S02]  /*125d0*/  SEL R21, R25, R144, P0 ;  /* 0x0000009019157207 */ /* 0x000fe40000000000 */
[----:B------:R-:W-:Y:S02]  /*125e0*/  SEL R101, R122, R43, P0 ;  /* 0x0000002b7a657207 */ /* 0x000fe40000000000 */
[----:B------:R-:W-:-:S02]  /*125f0*/  SEL R25, R144, R25, P0 ;  /* 0x0000001990197207 */ /* 0x000fc40000000000 */
[----:B------:R-:W-:Y:S02]  /*12600*/  F2FP.BF16.F32.PACK_AB R43, R15, R14 ;  /* 0x0000000e0f2b723e */ /* 0x000fe400000010ff */
[----:B------:R-:W-:Y:S02]  /*12610*/  SEL R122, R124, R125, P0 ;  /* 0x0000007d7c7a7207 */ /* 0x000fe40000000000 */
[----:B------:R-:W-:Y:S01]  /*12620*/  SEL R124, R125, R124, P0 ;  /* 0x0000007c7d7c7207 */ /* 0x000fe20000000000 */
[----:B------:R0:W-:Y:S01]  /*12630*/  STSM.16.M88.4 [R37], R40 ;  /* 0x0000002825007844 */ /* 0x0001e20000000200 */
        /* <DEDUP_REMOVED lines=9> */
[----:B---3--:R-:W-:Y:S02]  /*126d0*/  SEL R4, R35, R34, P0 ;  /* 0x0000002223047207 */ /* 0x008fe40000000000 */
[----:B------:R-:W-:Y:S02]  /*126e0*/  SEL R6, R34, R35, P0 ;  /* 0x0000002322067207 */ /* 0x000fe40000000000 */
[----:B------:R-:W-:Y:S02]  /*126f0*/  F2FP.BF16.F32.PACK_AB R28, R21, R20 ;  /* 0x00000014151c723e */ /* 0x000fe400000010ff */
[----:B------:R-:W-:Y:S02]  /*12700*/  F2FP.BF16.F32.PACK_AB R29, R27, R26 ;  /* 0x0000001a1b1d723e */ /* 0x000fe400000010ff */
[----:B------:R-:W-:Y:S02]  /*12710*/  F2FP.BF16.F32.PACK_AB R30, R25, R24 ;  /* 0x00000018191e723e */ /* 0x000fe400000010ff */
[----:B------:R-:W-:-:S02]  /*12720*/  F2FP.BF16.F32.PACK_AB R31, R49, R48 ;  /* 0x00000030311f723e */ /* 0x000fc400000010ff */
[----:B-1----:R-:W-:Y:S02]  /*12730*/  SEL R5, R165, R118, P0 ;  /* 0x00000076a5057207 */ /* 0x002fe40000000000 */
[----:B------:R-:W-:Y:S01]  /*12740*/  SEL R7, R118, R165, P0 ;  /* 0x000000a576077207 */ /* 0x000fe20000000000 */
[----:B------:R1:W-:Y:S01]  /*12750*/  STSM.16.M88.4 [R61], R28 ;  /* 0x0000001c3d007844 */ /* 0x0003e20000000200 */
[----:B------:R-:W-:Y:S02]  /*12760*/  SEL R93, R93, R60, P0 ;  /* 0x0000003c5d5d7207 */ /* 0x000fe40000000000 */
[----:B------:R-:W-:Y:S02]  /*12770*/  SEL R104, R104, R105, P0 ;  /* 0x0000006968687207 */ /* 0x000fe40000000000 */
[----:B------:R-:W-:Y:S02]  /*12780*/  SEL R109, R109, R38, P0 ;  /* 0x000000266d6d7207 */ /* 0x000fe40000000000 */
[----:B------:R-:W-:-:S02]  /*12790*/  SEL R119, R57, R36, P0 ;  /* 0x0000002439777207 */ /* 0x000fc40000000000 */
[----:B------:R-:W-:Y:S02]  /*127a0*/  SEL R121, R36, R57, P0 ;  /* 0x0000003924797207 */ /* 0x000fe40000000000 */
[----:B------:R-:W-:Y:S02]  /*127b0*/  SEL R128, R39, R128, P0 ;  /* 0x0000008027807207 */ /* 0x000fe40000000000 */
[----:B------:R-:W-:Y:S02]  /*127c0*/  F2FP.BF16.F32.PACK_AB R32, R51, R50 ;  /* 0x000000323320723e */ /* 0x000fe400000010ff */
[----:B------:R-:W-:Y:S02]  /*127d0*/  F2FP.BF16.F32.PACK_AB R34, R53, R52 ;  /* 0x000000343522723e */ /* 0x000fe400000010ff */
[----:B------:R-:W-:Y:S02]  /*127e0*/  F2FP.BF16.F32.PACK_AB R35, R65, R64 ;  /* 0x000000404123723e */ /* 0x000fe400000010ff */
[----:B------:R-:W-:-:S02]  /*127f0*/  F2FP.BF16.F32.PACK_AB R33, R55, R54 ;  /* 0x000000363721723e */ /* 0x000fc400000010ff */
[----:B------:R-:W-:Y:S02]  /*12800*/  SEL R103, R149, R56, P0 ;  /* 0x0000003895677207 */ /* 0x000fe40000000000 */
[----:B------:R-:W-:Y:S01]  /*12810*/  SEL R105, R56, R149, P0 ;  /* 0x0000009538697207 */ /* 0x000fe20000000000 */
[----:B------:R-:W-:Y:S01]  /*12820*/  STSM.16.M88.4 [R142], R32 ;  /* 0x000000208e007844 */ /* 0x000fe20000000200 */
[----:B------:R-:W-:Y:S02]  /*12830*/  SEL R118, R120, R47, P0 ;  /* 0x0000002f78767207 */ /* 0x000fe40000000000 */
[----:B------:R-:W-:Y:S02]  /*12840*/  F2FP.BF16.F32.PACK_AB R36, R67, R66 ;  /* 0x000000424324723e */ /* 0x000fe400000010ff */
[----:B------:R-:W-:Y:S02]  /*12850*/  F2FP.BF16.F32.PACK_AB R38, R69, R68 ;  /* 0x000000444526723e */ /* 0x000fe400000010ff */
[----:B------:R-:W-:-:S02]  /*12860*/  F2FP.BF16.F32.PACK_AB R39, R73, R72 ;  /* 0x000000484927723e */ /* 0x000fc400000010ff */
[----:B0-----:R-:W-:Y:S02]  /*12870*/  F2FP.BF16.F32.PACK_AB R37, R71, R70 ;  /* 0x000000464725723e */ /* 0x001fe400000010ff */
[----:B------:R-:W-:Y:S02]  /*12880*/  SEL R120, R47, R120, P0 ;  /* 0x000000782f787207 */ /* 0x000fe40000000000 */
[----:B------:R-:W-:Y:S01]  /*12890*/  F2FP.BF16.F32.PACK_AB R40, R75, R74 ;  /* 0x0000004a4b28723e */ /* 0x000fe200000010ff */
[----:B------:R-:W-:Y:S01]  /*128a0*/  STSM.16.M88.4 [R141], R36 ;  /* 0x000000248d007844 */ /* 0x000fe20000000200 */
[----:B------:R-:W-:Y:S02]  /*128b0*/  F2FP.BF16.F32.PACK_AB R42, R77, R76 ;  /* 0x0000004c4d2a723e */ /* 0x000fe400000010ff */
[----:B------:R-:W-:Y:S02]  /*128c0*/  F2FP.BF16.F32.PACK_AB R43, R81, R80 ;  /* 0x00000050512b723e */ /* 0x000fe400000010ff */
[----:B------:R-:W-:-:S02]  /*128d0*/  F2FP.BF16.F32.PACK_AB R41, R79, R78 ;  /* 0x0000004e4f29723e */ /* 0x000fc400000010ff */
[----:B------:R-:W-:Y:S02]  /*128e0*/  F2FP.BF16.F32.PACK_AB R44, R83, R82 ;  /* 0x00000052532c723e */ /* 0x000fe400000010ff */
[----:B------:R-:W-:Y:S01]  /*128f0*/  F2FP.BF16.F32.PACK_AB R46, R85, R84 ;  /* 0x00000054552e723e */ /* 0x000fe200000010ff */
[----:B------:R-:W-:Y:S01]  /*12900*/  STSM.16.M88.4 [R140], R40 ;  /* 0x000000288c007844 */ /* 0x000fe20000000200 */
        /* <DEDUP_REMOVED lines=8> */
[----:B------:R-:W-:Y:S01]  /*12990*/  F2FP.BF16.F32.PACK_AB R62, R101, R100 ;  /* 0x00000064653e723e */ /* 0x000fe200000010ff */
[----:B------:R-:W-:Y:S01]  /*129a0*/  STSM.16.M88.4 [R138], R56 ;  /* 0x000000388a007844 */ /* 0x000fe20000000200 */
[----:B------:R-:W-:Y:S02]  /*129b0*/  F2FP.BF16.F32.PACK_AB R63, R105, R104 ;  /* 0x00000068693f723e */ /* 0x000fe400000010ff */
[----:B-1----:R-:W-:Y:S02]  /*129c0*/  F2FP.BF16.F32.PACK_AB R61, R103, R102 ;  /* 0x00000066673d723e */ /* 0x002fe400000010ff */
[----:B------:R-:W-:-:S02]  /*129d0*/  F2FP.BF16.F32.PACK_AB R28, R107, R106 ;  /* 0x0000006a6b1c723e */ /* 0x000fc400000010ff */
[----:B------:R-:W-:Y:S01]  /*129e0*/  F2FP.BF16.F32.PACK_AB R30, R109, R108 ;  /* 0x0000006c6d1e723e */ /* 0x000fe200000010ff */
[----:B------:R-:W-:Y:S01]  /*129f0*/  STSM.16.M88.4 [R137], R60 ;  /* 0x0000003c89007844 */ /* 0x000fe20000000200 */
[----:B------:R-:W-:Y:S01]  /*12a00*/  F2FP.BF16.F32.PACK_AB R31, R113, R112 ;  /* 0x00000070711f723e */ /* 0x000fe200000010ff */
[----:B0-----:R-:W-:Y:S01]  /*12a10*/  IMAD.U32 R44, RZ, RZ, UR10 ;  /* 0x0000000aff2c7e24 */ /* 0x001fe2000f8e00ff */
[----:B------:R-:W-:Y:S01]  /*12a20*/  F2FP.BF16.F32.PACK_AB R29, R111, R110 ;  /* 0x0000006e6f1d723e */ /* 0x000fe200000010ff */
[----:B------:R-:W-:Y:S01]  /*12a30*/  IMAD.U32 R45, RZ, RZ, UR11 ;  /* 0x0000000bff2d7e24 */ /* 0x000fe2000f8e00ff */
[----:B------:R-:W-:Y:S01]  /*12a40*/  F2FP.BF16.F32.PACK_AB R32, R115, R114 ;  /* 0x000000727320723e */ /* 0x000fe200000010ff */
[----:B------:R-:W-:Y:S01]  /*12a50*/  ULDC.64 UR10, c[0x0][0xc08] ;  /* 0x00030200000a7ab9 */ /* 0x000fe20000000a00 */
[----:B------:R-:W-:Y:S01]  /*12a60*/  F2FP.BF16.F32.PACK_AB R34, R117, R116 ;  /* 0x000000747522723e */ /* 0x000fe200000010ff */
[----:B------:R-:W-:Y:S01]  /*12a70*/  STSM.16.M88.4 [R136], R28 ;  /* 0x0000001c88007844 */ /* 0x000fe20000000200 */
[----:B------:R-:W-:-:S02]  /*12a80*/  F2FP.BF16.F32.PACK_AB R35, R121, R120 ;  /* 0x000000787923723e */ /* 0x000fc400000010ff */
[----:B------:R-:W-:Y:S02]  /*12a90*/  F2FP.BF16.F32.PACK_AB R33, R119, R118 ;  /* 0x000000767721723e */ /* 0x000fe400000010ff */
[----:B------:R-:W-:Y:S02]  /*12aa0*/  F2FP.BF16.F32.PACK_AB R36, R123, R122 ;  /* 0x0000007a7b24723e */ /* 0x000fe400000010ff */
[----:B------:R-:W-:Y:S01]  /*12ab0*/  F2FP.BF16.F32.PACK_AB R38, R125, R124 ;  /* 0x0000007c7d26723e */ /* 0x000fe200000010ff */
[----:B------:R-:W-:Y:S01]  /*12ac0*/  STSM.16.M88.4 [R135], R32 ;  /* 0x0000002087007844 */ /* 0x000fe20000000200 */
[----:B------:R-:W-:Y:S02]  /*12ad0*/  F2FP.BF16.F32.PACK_AB R39, R129, R128 ;  /* 0x000000808127723e */ /* 0x000fe400000010ff */
[----:B------:R-:W-:Y:S02]  /*12ae0*/  F2FP.BF16.F32.PACK_AB R37, R127, R126 ;  /* 0x0000007e7f25723e */ /* 0x000fe400000010ff */
[----:B------:R-:W-:-:S02]  /*12af0*/  F2FP.BF16.F32.PACK_AB R41, R5, R4 ;  /* 0x000000040529723e */ /* 0x000fc400000010ff */
[----:B------:R-:W-:Y:S01]  /*12b00*/  F2FP.BF16.F32.PACK_AB R42, R133, R132 ;  /* 0x00000084852a723e */ /* 0x000fe200000010ff */
[----:B------:R-:W-:Y:S01]  /*12b10*/  STSM.16.M88.4 [R134], R36 ;  /* 0x0000002486007844 */ /* 0x000fe20000000200 */
[----:B------:R-:W-:Y:S02]  /*12b20*/  F2FP.BF16.F32.PACK_AB R43, R7, R6 ;  /* 0x00000006072b723e */ /* 0x000fe400000010ff */
[----:B------:R-:W-:Y:S02]  /*12b30*/  F2FP.BF16.F32.PACK_AB R40, R131, R130 ;  /* 0x000000828328723e */ /* 0x000fe400000010ff */
[----:B------:R-:W-:-:S03]  /*12b40*/  ISETP.NE.U32.AND P0, PT, RZ, UR12, PT ;  /* 0x0000000cff007c0c */ /* 0x000fc6000bf05070 */
[----:B------:R0:W-:Y:S01]  /*12b50*/  STSM.16.M88.4 [R3], R40 ;  /* 0x0000002803007844 */ /* 0x0001e20000000200 */
[----:B------:R-:W-:Y:S01]  /*12b60*/  ISETP.NE.AND.EX P0, PT, RZ, UR13, PT, P0 ;  /* 0x0000000dff007c0c */ /* 0x000fe2000bf05300 */
[----:B------:R-:W-:Y:S08]  /*12b70*/  BAR.SYNC.DEFER_BLOCKING 0x1, 0x100 ;  /* 0x0044000000007b1d */ /* 0x000ff00000010000 */
[----:B0-----:R-:W0:Y:S04]  /*12b80*/  LDC R3, c[0x0][0xbe8] ;  /* 0x0002fa00ff037b82 */ /* 0x001e280000000800 */
[----:B------:R-:W2:Y:S01]  /*12b90*/  @P0 LDG.E R46, desc[UR56][R44.64] ;  /* 0x000000382c2e0981 */ /* 0x000ea2000c1e1900 */
[----:B------:R-:W-:-:S02]  /*12ba0*/  UISETP.NE.U32.AND UP0, UPT, UR10, URZ, UPT ;  /* 0x0000003f0a00728c */ /* 0x000fc4000bf05070 */
[----:B------:R-:W-:Y:S02]  /*12bb0*/  UISETP.GT.AND UP1, UPT, UR46, 0x1, UPT ;  /* 0x000000012e00788c */ /* 0x000fe4000bf24270 */
[----:B------:R-:W-:Y:S01]  /*12bc0*/  UISETP.NE.AND.EX UP0, UPT, UR11, URZ, UPT, UP0 ;  /* 0x0000003f0b00728c */ /* 0x000fe2000bf05300 */
[----:B------:R-:W-:Y:S01]  /*12bd0*/  UMOV UR19, 0x9b8 ;  /* 0x000009b800137882 */ /* 0x000fe20000000000 */
[----:B------:R-:W-:Y:S01]  /*12be0*/  ULDC UR4, c[0x0][0xa88] ;  /* 0x0002a20000047ab9 */ /* 0x000fe20000000800 */
[----:B0-----:R-:W-:Y:S01]  /*12bf0*/  ISETP.NE.AND P1, PT, R3, 0x1, PT ;  /* 0x000000010300780c */ /* 0x001fe20003f25270 */
[----:B------:R-:W-:Y:S02]  /*12c00*/  USEL UR19, UR19, 0x978, UP1 ;  /* 0x0000097813137887 */ /* 0x000fe40008800000 */
[----:B------:R-:W-:Y:S01]  /*12c10*/  PLOP3.LUT P4, PT, PT, PT, UP0, 0x80, 0x0 ;  /* 0x000000000000781c */ /* 0x000fe20003f8f008 */
[----:B------:R-:W-:-:S04]  /*12c20*/  IMAD.U32 R60, RZ, RZ, UR4 ;  /* 0x00000004ff3c7e24 */ /* 0x000fc8000f8e00ff */
[----:B------:R-:W-:Y:S02]  /*12c30*/  @UP0 ULDC.64 UR10, c[0x0][0xc08] ;  /* 0x00030200000a0ab9 */ /* 0x000fe40000000a00 */
[----:B------:R-:W-:-:S03]  /*12c40*/  @UP0 UIMAD.WIDE UR10, UR42, 0x4, UR10 ;  /* 0x000000042a0a08a5 */ /* 0x000fc6000f8e020a */
[----:B------:R-:W0:Y:S08]  /*12c50*/  @P1 LDC R30, c[0x0][0xbec] ;  /* 0x0002fb00ff1e1b82 */ /* 0x000e300000000800 */
[----:B------:R-:W1:Y:S01]  /*12c60*/  @P1 LDC R33, c[0x0][0xbf0] ;  /* 0x0002fc00ff211b82 */ /* 0x000e620000000800 */
[----:B------:R-:W-:Y:S01]  /*12c70*/  UISETP.NE.U32.AND UP0, UPT, UR12, URZ, UPT ;  /* 0x0000003f0c00728c */ /* 0x000fe2000bf05070 */
[----:B------:R-:W-:-:S02]  /*12c80*/  IMAD.U32 R28, RZ, RZ, UR10 ;  /* 0x0000000aff1c7e24 */ /* 0x000fc4000f8e00ff */
[----:B------:R-:W-:Y:S01]  /*12c90*/  IMAD.U32 R29, RZ, RZ, UR11 ;  /* 0x0000000bff1d7e24 */ /* 0x000fe2000f8e00ff */
[----:B------:R-:W-:Y:S01]  /*12ca0*/  UISETP.NE.AND.EX UP0, UPT, UR13, URZ, UPT, UP0 ;  /* 0x0000003f0d00728c */ /* 0x000fe2000bf05300 */
[----:B------:R-:W-:Y:S01]  /*12cb0*/  ULDC.64 UR10, c[0x0][UR19+0x218] ;  /* 0x00008600130a7abb */ /* 0x000fe20008000a00 */
[----:B------:R-:W-:Y:S01]  /*12cc0*/  UMOV UR4, URZ ;  /* 0x0000003f00047c82 */ /* 0x000fe20008000000 */
[----:B------:R-:W-:Y:S01]  /*12cd0*/  UIMAD.WIDE.U32 UR12, UR10, UR43, URZ ;  /* 0x0000002b0a0c72a5 */ /* 0x000fe2000f8e003f */
[----:B------:R-:W-:Y:S01]  /*12ce0*/  VIADD R37, R17, UR41 ;  /* 0x0000002911257c36 */ /* 0x000fe20008000000 */
[----:B------:R-:W-:Y:S01]  /*12cf0*/  UIMAD UR20, UR11, UR43, URZ ;  /* 0x0000002b0b1472a4 */ /* 0x000fe2000f8e023f */
[----:B------:R0:W5:Y:S01]  /*12d00*/  @P4 LDG.E R60, desc[UR56][R28.64] ;  /* 0x000000381c3c4981 */ /* 0x000162000c1e1900 */
[----:B------:R-:W-:Y:S01]  /*12d10*/  USHF.R.S32.HI UR21, URZ, 0x1f, UR42 ;  /* 0x0000001f3f157899 */ /* 0x000fe2000801142a */
[----:B------:R-:W-:Y:S01]  /*12d20*/  IMAD.MOV.U32 R31, RZ, RZ, R37 ;  /* 0x000000ffff1f7224 */ /* 0x000fe200078e0025 */
[----:B------:R-:W-:-:S02]  /*12d30*/  USEL UR10, UR42, URZ, !UP0 ;  /* 0x0000003f2a0a7287 */ /* 0x000fc4000c000000 */
[----:B------:R-:W-:Y:S01]  /*12d40*/  USEL UR18, UR39, URZ, UP1 ;  /* 0x0000003f27127287 */ /* 0x000fe20008800000 */
[----:B------:R-:W-:Y:S01]  /*12d50*/  ULDC.64 UR14, c[0x0][UR19+0x220] ;  /* 0x00008800130e7abb */ /* 0x000fe20008000a00 */
[----:B------:R-:W-:Y:S01]  /*12d60*/  UIADD3 UR20, UR13, UR20, URZ ;  /* 0x000000140d147290 */ /* 0x000fe2000fffe03f */
[----:B0-----:R-:W-:Y:S01]  /*12d70*/  @P1 IMAD.HI.U32 R28, R37, R30, RZ ;  /* 0x0000001e251c1227 */ /* 0x001fe200078e00ff */
[----:B------:R-:W-:Y:S01]  /*12d80*/  ULDC.64 UR16, c[0x0][UR19+0x228] ;  /* 0x00008a0013107abb */ /* 0x000fe20008000a00 */
[----:B------:R-:W-:Y:S02]  /*12d90*/  USEL UR11, UR21, URZ, !UP0 ;  /* 0x0000003f150b7287 */ /* 0x000fe4000c000000 */
[----:B------:R-:W-:Y:S01]  /*12da0*/  UIMAD UR13, UR15, UR10, URZ ;  /* 0x0000000a0f0d72a4 */ /* 0x000fe2000f8e023f */
[----:B-1----:R-:W-:Y:S01]  /*12db0*/  @P1 SHF.R.U32.HI R31, RZ, R33, R28 ;  /* 0x00000021ff1f1219 */ /* 0x002fe2000001161c */
[----:B------:R-:W-:Y:S02]  /*12dc0*/  UIMAD.WIDE.U32 UR22, UR16, UR18, URZ ;  /* 0x00000012101672a5 */ /* 0x000fe4000f8e003f */
[----:B------:R-:W-:-:S02]  /*12dd0*/  UIMAD UR18, UR17, UR18, URZ ;  /* 0x00000012111272a4 */ /* 0x000fc4000f8e023f */
[----:B------:R-:W-:Y:S01]  /*12de0*/  UIMAD.WIDE.U32 UR16, UR14, UR10, URZ ;  /* 0x0000000a0e1072a5 */ /* 0x000fe2000f8e003f */
[----:B------:R-:W-:Y:S01]  /*12df0*/  IMAD.MOV R30, RZ, RZ, -R31 ;  /* 0x000000ffff1e7224 */ /* 0x000fe200078e0a1f */
[----:B------:R-:W-:Y:S01]  /*12e00*/  UIMAD UR11, UR14, UR11, UR13 ;  /* 0x0000000b0e0b72a4 */ /* 0x000fe2000f8e020d */
[----:B------:R-:W-:Y:S01]  /*12e10*/  IMAD.U32 R28, RZ, RZ, UR22 ;  /* 0x00000016ff1c7e24 */ /* 0x000fe2000f8e00ff */
[----:B------:R-:W-:Y:S02]  /*12e20*/  UIADD3 UR18, UR23, UR18, URZ ;  /* 0x0000001217127290 */ /* 0x000fe4000fffe03f */
[----:B------:R-:W-:Y:S01]  /*12e30*/  IMAD.U32 R29, RZ, RZ, UR23 ;  /* 0x00000017ff1d7e24 */ /* 0x000fe2000f8e00ff */
[----:B------:R-:W-:Y:S01]  /*12e40*/  UIADD3 UR11, UR17, UR11, URZ ;  /* 0x0000000b110b7290 */ /* 0x000fe2000fffe03f */
[----:B------:R-:W-:Y:S01]  /*12e50*/  IMAD R33, R3, R30, R37 ;  /* 0x0000001e03217224 */ /* 0x000fe200078e0225 */
[----:B------:R-:W-:Y:S01]  /*12e60*/  SHF.R.S32.HI R29, RZ, 0x1f, R31 ;  /* 0x0000001fff1d7819 */ /* 0x000fe2000001141f */
        /* <DEDUP_REMOVED lines=9> */
[----:B------:R-:W-:Y:S01]  /*12f00*/  ULDC.64 UR12, c[0x0][UR19+0x210] ;  /* 0x00008400130c7abb */ /* 0x000fe20008000a00 */
[----:B------:R-:W-:Y:S01]  /*12f10*/  @!UP1 ULDC UR17, c[0x0][0xb54] ;  /* 0x0002d50000119ab9 */ /* 0x000fe20000000800 */
[----:B------:R-:W-:-:S02]  /*12f20*/  IMAD R31, R33, UR13, RZ ;  /* 0x0000000d211f7c24 */ /* 0x000fc4000f8e02ff */
[----:B------:R-:W-:Y:S02]  /*12f30*/  IADD3.X R29, R29, UR11, R32, P2, P3 ;  /* 0x0000000b1d1d7c10 */ /* 0x000fe400097e6420 */
[----:B------:R-:W-:Y:S02]  /*12f40*/  IMAD R31, R30, UR12, R31 ;  /* 0x0000000c1e1f7c24 */ /* 0x000fe4000f8e021f */
[----:B------:R-:W-:-:S04]  /*12f50*/  IMAD.WIDE.U32 R28, R33, UR12, R28 ;  /* 0x0000000c211c7c25 */ /* 0x000fc8000f8e001c */
[----:B------:R-:W-:Y:S01]  /*12f60*/  IMAD.IADD R29, R29, 0x1, R31 ;  /* 0x000000011d1d7824 */ /* 0x000fe200078e021f */
[----:B------:R-:W-:-:S04]  /*12f70*/  LEA R32, P2, R28, UR16, 0x2 ;  /* 0x000000101c207c11 */ /* 0x000fc8000f8410ff */
[----:B------:R-:W-:Y:S01]  /*12f80*/  LEA.HI.X R34, R28, UR17, R29, 0x2, P2 ;  /* 0x000000111c227c11 */ /* 0x000fe200090f141d */
[----:B------:R-:W-:Y:S08]  /*12f90*/  @P4 BRA `(.L_x_1404) ;  /* 0x0000000000104947 */ /* 0x000ff00003800000 */
[----:B------:R-:W-:Y:S05]  /*12fa0*/  @!P0 BRA `(.L_x_1404) ;  /* 0x00000000000c8947 */ /* 0x000fea0003800000 */
[----:B------:R-:W2:Y:S04]  /*12fb0*/  LDG.E R29, desc[UR56][R44.64] ;  /* 0x000000382c1d7981 */ /* 0x000ea8000c1e1900 */
[----:B-----5:R-:W2:Y:S02]  /*12fc0*/  LDG.E R60, desc[UR56][R44.64+0x4] ;  /* 0x000004382c3c7981 */ /* 0x020ea4000c1e1900 */
[----:B--2---:R-:W-:-:S07]  /*12fd0*/  IMAD.IADD R60, R60, 0x1, -R29 ;  /* 0x000000013c3c7824 */ /* 0x004fce00078e0a1d */
.L_x_1404:
[----:B------:R-:W2:Y:S01]  /*12fe0*/  LDL R33, [R1+0x4] ;  /* 0x0000040001217983 */ /* 0x000ea20000100800 */
[----:B-----5:R-:W-:Y:S01]  /*12ff0*/  IMAD R60, R60, R3, RZ ;  /* 0x000000033c3c7224 */ /* 0x020fe200078e02ff */
[----:B------:R-:W-:Y:S02]  /*13000*/  LOP3.LUT P0, RZ, R218, 0x3, RZ, 0xc0, !PT ;  /* 0x00000003daff7812 */ /* 0x000fe4000780c0ff */
[----:B------:R-:W-:Y:S01]  /*13010*/  SHFL.IDX PT, R28, R32, RZ, 0x1c1f ;  /* 0x001c1fff201c7589 */ /* 0x000fe200000e0000 */
[----:B------:R-:W-:-:S03]  /*13020*/  PLOP3.LUT P3, PT, PT, PT, UP1, 0x80, 0x0 ;  /* 0x000000000000781c */ /* 0x000fc60003f6f018 */
[----:B------:R-:W0:Y:S04]  /*13030*/  SHFL.IDX PT, R29, R34, RZ, 0x1c1f ;  /* 0x001c1fff221d7589 */ /* 0x000e2800000e0000 */
[----:B------:R-:W-:Y:S04]  /*13040*/  SHFL.IDX PT, R30, R32, 0x1, 0x1c1f ;  /* 0x003c1f00201e7f89 */ /* 0x000fe800000e0000 */
[----:B------:R-:W1:Y:S01]  /*13050*/  SHFL.IDX PT, R31, R34, 0x1, 0x1c1f ;  /* 0x003c1f00221f7f89 */ /* 0x000e6200000e0000 */
[----:B--2---:R-:W-:-:S04]  /*13060*/  VIADD R35, R33, UR41 ;  /* 0x0000002921237c36 */ /* 0x004fc80008000000 */
        /* <DEDUP_REMOVED lines=8> */
[----:B0-----:R-:W-:Y:S01]  /*130f0*/  IMAD.SHL.U32 R0, R18, 0x8, RZ ;  /* 0x0000000812007824 */ /* 0x001fe200078e00ff */
[----:B------:R-:W0:Y:S01]  /*13100*/  @P1 LDC R20, c[0x0][0xbec] ;  /* 0x0002fb00ff141b82 */ /* 0x000e220000000800 */
[----:B------:R-:W-:Y:S01]  /*13110*/  IMAD.MOV.U32 R5, RZ, RZ, 0x2 ;  /* 0x00000002ff057424 */ /* 0x000fe200078e00ff */
[----:B------:R-:W-:Y:S01]  /*13120*/  ULDC.64 UR12, c[0x0][0xaa0] ;  /* 0x0002a800000c7ab9 */ /* 0x000fe20000000a00 */
[----:B------:R-:W-:-:S04]  /*13130*/  IMAD R4, R217, 0x40, R0 ;  /* 0x00000040d9047824 */ /* 0x000fc800078e0200 */
[----:B------:R-:W-:Y:S01]  /*13140*/  IMAD.WIDE R4, R4, R5, UR8 ;  /* 0x0000000804047e25 */ /* 0x000fe2000f8e0205 */
[----:B------:R-:W1:Y:S02]  /*13150*/  @P1 LDC R21, c[0x0][0xbf0] ;  /* 0x0002fc00ff151b82 */ /* 0x000e640000000800 */
[C---:B------:R-:W-:Y:S01]  /*13160*/  IADD3 R33, P2, R4.reuse, 0x5000, RZ ;  /* 0x0000500004217810 */ /* 0x040fe20007f5e0ff */
[----:B------:R-:W-:Y:S01]  /*13170*/  UIMAD UR11, UR14, UR12, URZ ;  /* 0x0000000c0e0b72a4 */ /* 0x000fe2000f8e023f */
[C---:B------:R-:W-:Y:S02]  /*13180*/  IADD3 R9, P4, R4.reuse, 0x1000, RZ ;  /* 0x0000100004097810 */ /* 0x040fe40007f9e0ff */
[----:B------:R-:W-:Y:S01]  /*13190*/  LOP3.LUT R32, R33, 0x380, RZ, 0xc0, !PT ;  /* 0x0000038021207812 */ /* 0x000fe200078ec0ff */
[----:B------:R-:W-:Y:S01]  /*131a0*/  UIMAD.WIDE.U32 UR8, UR4, UR12, URZ ;  /* 0x0000000c040872a5 */ /* 0x000fe2000f8e003f */
[----:B------:R-:W-:Y:S02]  /*131b0*/  IADD3 R13, P3, R4, 0x2000, RZ ;  /* 0x00002000040d7810 */ /* 0x000fe40007f7e0ff */
[----:B------:R-:W-:Y:S01]  /*131c0*/  SHF.R.U64 R32, R32, 0x3, RZ ;  /* 0x0000000320207819 */ /* 0x000fe200000012ff */
[----:B------:R-:W-:Y:S01]  /*131d0*/  UIMAD UR11, UR4, UR13, UR11 ;  /* 0x0000000d040b72a4 */ /* 0x000fe2000f8e020b */
[----:B------:R-:W-:-:S02]  /*131e0*/  IADD3 R25, P6, R4, 0x3000, RZ ;  /* 0x0000300004197810 */ /* 0x000fc40007fde0ff */
[----:B------:R-:W-:Y:S01]  /*131f0*/  LOP3.LUT R32, R32, R33, RZ, 0x3c, !PT ;  /* 0x0000002120207212 */ /* 0x000fe200078e3cff */
[--C-:B------:R-:W-:Y:S01]  /*13200*/  IMAD.X R33, RZ, RZ, R5.reuse, P2 ;  /* 0x000000ffff217224 */ /* 0x100fe200010e0605 */
[C---:B------:R-:W-:Y:S02]  /*13210*/  IADD3 R7, P2, R4.reuse, 0xb000, RZ ;  /* 0x0000b00004077810 */ /* 0x040fe40007f5e0ff */
[----:B------:R-:W-:Y:S01]  /*13220*/  IADD3 R29, P5, R4, 0x4000, RZ ;  /* 0x00004000041d7810 */ /* 0x000fe20007fbe0ff */
[----:B------:R-:W-:Y:S01]  /*13230*/  ULDC.64 UR12, c[0x0][0xae8] ;  /* 0x0002ba00000c7ab9 */ /* 0x000fe20000000a00 */
[----:B------:R-:W-:Y:S01]  /*13240*/  LOP3.LUT R2, R7, 0x380, RZ, 0xc0, !PT ;  /* 0x0000038007027812 */ /* 0x000fe200078ec0ff */
[----:B------:R-:W-:Y:S01]  /*13250*/  UIADD3 UR9, UR9, UR11, URZ ;  /* 0x0000000b09097290 */ /* 0x000fe2000fffe03f */
[----:B------:R-:W-:Y:S02]  /*13260*/  LOP3.LUT R8, R9, 0x380, RZ, 0xc0, !PT ;  /* 0x0000038009087812 */ /* 0x000fe400078ec0ff */
[----:B------:R-:W-:Y:S01]  /*13270*/  LOP3.LUT R12, R13, 0x380, RZ, 0xc0, !PT ;  /* 0x000003800d0c7812 */ /* 0x000fe200078ec0ff */
[----:B------:R-:W-:Y:S01]  /*13280*/  USHF.R.S32.HI UR4, URZ, 0x1f, UR10 ;  /* 0x0000001f3f047899 */ /* 0x000fe2000801140a */
[----:B------:R-:W-:Y:S01]  /*13290*/  SHF.R.U64 R2, R2, 0x3, RZ ;  /* 0x0000000302027819 */ /* 0x000fe200000012ff */
[----:B------:R-:W-:Y:S01]  /*132a0*/  IMAD.X R57, RZ, RZ, R5, P2 ;  /* 0x000000ffff397224 */ /* 0x000fe200010e0605 */
[----:B------:R-:W-:Y:S01]  /*132b0*/  LOP3.LUT R24, R25, 0x380, RZ, 0xc0, !PT ;  /* 0x0000038019187812 */ /* 0x000fe200078ec0ff */
[----:B------:R-:W5:Y:S01]  /*132c0*/  LD.E.128 R32, desc[UR56][R32.64] ;  /* 0x0000003820207980 */ /* 0x000f62000c101d00 */
[----:B------:R-:W-:-:S02]  /*132d0*/  LOP3.LUT R28, R29, 0x380, RZ, 0xc0, !PT ;  /* 0x000003801d1c7812 */ /* 0x000fc400078ec0ff */
[----:B------:R-:W-:Y:S01]  /*132e0*/  LOP3.LUT R56, R2, R7, RZ, 0x3c, !PT ;  /* 0x0000000702387212 */ /* 0x000fe200078e3cff */
[----:B------:R-:W-:Y:S01]  /*132f0*/  IMAD R2, R18, 0x20, R217 ;  /* 0x0000002012027824 */ /* 0x000fe200078e02d9 */
[----:B------:R-:W-:Y:S01]  /*13300*/  SHF.R.U64 R8, R8, 0x3, RZ ;  /* 0x0000000308087819 */ /* 0x000fe200000012ff */
[----:B------:R-:W-:Y:S01]  /*13310*/  UIMAD.WIDE.U32 UR8, UR43, UR12, UR8 ;  /* 0x0000000c2b0872a5 */ /* 0x000fe2000f8e0008 */
[----:B------:R-:W-:Y:S02]  /*13320*/  SHF.R.U64 R12, R12, 0x3, RZ ;  /* 0x000000030c0c7819 */ /* 0x000fe400000012ff */
[----:B------:R-:W-:Y:S02]  /*13330*/  SHF.R.U64 R24, R24, 0x3, RZ ;  /* 0x0000000318187819 */ /* 0x000fe400000012ff */
[----:B------:R-:W-:Y:S01]  /*13340*/  SHF.R.U64 R28, R28, 0x3, RZ ;  /* 0x000000031c1c7819 */ /* 0x000fe200000012ff */
[----:B------:R-:W-:Y:S01]  /*13350*/  VIADD R63, R2, UR41 ;  /* 0x00000029023f7c36 */ /* 0x000fe20008000000 */
[----:B------:R-:W-:Y:S01]  /*13360*/  LOP3.LUT R8, R8, R9, RZ, 0x3c, !PT ;  /* 0x0000000908087212 */ /* 0x000fe200078e3cff */
[----:B------:R-:W-:Y:S01]  /*13370*/  UIMAD UR9, UR43, UR13, UR9 ;  /* 0x0000000d2b0972a4 */ /* 0x000fe2000f8e0209 */
[----:B------:R-:W-:Y:S01]  /*13380*/  LOP3.LUT R12, R12, R13, RZ, 0x3c, !PT ;  /* 0x0000000d0c0c7212 */ /* 0x000fe200078e3cff */
[--C-:B------:R-:W-:Y:S01]  /*13390*/  IMAD.X R9, RZ, RZ, R5.reuse, P4 ;  /* 0x000000ffff097224 */ /* 0x100fe200020e0605 */
[----:B------:R-:W-:Y:S01]  /*133a0*/  LOP3.LUT R24, R24, R25, RZ, 0x3c, !PT ;  /* 0x0000001918187212 */ /* 0x000fe200078e3cff */
[--C-:B------:R-:W-:Y:S01]  /*133b0*/  IMAD.X R13, RZ, RZ, R5.reuse, P3 ;  /* 0x000000ffff0d7224 */ /* 0x100fe200018e0605 */
[----:B------:R-:W-:Y:S01]  /*133c0*/  LOP3.LUT R28, R28, R29, RZ, 0x3c, !PT ;  /* 0x0000001d1c1c7212 */ /* 0x000fe200078e3cff */
[--C-:B------:R-:W-:Y:S01]  /*133d0*/  IMAD.X R25, RZ, RZ, R5.reuse, P6 ;  /* 0x000000ffff197224 */ /* 0x100fe200030e0605 */
[----:B------:R-:W-:Y:S01]  /*133e0*/  ULDC.64 UR12, c[0x0][0xaf0] ;  /* 0x0002bc00000c7ab9 */ /* 0x000fe20000000a00 */
[----:B------:R-:W-:Y:S01]  /*133f0*/  IMAD.X R29, RZ, RZ, R5, P5 ;  /* 0x000000ffff1d7224 */ /* 0x000fe200028e0605 */
[C---:B------:R-:W-:Y:S01]  /*13400*/  IADD3 R37, P0, R4.reuse, 0x6000, RZ ;  /* 0x0000600004257810 */ /* 0x040fe20007f1e0ff */
[----:B------:R-:W-:Y:S01]  /*13410*/  UIMAD UR4, UR4, UR12, URZ ;  /* 0x0000000c040472a4 */ /* 0x000fe2000f8e023f */
[C---:B------:R-:W-:Y:S01]  /*13420*/  IADD3 R41, P4, R4.reuse, 0x7000, RZ ;  /* 0x0000700004297810 */ /* 0x040fe20007f9e0ff */
[----:B0-----:R-:W-:Y:S01]  /*13430*/  @P1 IMAD.HI.U32 R2, R63, R20, RZ ;  /* 0x000000143f021227 */ /* 0x001fe200078e00ff */
[C---:B------:R-:W-:Y:S01]  /*13440*/  IADD3 R45, P3, R4.reuse, 0x8000, RZ ;  /* 0x00008000042d7810 */ /* 0x040fe20007f7e0ff */
[----:B------:R-:W5:Y:S01]  /*13450*/  LD.E.128 R12, desc[UR56][R12.64] ;  /* 0x000000380c0c7980 */ /* 0x000f62000c101d00 */
[----:B------:R-:W-:-:S02]  /*13460*/  IADD3 R49, P6, R4, 0x9000, RZ ;  /* 0x0000900004317810 */ /* 0x000fc40007fde0ff */
[C---:B------:R-:W-:Y:S01]  /*13470*/  IADD3 R53, P5, R4.reuse, 0xa000, RZ ;  /* 0x0000a00004357810 */ /* 0x040fe20007fbe0ff */
[----:B------:R-:W-:Y:S01]  /*13480*/  UIMAD UR4, UR10, UR13, UR4 ;  /* 0x0000000d0a0472a4 */ /* 0x000fe2000f8e0204 */
[----:B------:R-:W-:Y:S01]  /*13490*/  LOP3.LUT R36, R37, 0x380, RZ, 0xc0, !PT ;  /* 0x0000038025247812 */ /* 0x000fe200078ec0ff */
[----:B------:R-:W-:Y:S01]  /*134a0*/  IMAD.MOV.U32 R61, RZ, RZ, R63 ;  /* 0x000000ffff3d7224 */ /* 0x000fe200078e003f */
[----:B------:R-:W-:Y:S01]  /*134b0*/  LOP3.LUT R40, R41, 0x380, RZ, 0xc0, !PT ;  /* 0x0000038029287812 */ /* 0x000fe200078ec0ff */
[----:B------:R-:W5:Y:S01]  /*134c0*/  LD.E.128 R24, desc[UR56][R24.64] ;  /* 0x0000003818187980 */ /* 0x000f62000c101d00 */
[----:B------:R-:W-:Y:S02]  /*134d0*/  LOP3.LUT R44, R45, 0x380, RZ, 0xc0, !PT ;  /* 0x000003802d2c7812 */ /* 0x000fe400078ec0ff */
[----:B------:R-:W-:Y:S01]  /*134e0*/  LOP3.LUT R48, R49, 0x380, RZ, 0xc0, !PT ;  /* 0x0000038031307812 */ /* 0x000fe200078ec0ff */
[----:B------:R-:W5:Y:S01]  /*134f0*/  LD.E.128 R28, desc[UR56][R28.64] ;  /* 0x000000381c1c7980 */ /* 0x000f62000c101d00 */
[----:B------:R-:W-:Y:S01]  /*13500*/  LOP3.LUT R52, R53, 0x380, RZ, 0xc0, !PT ;  /* 0x0000038035347812 */ /* 0x000fe200078ec0ff */
[----:B------:R-:W-:Y:S01]  /*13510*/  UIMAD.WIDE.U32 UR10, UR10, UR12, UR8 ;  /* 0x0000000c0a0a72a5 */ /* 0x000fe2000f8e0008 */
[----:B------:R-:W-:Y:S01]  /*13520*/  LOP3.LUT R11, R4, 0x380, RZ, 0xc0, !PT ;  /* 0x00000380040b7812 */ /* 0x000fe200078ec0ff */
[----:B------:R-:W5:Y:S01]  /*13530*/  LD.E.128 R56, desc[UR56][R56.64] ;  /* 0x0000003838387980 */ /* 0x000f62000c101d00 */
[----:B-1----:R-:W-:-:S02]  /*13540*/  @P1 SHF.R.U32.HI R61, RZ, R21, R2 ;  /* 0x00000015ff3d1219 */ /* 0x002fc40000011602 */
[----:B------:R-:W-:Y:S02]  /*13550*/  SHF.R.U64 R36, R36, 0x3, RZ ;  /* 0x0000000324247819 */ /* 0x000fe400000012ff */
[----:B------:R-:W-:Y:S02]  /*13560*/  SHF.R.U64 R40, R40, 0x3, RZ ;  /* 0x0000000328287819 */ /* 0x000fe400000012ff */
[----:B------:R-:W-:Y:S02]  /*13570*/  SHF.R.U64 R44, R44, 0x3, RZ ;  /* 0x000000032c2c7819 */ /* 0x000fe400000012ff */
[----:B------:R-:W-:Y:S02]  /*13580*/  SHF.R.U64 R48, R48, 0x3, RZ ;  /* 0x0000000330307819 */ /* 0x000fe400000012ff */
[----:B------:R-:W-:Y:S01]  /*13590*/  SHF.R.U64 R52, R52, 0x3, RZ ;  /* 0x0000000334347819 */ /* 0x000fe200000012ff */
[----:B------:R-:W-:Y:S01]  /*135a0*/  UIADD3 UR4, UR11, UR4, URZ ;  /* 0x000000040b047290 */ /* 0x000fe2000fffe03f */
[----:B------:R-:W-:Y:S01]  /*135b0*/  SHF.R.U64 R11, R11, 0x3, RZ ;  /* 0x000000030b0b7819 */ /* 0x000fe200000012ff */
[----:B------:R-:W-:Y:S01]  /*135c0*/  ULDC.64 UR8, c[0x0][0xae0] ;  /* 0x0002b80000087ab9 */ /* 0x000fe20000000a00 */
        /* <DEDUP_REMOVED lines=13> */
[----:B------:R-:W-:Y:S01]  /*136a0*/  IMAD.U32 R21, RZ, RZ, UR11 ;  /* 0x0000000bff157e24 */ /* 0x000fe2000f8e00ff */
[----:B------:R-:W5:Y:S01]  /*136b0*/  LD.E.128 R8, desc[UR56][R8.64] ;  /* 0x0000003808087980 */ /* 0x000f62000c101d00 */
[----:B------:R-:W-:-:S02]  /*136c0*/  IMAD R2, R2, UR8, RZ ;  /* 0x0000000802027c24 */ /* 0x000fc4000f8e02ff */
[----:B------:R-:W-:Y:S01]  /*136d0*/  IMAD.U32 R20, RZ, RZ, UR10 ;  /* 0x0000000aff147e24 */ /* 0x000fe2000f8e00ff */
[----:B------:R-:W5:Y:S01]  /*136e0*/  LD.E.128 R4, desc[UR56][R4.64] ;  /* 0x0000003804047980 */ /* 0x000f62000c101d00 */
[----:B------:R-:W-:Y:S02]  /*136f0*/  IMAD.U32 R21, RZ, RZ, UR4 ;  /* 0x00000004ff157e24 */ /* 0x000fe4000f8e00ff */
[----:B------:R-:W-:Y:S01]  /*13700*/  IMAD R63, R3, R62, R63 ;  /* 0x0000003e033f7224 */ /* 0x000fe200078e023f */
[----:B------:R-:W5:Y:S01]  /*13710*/  LD.E.128 R36, desc[UR56][R36.64] ;  /* 0x0000003824247980 */ /* 0x000f62000c101d00 */
[C---:B------:R-:W-:Y:S02]  /*13720*/  IMAD R65, R61.reuse, UR9, R2 ;  /* 0x000000093d417c24 */ /* 0x040fe4000f8e0202 */
[----:B------:R-:W-:Y:S01]  /*13730*/  IMAD.WIDE.U32 R2, R61, UR8, R20 ;  /* 0x000000083d027c25 */ /* 0x000fe2000f8e0014 */
[----:B------:R-:W5:Y:S01]  /*13740*/  LD.E.128 R40, desc[UR56][R40.64] ;  /* 0x0000003828287980 */ /* 0x000f62000c101d00 */
[----:B------:R-:W-:Y:S01]  /*13750*/  SHF.R.S32.HI R20, RZ, 0x1f, R63 ;  /* 0x0000001fff147819 */ /* 0x000fe2000001143f */
[----:B------:R-:W-:-:S02]  /*13760*/  ULDC.64 UR8, c[0x0][0xad8] ;  /* 0x0002b60000087ab9 */ /* 0x000fc40000000a00 */
        /* <DEDUP_REMOVED lines=9> */
[----:B------:R-:W-:-:S02]  /*13800*/  VIADD R67, R217, UR41 ;  /* 0x00000029d9437c36 */ /* 0x000fc40008000000 */
        /* <DEDUP_REMOVED lines=14> */
[C---:B------:R-:W-:Y:S01]  /*138f0*/  VIADD R66, R0.reuse, 0x80 ;  /* 0x0000008000427836 */ /* 0x040fe20000000000 */
[----:B------:R-:W-:Y:S01]  /*13900*/  ISETP.GE.AND P0, PT, R21, R60, PT ;  /* 0x0000003c1500720c */ /* 0x000fe20003f06270 */
[----:B------:R-:W-:Y:S01]  /*13910*/  VIADD R70, R0, 0x40 ;  /* 0x0000004000467836 */ /* 0x000fe20000000000 */
[----:B0-----:R-:W-:Y:S01]  /*13920*/  SYNCS.ARRIVE.TRANS64.RED.A1T0 RZ, [UR7], RZ ;  /* 0x000000ffffff79a7 */ /* 0x001fe20008100407 */
[----:B------:R0:W1:Y:S01]  /*13930*/  SHFL.IDX PT, R21, R61, RZ, 0x181f ;  /* 0x00181fff3d157589 */ /* 0x00006200000e0000 */
[----:B------:R-:W-:Y:S03]  /*13940*/  BSSY B1, `(.L_x_1406) ;  /* 0x0000013000017945 */ /* 0x000fe60003800000 */
[----:B------:R0:W2:Y:S01]  /*13950*/  SHFL.IDX PT, R63, R64, RZ, 0x181f ;  /* 0x00181fff403f7589 */ /* 0x0000a200000e0000 */
[----:B------:R-:W-:-:S02]  /*13960*/  SHF.R.S32.HI R68, RZ, 0x1f, R0 ;  /* 0x0000001fff447819 */ /* 0x000fc40000011400 */
        /* <DEDUP_REMOVED lines=12> */
[----:B-----5:R3:W-:Y:S01]  /*13a30*/  @!P4 ST.E.128 desc[UR56][R2.64], R4 ;  /* 0x000000040200c985 */ /* 0x0207e2000c101d38 */
[----:B------:R-:W-:-:S03]  /*13a40*/  @!P2 LEA.HI.X R63, R66, R63, R65, 0x1, P6 ;  /* 0x0000003f423fa211 */ /* 0x000fc600030f0c41 */
[----:B------:R3:W-:Y:S04]  /*13a50*/  @!P3 ST.E.128 desc[UR56][R20.64], R28 ;  /* 0x0000001c1400b985 */ /* 0x0007e8000c101d38 */
[----:B------:R3:W-:Y:S02]  /*13a60*/  @!P2 ST.E.128 desc[UR56][R62.64], R44 ;  /* 0x0000002c3e00a985 */ /* 0x0007e4000c101d38 */
.L_x_1407:
[----:B------:R-:W-:Y:S05]  /*13a70*/  BSYNC B1 ;  /* 0x0000000000017941 */ /* 0x000fea0003800000 */
.L_x_1406:
[----:B---3-5:R3:W4:Y:S01]  /*13a80*/  SHFL.IDX PT, R7, R64, 0x1, 0x181f ;  /* 0x00381f0040077f89 */ /* 0x02872200000e0000 */
[----:B------:R-:W-:Y:S03]  /*13a90*/  BSSY B1, `(.L_x_1408) ;  /* 0x0000010000017945 */ /* 0x000fe60003800000 */
[----:B------:R3:W0:Y:S01]  /*13aa0*/  SHFL.IDX PT, R3, R61, 0x1, 0x181f ;  /* 0x00381f003d037f89 */ /* 0x00062200000e0000 */
        /* <DEDUP_REMOVED lines=8> */
[-C--:B----4-:R-:W-:Y:S02]  /*13b30*/  @!P4 LEA.HI.X R3, R0, R7.reuse, R68, 0x1, P0 ;  /* 0x000000070003c211 */ /* 0x090fe400000f0c44 */
[-C--:B------:R-:W-:Y:S02]  /*13b40*/  @!P5 LEA.HI.X R5, R70, R7.reuse, R69, 0x1, P2 ;  /* 0x000000074605d211 */ /* 0x080fe400010f0c45 */
[----:B------:R-:W-:Y:S01]  /*13b50*/  @!P6 LEA.HI.X R7, R66, R7, R65, 0x1, P3 ;  /* 0x000000074207e211 */ /* 0x000fe200018f0c41 */
[----:B------:R0:W-:Y:S04]  /*13b60*/  @!P4 ST.E.128 desc[UR56][R2.64], R8 ;  /* 0x000000080200c985 */ /* 0x0001e8000c101d38 */
[----:B------:R0:W-:Y:S04]  /*13b70*/  @!P5 ST.E.128 desc[UR56][R4.64], R32 ;  /* 0x000000200400d985 */ /* 0x0001e8000c101d38 */
[----:B------:R0:W-:Y:S02]  /*13b80*/  @!P6 ST.E.128 desc[UR56][R6.64], R48 ;  /* 0x000000300600e985 */ /* 0x0001e4000c101d38 */
.L_x_1409:
[----:B------:R-:W-:Y:S05]  /*13b90*/  BSYNC B1 ;  /* 0x0000000000017941 */ /* 0x000fea0003800000 */
.L_x_1408:
[----:B0---4-:R0:W4:Y:S01]  /*13ba0*/  SHFL.IDX PT, R7, R64, 0x2, 0x181f ;  /* 0x00581f0040077f89 */ /* 0x01112200000e0000 */
        /* <DEDUP_REMOVED lines=16> */
.L_x_1411:
[----:B------:R-:W-:Y:S05]  /*13cb0*/  BSYNC B1 ;  /* 0x0000000000017941 */ /* 0x000fea0003800000 */
.L_x_1410:
[----:B0-----:R-:W-:Y:S01]  /*13cc0*/  VIADD R3, R67, 0x60 ;  /* 0x0000006043037836 */ /* 0x001fe20000000000 */
[----:B----4-:R0:W4:Y:S04]  /*13cd0*/  SHFL.IDX PT, R7, R64, 0x3, 0x181f ;  /* 0x00781f0040077f89 */ /* 0x01012800000e0000 */
[----:B------:R-:W-:Y:S01]  /*13ce0*/  ISETP.GE.AND P0, PT, R3, R60, PT ;  /* 0x0000003c0300720c */ /* 0x000fe20003f06270 */
[----:B---3--:R-:W3:-:S12]  /*13cf0*/  SHFL.IDX PT, R61, R61, 0x3, 0x181f ;  /* 0x00781f003d3d7f89 */ /* 0x008ed800000e0000 */
[----:B0-----:R-:W-:Y:S05]  /*13d00*/  @P0 BRA `(.L_x_1412) ;  /* 0x0000001c00f40947 */ /* 0x001fea0003800000 */
[----:B------:R-:W-:Y:S02]  /*13d10*/  ULDC UR4, c[0x0][0xac8] ;  /* 0x0002b20000047ab9 */ /* 0x000fe40000000800 */
[----:B------:R-:W-:Y:S02]  /*13d20*/  ISETP.GE.AND P2, PT, R0, UR4, PT ;  /* 0x0000000400007c0c */ /* 0x000fe4000bf46270 */
[----:B------:R-:W-:-:S11]  /*13d30*/  ISETP.GE.AND P3, PT, R70, UR4, PT ;  /* 0x0000000446007c0c */ /* 0x000fd6000bf66270 */
[-C--:B---3--:R-:W-:Y:S02]  /*13d40*/  @!P2 LEA R2, P0, R0, R61.reuse, 0x1 ;  /* 0x0000003d0002a211 */ /* 0x088fe400078008ff */
[----:B------:R-:W-:Y:S02]  /*13d50*/  @!P3 LEA R4, P1, R70, R61, 0x1 ;  /* 0x0000003d4604b211 */ /* 0x000fe400078208ff */
[-C--:B----4-:R-:W-:Y:S02]  /*13d60*/  @!P2 LEA.HI.X R3, R0, R7.reuse, R68, 0x1, P0 ;  /* 0x000000070003a211 */ /* 0x090fe400000f0c44 */
        /* <DEDUP_REMOVED lines=9> */
.L_x_1405:
        /* <DEDUP_REMOVED lines=32> */
[----:B------:R-:W-:Y:S01]  /*14000*/  UMOV UR8, UR10 ;  /* 0x0000000a00087c82 */ /* 0x000fe20008000000 */
[----:B------:R-:W-:Y:S01]  /*14010*/  ULDC.64 UR10, c[0x0][0xb30] ;  /* 0x0002cc00000a7ab9 */ /* 0x000fe20000000a00 */
[----:B------:R-:W-:Y:S01]  /*14020*/  UIMAD.WIDE.U32 UR8, UR39, UR12, UR8 ;  /* 0x0000000c270872a5 */ /* 0x000fe2000f8e0008 */
[--C-:B------:R-:W-:Y:S01]  /*14030*/  SHF.R.S32.HI R0, RZ, 0x1f, R29.reuse ;  /* 0x0000001fff007819 */ /* 0x100fe2000001141d */
[----:B------:R-:W-:Y:S02]  /*14040*/  IMAD.MOV R2, RZ, RZ, -R29 ;  /* 0x000000ffff027224 */ /* 0x000fe400078e0a1d */
[----:B------:R-:W-:-:S02]  /*14050*/  UIMAD UR39, UR39, UR13, UR9 ;  /* 0x0000000d272772a4 */ /* 0x000fc4000f8e0209 */
[----:B------:R-:W-:Y:S02]  /*14060*/  IMAD R31, R3, R2, R37 ;  /* 0x00000002031f7224 */ /* 0x000fe400078e0225 */
[----:B------:R-:W-:Y:S02]  /*14070*/  IMAD R0, R0, UR10, RZ ;  /* 0x0000000a00007c24 */ /* 0x000fe4000f8e02ff */
[----:B------:R-:W-:Y:S02]  /*14080*/  IMAD.U32 R3, RZ, RZ, UR9 ;  /* 0x00000009ff037e24 */ /* 0x000fe4000f8e00ff */
        /* <DEDUP_REMOVED lines=13> */
[----:B------:R-:W-:Y:S01]  /*14160*/  LEA.HI.X R34, R2, UR9, R3, 0x2, P1 ;  /* 0x0000000902227c11 */ /* 0x000fe200088f1403 */
[----:B------:R0:W1:Y:S04]  /*14170*/  SHFL.IDX PT, R37, R0, RZ, 0x1c1f ;  /* 0x001c1fff00257589 */ /* 0x00006800000e0000 */
[----:B------:R0:W2:Y:S01]  /*14180*/  SHFL.IDX PT, R35, R34, RZ, 0x1c1f ;  /* 0x001c1fff22237589 */ /* 0x0000a200000e0000 */
[----:B------:R-:W-:Y:S05]  /*14190*/  @P2 BRA `(.L_x_1414) ;  /* 0x0000000400a42947 */ /* 0x000fea0003800000 */
[----:B------:R-:W-:Y:S01]  /*141a0*/  ULDC UR4, c[0x0][0xac8] ;  /* 0x0002b20000047ab9 */ /* 0x000fe20000000800 */
[C---:B------:R-:W-:Y:S01]  /*141b0*/  VIADD R36, R16.reuse, 0x20 ;  /* 0x0000002010247836 */ /* 0x040fe20000000000 */
[C---:B------:R-:W-:Y:S01]  /*141c0*/  ISETP.GE.AND P4, PT, R16.reuse, UR4, PT ;  /* 0x0000000410007c0c */ /* 0x040fe2000bf86270 */
[----:B------:R-:W-:Y:S01]  /*141d0*/  VIADD R38, R16, 0x28 ;  /* 0x0000002810267836 */ /* 0x000fe20000000000 */
[----:B------:R-:W-:Y:S01]  /*141e0*/  ISETP.GE.AND P3, PT, R216, UR4, PT ;  /* 0x00000004d8007c0c */ /* 0x000fe2000bf66270 */
[----:B------:R-:W-:Y:S01]  /*141f0*/  VIADD R40, R16, 0x30 ;  /* 0x0000003010287836 */ /* 0x000fe20000000000 */
[----:B------:R-:W-:Y:S02]  /*14200*/  ISETP.GE.AND P2, PT, R215, UR4, PT ;  /* 0x00000004d7007c0c */ /* 0x000fe4000bf46270 */
[----:B------:R-:W-:-:S07]  /*14210*/  SHF.R.S32.HI R33, RZ, 0x1f, R22 ;  /* 0x0000001fff217819 */ /* 0x000fce0000011416 */
[-C--:B-1----:R-:W-:Y:S02]  /*14220*/  @!P4 LEA R2, P1, R16, R37.reuse, 0x2 ;  /* 0x000000251002c211 */ /* 0x082fe400078210ff */
[----:B------:R-:W-:Y:S02]  /*14230*/  @!P3 LEA R28, P5, R216, R37, 0x2 ;  /* 0x00000025d81cb211 */ /* 0x000fe400078a10ff */
[-C--:B--2---:R-:W-:Y:S02]  /*14240*/  @!P4 LEA.HI.X R3, R16, R35.reuse, R47, 0x2, P1 ;  /* 0x000000231003c211 */ /* 0x084fe400008f142f */
[----:B------:R-:W-:Y:S02]  /*14250*/  ISETP.GE.AND P1, PT, R22, UR4, PT ;  /* 0x0000000416007c0c */ /* 0x000fe4000bf26270 */
[----:B------:R-:W-:Y:S01]  /*14260*/  @!P3 LEA.HI.X R29, R216, R35, R46, 0x2, P5 ;  /* 0x00000023d81db211 */ /* 0x000fe200028f142e */
[----:B------:R1:W-:Y:S01]  /*14270*/  @!P4 ST.E.64 desc[UR56][R2.64], R8 ;  /* 0x000000080200c985 */ /* 0x0003e2000c101b38 */
[----:B------:R-:W-:-:S02]  /*14280*/  ISETP.GE.AND P5, PT, R36, UR4, PT ;  /* 0x0000000424007c0c */ /* 0x000fc4000bfa6270 */
[----:B------:R-:W-:Y:S01]  /*14290*/  ISETP.GE.AND P4, PT, R38, UR4, PT ;  /* 0x0000000426007c0c */ /* 0x000fe2000bf86270 */
[----:B------:R2:W-:Y:S01]  /*142a0*/  @!P3 ST.E.64 desc[UR56][R28.64], R10 ;  /* 0x0000000a1c00b985 */ /* 0x0005e2000c101b38 */
[----:B------:R-:W-:-:S04]  /*142b0*/  @!P2 LEA R30, P3, R215, R37, 0x2 ;  /* 0x00000025d71ea211 */ /* 0x000fc800078610ff */
[----:B------:R-:W-:Y:S02]  /*142c0*/  @!P2 LEA.HI.X R31, R215, R35, R45, 0x2, P3 ;  /* 0x00000023d71fa211 */ /* 0x000fe400018f142d */
[----:B------:R-:W-:Y:S02]  /*142d0*/  @!P1 LEA R32, P6, R22, R37, 0x2 ;  /* 0x0000002516209211 */ /* 0x000fe400078c10ff */
[----:B------:R-:W-:Y:S01]  /*142e0*/  ISETP.GE.AND P3, PT, R40, UR4, PT ;  /* 0x0000000428007c0c */ /* 0x000fe2000bf66270 */
[----:B------:R3:W-:Y:S01]  /*142f0*/  @!P2 ST.E.64 desc[UR56][R30.64], R20 ;  /* 0x000000141e00a985 */ /* 0x0007e2000c101b38 */
[----:B------:R-:W-:Y:S02]  /*14300*/  @!P1 LEA.HI.X R33, R22, R35, R33, 0x2, P6 ;  /* 0x0000002316219211 */ /* 0x000fe400030f1421 */
[----:B-1----:R-:W-:Y:S02]  /*14310*/  SHF.R.S32.HI R3, RZ, 0x1f, R36 ;  /* 0x0000001fff037819 */ /* 0x002fe40000011424 */
[----:B------:R-:W-:Y:S01]  /*14320*/  @!P5 LEA R2, P6, R36, R37, 0x2 ;  /* 0x000000252402d211 */ /* 0x000fe200078c10ff */
[----:B------:R-:W-:Y:S01]  /*14330*/  @!P1 ST.E.64 desc[UR56][R32.64], R24 ;  /* 0x0000001820009985 */ /* 0x000fe2000c101b38 */
[----:B------:R-:W-:-:S02]  /*14340*/  ISETP.GE.AND P2, PT, R19, UR4, PT ;  /* 0x0000000413007c0c */ /* 0x000fc4000bf46270 */
[----:B------:R-:W-:Y:S02]  /*14350*/  @!P5 LEA.HI.X R3, R36, R35, R3, 0x2, P6 ;  /* 0x000000232403d211 */ /* 0x000fe400030f1403 */
[----:B------:R-:W-:Y:S02]  /*14360*/  SHF.R.S32.HI R9, RZ, 0x1f, R38 ;  /* 0x0000001fff097819 */ /* 0x000fe40000011426 */
[----:B------:R-:W-:Y:S01]  /*14370*/  @!P4 LEA R8, P6, R38, R37, 0x2 ;  /* 0x000000252608c211 */ /* 0x000fe200078c10ff */
[----:B------:R1:W-:Y:S01]  /*14380*/  @!P5 ST.E.64 desc[UR56][R2.64], R50 ;  /* 0x000000320200d985 */ /* 0x0003e2000c101b38 */
[----:B------:R-:W-:Y:S02]  /*14390*/  ISETP.GE.AND P1, PT, R214, UR4, PT ;  /* 0x00000004d6007c0c */ /* 0x000fe4000bf26270 */
[----:B------:R-:W-:Y:S02]  /*143a0*/  @!P4 LEA.HI.X R9, R38, R35, R9, 0x2, P6 ;  /* 0x000000232609c211 */ /* 0x000fe400030f1409 */
[----:B--2---:R-:W-:-:S02]  /*143b0*/  SHF.R.S32.HI R11, RZ, 0x1f, R40 ;  /* 0x0000001fff0b7819 */ /* 0x004fc40000011428 */
[C---:B------:R-:W-:Y:S01]  /*143c0*/  @!P3 LEA R10, P6, R40.reuse, R37, 0x2 ;  /* 0x00000025280ab211 */ /* 0x040fe200078c10ff */
[----:B------:R2:W-:Y:S01]  /*143d0*/  @!P4 ST.E.64 desc[UR56][R8.64], R52 ;  /* 0x000000340800c985 */ /* 0x0005e2000c101b38 */
[----:B------:R-:W-:Y:S02]  /*143e0*/  SHF.R.S32.HI R36, RZ, 0x1f, R19 ;  /* 0x0000001fff247819 */ /* 0x000fe40000011413 */
[----:B------:R-:W-:Y:S02]  /*143f0*/  @!P3 LEA.HI.X R11, R40, R35, R11, 0x2, P6 ;  /* 0x00000023280bb211 */ /* 0x000fe400030f140b */
[----:B------:R-:W-:Y:S02]  /*14400*/  ISETP.GE.AND P4, PT, R213, UR4, PT ;  /* 0x00000004d5007c0c */ /* 0x000fe4000bf86270 */
[----:B------:R-:W-:Y:S01]  /*14410*/  @!P2 LEA R28, P5, R19, R37, 0x2 ;  /* 0x00000025131ca211 */ /* 0x000fe200078a10ff */
[----:B------:R4:W-:Y:S01]  /*14420*/  @!P3 ST.E.64 desc[UR56][R10.64], R66 ;  /* 0x000000420a00b985 */ /* 0x0009e2000c101b38 */
[----:B------:R-:W-:-:S02]  /*14430*/  ISETP.GE.AND P3, PT, R212, UR4, PT ;  /* 0x00000004d4007c0c */ /* 0x000fc4000bf66270 */
[----:B------:R-:W-:Y:S02]  /*14440*/  @!P2 LEA.HI.X R29, R19, R35, R36, 0x2, P5 ;  /* 0x00000023131da211 */ /* 0x000fe400028f1424 */
[----:B---3--:R-:W-:-:S03]  /*14450*/  @!P1 LEA R20, P5, R214, R37, 0x2 ;  /* 0x00000025d6149211 */ /* 0x008fc600078a10ff */
[----:B------:R-:W-:Y:S01]  /*14460*/  @!P2 ST.E.64 desc[UR56][R28.64], R68 ;  /* 0x000000441c00a985 */ /* 0x000fe2000c101b38 */
[----:B------:R-:W-:Y:S02]  /*14470*/  @!P1 LEA.HI.X R21, R214, R35, R44, 0x2, P5 ;  /* 0x00000023d6159211 */ /* 0x000fe400028f142c */
[----:B------:R-:W-:Y:S02]  /*14480*/  ISETP.GE.AND P2, PT, R211, UR4, PT ;  /* 0x00000004d3007c0c */ /* 0x000fe4000bf46270 */
[C---:B-1----:R-:W-:Y:S01]  /*14490*/  @!P4 LEA R2, P6, R213.reuse, R37, 0x2 ;  /* 0x00000025d502c211 */ /* 0x042fe200078c10ff */
[----:B------:R1:W-:Y:S01]  /*144a0*/  @!P1 ST.E.64 desc[UR56][R20.64], R74 ;  /* 0x0000004a14009985 */ /* 0x0003e2000c101b38 */
[----:B------:R-:W-:Y:S02]  /*144b0*/  ISETP.GE.AND P1, PT, R210, UR4, PT ;  /* 0x00000004d2007c0c */ /* 0x000fe4000bf26270 */
[----:B------:R-:W-:Y:S02]  /*144c0*/  @!P4 LEA.HI.X R3, R213, R35, R43, 0x2, P6 ;  /* 0x00000023d503c211 */ /* 0x000fe400030f142b */
[----:B--2---:R-:W-:-:S02]  /*144d0*/  @!P3 LEA R8, P6, R212, R37, 0x2 ;  /* 0x00000025d408b211 */ /* 0x004fc400078c10ff */
[----:B------:R-:W-:Y:S01]  /*144e0*/  ISETP.GE.AND P5, PT, R209, UR4, PT ;  /* 0x00000004d1007c0c */ /* 0x000fe2000bfa6270 */
[----:B------:R2:W-:Y:S01]  /*144f0*/  @!P4 ST.E.64 desc[UR56][R2.64], R76 ;  /* 0x0000004c0200c985 */ /* 0x0005e2000c101b38 */
[----:B------:R-:W-:Y:S02]  /*14500*/  @!P3 LEA.HI.X R9, R212, R35, R42, 0x2, P6 ;  /* 0x00000023d409b211 */ /* 0x000fe400030f142a */
[----:B----4-:R-:W-:-:S03]  /*14510*/  @!P2 LEA R10, P4, R211, R37, 0x2 ;  /* 0x00000025d30aa211 */ /* 0x010fc600078810ff */
[----:B------:R3:W-:Y:S01]  /*14520*/  @!P3 ST.E.64 desc[UR56][R8.64], R82 ;  /* 0x000000520800b985 */ /* 0x0007e2000c101b38 */
[----:B------:R-:W-:Y:S02]  /*14530*/  @!P2 LEA.HI.X R11, R211, R35, R41, 0x2, P4 ;  /* 0x00000023d30ba211 */ /* 0x000fe400020f1429 */
[----:B------:R-:W-:Y:S02]  /*14540*/  ISETP.GE.AND P3, PT, R208, UR4, PT ;  /* 0x00000004d0007c0c */ /* 0x000fe4000bf66270 */
[C---:B------:R-:W-:Y:S01]  /*14550*/  @!P1 LEA R24, P4, R210.reuse, R37, 0x2 ;  /* 0x00000025d2189211 */ /* 0x040fe200078810ff */
[----:B------:R4:W-:Y:S01]  /*14560*/  @!P2 ST.E.64 desc[UR56][R10.64], R84 ;  /* 0x000000540a00a985 */ /* 0x0009e2000c101b38 */
[----:B------:R-:W-:Y:S02]  /*14570*/  ISETP.GE.AND P2, PT, R207, UR4, PT ;  /* 0x00000004cf007c0c */ /* 0x000fe4000bf46270 */
[----:B------:R-:W-:Y:S02]  /*14580*/  @!P1 LEA.HI.X R25, R210, R35, R39, 0x2, P4 ;  /* 0x00000023d2199211 */ /* 0x000fe400020f1427 */
[----:B-1----:R-:W-:-:S03]  /*14590*/  @!P5 LEA R20, P6, R209, R37, 0x2 ;  /* 0x00000025d114d211 */ /* 0x002fc600078c10ff */
[----:B------:R1:W-:Y:S01]  /*145a0*/  @!P1 ST.E.64 desc[UR56][R24.64], R90 ;  /* 0x0000005a18009985 */ /* 0x0003e2000c101b38 */
[----:B------:R-:W-:Y:S02]  /*145b0*/  ISETP.GE.AND P1, PT, R206, UR4, PT ;  /* 0x00000004ce007c0c */ /* 0x000fe4000bf26270 */
[----:B------:R-:W-:Y:S02]  /*145c0*/  @!P5 LEA.HI.X R21, R209, R35, R229, 0x2, P6 ;  /* 0x00000023d115d211 */ /* 0x000fe400030f14e5 */
[CC--:B--2---:R-:W-:Y:S02]  /*145d0*/  @!P3 LEA R2, P4, R208.reuse, R37.reuse, 0x2 ;  /* 0x00000025d002b211 */ /* 0x0c4fe400078810ff */
[----:B---3--:R-:W-:Y:S01]  /*145e0*/  @!P2 LEA R8, P6, R207, R37, 0x2 ;  /* 0x00000025cf08a211 */ /* 0x008fe200078c10ff */
[----:B------:R2:W-:Y:S01]  /*145f0*/  @!P5 ST.E.64 desc[UR56][R20.64], R92 ;  /* 0x0000005c1400d985 */ /* 0x0005e2000c101b38 */
[----:B------:R-:W-:Y:S02]  /*14600*/  @!P3 LEA.HI.X R3, R208, R35, R228, 0x2, P4 ;  /* 0x00000023d003b211 */ /* 0x000fe400020f14e4 */
[----:B------:R-:W-:-:S02]  /*14610*/  ISETP.GE.AND P5, PT, R205, UR4, PT ;  /* 0x00000004cd007c0c */ /* 0x000fc4000bfa6270 */
[----:B------:R-:W-:Y:S01]  /*14620*/  ISETP.GE.AND P4, PT, R204, UR4, PT ;  /* 0x00000004cc007c0c */ /* 0x000fe2000bf86270 */
[----:B------:R3:W-:Y:S01]  /*14630*/  @!P3 ST.E.64 desc[UR56][R2.64], R98 ;  /* 0x000000620200b985 */ /* 0x0007e2000c101b38 */
[----:B------:R-:W-:Y:S02]  /*14640*/  @!P2 LEA.HI.X R9, R207, R35, R227, 0x2, P6 ;  /* 0x00000023cf09a211 */ /* 0x000fe400030f14e3 */
[----:B----4-:R-:W-:-:S03]  /*14650*/  @!P1 LEA R10, P3, R206, R37, 0x2 ;  /* 0x00000025ce0a9211 */ /* 0x010fc600078610ff */
[----:B------:R4:W-:Y:S01]  /*14660*/  @!P2 ST.E.64 desc[UR56][R8.64], R100 ;  /* 0x000000640800a985 */ /* 0x0009e2000c101b38 */
[----:B------:R-:W-:Y:S02]  /*14670*/  @!P1 LEA.HI.X R11, R206, R35, R226, 0x2, P3 ;  /* 0x00000023ce0b9211 */ /* 0x000fe400018f14e2 */
[----:B------:R-:W-:Y:S02]  /*14680*/  ISETP.GE.AND P2, PT, R203, UR4, PT ;  /* 0x00000004cb007c0c */ /* 0x000fe4000bf46270 */
[CC--:B-1----:R-:W-:Y:S01]  /*14690*/  @!P5 LEA R24, P6, R205.reuse, R37.reuse, 0x2 ;  /* 0x00000025cd18d211 */ /* 0x0c2fe200078c10ff */
[----:B------:R1:W-:Y:S01]  /*146a0*/  @!P1 ST.E.64 desc[UR56][R10.64], R106 ;  /* 0x0000006a0a009985 */ /* 0x0003e2000c101b38 */
[----:B------:R-:W-:Y:S02]  /*146b0*/  ISETP.GE.AND P1, PT, R202, UR4, PT ;  /* 0x00000004ca007c0c */ /* 0x000fe4000bf26270 */
[----:B--2---:R-:W-:Y:S02]  /*146c0*/  @!P4 LEA R20, P3, R204, R37, 0x2 ;  /* 0x00000025cc14c211 */ /* 0x004fe400078610ff */
[----:B------:R-:W-:-:S02]  /*146d0*/  @!P5 LEA.HI.X R25, R205, R35, R225, 0x2, P6 ;  /* 0x00000023cd19d211 */ /* 0x000fc400030f14e1 */
[----:B------:R-:W-:Y:S02]  /*146e0*/  @!P4 LEA.HI.X R21, R204, R35, R224, 0x2, P3 ;  /* 0x00000023cc15c211 */ /* 0x000fe400018f14e0 */
[----:B------:R-:W-:Y:S01]  /*146f0*/  ISETP.GE.AND P6, PT, R200, UR4, PT ;  /* 0x00000004c8007c0c */ /* 0x000fe2000bfc6270 */
[----:B------:R2:W-:Y:S01]  /*14700*/  @!P5 ST.E.64 desc[UR56][R24.64], R108 ;  /* 0x0000006c1800d985 */ /* 0x0005e2000c101b38 */
[----:B---3--:R-:W-:Y:S02]  /*14710*/  @!P2 LEA R2, P3, R203, R37, 0x2 ;  /* 0x00000025cb02a211 */ /* 0x008fe400078610ff */
[----:B------:R-:W-:Y:S01]  /*14720*/  ISETP.GE.AND P5, PT, R201, UR4, PT ;  /* 0x00000004c9007c0c */ /* 0x000fe2000bfa6270 */
[----:B------:R3:W-:Y:S01]  /*14730*/  @!P4 ST.E.64 desc[UR56][R20.64], R114 ;  /* 0x000000721400c985 */ /* 0x0007e2000c101b38 */
[----:B------:R-:W-:Y:S02]  /*14740*/  ISETP.GE.AND P4, PT, R23, UR4, PT ;  /* 0x0000000417007c0c */ /* 0x000fe4000bf86270 */
[----:B------:R-:W-:-:S02]  /*14750*/  @!P2 LEA.HI.X R3, R203, R35, R223, 0x2, P3 ;  /* 0x00000023cb03a211 */ /* 0x000fc400018f14df */
[----:B----4-:R-:W-:-:S03]  /*14760*/  @!P1 LEA R8, P3, R202, R37, 0x2 ;  /* 0x00000025ca089211 */ /* 0x010fc600078610ff */
[----:B------:R3:W-:Y:S01]  /*14770*/  @!P2 ST.E.64 desc[UR56][R2.64], R116 ;  /* 0x000000740200a985 */ /* 0x0007e2000c101b38 */
[----:B------:R-:W-:-:S03]  /*14780*/  @!P1 LEA.HI.X R9, R202, R35, R222, 0x2, P3 ;  /* 0x00000023ca099211 */ /* 0x000fc600018f14de */
[-C--:B-1----:R-:W-:Y:S02]  /*14790*/  @!P5 LEA R10, P2, R201, R37.reuse, 0x2 ;  /* 0x00000025c90ad211 */ /* 0x082fe400078410ff */
[----:B------:R3:W-:Y:S01]  /*147a0*/  @!P1 ST.E.64 desc[UR56][R8.64], R122 ;  /* 0x0000007a08009985 */ /* 0x0007e2000c101b38 */
[CC--:B--2---:R-:W-:Y:S02]  /*147b0*/  @!P6 LEA R24, P1, R200.reuse, R37.reuse, 0x2 ;  /* 0x00000025c818e211 */ /* 0x0c4fe400078210ff */
[----:B------:R-:W-:Y:S02]  /*147c0*/  @!P4 LEA R28, P3, R23, R37, 0x2 ;  /* 0x00000025171cc211 */ /* 0x000fe400078610ff */
[-C--:B------:R-:W-:Y:S02]  /*147d0*/  @!P5 LEA.HI.X R11, R201, R35.reuse, R221, 0x2, P2 ;  /* 0x00000023c90bd211 */ /* 0x080fe400010f14dd */
[-C--:B------:R-:W-:Y:S02]  /*147e0*/  @!P6 LEA.HI.X R25, R200, R35.reuse, R220, 0x2, P1 ;  /* 0x00000023c819e211 */ /* 0x080fe400008f14dc */
[----:B------:R-:W-:Y:S01]  /*147f0*/  @!P4 LEA.HI.X R29, R23, R35, R219, 0x2, P3 ;  /* 0x00000023171dc211 */ /* 0x000fe200018f14db */
[----:B------:R3:W-:Y:S04]  /*14800*/  @!P5 ST.E.64 desc[UR56][R10.64], R124 ;  /* 0x0000007c0a00d985 */ /* 0x0007e8000c101b38 */
[----:B------:R3:W-:Y:S04]  /*14810*/  @!P6 ST.E.64 desc[UR56][R24.64], R130 ;  /* 0x000000821800e985 */ /* 0x0007e8000c101b38 */
[----:B------:R3:W-:Y:S02]  /*14820*/  @!P4 ST.E.64 desc[UR56][R28.64], R132 ;  /* 0x000000841c00c985 */ /* 0x0007e4000c101b38 */
.L_x_1414:
[----:B------:R-:W-:Y:S05]  /*14830*/  BSYNC B1 ;  /* 0x0000000000017941 */ /* 0x000fea0003800000 */
.L_x_1413:
[----:B0-----:R-:W0:Y:S04]  /*14840*/  SHFL.IDX PT, R34, R34, 0x1, 0x1c1f ;  /* 0x003c1f0022227f89 */ /* 0x001e2800000e0000 */
[----:B---3--:R3:W4:Y:S01]  /*14850*/  SHFL.IDX PT, R25, R0, 0x1, 0x1c1f ;  /* 0x003c1f0000197f89 */ /* 0x00872200000e0000 */
[----:B------:R-:W-:Y:S05]  /*14860*/  @P0 BRA `(.L_x_1412) ;  /* 0x00000014001c0947 */ /* 0x000fea0003800000 */
[----:B------:R-:W-:Y:S01]  /*14870*/  ULDC UR4, c[0x0][0xac8] ;  /* 0x0002b20000047ab9 */ /* 0x000fe20000000800 */
[C---:B------:R-:W-:Y:S01]  /*14880*/  VIADD R11, R16.reuse, 0x20 ;  /* 0x00000020100b7836 */ /* 0x040fe20000000000 */
[C---:B------:R-:W-:Y:S01]  /*14890*/  ISETP.GE.AND P3, PT, R16.reuse, UR4, PT ;  /* 0x0000000410007c0c */ /* 0x040fe2000bf66270 */
[----:B---3--:R-:W-:Y:S01]  /*148a0*/  VIADD R0, R16, 0x28 ;  /* 0x0000002810007836 */ /* 0x008fe20000000000 */
[----:B------:R-:W-:Y:S01]  /*148b0*/  ISETP.GE.AND P5, PT, R216, UR4, PT ;  /* 0x00000004d8007c0c */ /* 0x000fe2000bfa6270 */
[----:B------:R-:W-:Y:S01]  /*148c0*/  VIADD R24, R16, 0x30 ;  /* 0x0000003010187836 */ /* 0x000fe20000000000 */
[----:B------:R-:W-:Y:S02]  /*148d0*/  ISETP.GE.AND P2, PT, R11, UR4, PT ;  /* 0x000000040b007c0c */ /* 0x000fe4000bf46270 */
[----:B------:R-:W-:Y:S02]  /*148e0*/  ISETP.GE.AND P4, PT, R0, UR4, PT ;  /* 0x0000000400007c0c */ /* 0x000fe4000bf86270 */
[----:B------:R-:W-:-:S02]  /*148f0*/  SHF.R.S32.HI R28, RZ, 0x1f, R11 ;  /* 0x0000001fff1c7819 */ /* 0x000fc4000001140b */
[----:B------:R-:W-:Y:S02]  /*14900*/  SHF.R.S32.HI R21, RZ, 0x1f, R0 ;  /* 0x0000001fff157819 */ /* 0x000fe40000011400 */
[----:B------:R-:W-:Y:S02]  /*14910*/  SHF.R.S32.HI R29, RZ, 0x1f, R22 ;  /* 0x0000001fff1d7819 */ /* 0x000fe40000011416 */
[-C--:B----4-:R-:W-:Y:S02]  /*14920*/  @!P3 LEA R2, P0, R16, R25.reuse, 0x2 ;  /* 0x000000191002b211 */ /* 0x090fe400078010ff */
[----:B------:R-:W-:Y:S02]  /*14930*/  @!P5 LEA R8, P1, R216, R25, 0x2 ;  /* 0x00000019d808d211 */ /* 0x000fe400078210ff */
[-C--:B0-----:R-:W-:Y:S02]  /*14940*/  @!P3 LEA.HI.X R3, R16, R34.reuse, R47, 0x2, P0 ;  /* 0x000000221003b211 */ /* 0x081fe400000f142f */
[----:B------:R-:W-:-:S02]  /*14950*/  @!P5 LEA.HI.X R9, R216, R34, R46, 0x2, P1 ;  /* 0x00000022d809d211 */ /* 0x000fc400008f142e */
[----:B------:R-:W-:Y:S01]  /*14960*/  ISETP.GE.AND P0, PT, R24, UR4, PT ;  /* 0x0000000418007c0c */ /* 0x000fe2000bf06270 */
[----:B------:R0:W-:Y:S01]  /*14970*/  @!P3 ST.E.64 desc[UR56][R2.64], R12 ;  /* 0x0000000c0200b985 */ /* 0x0001e2000c101b38 */
[----:B------:R-:W-:Y:S02]  /*14980*/  ISETP.GE.AND P3, PT, R215, UR4, PT ;  /* 0x00000004d7007c0c */ /* 0x000fe4000bf66270 */
[CC--:B------:R-:W-:Y:S01]  /*14990*/  @!P2 LEA R10, P6, R11.reuse, R25.reuse, 0x2 ;  /* 0x000000190b0aa211 */ /* 0x0c0fe200078c10ff */
[----:B------:R3:W-:Y:S01]  /*149a0*/  @!P5 ST.E.64 desc[UR56][R8.64], R14 ;  /* 0x0000000e0800d985 */ /* 0x0007e2000c101b38 */
[----:B------:R-:W-:Y:S02]  /*149b0*/  ISETP.GE.AND P5, PT, R22, UR4, PT ;  /* 0x0000000416007c0c */ /* 0x000fe4000bfa6270 */
[----:B------:R-:W-:Y:S02]  /*149c0*/  @!P2 LEA.HI.X R11, R11, R34, R28, 0x2, P6 ;  /* 0x000000220b0ba211 */ /* 0x000fe400030f141c */
[----:B------:R-:W-:-:S04]  /*149d0*/  @!P4 LEA R20, P1, R0, R25, 0x2 ;  /* 0x000000190014c211 */ /* 0x000fc800078210ff */
[-C--:B------:R-:W-:Y:S02]  /*149e0*/  @!P4 LEA.HI.X R21, R0, R34.reuse, R21, 0x2, P1 ;  /* 0x000000220015c211 */ /* 0x080fe400008f1415 */
[CC--:B0-----:R-:W-:Y:S02]  /*149f0*/  @!P3 LEA R2, P6, R215.reuse, R25.reuse, 0x2 ;  /* 0x00000019d702b211 */ /* 0x0c1fe400078c10ff */
[----:B------:R-:W-:Y:S02]  /*14a00*/  SHF.R.S32.HI R0, RZ, 0x1f, R19 ;  /* 0x0000001fff007819 */ /* 0x000fe40000011413 */
[----:B------:R-:W-:Y:S02]  /*14a10*/  @!P3 LEA.HI.X R3, R215, R34, R45, 0x2, P6 ;  /* 0x00000022d703b211 */ /* 0x000fe400030f142d */
[----:B---3--:R-:W-:Y:S02]  /*14a20*/  SHF.R.S32.HI R9, RZ, 0x1f, R24 ;  /* 0x0000001fff097819 */ /* 0x008fe40000011418 */
[-C--:B------:R-:W-:Y:S01]  /*14a30*/  @!P0 LEA R12, P6, R24, R25.reuse, 0x2 ;  /* 0x00000019180c8211 */ /* 0x080fe200078c10ff */
[----:B------:R-:W-:Y:S01]  /*14a40*/  @!P3 ST.E.64 desc[UR56][R2.64], R26 ;  /* 0x0000001a0200b985 */ /* 0x000fe2000c101b38 */
[----:B------:R-:W-:-:S02]  /*14a50*/  @!P5 LEA R8, P1, R22, R25, 0x2 ;  /* 0x000000191608d211 */ /* 0x000fc400078210ff */
[-C--:B------:R-:W-:Y:S02]  /*14a60*/  @!P0 LEA.HI.X R13, R24, R34.reuse, R9, 0x2, P6 ;  /* 0x00000022180d8211 */ /* 0x080fe400030f1409 */
[----:B------:R-:W-:Y:S02]  /*14a70*/  @!P5 LEA.HI.X R9, R22, R34, R29, 0x2, P1 ;  /* 0x000000221609d211 */ /* 0x000fe400008f141d */
[----:B------:R-:W-:Y:S02]  /*14a80*/  ISETP.GE.AND P1, PT, R19, UR4, PT ;  /* 0x0000000413007c0c */ /* 0x000fe4000bf26270 */
[----:B------:R-:W-:Y:S01]  /*14a90*/  ISETP.GE.AND P3, PT, R213, UR4, PT ;  /* 0x00000004d5007c0c */ /* 0x000fe2000bf66270 */
[----:B------:R0:W-:Y:S04]  /*14aa0*/  @!P5 ST.E.64 desc[UR56][R8.64], R48 ;  /* 0x000000300800d985 */ /* 0x0001e8000c101b38 */
[----:B------:R3:W-:Y:S01]  /*14ab0*/  @!P2 ST.E.64 desc[UR56][R10.64], R54 ;  /* 0x000000360a00a985 */ /* 0x0007e2000c101b38 */
[----:B------:R-:W-:-:S03]  /*14ac0*/  ISETP.GE.AND P2, PT, R214, UR4, PT ;  /* 0x00000004d6007c0c */ /* 0x000fc6000bf46270 */
[----:B------:R-:W-:Y:S01]  /*14ad0*/  @!P4 ST.E.64 desc[UR56][R20.64], R64 ;  /* 0x000000401400c985 */ /* 0x000fe2000c101b38 */
[----:B------:R-:W-:Y:S02]  /*14ae0*/  ISETP.GE.AND P4, PT, R212, UR4, PT ;  /* 0x00000004d4007c0c */ /* 0x000fe4000bf86270 */
[-C--:B------:R-:W-:Y:S01]  /*14af0*/  @!P1 LEA R14, P5, R19, R25.reuse, 0x2 ;  /* 0x00000019130e9211 */ /* 0x080fe200078a10ff */
[----:B------:R4:W-:Y:S01]  /*14b00*/  @!P0 ST.E.64 desc[UR56][R12.64], R70 ;  /* 0x000000460c008985 */ /* 0x0009e2000c101b38 */
[----:B------:R-:W-:Y:S02]  /*14b10*/  ISETP.GE.AND P0, PT, R211, UR4, PT ;  /* 0x00000004d3007c0c */ /* 0x000fe4000bf06270 */
[----:B------:R-:W-:Y:S02]  /*14b20*/  @!P1 LEA.HI.X R15, R19, R34, R0, 0x2, P5 ;  /* 0x00000022130f9211 */ /* 0x000fe400028f1400 */
[-C--:B0-----:R-:W-:Y:S02]  /*14b30*/  @!P3 LEA R8, P6, R213, R25.reuse, 0x2 ;  /* 0x00000019d508b211 */ /* 0x081fe400078c10ff */
[----:B------:R-:W-:Y:S01]  /*14b40*/  @!P2 LEA R2, P5, R214, R25, 0x2 ;  /* 0x00000019d602a211 */ /* 0x000fe200078a10ff */
[----:B------:R0:W-:Y:S01]  /*14b50*/  @!P1 ST.E.64 desc[UR56][R14.64], R72 ;  /* 0x000000480e009985 */ /* 0x0001e2000c101b38 */
[----:B------:R-:W-:-:S02]  /*14b60*/  ISETP.GE.AND P1, PT, R210, UR4, PT ;  /* 0x00000004d2007c0c */ /* 0x000fc4000bf26270 */
[-C--:B------:R-:W-:Y:S02]  /*14b70*/  @!P2 LEA.HI.X R3, R214, R34.reuse, R44, 0x2, P5 ;  /* 0x00000022d603a211 */ /* 0x080fe400028f142c */
[CC--:B---3--:R-:W-:Y:S02]  /*14b80*/  @!P4 LEA R10, P5, R212.reuse, R25.reuse, 0x2 ;  /* 0x00000019d40ac211 */ /* 0x0c8fe400078a10ff */
[-C--:B------:R-:W-:Y:S01]  /*14b90*/  @!P3 LEA.HI.X R9, R213, R34.reuse, R43, 0x2, P6 ;  /* 0x00000022d509b211 */ /* 0x080fe200030f142b */
[----:B------:R3:W-:Y:S01]  /*14ba0*/  @!P2 ST.E.64 desc[UR56][R2.64], R78 ;  /* 0x0000004e0200a985 */ /* 0x0007e2000c101b38 */
[----:B------:R-:W-:Y:S02]  /*14bb0*/  ISETP.GE.AND P2, PT, R209, UR4, PT ;  /* 0x00000004d1007c0c */ /* 0x000fe4000bf46270 */
[----:B------:R-:W-:Y:S01]  /*14bc0*/  @!P4 LEA.HI.X R11, R212, R34, R42, 0x2, P5 ;  /* 0x00000022d40bc211 */ /* 0x000fe200028f142a */
[----:B------:R5:W-:Y:S01]  /*14bd0*/  @!P3 ST.E.64 desc[UR56][R8.64], R80 ;  /* 0x000000500800b985 */ /* 0x000be2000c101b38 */
[----:B----4-:R-:W-:-:S02]  /*14be0*/  @!P0 LEA R12, P5, R211, R25, 0x2 ;  /* 0x00000019d30c8211 */ /* 0x010fc400078a10ff */
[----:B------:R-:W-:Y:S01]  /*14bf0*/  ISETP.GE.AND P3, PT, R208, UR4, PT ;  /* 0x00000004d0007c0c */ /* 0x000fe2000bf66270 */
[----:B------:R4:W-:Y:S01]  /*14c00*/  @!P4 ST.E.64 desc[UR56][R10.64], R86 ;  /* 0x000000560a00c985 */ /* 0x0009e2000c101b38 */
[CC--:B0-----:R-:W-:Y:S02]  /*14c10*/  @!P1 LEA R14, P6, R210.reuse, R25.reuse, 0x2 ;  /* 0x00000019d20e9211 */ /* 0x0c1fe400078c10ff */
[-C--:B------:R-:W-:Y:S02]  /*14c20*/  @!P0 LEA.HI.X R13, R211, R34.reuse, R41, 0x2, P5 ;  /* 0x00000022d30d8211 */ /* 0x080fe400028f1429 */
[----:B------:R-:W-:Y:S02]  /*14c30*/  ISETP.GE.AND P4, PT, R207, UR4, PT ;  /* 0x00000004cf007c0c */ /* 0x000fe4000bf86270 */
[----:B------:R-:W-:Y:S01]  /*14c40*/  @!P2 LEA R20, P5, R209, R25, 0x2 ;  /* 0x00000019d114a211 */ /* 0x000fe200078a10ff */
[----:B------:R0:W-:Y:S01]  /*14c50*/  @!P0 ST.E.64 desc[UR56][R12.64], R88 ;  /* 0x000000580c008985 */ /* 0x0001e2000c101b38 */
[----:B------:R-:W-:-:S02]  /*14c60*/  @!P1 LEA.HI.X R15, R210, R34, R39, 0x2, P6 ;  /* 0x00000022d20f9211 */ /* 0x000fc400030f1427 */
[----:B------:R-:W-:Y:S02]  /*14c70*/  @!P2 LEA.HI.X R21, R209, R34, R229, 0x2, P5 ;  /* 0x00000022d115a211 */ /* 0x000fe400028f14e5 */
[----:B------:R-:W-:Y:S01]  /*14c80*/  ISETP.GE.AND P0, PT, R206, UR4, PT ;  /* 0x00000004ce007c0c */ /* 0x000fe2000bf06270 */
[----:B------:R1:W-:Y:S01]  /*14c90*/  @!P1 ST.E.64 desc[UR56][R14.64], R94 ;  /* 0x0000005e0e009985 */ /* 0x0003e2000c101b38 */
[----:B---3--:R-:W-:-:S03]  /*14ca0*/  @!P3 LEA R2, P1, R208, R25, 0x2 ;  /* 0x00000019d002b211 */ /* 0x008fc600078210ff */
[----:B------:R-:W-:Y:S01]  /*14cb0*/  @!P2 ST.E.64 desc[UR56][R20.64], R96 ;  /* 0x000000601400a985 */ /* 0x000fe2000c101b38 */
[----:B------:R-:W-:Y:S02]  /*14cc0*/  ISETP.GE.AND P2, PT, R205, UR4, PT ;  /* 0x00000004cd007c0c */ /* 0x000fe4000bf46270 */
[CC--:B-----5:R-:W-:Y:S02]  /*14cd0*/  @!P4 LEA R8, P5, R207.reuse, R25.reuse, 0x2 ;  /* 0x00000019cf08c211 */ /* 0x0e0fe400078a10ff */
[-C--:B------:R-:W-:Y:S02]  /*14ce0*/  @!P3 LEA.HI.X R3, R208, R34.reuse, R228, 0x2, P1 ;  /* 0x00000022d003b211 */ /* 0x080fe400008f14e4 */
[----:B------:R-:W-:Y:S02]  /*14cf0*/  ISETP.GE.AND P1, PT, R204, UR4, PT ;  /* 0x00000004cc007c0c */ /* 0x000fe4000bf26270 */
[----:B------:R-:W-:Y:S01]  /*14d00*/  @!P4 LEA.HI.X R9, R207, R34, R227, 0x2, P5 ;  /* 0x00000022cf09c211 */ /* 0x000fe200028f14e3 */
[----:B------:R3:W-:Y:S01]  /*14d10*/  @!P3 ST.E.64 desc[UR56][R2.64], R102 ;  /* 0x000000660200b985 */ /* 0x0007e2000c101b38 */
[----:B----4-:R-:W-:-:S02]  /*14d20*/  @!P0 LEA R10, P6, R206, R25, 0x2 ;  /* 0x00000019ce0a8211 */ /* 0x010fc400078c10ff */
[----:B------:R-:W-:Y:S01]  /*14d30*/  ISETP.GE.AND P3, PT, R203, UR4, PT ;  /* 0x00000004cb007c0c */ /* 0x000fe2000bf66270 */
[----:B------:R4:W-:Y:S01]  /*14d40*/  @!P4 ST.E.64 desc[UR56][R8.64], R104 ;  /* 0x000000680800c985 */ /* 0x0009e2000c101b38 */
[-C--:B------:R-:W-:Y:S02]  /*14d50*/  @!P0 LEA.HI.X R11, R206, R34.reuse, R226, 0x2, P6 ;  /* 0x00000022ce0b8211 */ /* 0x080fe400030f14e2 */
[C---:B0-----:R-:W-:Y:S02]  /*14d60*/  @!P2 LEA R12, P4, R205.reuse, R25, 0x2 ;  /* 0x00000019cd0ca211 */ /* 0x041fe400078810ff */
[----:B------:R-:W-:Y:S01]  /*14d70*/  ISETP.GE.AND P5, PT, R202, UR4, PT ;  /* 0x00000004ca007c0c */ /* 0x000fe2000bfa6270 */
[----:B------:R0:W-:Y:S01]  /*14d80*/  @!P0 ST.E.64 desc[UR56][R10.64], R110 ;  /* 0x0000006e0a008985 */ /* 0x0001e2000c101b38 */
[----:B------:R-:W-:Y:S02]  /*14d90*/  @!P2 LEA.HI.X R13, R205, R34, R225, 0x2, P4 ;  /* 0x00000022cd0da211 */ /* 0x000fe400020f14e1 */
[----:B------:R-:W-:-:S02]  /*14da0*/  ISETP.GE.AND P4, PT, R201, UR4, PT ;  /* 0x00000004c9007c0c */ /* 0x000fc4000bf86270 */
[----:B------:R-:W-:Y:S01]  /*14db0*/  ISETP.GE.AND P0, PT, R200, UR4, PT ;  /* 0x00000004c8007c0c */ /* 0x000fe2000bf06270 */
[----:B------:R2:W-:Y:S01]  /*14dc0*/  @!P2 ST.E.64 desc[UR56][R12.64], R112 ;  /* 0x000000700c00a985 */ /* 0x0005e2000c101b38 */
[CC--:B-1----:R-:W-:Y:S02]  /*14dd0*/  @!P1 LEA R14, P6, R204.reuse, R25.reuse, 0x2 ;  /* 0x00000019cc0e9211 */ /* 0x0c2fe400078c10ff */
[C---:B---3--:R-:W-:Y:S02]  /*14de0*/  @!P3 LEA R2, P2, R203.reuse, R25, 0x2 ;  /* 0x00000019cb02b211 */ /* 0x048fe400078410ff */
[-C--:B------:R-:W-:Y:S02]  /*14df0*/  @!P1 LEA.HI.X R15, R204, R34.reuse, R224, 0x2, P6 ;  /* 0x00000022cc0f9211 */ /* 0x080fe400030f14e0 */
[----:B------:R-:W-:-:S03]  /*14e00*/  @!P3 LEA.HI.X R3, R203, R34, R223, 0x2, P2 ;  /* 0x00000022cb03b211 */ /* 0x000fc600010f14df */
[----:B------:R1:W-:Y:S01]  /*14e10*/  @!P1 ST.E.64 desc[UR56][R14.64], R118 ;  /* 0x000000760e009985 */ /* 0x0003e2000c101b38 */
[-C--:B----4-:R-:W-:Y:S02]  /*14e20*/  @!P5 LEA R8, P1, R202, R25.reuse, 0x2 ;  /* 0x00000019ca08d211 */ /* 0x090fe400078210ff */
[CC--:B0-----:R-:W-:Y:S01]  /*14e30*/  @!P4 LEA R10, P2, R201.reuse, R25.reuse, 0x2 ;  /* 0x00000019c90ac211 */ /* 0x0c1fe200078410ff */
[----:B------:R1:W-:Y:S01]  /*14e40*/  @!P3 ST.E.64 desc[UR56][R2.64], R120 ;  /* 0x000000780200b985 */ /* 0x0003e2000c101b38 */
[----:B------:R-:W-:Y:S02]  /*14e50*/  @!P0 LEA R20, P6, R200, R25, 0x2 ;  /* 0x00000019c8148211 */ /* 0x000fe400078c10ff */
[-C--:B------:R-:W-:Y:S02]  /*14e60*/  @!P5 LEA.HI.X R9, R202, R34.reuse, R222, 0x2, P1 ;  /* 0x00000022ca09d211 */ /* 0x080fe400008f14de */
[-C--:B------:R-:W-:Y:S02]  /*14e70*/  @!P4 LEA.HI.X R11, R201, R34.reuse, R221, 0x2, P2 ;  /* 0x00000022c90bc211 */ /* 0x080fe400010f14dd */
[----:B------:R-:W-:Y:S01]  /*14e80*/  @!P0 LEA.HI.X R21, R200, R34, R220, 0x2, P6 ;  /* 0x00000022c8158211 */ /* 0x000fe200030f14dc */
[----:B------:R1:W-:Y:S04]  /*14e90*/  @!P5 ST.E.64 desc[UR56][R8.64], R126 ;  /* 0x0000007e0800d985 */ /* 0x0003e8000c101b38 */
[----:B------:R1:W-:Y:S04]  /*14ea0*/  @!P4 ST.E.64 desc[UR56][R10.64], R128 ;  /* 0x000000800a00c985 */ /* 0x0003e8000c101b38 */
[----:B------:R1:W-:Y:S01]  /*14eb0*/  @!P0 ST.E.64 desc[UR56][R20.64], R4 ;  /* 0x0000000414008985 */ /* 0x0003e2000c101b38 */
[----:B------:R-:W-:-:S13]  /*14ec0*/  ISETP.GE.AND P0, PT, R23, UR4, PT ;  /* 0x0000000417007c0c */ /* 0x000fda000bf06270 */
[----:B-12---:R-:W-:Y:S05]  /*14ed0*/  @P0 BRA `(.L_x_1412) ;  /* 0x0000000c00800947 */ /* 0x006fea0003800000 */
[----:B------:R-:W-:-:S04]  /*14ee0*/  LEA R2, P0, R23, R25, 0x2 ;  /* 0x0000001917027211 */ /* 0x000fc800078010ff */
[----:B------:R-:W-:-:S05]  /*14ef0*/  LEA.HI.X R3, R23, R34, R219, 0x2, P0 ;  /* 0x0000002217037211 */ /* 0x000fca00000f14db */
[----:B------:R0:W-:Y:S01]  /*14f00*/  ST.E.64 desc[UR56][R2.64], R6 ;  /* 0x0000000602007985 */ /* 0x0001e2000c101b38 */
[----:B------:R-:W-:Y:S05]  /*14f10*/  BRA `(.L_x_1412) ;  /* 0x0000000c00707947 */ /* 0x000fea0003800000 */
.L_x_1403:
        /* <DEDUP_REMOVED lines=9> */
[----:B------:R-:W-:Y:S01]  /*14fb0*/  UISETP.NE.U32.AND UP1, UPT, UR8, URZ, UPT ;  /* 0x0000003f0800728c */ /* 0x000fe2000bf25070 */
[----:B------:R-:W-:Y:S02]  /*14fc0*/  ULDC UR4, c[0x0][0xa88] ;  /* 0x0002a20000047ab9 */ /* 0x000fe40000000800 */
[----:B------:R-:W2:Y:S01]  /*14fd0*/  @P1 LDG.E R6, desc[UR56][R2.64] ;  /* 0x0000003802061981 */ /* 0x000ea2000c1e1900 */
[----:B------:R-:W-:Y:S01]  /*14fe0*/  UISETP.NE.AND.EX UP1, UPT, UR9, URZ, UPT, UP1 ;  /* 0x0000003f0900728c */ /* 0x000fe2000bf25310 */
[----:B------:R-:W-:Y:S01]  /*14ff0*/  IMAD.U32 R0, RZ, RZ, UR4 ;  /* 0x00000004ff007e24 */ /* 0x000fe2000f8e00ff */
[----:B------:R-:W0:Y:S04]  /*15000*/  S2R R7, SR_TID.X ;  /* 0x0000000000077919 */ /* 0x000e280000002100 */
        /* <DEDUP_REMOVED lines=9> */
[----:B--2---:R-:W-:Y:S01]  /*150a0*/  @P1 R2UR UR4, R6 ;  /* 0x00000000060412ca */ /* 0x004fe200000e0000 */
[----:B-1----:R-:W-:-:S14]  /*150b0*/  @P2 BRA `(.L_x_1415) ;  /* 0x0000000000102947 */ /* 0x002fdc0003800000 */
[----:B------:R-:W-:Y:S05]  /*150c0*/  @!P1 BRA `(.L_x_1415) ;  /* 0x00000000000c9947 */ /* 0x000fea0003800000 */
[----:B------:R-:W2:Y:S04]  /*150d0*/  LDG.E R5, desc[UR56][R2.64] ;  /* 0x0000003802057981 */ /* 0x000ea8000c1e1900 */
[----:B-----5:R-:W2:Y:S02]  /*150e0*/  LDG.E R0, desc[UR56][R2.64+0x4] ;  /* 0x0000043802007981 */ /* 0x020ea4000c1e1900 */
[----:B--2---:R-:W-:-:S07]  /*150f0*/  IMAD.IADD R0, R0, 0x1, -R5 ;  /* 0x0000000100007824 */ /* 0x004fce00078e0a05 */
.L_x_1415:
[----:B------:R-:W-:Y:S01]  /*15100*/  USHF.R.S32.HI UR12, URZ, 0x1f, UR42 ;  /* 0x0000001f3f0c7899 */ /* 0x000fe2000801142a */
[----:B------:R-:W-:Y:S01]  /*15110*/  BSSY B1, `(.L_x_1416) ;  /* 0x000003a000017945 */ /* 0x000fe20003800000 */
[----:B------:R-:W-:Y:S02]  /*15120*/  USHF.R.S32.HI UR18, URZ, 0x1f, UR4 ;  /* 0x0000001f3f127899 */ /* 0x000fe40008011404 */
[----:B------:R-:W-:Y:S02]  /*15130*/  USEL UR7, UR42, URZ, !UP0 ;  /* 0x0000003f2a077287 */ /* 0x000fe4000c000000 */
[----:B------:R-:W-:Y:S01]  /*15140*/  USEL UR12, UR12, URZ, !UP0 ;  /* 0x0000003f0c0c7287 */ /* 0x000fe2000c000000 */
[----:B------:R-:W-:Y:S11]  /*15150*/  @P0 BRA `(.L_x_1417) ;  /* 0x0000000000d40947 */ /* 0x000ff60003800000 */
[----:B------:R-:W0:Y:S01]  /*15160*/  S2R R3, SR_TID.X ;  /* 0x0000000000037919 */ /* 0x000e220000002100 */
[----:B------:R-:W1:Y:S01]  /*15170*/  LDC R9, c[0x0][0xbe8] ;  /* 0x0002fa00ff097b82 */ /* 0x000e620000000800 */
[----:B------:R-:W-:Y:S02]  /*15180*/  IMAD.U32 R4, RZ, RZ, UR41 ;  /* 0x00000029ff047e24 */ /* 0x000fe4000f8e00ff */
[----:B-1---5:R-:W-:-:S03]  /*15190*/  IMAD R2, R0, R9, RZ ;  /* 0x0000000900027224 */ /* 0x022fc600078e02ff */
[----:B0-----:R-:W-:-:S04]  /*151a0*/  IADD3 R4, R4, -0x80, R3 ;  /* 0xffffff8004047810 */ /* 0x001fc80007ffe003 */
[----:B------:R-:W-:-:S13]  /*151b0*/  ISETP.GE.AND P0, PT, R4, R2, PT ;  /* 0x000000020400720c */ /* 0x000fda0003f06270 */
[----:B------:R-:W-:Y:S05]  /*151c0*/  @P0 BRA `(.L_x_1417) ;  /* 0x0000000000b80947 */ /* 0x000fea0003800000 */
[----:B------:R-:W-:Y:S01]  /*151d0*/  ISETP.NE.AND P0, PT, R9, 0x1, PT ;  /* 0x000000010900780c */ /* 0x000fe20003f05270 */
[----:B------:R-:W-:Y:S01]  /*151e0*/  UISETP.GT.AND UP2, UPT, UR46, 0x1, UPT ;  /* 0x000000012e00788c */ /* 0x000fe2000bf44270 */
[----:B------:R-:W-:Y:S01]  /*151f0*/  IMAD.MOV.U32 R5, RZ, RZ, R4 ;  /* 0x000000ffff057224 */ /* 0x000fe200078e0004 */
[----:B------:R-:W-:Y:S02]  /*15200*/  UMOV UR8, 0x9b8 ;  /* 0x000009b800087882 */ /* 0x000fe40000000000 */
        /* <DEDUP_REMOVED lines=19> */
[----:B------:R-:W-:Y:S02]  /*15340*/  IMAD.U32 R3, RZ, RZ, UR23 ;  /* 0x00000017ff037e24 */ /* 0x000fe4000f8e00ff */
[----:B------:R-:W-:Y:S01]  /*15350*/  IMAD.U32 R6, RZ, RZ, UR8 ;  /* 0x00000008ff067e24 */ /* 0x000fe2000f8e00ff */
[----:B------:R-:W-:Y:S01]  /*15360*/  ULDC.64 UR8, c[0x0][UR19+0x210] ;  /* 0x0000840013087abb */ /* 0x000fe20008000a00 */
[----:B-1----:R-:W-:Y:S01]  /*15370*/  @P0 SHF.R.U32.HI R5, RZ, R7, R2 ;  /* 0x00000007ff050219 */ /* 0x002fe20000011602 */
[----:B------:R-:W-:-:S04]  /*15380*/  IMAD.U32 R2, RZ, RZ, UR22 ;  /* 0x00000016ff027e24 */ /* 0x000fc8000f8e00ff */
[--C-:B------:R-:W-:Y:S01]  /*15390*/  IMAD.MOV R7, RZ, RZ, -R5.reuse ;  /* 0x000000ffff077224 */ /* 0x100fe200078e0a05 */
[----:B------:R-:W-:Y:S01]  /*153a0*/  IADD3 R2, P0, P1, R5, UR10, R2 ;  /* 0x0000000a05027c10 */ /* 0x000fe2000f91e002 */
[----:B------:R-:W-:Y:S01]  /*153b0*/  UIADD3.X UR10, UR13, UR11, UR18, UP0, UP1 ;  /* 0x0000000b0d0a7290 */ /* 0x000fe200087e2412 */
[----:B------:R-:W-:Y:S01]  /*153c0*/  SHF.R.S32.HI R5, RZ, 0x1f, R5 ;  /* 0x0000001fff057819 */ /* 0x000fe20000011405 */
        /* <DEDUP_REMOVED lines=14> */
.L_x_1417:
[----:B------:R-:W-:Y:S05]  /*154b0*/  BSYNC B1 ;  /* 0x0000000000017941 */ /* 0x000fea0003800000 */
.L_x_1416:
[----:B------:R-:W-:-:S06]  /*154c0*/  UISETP.GT.AND UP0, UPT, UR46, 0x1, UPT ;  /* 0x000000012e00788c */ /* 0x000fcc000bf04270 */
[----:B------:R-:W-:-:S13]  /*154d0*/  PLOP3.LUT P0, PT, PT, PT, UP0, 0x80, 0x0 ;  /* 0x000000000000781c */ /* 0x000fda0003f0f008 */
[----:B------:R-:W-:Y:S05]  /*154e0*/  @P0 BRA `(.L_x_1412) ;  /* 0x0000000400fc0947 */ /* 0x000fea0003800000 */
[----:B------:R-:W1:Y:S01]  /*154f0*/  LDC R11, c[0x0][0xbe8] ;  /* 0x0002fa00ff0b7b82 */ /* 0x000e620000000800 */
[----:B------:R-:W-:Y:S01]  /*15500*/  ULDC.64 UR14, c[0x0][0xaa0] ;  /* 0x0002a800000e7ab9 */ /* 0x000fe20000000a00 */
[----:B------:R-:W-:Y:S01]  /*15510*/  IMAD R2, R18, 0x20, R217 ;  /* 0x0000002012027824 */ /* 0x000fe200078e02d9 */
[----:B------:R-:W-:Y:S01]  /*15520*/  UIMAD UR10, UR18, UR14, URZ ;  /* 0x0000000e120a72a4 */ /* 0x000fe2000f8e023f */
[----:B------:R-:W-:Y:S01]  /*15530*/  VIADD R8, R217, UR41 ;  /* 0x00000029d9087c36 */ /* 0x000fe20008000000 */
[----:B------:R-:W-:Y:S01]  /*15540*/  UIMAD.WIDE.U32 UR8, UR4, UR14, URZ ;  /* 0x0000000e040872a5 */ /* 0x000fe2000f8e003f */
[----:B------:R-:W-:Y:S01]  /*15550*/  VIADD R6, R2, UR41 ;  /* 0x0000002902067c36 */ /* 0x000fe20008000000 */
[----:B------:R-:W-:Y:S01]  /*15560*/  UIMAD UR10, UR4, UR15, UR10 ;  /* 0x0000000f040a72a4 */ /* 0x000fe2000f8e020a */
[----:B------:R-:W-:Y:S02]  /*15570*/  BSSY B1, `(.L_x_1418) ;  /* 0x0000040000017945 */ /* 0x000fe40003800000 */
[----:B0-----:R-:W-:Y:S01]  /*15580*/  IMAD.MOV.U32 R5, RZ, RZ, R6 ;  /* 0x000000ffff057224 */ /* 0x001fe200078e0006 */
[----:B------:R-:W-:-:S03]  /*15590*/  UIADD3 UR9, UR9, UR10, URZ ;  /* 0x0000000a09097290 */ /* 0x000fc6000fffe03f */
[----:B------:R-:W-:Y:S02]  /*155a0*/  ULDC.64 UR10, c[0x0][0xae8] ;  /* 0x0002ba00000a7ab9 */ /* 0x000fe40000000a00 */
[----:B------:R-:W-:-:S04]  /*155b0*/  UIMAD.WIDE.U32 UR8, UR43, UR10, UR8 ;  /* 0x0000000a2b0872a5 */ /* 0x000fc8000f8e0008 */
[----:B------:R-:W-:-:S03]  /*155c0*/  UIMAD UR9, UR43, UR11, UR9 ;  /* 0x0000000b2b0972a4 */ /* 0x000fc6000f8e0209 */
[----:B------:R-:W-:Y:S01]  /*155d0*/  ULDC.64 UR10, c[0x0][0xaf0] ;  /* 0x0002bc00000a7ab9 */ /* 0x000fe20000000a00 */
[----:B-1----:R-:W-:Y:S01]  /*155e0*/  ISETP.NE.AND P0, PT, R11, 0x1, PT ;  /* 0x000000010b00780c */ /* 0x002fe20003f05270 */
[----:B------:R-:W-:Y:S02]  /*155f0*/  UIMAD UR12, UR12, UR10, URZ ;  /* 0x0000000a0c0c72a4 */ /* 0x000fe4000f8e023f */
[----:B------:R-:W-:Y:S02]  /*15600*/  UIMAD.WIDE.U32 UR8, UR7, UR10, UR8 ;  /* 0x0000000a070872a5 */ /* 0x000fe4000f8e0008 */
[----:B------:R-:W-:-:S03]  /*15610*/  UIMAD UR4, UR7, UR11, UR12 ;  /* 0x0000000b070472a4 */ /* 0x000fc6000f8e020c */
[----:B------:R-:W-:Y:S01]  /*15620*/  ULDC.64 UR10, c[0x0][0xae0] ;  /* 0x0002b800000a7ab9 */ /* 0x000fe20000000a00 */
[----:B------:R-:W-:-:S04]  /*15630*/  UIADD3 UR4, UR9, UR4, URZ ;  /* 0x0000000409047290 */ /* 0x000fc8000fffe03f */
        /* <DEDUP_REMOVED lines=9> */
[----:B------:R-:W-:Y:S02]  /*156d0*/  IMAD R7, R11, R7, R6 ;  /* 0x000000070b077224 */ /* 0x000fe400078e0206 */
[----:B------:R-:W-:Y:S01]  /*156e0*/  IMAD.U32 R2, RZ, RZ, UR8 ;  /* 0x00000008ff027e24 */ /* 0x000fe2000f8e00ff */
[----:B------:R-:W-:Y:S01]  /*156f0*/  ULDC.64 UR8, c[0x0][0xad8] ;  /* 0x0002b60000087ab9 */ /* 0x000fe20000000a00 */
[C---:B------:R-:W-:Y:S01]  /*15700*/  IMAD R9, R5.reuse, UR11, R4 ;  /* 0x0000000b05097c24 */ /* 0x040fe2000f8e0204 */
[----:B------:R-:W-:Y:S01]  /*15710*/  SHF.R.S32.HI R4, RZ, 0x1f, R7 ;  /* 0x0000001fff047819 */ /* 0x000fe20000011407 */
[----:B------:R-:W-:-:S04]  /*15720*/  IMAD.WIDE.U32 R2, R5, UR10, R2 ;  /* 0x0000000a05027c25 */ /* 0x000fc8000f8e0002 */
[----:B------:R-:W-:Y:S02]  /*15730*/  IMAD.IADD R3, R3, 0x1, R9 ;  /* 0x0000000103037824 */ /* 0x000fe400078e0209 */
[----:B------:R-:W-:Y:S02]  /*15740*/  IMAD R6, R4, UR8, RZ ;  /* 0x0000000804067c24 */ /* 0x000fe4000f8e02ff */
[----:B-----5:R-:W-:Y:S02]  /*15750*/  IMAD R11, R0, R11, RZ ;  /* 0x0000000b000b7224 */ /* 0x020fe400078e02ff */
[C---:B------:R-:W-:Y:S02]  /*15760*/  VIADD R4, R8.reuse, 0x40 ;  /* 0x0000004008047836 */ /* 0x040fe40000000000 */
[C---:B------:R-:W-:Y:S01]  /*15770*/  IMAD R5, R7.reuse, UR9, R6 ;  /* 0x0000000907057c24 */ /* 0x040fe2000f8e0206 */
[-C--:B------:R-:W-:Y:S01]  /*15780*/  ISETP.GE.AND P2, PT, R8, R11.reuse, PT ;  /* 0x0000000b0800720c */ /* 0x080fe20003f46270 */
[----:B------:R-:W-:Y:S01]  /*15790*/  IMAD.WIDE.U32 R2, R7, UR8, R2 ;  /* 0x0000000807027c25 */ /* 0x000fe2000f8e0002 */
[----:B------:R-:W-:Y:S01]  /*157a0*/  ULDC.64 UR8, c[0x0][0xa80] ;  /* 0x0002a00000087ab9 */ /* 0x000fe20000000a00 */
[----:B------:R-:W-:-:S02]  /*157b0*/  ISETP.GE.AND P1, PT, R4, R11, PT ;  /* 0x0000000b0400720c */ /* 0x000fc40003f26270 */
        /* <DEDUP_REMOVED lines=27> */
.L_x_1419:
[----:B------:R-:W-:Y:S05]  /*15970*/  BSYNC B1 ;  /* 0x0000000000017941 */ /* 0x000fea0003800000 */
.L_x_1418:
        /* <DEDUP_REMOVED lines=17> */
.L_x_1421:
[----:B------:R-:W-:Y:S05]  /*15a90*/  BSYNC B1 ;  /* 0x0000000000017941 */ /* 0x000fea0003800000 */
.L_x_1420:
        /* <DEDUP_REMOVED lines=17> */
.L_x_1423:
[----:B------:R-:W-:Y:S05]  /*15bb0*/  BSYNC B1 ;  /* 0x0000000000017941 */ /* 0x000fea0003800000 */
.L_x_1422:
        /* <DEDUP_REMOVED lines=18> */
.L_x_1412:
[----:B------:R-:W-:Y:S05]  /*15ce0*/  BSYNC B0 ;  /* 0x0000000000007941 */ /* 0x000fea0003800000 */
.L_x_1402:
[----:B------:R-:W-:Y:S02]  /*15cf0*/  ULDC UR4, c[0x0][0xc3c] ;  /* 0x00030f0000047ab9 */ /* 0x000fe40000000800 */
[----:B------:R-:W-:-:S06]  /*15d00*/  UISETP.GE.AND UP0, UPT, UR52, UR4, UPT ;  /* 0x000000043400728c */ /* 0x000fcc000bf06270 */
[----:B------:R-:W-:-:S13]  /*15d10*/  PLOP3.LUT P0, PT, PT, PT, UP0, 0x80, 0x0 ;  /* 0x000000000000781c */ /* 0x000fda0003f0f008 */
[----:B------:R-:W-:Y:S05]  /*15d20*/  @!P0 BRA `(.L_x_1424) ;  /* 0xfffffeb000a08947 */ /* 0x000fea000383ffff */
[----:B------:R-:W-:Y:S05]  /*15d30*/  EXIT ;  /* 0x000000000000794d */ /* 0x000fea0003800000 */
.L_x_1311:
        /* <DEDUP_REMOVED lines=10> */
[----:B------:R-:W0:Y:S02]  /*15de0*/  @P0 LDS.128 R24, [R2+0x2a8d0] ;  /* 0x02a8d00002180984 */ /* 0x000e240000000c00 */
[----:B0-----:R-:W-:Y:S01]  /*15df0*/  @P0 R2UR UR40, R27 ;  /* 0x000000001b2802ca */ /* 0x001fe200000e0000 */
[----:B------:R-:W-:Y:S06]  /*15e00*/  @P0 BAR.ARV 0x4, 0x180 ;  /* 0x0106000000000b1d */ /* 0x000fec0000002000 */
[----:B------:R-:W-:Y:S08]  /*15e10*/  @P0 BRA `(.L_x_1425) ;  /* 0x0000000c00b80947 */ /* 0x000ff00003800000 */
[----:B------:R-:W0:Y:S01]  /*15e20*/  S2R R4, SR_TID.X ;  /* 0x0000000000047919 */ /* 0x000e220000002100 */
[----:B------:R-:W-:Y:S01]  /*15e30*/  ULDC UR4, c[0x0][0xc3c] ;  /* 0x00030f0000047ab9 */ /* 0x000fe20000000800 */
[----:B------:R-:W-:Y:S02]  /*15e40*/  IMAD.MOV.U32 R0, RZ, RZ, RZ ;  /* 0x000000ffff007224 */ /* 0x000fe400078e00ff */
[----:B------:R-:W-:Y:S01]  /*15e50*/  IMAD.MOV.U32 R9, RZ, RZ, RZ ;  /* 0x000000ffff097224 */ /* 0x000fe200078e00ff */
[----:B0-----:R-:W-:-:S04]  /*15e60*/  LOP3.LUT R7, R4, 0x1f, RZ, 0xc0, !PT ;  /* 0x0000001f04077812 */ /* 0x001fc800078ec0ff */
[----:B------:R-:W-:-:S04]  /*15e70*/  ISETP.NE.AND P0, PT, R7, 0x1f, PT ;  /* 0x0000001f0700780c */ /* 0x000fc80003f05270 */
[----:B------:R-:W-:-:S13]  /*15e80*/  ISETP.GE.OR P1, PT, R7, UR4, !P0 ;  /* 0x0000000407007c0c */ /* 0x000fda000c726670 */
[----:B------:R-:W0:Y:S08]  /*15e90*/  @!P1 LDC.64 R4, c[0x0][0xc80] ;  /* 0x00032000ff049b82 */ /* 0x000e300000000a00 */
[----:B------:R-:W1:Y:S01]  /*15ea0*/  @!P1 LDC.64 R2, c[0x0][0xc78] ;  /* 0x00031e00ff029b82 */ /* 0x000e620000000a00 */
[----:B0-----:R-:W-:-:S05]  /*15eb0*/  @!P1 IMAD.WIDE.U32 R4, R7, 0x4, R4 ;  /* 0x0000000407049825 */ /* 0x001fca00078e0004 */
[----:B------:R-:W2:Y:S01]  /*15ec0*/  @!P1 LDG.E R0, desc[UR56][R4.64] ;  /* 0x0000003804009981 */ /* 0x000ea2000c1e1900 */
[----:B-1----:R-:W-:-:S05]  /*15ed0*/  @!P1 IMAD.WIDE.U32 R2, R7, 0x4, R2 ;  /* 0x0000000407029825 */ /* 0x002fca00078e0002 */
        /* <DEDUP_REMOVED lines=21> */
[----:B------:R-:W1:Y:S01]  /*16030*/  S2R R11, SR_CTAID.X ;  /* 0x00000000000b7919 */ /* 0x000e620000002500 */
[----:B0-----:R-:W-:Y:S02]  /*16040*/  SEL R5, R4, RZ, P5 ;  /* 0x000000ff04057207 */ /* 0x001fe40002800000 */
[----:B------:R-:W0:Y:S03]  /*16050*/  LDC R4, c[0x0][0xc38] ;  /* 0x00030e00ff047b82 */ /* 0x000e260000000800 */
[----:B------:R-:W-:-:S05]  /*16060*/  IMAD.IADD R13, R2, 0x1, R5 ;  /* 0x00000001020d7824 */ /* 0x000fca00078e0205 */
[----:B------:R-:W0:Y:S02]  /*16070*/  SHFL.IDX PT, R5, R13, 0x1f, 0x1f ;  /* 0x03e01f000d057f89 */ /* 0x000e2400000e0000 */
[----:B0-----:R-:W-:-:S05]  /*16080*/  IMAD R6, R5, R4, RZ ;  /* 0x0000000405067224 */ /* 0x001fca00078e02ff */
[----:B-1----:R-:W-:Y:S01]  /*16090*/  ISETP.GT.AND P6, PT, R6, R11, PT ;  /* 0x0000000b0600720c */ /* 0x002fe20003fc4270 */
[----:B------:R-:W-:-:S12]  /*160a0*/  IMAD.MOV.U32 R3, RZ, RZ, R6 ;  /* 0x000000ffff037224 */ /* 0x000fd800078e0006 */
[----:B------:R-:W-:Y:S05]  /*160b0*/  @P6 BRA `(.L_x_1426) ;  /* 0x0000000000a46947 */ /* 0x000fea0003800000 */
[----:B------:R-:W-:Y:S01]  /*160c0*/  IMAD.MOV.U32 R6, RZ, RZ, R3 ;  /* 0x000000ffff067224 */ /* 0x000fe200078e0003 */
[----:B------:R-:W-:Y:S01]  /*160d0*/  UMOV UR4, URZ ;  /* 0x0000003f00047c82 */ /* 0x000fe20008000000 */
[----:B------:R-:W-:-:S05]  /*160e0*/  ULDC UR5, c[0x0][0xc3c] ;  /* 0x00030f0000057ab9 */ /* 0x000fca0000000800 */
.L_x_1428:
[----:B------:R-:W-:-:S04]  /*160f0*/  UIADD3 UR4, UR4, 0x1f, URZ ;  /* 0x0000001f04047890 */ /* 0x000fc8000fffe03f */
[----:B------:R-:W-:-:S06]  /*16100*/  UISETP.GE.AND UP0, UPT, UR4, UR5, UPT ;  /* 0x000000050400728c */ /* 0x000fcc000bf06270 */
[----:B------:R-:W-:-:S13]  /*16110*/  PLOP3.LUT P6, PT, PT, PT, UP0, 0x40, 0x0 ;  /* 0x000000000000781c */ /* 0x000fda0003fce808 */
[----:B------:R-:W-:Y:S05]  /*16120*/  @!P6 BRA `(.L_x_1427) ;  /* 0x0000000800c8e947 */ /* 0x000fea0003800000 */
[----:B------:R-:W-:Y:S02]  /*16130*/  VIADD R9, R7, UR4 ;  /* 0x0000000407097c36 */ /* 0x000fe40008000000 */
[----:B------:R-:W-:-:S03]  /*16140*/  IMAD.MOV.U32 R0, RZ, RZ, RZ ;  /* 0x000000ffff007224 */ /* 0x000fc600078e00ff */
[----:B------:R-:W-:-:S13]  /*16150*/  ISETP.GE.OR P6, PT, R9, UR5, !P0 ;  /* 0x0000000509007c0c */ /* 0x000fda000c7c6670 */
[----:B------:R-:W0:Y:S08]  /*16160*/  @!P6 LDC.64 R4, c[0x0][0xc80] ;  /* 0x00032000ff04eb82 */ /* 0x000e300000000a00 */
[----:B------:R-:W1:Y:S01]  /*16170*/  @!P6 LDC.64 R2, c[0x0][0xc78] ;  /* 0x00031e00ff02eb82 */ /* 0x000e620000000a00 */
[----:B0-----:R-:W-:-:S05]  /*16180*/  @!P6 IMAD.WIDE R4, R9, 0x4, R4 ;  /* 0x000000040904e825 */ /* 0x001fca00078e0204 */
[----:B------:R0:W2:Y:S01]  /*16190*/  @!P6 LDG.E R0, desc[UR56][R4.64] ;  /* 0x000000380400e981 */ /* 0x0000a2000c1e1900 */
[----:B-1----:R-:W-:-:S04]  /*161a0*/  @!P6 IMAD.WIDE R2, R9, 0x4, R2 ;  /* 0x000000040902e825 */ /* 0x002fc800078e0202 */
[----:B------:R-:W-:Y:S01]  /*161b0*/  IMAD.MOV.U32 R9, RZ, RZ, RZ ;  /* 0x000000ffff097224 */ /* 0x000fe200078e00ff */
[----:B0-----:R-:W0:Y:S05]  /*161c0*/  LDC R4, c[0x0][0xc38] ;  /* 0x00030e00ff047b82 */ /* 0x001e2a0000000800 */
[----:B------:R-:W2:Y:S02]  /*161d0*/  @!P6 LDG.E R9, desc[UR56][R2.64] ;  /* 0x000000380209e981 */ /* 0x000ea4000c1e1900 */
[----:B--2---:R-:W-:-:S05]  /*161e0*/  IMAD R15, R0, R9, RZ ;  /* 0x00000009000f7224 */ /* 0x004fca00078e02ff */
        /* <DEDUP_REMOVED lines=20> */
[----:B------:R-:W-:Y:S02]  /*16330*/  IMAD.MOV.U32 R13, RZ, RZ, R2 ;  /* 0x000000ffff0d7224 */ /* 0x000fe400078e0002 */
[----:B------:R-:W-:-:S07]  /*16340*/  IMAD.MOV.U32 R3, RZ, RZ, R5 ;  /* 0x000000ffff037224 */ /* 0x000fce00078e0005 */
.L_x_1426:
[----:B------:R-:W-:Y:S02]  /*16350*/  IMAD.IADD R24, R6, 0x1, -R3 ;  /* 0x0000000106187824 */ /* 0x000fe400078e0a03 */
[----:B------:R-:W-:Y:S02]  /*16360*/  IMAD.MOV.U32 R3, RZ, RZ, RZ ;  /* 0x000000ffff037224 */ /* 0x000fe400078e00ff */
[----:B------:R-:W-:-:S05]  /*16370*/  IMAD R2, R13, R4, R24 ;  /* 0x000000040d027224 */ /* 0x000fca00078e0218 */
[----:B------:R-:W-:-:S13]  /*16380*/  ISETP.GT.AND P0, PT, R2, R11, PT ;  /* 0x0000000b0200720c */ /* 0x000fda0003f04270 */
[----:B------:R-:W-:Y:S02]  /*16390*/  VOTEU.ANY UR6, UPT, !P0 ;  /* 0x0000000000067886 */ /* 0x000fe400040e0100 */
[----:B------:R-:W-:Y:S02]  /*163a0*/  UPOPC UR5, UR6 ;  /* 0x00000006000572bf */ /* 0x000fe40008000000 */
[----:B------:R-:W-:Y:S02]  /*163b0*/  ISETP.NE.AND P0, PT, RZ, UR6, PT ;  /* 0x00000006ff007c0c */ /* 0x000fe4000bf05270 */
[----:B------:R-:W-:Y:S02]  /*163c0*/  UIADD3 UR40, UR5, UR4, URZ ;  /* 0x0000000405287290 */ /* 0x000fe4000fffe03f */
[----:B------:R-:W-:Y:S02]  /*163d0*/  IMAD.U32 R2, RZ, RZ, UR5 ;  /* 0x00000005ff027e24 */ /* 0x000fe4000f8e00ff */
[----:B------:R-:W-:-:S03]  /*163e0*/  IMAD.U32 R5, RZ, RZ, UR5 ;  /* 0x00000005ff057e24 */ /* 0x000fc6000f8e00ff */
[----:B------:R-:W0:Y:S04]  /*163f0*/  SHFL.IDX PT, R9, R9, R2, 0x1f ;  /* 0x00001f0209097589 */ /* 0x000e2800000e0000 */
[----:B------:R1:W2:Y:S01]  /*16400*/  SHFL.IDX PT, R0, R0, R5, 0x1f ;  /* 0x00001f0500007589 */ /* 0x0002a200000e0000 */
[----:B0-----:R-:W-:Y:S01]  /*16410*/  ISETP.NE.AND P1, PT, R9, 0x1, PT ;  /* 0x000000010900780c */ /* 0x001fe20003f25270 */
[----:B-1----:R-:W-:-:S12]  /*16420*/  @!P0 BRA `(.L_x_1429) ;  /* 0x00000000000c8947 */ /* 0x002fd80003800000 */
[----:B------:R-:W-:-:S06]  /*16430*/  UIADD3 UR4, UR5, -0x1, URZ ;  /* 0xffffffff05047890 */ /* 0x000fcc000fffe03f */
[----:B------:R-:W-:-:S05]  /*16440*/  IMAD.U32 R2, RZ, RZ, UR4 ;  /* 0x00000004ff027e24 */ /* 0x000fca000f8e00ff */
[----:B------:R0:W1:Y:S02]  /*16450*/  SHFL.IDX PT, R3, R13, R2, 0x1f ;  /* 0x00001f020d037589 */ /* 0x00006400000e0000 */
.L_x_1429:
[----:B-1----:R-:W-:-:S04]  /*16460*/  IMAD R24, R3, R4, R24 ;  /* 0x0000000403187224 */ /* 0x002fc800078e0218 */
[----:B------:R-:W-:Y:S01]  /*16470*/  IMAD.IADD R5, R11, 0x1, -R24 ;  /* 0x000000010b057824 */ /* 0x000fe200078e0a18 */
[----:B------:R-:W-:Y:S06]  /*16480*/  @!P1 BRA `(.L_x_1430) ;  /* 0x0000000000e89947 */ /* 0x000fec0003800000 */
[-C--:B--2---:R-:W-:Y:S02]  /*16490*/  IABS R12, R0.reuse ;  /* 0x00000000000c7213 */ /* 0x084fe40000000000 */
[----:B------:R-:W-:Y:S02]  /*164a0*/  IABS R4, R9 ;  /* 0x0000000900047213 */ /* 0x000fe40000000000 */
[----:B------:R-:W1:Y:S01]  /*164b0*/  I2F.RP R6, R12 ;  /* 0x0000000c00067306 */ /* 0x000e620000209400 */
[----:B------:R-:W-:-:S07]  /*164c0*/  IABS R10, R0 ;  /* 0x00000000000a7213 */ /* 0x000fce0000000000 */
[----:B------:R-:W2:Y:S08]  /*164d0*/  I2F.RP R8, R4 ;  /* 0x0000000400087306 */ /* 0x000eb00000209400 */
[----:B-1----:R-:W0:Y:S08]  /*164e0*/  MUFU.RCP R6, R6 ;  /* 0x0000000600067308 */ /* 0x002e300000001000 */
[----:B--2---:R-:W-:Y:S01]  /*164f0*/  MUFU.RCP R8, R8 ;  /* 0x0000000800087308 */ /* 0x004fe20000001000 */
[----:B0-----:R-:W-:Y:S01]  /*16500*/  VIADD R2, R6, 0xffffffe ;  /* 0x0ffffffe06027836 */ /* 0x001fe20000000000 */
[----:B------:R-:W-:-:S06]  /*16510*/  IABS R6, R5 ;  /* 0x0000000500067213 */ /* 0x000fcc0000000000 */
[----:B------:R0:W1:Y:S02]  /*16520*/  F2I.FTZ.U32.TRUNC.NTZ R3, R2 ;  /* 0x0000000200037305 */ /* 0x000064000021f000 */
[----:B0-----:R-:W-:Y:S02]  /*16530*/  IMAD.MOV.U32 R2, RZ, RZ, RZ ;  /* 0x000000ffff027224 */ /* 0x001fe400078e00ff */
[----:B-1----:R-:W-:-:S04]  /*16540*/  IMAD.MOV R11, RZ, RZ, -R3 ;  /* 0x000000ffff0b7224 */ /* 0x002fc800078e0a03 */
[----:B------:R-:W-:-:S04]  /*16550*/  IMAD R11, R11, R12, RZ ;  /* 0x0000000c0b0b7224 */ /* 0x000fc800078e02ff */
[----:B------:R-:W-:-:S04]  /*16560*/  IMAD.HI.U32 R3, R3, R11, R2 ;  /* 0x0000000b03037227 */ /* 0x000fc800078e0002 */
[----:B------:R-:W-:Y:S02]  /*16570*/  IMAD.MOV R11, RZ, RZ, -R10 ;  /* 0x000000ffff0b7224 */ /* 0x000fe400078e0a0a */
[----:B------:R-:W-:-:S04]  /*16580*/  IMAD.HI.U32 R2, R3, R6, RZ ;  /* 0x0000000603027227 */ /* 0x000fc800078e00ff */
[----:B------:R-:W-:Y:S01]  /*16590*/  IMAD R3, R2, R11, R6 ;  /* 0x0000000b02037224 */ /* 0x000fe200078e0206 */
[----:B------:R-:W-:Y:S01]  /*165a0*/  LOP3.LUT R6, R5, R0, RZ, 0x3c, !PT ;  /* 0x0000000005067212 */ /* 0x000fe200078e3cff */
[----:B------:R-:W-:-:S03]  /*165b0*/  VIADD R10, R8, 0xffffffe ;  /* 0x0ffffffe080a7836 */ /* 0x000fc60000000000 */
[----:B------:R-:W-:Y:S02]  /*165c0*/  ISETP.GT.U32.AND P1, PT, R12, R3, PT ;  /* 0x000000030c00720c */ /* 0x000fe40003f24070 */
[----:B------:R-:W-:-:S11]  /*165d0*/  ISETP.GE.AND P2, PT, R6, RZ, PT ;  /* 0x000000ff0600720c */ /* 0x000fd60003f46270 */
[----:B------:R-:W-:Y:S02]  /*165e0*/  @!P1 IMAD.IADD R3, R3, 0x1, -R12 ;  /* 0x0000000103039824 */ /* 0x000fe400078e0a0c */
[----:B------:R-:W-:Y:S01]  /*165f0*/  @!P1 VIADD R2, R2, 0x1 ;  /* 0x0000000102029836 */ /* 0x000fe20000000000 */
[----:B------:R-:W-:Y:S02]  /*16600*/  ISETP.NE.AND P1, PT, R0, RZ, PT ;  /* 0x000000ff0000720c */ /* 0x000fe40003f25270 */
[----:B------:R-:W-:Y:S02]  /*16610*/  ISETP.GE.U32.AND P0, PT, R3, R12, PT ;  /* 0x0000000c0300720c */ /* 0x000fe40003f06070 */
[----:B------:R-:W0:Y:S11]  /*16620*/  F2I.FTZ.U32.TRUNC.NTZ R3, R10 ;  /* 0x0000000a00037305 */ /* 0x000e36000021f000 */
        /* <DEDUP_REMOVED lines=21> */
[----:B------:R-:W-:Y:S01]  /*16780*/  ISETP.GE.AND P2, PT, R3, RZ, PT ;  /* 0x000000ff0300720c */ /* 0x000fe20003f46270 */
[----:B------:R-:W-:-:S06]  /*16790*/  IMAD.MOV R3, RZ, RZ, -R8 ;  /* 0x000000ffff037224 */ /* 0x000fcc00078e0a08 */
[----:B------:R-:W-:-:S06]  /*167a0*/  @P0 VIADD R2, R2, 0x1 ;  /* 0x0000000102020836 */ /* 0x000fcc0000000000 */
[----:B------:R-:W-:Y:S01]  /*167b0*/  @!P2 IMAD.MOV R2, RZ, RZ, -R2 ;  /* 0x000000ffff02a224 */ /* 0x000fe200078e0a02 */
[----:B------:R-:W-:-:S05]  /*167c0*/  @!P1 LOP3.LUT R2, RZ, R9, RZ, 0x33, !PT ;  /* 0x00000009ff029212 */ /* 0x000fca00078e33ff */
[----:B------:R-:W-:-:S04]  /*167d0*/  IMAD.MOV R26, RZ, RZ, -R2 ;  /* 0x000000ffff1a7224 */ /* 0x000fc800078e0a02 */
[C---:B------:R-:W-:Y:S02]  /*167e0*/  IMAD R26, R9.reuse, R26, R8 ;  /* 0x0000001a091a7224 */ /* 0x040fe400078e0208 */
[----:B------:R-:W-:Y:S02]  /*167f0*/  IMAD R9, R9, 0x1000000, R2 ;  /* 0x0100000009097824 */ /* 0x000fe400078e0202 */
[----:B------:R-:W-:Y:S02]  /*16800*/  IMAD R2, R0, R3, R5 ;  /* 0x0000000300027224 */ /* 0x000fe400078e0205 */
[----:B------:R-:W-:Y:S01]  /*16810*/  IMAD R26, R26, 0x10000, R9 ;  /* 0x000100001a1a7824 */ /* 0x000fe200078e0209 */
[----:B------:R-:W-:Y:S06]  /*16820*/  BRA `(.L_x_1431) ;  /* 0x0000000000fc7947 */ /* 0x000fec0003800000 */
.L_x_1430:
[----:B------:R-:W-:Y:S02]  /*16830*/  ULDC.64 UR4, c[0x0][0xc90] ;  /* 0x0003240000047ab9 */ /* 0x000fe40000000a00 */
[----:B------:R-:W-:-:S06]  /*16840*/  UIMAD.WIDE UR4, UR40, 0x4, UR4 ;  /* 0x00000004280478a5 */ /* 0x000fcc000f8e0204 */
[----:B0-----:R-:W-:Y:S02]  /*16850*/  IMAD.U32 R2, RZ, RZ, UR4 ;  /* 0x00000004ff027e24 */ /* 0x001fe4000f8e00ff */
[----:B------:R-:W-:-:S05]  /*16860*/  IMAD.U32 R3, RZ, RZ, UR5 ;  /* 0x00000005ff037e24 */ /* 0x000fca000f8e00ff */
[----:B------:R0:W2:Y:S01]  /*16870*/  LDG.E R13, desc[UR56][R2.64] ;  /* 0x00000038020d7981 */ /* 0x0000a2000c1e1900 */
[----:B------:R-:W-:Y:S01]  /*16880*/  IABS R15, R5 ;  /* 0x00000005000f7213 */ /* 0x000fe20000000000 */
[----:B0-----:R-:W-:Y:S02]  /*16890*/  IMAD.MOV.U32 R2, RZ, RZ, RZ ;  /* 0x000000ffff027224 */ /* 0x001fe400078e00ff */
[----:B--2---:R-:W-:-:S05]  /*168a0*/  IMAD R6, R0, R13, RZ ;  /* 0x0000000d00067224 */ /* 0x004fca00078e02ff */
[-C--:B------:R-:W-:Y:S02]  /*168b0*/  IABS R10, R6.reuse ;  /* 0x00000006000a7213 */ /* 0x080fe40000000000 */
[----:B------:R-:W-:Y:S02]  /*168c0*/  IABS R12, R6 ;  /* 0x00000006000c7213 */ /* 0x000fe40000000000 */
[----:B------:R-:W0:Y:S08]  /*168d0*/  I2F.RP R8, R10 ;  /* 0x0000000a00087306 */ /* 0x000e300000209400 */
[----:B0-----:R-:W0:Y:S02]  /*168e0*/  MUFU.RCP R8, R8 ;  /* 0x0000000800087308 */ /* 0x001e240000001000 */
[----:B0-----:R-:W-:-:S06]  /*168f0*/  VIADD R9, R8, 0xffffffe ;  /* 0x0ffffffe08097836 */ /* 0x001fcc0000000000 */
[----:B------:R-:W0:Y:S02]  /*16900*/  F2I.FTZ.U32.TRUNC.NTZ R3, R9 ;  /* 0x0000000900037305 */ /* 0x000e24000021f000 */
[----:B0-----:R-:W-:-:S04]  /*16910*/  IMAD.MOV R11, RZ, RZ, -R3 ;  /* 0x000000ffff0b7224 */ /* 0x001fc800078e0a03 */
[----:B------:R-:W-:-:S04]  /*16920*/  IMAD R11, R11, R10, RZ ;  /* 0x0000000a0b0b7224 */ /* 0x000fc800078e02ff */
[----:B------:R-:W-:-:S04]  /*16930*/  IMAD.HI.U32 R2, R3, R11, R2 ;  /* 0x0000000b03027227 */ /* 0x000fc800078e0002 */
[----:B------:R-:W-:Y:S02]  /*16940*/  IMAD.MOV R3, RZ, RZ, -R12 ;  /* 0x000000ffff037224 */ /* 0x000fe400078e0a0c */
        /* <DEDUP_REMOVED lines=12> */
[----:B------:R-:W-:Y:S02]  /*16a10*/  IMAD R11, R13, R2, RZ ;  /* 0x000000020d0b7224 */ /* 0x000fe400078e02ff */
[----:B------:R-:W-:Y:S02]  /*16a20*/  IMAD.MOV R2, RZ, RZ, -R2 ;  /* 0x000000ffff027224 */ /* 0x000fe400078e0a02 */
[----:B------:R-:W-:Y:S02]  /*16a30*/  IMAD.MOV R3, RZ, RZ, -R11 ;  /* 0x000000ffff037224 */ /* 0x000fe400078e0a0b */
[----:B------:R-:W-:Y:S02]  /*16a40*/  IMAD R6, R6, R2, R5 ;  /* 0x0000000206067224 */ /* 0x000fe400078e0205 */
[----:B------:R-:W-:Y:S01]  /*16a50*/  IMAD.MOV.U32 R2, RZ, RZ, RZ ;  /* 0x000000ffff027224 */ /* 0x000fe200078e00ff */
[----:B------:R-:W-:-:S04]  /*16a60*/  VIADDMNMX R13, R3, R4, R13, PT ;  /* 0x00000004030d7246 */ /* 0x000fc8000380010d */
[-C--:B------:R-:W-:Y:S01]  /*16a70*/  IABS R8, R13.reuse ;  /* 0x0000000d00087213 */ /* 0x080fe20000000000 */
[----:B------:R-:W-:Y:S01]  /*16a80*/  IMAD.MOV R26, RZ, RZ, -R13 ;  /* 0x000000ffff1a7224 */ /* 0x000fe200078e0a0d */
[----:B------:R-:W-:Y:S02]  /*16a90*/  IABS R10, R13 ;  /* 0x0000000d000a7213 */ /* 0x000fe40000000000 */
[----:B------:R-:W0:Y:S08]  /*16aa0*/  I2F.RP R4, R8 ;  /* 0x0000000800047306 */ /* 0x000e300000209400 */
[----:B0-----:R-:W0:Y:S02]  /*16ab0*/  MUFU.RCP R4, R4 ;  /* 0x0000000400047308 */ /* 0x001e240000001000 */
[----:B0-----:R-:W-:-:S06]  /*16ac0*/  VIADD R3, R4, 0xffffffe ;  /* 0x0ffffffe04037836 */ /* 0x001fcc0000000000 */
[----:B------:R-:W0:Y:S02]  /*16ad0*/  F2I.FTZ.U32.TRUNC.NTZ R3, R3 ;  /* 0x0000000300037305 */ /* 0x000e24000021f000 */
[----:B0-----:R-:W-:-:S04]  /*16ae0*/  IMAD.MOV R9, RZ, RZ, -R3 ;  /* 0x000000ffff097224 */ /* 0x001fc800078e0a03 */
[----:B------:R-:W-:Y:S01]  /*16af0*/  IMAD.MOV.U32 R5, RZ, RZ, R9 ;  /* 0x000000ffff057224 */ /* 0x000fe200078e0009 */
[----:B------:R-:W-:-:S03]  /*16b00*/  IABS R9, R6 ;  /* 0x0000000600097213 */ /* 0x000fc60000000000 */
        /* <DEDUP_REMOVED lines=11> */
[----:B------:R-:W-:Y:S02]  /*16bc0*/  ISETP.GE.AND P2, PT, R3, RZ, PT ;  /* 0x000000ff0300720c */ /* 0x000fe40003f46270 */
[----:B------:R-:W-:-:S05]  /*16bd0*/  IADD3 R3, R11, 0x1000000, R6 ;  /* 0x010000000b037810 */ /* 0x000fca0007ffe006 */
[----:B------:R-:W-:-:S06]  /*16be0*/  @P0 VIADD R2, R2, 0x1 ;  /* 0x0000000102020836 */ /* 0x000fcc0000000000 */
[----:B------:R-:W-:Y:S01]  /*16bf0*/  @!P2 IMAD.MOV R2, RZ, RZ, -R2 ;  /* 0x000000ffff02a224 */ /* 0x000fe200078e0a02 */
[----:B------:R-:W-:-:S05]  /*16c00*/  @!P1 LOP3.LUT R2, RZ, R13, RZ, 0x33, !PT ;  /* 0x0000000dff029212 */ /* 0x000fca00078e33ff */
[----:B------:R-:W-:-:S07]  /*16c10*/  IMAD R26, R2, R26, R3 ;  /* 0x0000001a021a7224 */ /* 0x000fce00078e0203 */
.L_x_1431:
[----:B------:R-:W-:-:S05]  /*16c20*/  LOP3.LUT R25, RZ, R2, RZ, 0x33, !PT ;  /* 0x00000002ff197212 */ /* 0x000fca00078e33ff */
[----:B------:R-:W-:Y:S01]  /*16c30*/  IMAD.IADD R25, R0, 0x1, R25 ;  /* 0x0000000100197824 */ /* 0x000fe200078e0219 */
[----:B------:R-:W-:Y:S06]  /*16c40*/  BRA `(.L_x_1432) ;  /* 0x0000000000107947 */ /* 0x000fec0003800000 */
.L_x_1427:
[----:B------:R-:W-:Y:S01]  /*16c50*/  IMAD.MOV.U32 R24, RZ, RZ, R11 ;  /* 0x000000ffff187224 */ /* 0x000fe200078e000b */
[----:B------:R-:W-:Y:S01]  /*16c60*/  ULDC UR40, c[0x0][0xc3c] ;  /* 0x00030f0000287ab9 */ /* 0x000fe20000000800 */
[----:B------:R-:W-:Y:S02]  /*16c70*/  IMAD.MOV.U32 R25, RZ, RZ, RZ ;  /* 0x000000ffff197224 */ /* 0x000fe400078e00ff */
[----:B------:R-:W-:-:S07]  /*16c80*/  IMAD.MOV.U32 R26, RZ, RZ, RZ ;  /* 0x000000ffff1a7224 */ /* 0x000fce00078e00ff */
.L_x_1432:
[----:B------:R-:W-:Y:S01]  /*16c90*/  ISETP.NE.AND P0, PT, R7, RZ, PT ;  /* 0x000000ff0700720c */ /* 0x000fe20003f05270 */
[----:B------:R-:W-:-:S12]  /*16ca0*/  IMAD.U32 R27, RZ, RZ, UR40 ;  /* 0x00000028ff1b7e24 */ /* 0x000fd8000f8e00ff */
[----:B------:R-:W0:Y:S01]  /*16cb0*/  @!P0 S2R R3, SR_CgaCtaId ;  /* 0x0000000000038919 */ /* 0x000e220000008800 */
[----:B------:R-:W-:-:S04]  /*16cc0*/  @!P0 MOV R0, 0x400 ;  /* 0x0000040000008802 */ /* 0x000fc80000000f00 */
[----:B0-----:R-:W-:-:S05]  /*16cd0*/  @!P0 LEA R0, R3, R0, 0x18 ;  /* 0x0000000003008211 */ /* 0x001fca00078ec0ff */
[----:B------:R0:W-:Y:S01]  /*16ce0*/  @!P0 STS.128 [R0+0x2a8d0], R24 ;  /* 0x02a8d01800008388 */ /* 0x0001e20000000c00 */
[----:B------:R-:W-:Y:S06]  /*16cf0*/  BAR.ARV 0x5, 0x180 ;  /* 0x0146000000007b1d */ /* 0x000fec0000002000 */
.L_x_1425:
[----:B------:R-:W-:Y:S01]  /*16d00*/  ULDC UR4, c[0x0][0xc3c] ;  /* 0x00030f0000047ab9 */ /* 0x000fe20000000800 */
[----:B------:R1:W-:Y:S01]  /*16d10*/  STL [R1], RZ ;  /* 0x000000ff01007387 */ /* 0x0003e20000100800 */
[----:B------:R-:W-:Y:S01]  /*16d20*/  UISETP.GE.AND UP0, UPT, UR40, UR4, UPT ;  /* 0x000000042800728c */ /* 0x000fe2000bf06270 */
[----:B------:R-:W-:Y:S02]  /*16d30*/  IMAD.MOV.U32 R22, RZ, RZ, 0x1 ;  /* 0x00000001ff167424 */ /* 0x000fe400078e00ff */
[----:B------:R-:W-:-:S03]  /*16d40*/  IMAD.MOV.U32 R18, RZ, RZ, RZ ;  /* 0x000000ffff127224 */ /* 0x000fc600078e00ff */
[----:B------:R-:W-:-:S13]  /*16d50*/  PLOP3.LUT P0, PT, PT, PT, UP0, 0x80, 0x0 ;  /* 0x000000000000781c */ /* 0x000fda0003f0f008 */
[----:B-1----:R-:W-:Y:S05]  /*16d60*/  @P0 BRA `(.L_x_1433) ;  /* 0x0000005800f40947 */ /* 0x002fea0003800000 */
[----:B------:R-:W1:Y:S01]  /*16d70*/  S2R R10, SR_TID.X ;  /* 0x00000000000a7919 */ /* 0x000e620000002100 */
[----:B------:R-:W2:Y:S01]  /*16d80*/  S2UR UR4, SR_CgaCtaId ;  /* 0x00000000000479c3 */ /* 0x000ea20000008800 */
[----:B------:R-:W-:Y:S01]  /*16d90*/  IMAD.MOV.U32 R28, RZ, RZ, 0x20 ;  /* 0x00000020ff1c7424 */ /* 0x000fe200078e00ff */
[----:B------:R-:W-:Y:S01]  /*16da0*/  ULOP3.LUT UR43, UR44, 0x2, URZ, 0xfc, !UPT ;  /* 0x000000022c2b7892 */ /* 0x000fe2000f8efc3f */
[----:B------:R3:W-:Y:S01]  /*16db0*/  STL [R1], RZ ;  /* 0x000000ff01007387 */ /* 0x0007e20000100800 */
[----:B------:R-:W-:Y:S01]  /*16dc0*/  IMAD.MOV.U32 R33, RZ, RZ, 0x40 ;  /* 0x00000040ff217424 */ /* 0x000fe200078e00ff */
[----:B------:R-:W-:Y:S01]  /*16dd0*/  ULOP3.LUT UR45, UR44, 0x1, URZ, 0xfc, !UPT ;  /* 0x000000012c2d7892 */ /* 0x000fe2000f8efc3f */
[----:B------:R-:W-:Y:S01]  /*16de0*/  IMAD.MOV.U32 R22, RZ, RZ, 0x1 ;  /* 0x00000001ff167424 */ /* 0x000fe200078e00ff */
[----:B------:R-:W-:Y:S01]  /*16df0*/  ULDC UR46, c[0x0][0xc] ;  /* 0x00000300002e7ab9 */ /* 0x000fe20000000800 */
[----:B------:R-:W-:Y:S02]  /*16e00*/  IMAD.MOV.U32 R18, RZ, RZ, RZ ;  /* 0x000000ffff127224 */ /* 0x000fe400078e00ff */
[----:B--2---:R-:W-:-:S02]  /*16e10*/  IMAD.U32 R30, RZ, RZ, UR4 ;  /* 0x00000004ff1e7e24 */ /* 0x004fc4000f8e00ff */
[C---:B-1----:R-:W-:Y:S01]  /*16e20*/  IMAD.SHL.U32 R34, R10.reuse, 0x40, RZ ;  /* 0x000000400a227824 */ /* 0x042fe200078e00ff */
[----:B------:R-:W-:Y:S01]  /*16e30*/  SHF.R.U32.HI R3, RZ, 0x1, R10 ;  /* 0x00000001ff037819 */ /* 0x000fe2000001160a */
[C---:B------:R-:W-:Y:S01]  /*16e40*/  IMAD.SHL.U32 R2, R10.reuse, 0x80, RZ ;  /* 0x000000800a027824 */ /* 0x040fe200078e00ff */
[C---:B------:R-:W-:Y:S01]  /*16e50*/  LOP3.LUT R9, R10.reuse, 0x7f, RZ, 0xc0, !PT ;  /* 0x0000007f0a097812 */ /* 0x040fe200078ec0ff */
[----:B------:R-:W-:Y:S01]  /*16e60*/  IMAD.SHL.U32 R23, R10, 0x10, RZ ;  /* 0x000000100a177824 */ /* 0x000fe200078e00ff */
[----:B0-----:R-:W-:Y:S01]  /*16e70*/  LOP3.LUT R0, R34, 0x180, RZ, 0xc0, !PT ;  /* 0x0000018022007812 */ /* 0x001fe200078ec0ff */
[----:B------:R-:W-:Y:S01]  /*16e80*/  IMAD.SHL.U32 R7, R10, 0x2, RZ ;  /* 0x000000020a077824 */ /* 0x000fe200078e00ff */
[----:B------:R-:W-:Y:S02]  /*16e90*/  LOP3.LUT R4, R2, 0x380, RZ, 0xc0, !PT ;  /* 0x0000038002047812 */ /* 0x000fe400078ec0ff */
[----:B------:R-:W-:Y:S01]  /*16ea0*/  LOP3.LUT R0, R0, 0x30, R3, 0xf8, !PT ;  /* 0x0000003000007812 */ /* 0x000fe200078ef803 */
[----:B------:R-:W-:Y:S01]  /*16eb0*/  IMAD.SHL.U32 R3, R10, 0x8, RZ ;  /* 0x000000080a037824 */ /* 0x000fe200078e00ff */
[----:B------:R-:W-:-:S02]  /*16ec0*/  LOP3.LUT R2, R2, 0x400, RZ, 0xc0, !PT ;  /* 0x0000040002027812 */ /* 0x000fc400078ec0ff */
[----:B------:R-:W-:Y:S02]  /*16ed0*/  SHF.R.U32.HI R5, RZ, 0x5, R9 ;  /* 0x00000005ff057819 */ /* 0x000fe40000011609 */
[----:B------:R-:W-:Y:S02]  /*16ee0*/  LOP3.LUT R8, R23, 0x40, RZ, 0xc0, !PT ;  /* 0x0000004017087812 */ /* 0x000fe400078ec0ff */
[----:B------:R-:W-:Y:S01]  /*16ef0*/  LOP3.LUT R4, R4, 0x10, R10, 0xf8, !PT ;  /* 0x0000001004047812 */ /* 0x000fe200078ef80a */
[C---:B------:R-:W-:Y:S01]  /*16f00*/  IMAD R2, R5.reuse, 0x800, R2 ;  /* 0x0000080005027824 */ /* 0x040fe200078e0202 */
[----:B------:R-:W-:Y:S01]  /*16f10*/  LOP3.LUT R3, R0, 0x30, R3, 0x78, !PT ;  /* 0x0000003000037812 */ /* 0x000fe200078e7803 */
[----:B------:R-:W-:Y:S01]  /*16f20*/  IMAD R31, R5, 0x200, R8 ;  /* 0x00000200051f7824 */ /* 0x000fe200078e0208 */
[----:B------:R-:W-:Y:S01]  /*16f30*/  LOP3.LUT R6, R23, 0x1b0, RZ, 0xc0, !PT ;  /* 0x000001b017067812 */ /* 0x000fe200078ec0ff */
[----:B------:R-:W-:Y:S01]  /*16f40*/  IMAD.SHL.U32 R0, R10, 0x20, RZ ;  /* 0x000000200a007824 */ /* 0x000fe200078e00ff */
[----:B------:R-:W-:-:S02]  /*16f50*/  LOP3.LUT R5, R4, 0x70, R23, 0x78, !PT ;  /* 0x0000007004057812 */ /* 0x000fc400078e7817 */
[----:B------:R-:W-:Y:S02]  /*16f60*/  LOP3.LUT R34, R3, 0x640, R34, 0xf8, !PT ;  /* 0x0000064003227812 */ /* 0x000fe400078ef822 */
[----:B------:R-:W-:Y:S01]  /*16f70*/  LOP3.LUT R6, R6, 0x30, R7, 0x78, !PT ;  /* 0x0000003006067812 */ /* 0x000fe200078e7807 */
[----:B------:R-:W-:Y:S01]  /*16f80*/  IMAD.IADD R32, R2, 0x1, R5 ;  /* 0x0000000102207824 */ /* 0x000fe200078e0205 */
[----:B------:R-:W-:Y:S02]  /*16f90*/  MOV R3, 0x400 ;  /* 0x0000040000037802 */ /* 0x000fe40000000f00 */
[----:B------:R-:W-:Y:S01]  /*16fa0*/  R2P PR, R10, 0x6 ;  /* 0x000000060a007804 */ /* 0x000fe20000000000 */
[----:B------:R-:W-:Y:S01]  /*16fb0*/  IMAD.IADD R31, R6, 0x1, R31 ;  /* 0x00000001061f7824 */ /* 0x000fe200078e021f */
[----:B------:R-:W-:Y:S02]  /*16fc0*/  LOP3.LUT R0, R0, 0x60, RZ, 0xc0, !PT ;  /* 0x0000006000007812 */ /* 0x000fe400078ec0ff */
[----:B------:R-:W-:-:S02]  /*16fd0*/  SHF.R.U32.HI R2, RZ, 0x2, R9 ;  /* 0x00000002ff027819 */ /* 0x000fc40000011609 */
[----:B------:R-:W-:Y:S02]  /*16fe0*/  LEA R16, R30, R3, 0x18 ;  /* 0x000000031e107211 */ /* 0x000fe400078ec0ff */
[----:B------:R-:W-:Y:S02]  /*16ff0*/  LOP3.LUT R23, R23, 0x30, RZ, 0xc0, !PT ;  /* 0x0000003017177812 */ /* 0x000fe400078ec0ff */
[----:B------:R-:W-:Y:S01]  /*17000*/  LOP3.LUT R3, R2, R0, RZ, 0xfc, !PT ;  /* 0x0000000002037212 */ /* 0x000fe200078efcff */
[----:B------:R-:W-:Y:S01]  /*17010*/  IMAD.IADD R36, R16, 0x1, R31 ;  /* 0x0000000110247824 */ /* 0x000fe200078e021f */
[----:B------:R-:W-:Y:S02]  /*17020*/  SEL R28, R28, 0xffffffe0, !P1 ;  /* 0xffffffe01c1c7807 */ /* 0x000fe40004800000 */
[----:B------:R-:W-:Y:S02]  /*17030*/  SEL R33, R33, 0xffffffc0, !P2 ;  /* 0xffffffc021217807 */ /* 0x000fe40005000000 */
[----:B------:R-:W-:-:S02]  /*17040*/  LOP3.LUT R2, R23, 0x40, RZ, 0xfc, !PT ;  /* 0x0000004017027812 */ /* 0x000fc400078efcff */
[----:B---3--:R-:W-:-:S07]  /*17050*/  LOP3.LUT R0, R23, 0x80, RZ, 0xfc, !PT ;  /* 0x0000008017007812 */ /* 0x008fce00078efcff */
.L_x_1515:
[----:B------:R-:W-:Y:S01]  /*17060*/  ULDC.64 UR4, c[0x0][0xa28] ;  /* 0x00028a0000047ab9 */ /* 0x000fe20000000a00 */
[----:B------:R-:W-:Y:S01]  /*17070*/  ULDC.64 UR6, c[0x0][0xa18] ;  /* 0x0002860000067ab9 */ /* 0x000fe20000000a00 */
[----:B------:R-:W-:Y:S02]  /*17080*/  UISETP.NE.U32.AND UP0, UPT, UR4, URZ, UPT ;  /* 0x0000003f0400728c */ /* 0x000fe4000bf05070 */
[----:B------:R-:W-:Y:S02]  /*17090*/  UISETP.NE.U32.AND UP2, UPT, UR6, URZ, UPT ;  /* 0x0000003f0600728c */ /* 0x000fe4000bf45070 */
[----:B------:R-:W-:Y:S02]  /*170a0*/  UISETP.NE.AND.EX UP0, UPT, UR5, URZ, UPT, UP0 ;  /* 0x0000003f0500728c */ /* 0x000fe4000bf05300 */
[----:B------:R-:W-:Y:S01]  /*170b0*/  UISETP.NE.AND.EX UP2, UPT, UR7, URZ, UPT, UP2 ;  /* 0x0000003f0700728c */ /* 0x000fe2000bf45320 */
[----:B------:R-:W-:Y:S02]  /*170c0*/  ULDC.64 UR4, c[0x0][0xa00] ;  /* 0x0002800000047ab9 */ /* 0x000fe40000000a00 */
[----:B------:R-:W-:Y:S01]  /*170d0*/  ULDC.64 UR6, c[0x0][0xa00] ;  /* 0x0002800000067ab9 */ /* 0x000fe20000000a00 */
[----:B------:R-:W-:Y:S01]  /*170e0*/  UISETP.NE.U32.AND UP1, UPT, UR4, URZ, UPT ;  /* 0x0000003f0400728c */ /* 0x000fe2000bf25070 */
[----:B------:R-:W-:Y:S01]  /*170f0*/  PLOP3.LUT P0, PT, PT, PT, UP0, 0x80, 0x0 ;  /* 0x000000000000781c */ /* 0x000fe20003f0f008 */
[----:B------:R-:W-:-:S02]  /*17100*/  UIMAD.WIDE UR6, UR40, 0x4, UR6 ;  /* 0x00000004280678a5 */ /* 0x000fc4000f8e0206 */
[----:B------:R-:W-:Y:S01]  /*17110*/  UISETP.NE.AND.EX UP3, UPT, UR5, URZ, UPT, UP1 ;  /* 0x0000003f0500728c */ /* 0x000fe2000bf65310 */
[----:B------:R-:W-:Y:S02]  /*17120*/  UMOV UR38, URZ ;  /* 0x0000003f00267c82 */ /* 0x000fe40008000000 */
[----:B------:R-:W-:Y:S01]  /*17130*/  @UP0 ULDC.64 UR4, c[0x0][0xa28] ;  /* 0x00028a0000040ab9 */ /* 0x000fe20000000a00 */
[----:B------:R-:W-:Y:S01]  /*17140*/  ULDC.64 UR8, c[0x0][0xa20] ;  /* 0x0002880000087ab9 */ /* 0x000fe20000000a00 */
[----:B------:R-:W-:Y:S01]  /*17150*/  @UP0 UIMAD.WIDE UR4, UR40, 0x4, UR4 ;  /* 0x00000004280408a5 */ /* 0x000fe2000f8e0204 */
[----:B------:R-:W-:Y:S01]  /*17160*/  PLOP3.LUT P1, PT, PT, PT, UP3, 0x80, 0x0 ;  /* 0x000000000000781c */ /* 0x000fe20003f2f038 */
[----:B------:R-:W-:Y:S01]  /*17170*/  ULDC UR36, c[0x0][0x2f0] ;  /* 0x0000bc0000247ab9 */ /* 0x000fe20000000800 */
[----:B------:R-:W-:Y:S01]  /*17180*/  PLOP3.LUT P2, PT, PT, PT, UP3, 0x80, 0x0 ;  /* 0x000000000000781c */ /* 0x000fe20003f4f038 */
[----:B------:R-:W-:Y:S01]  /*17190*/  UMOV UR39, URZ ;  /* 0x0000003f00277c82 */ /* 0x000fe20008000000 */
[----:B------:R-:W-:Y:S01]  /*171a0*/  UP2UR UR47, UPR, URZ, 0x8 ;  /* 0x000000083f2f7883 */ /* 0x000fe20008000000 */
[----:B0-----:R-:W-:-:S02]  /*171b0*/  IMAD.U32 R2, RZ, RZ, UR4 ;  /* 0x00000004ff027e24 */ /* 0x001fc4000f8e00ff */
[----:B------:R-:W-:Y:S01]  /*171c0*/  IMAD.U32 R3, RZ, RZ, UR5 ;  /* 0x00000005ff037e24 */ /* 0x000fe2000f8e00ff */
[----:B------:R-:W-:-:S04]  /*171d0*/  @UP2 ULDC.64 UR4, c[0x0][0xa18] ;  /* 0x0002860000042ab9 */ /* 0x000fc80000000a00 */
[----:B------:R0:W2:Y:S01]  /*171e0*/  @P0 LDG.E R0, desc[UR56][R2.64] ;  /* 0x0000003802000981 */ /* 0x0000a2000c1e1900 */
[----:B------:R-:W-:Y:S01]  /*171f0*/  @UP2 UIMAD.WIDE UR4, UR40, 0x4, UR4 ;  /* 0x00000004280428a5 */ /* 0x000fe2000f8e0204 */
[----:B0-----:R-:W-:Y:S02]  /*17200*/  IMAD.U32 R2, RZ, RZ, UR6 ;  /* 0x00000006ff027e24 */ /* 0x001fe4000f8e00ff */
[----:B------:R-:W-:-:S05]  /*17210*/  IMAD.U32 R3, RZ, RZ, UR7 ;  /* 0x00000007ff037e24 */ /* 0x000fca000f8e00ff */
[----:B------:R0:W3:Y:S01]  /*17220*/  @P1 LDG.E R4, desc[UR56][R2.64] ;  /* 0x0000003802041981 */ /* 0x0000e2000c1e1900 */
[----:B------:R-:W-:Y:S01]  /*17230*/  PLOP3.LUT P1, PT, PT, PT, UP2, 0x80, 0x0 ;  /* 0x000000000000781c */ /* 0x000fe20003f2f028 */
[----:B0-----:R-:W-:Y:S02]  /*17240*/  IMAD.U32 R2, RZ, RZ, UR4 ;  /* 0x00000004ff027e24 */ /* 0x001fe4000f8e00ff */
[----:B------:R-:W-:Y:S01]  /*17250*/  IMAD.U32 R3, RZ, RZ, UR5 ;  /* 0x00000005ff037e24 */ /* 0x000fe2000f8e00ff */
[----:B------:R-:W-:-:S09]  /*17260*/  ULDC.64 UR4, c[0x0][0x418] ;  /* 0x0001060000047ab9 */ /* 0x000fd20000000a00 */
[----:B------:R-:W4:Y:S01]  /*17270*/  @P1 LDG.E R5, desc[UR56][R2.64] ;  /* 0x0000003802051981 */ /* 0x000f22000c1e1900 */
[----:B------:R-:W-:-:S03]  /*17280*/  UISETP.NE.U32.AND UP0, UPT, UR4, URZ, UPT ;  /* 0x0000003f0400728c */ /* 0x000fc6000bf05070 */
[----:B------:R-:W-:Y:S01]  /*17290*/  ULDC UR4, c[0x0][0x424] ;  /* 0x0001090000047ab9 */ /* 0x000fe20000000800 */
[----:B------:R-:W-:-:S04]  /*172a0*/  UISETP.NE.AND.EX UP0, UPT, UR5, URZ, UPT, UP0 ;  /* 0x0000003f0500728c */ /* 0x000fc8000bf05300 */
[----:B------:R-:W-:-:S04]  /*172b0*/  USEL UR4, UR4, 0x1, UP0 ;  /* 0x0000000104047887 */ /* 0x000fc80008000000 */
[----:B------:R-:W-:Y:S01]  /*172c0*/  UIMAD UR36, UR4, UR36, URZ ;  /* 0x00000024042472a4 */ /* 0x000fe2000f8e023f */
[----:B--2---:R-:W-:Y:S02]  /*172d0*/  @P0 R2UR UR38, R0 ;  /* 0x00000000002602ca */ /* 0x004fe400000e0000 */
[----:B------:R-:W-:-:S04]  /*172e0*/  ISETP.NE.U32.AND P0, PT, RZ, UR8, PT ;  /* 0x00000008ff007c0c */ /* 0x000fc8000bf05070 */
[----:B------:R-:W-:Y:S02]  /*172f0*/  ISETP.NE.AND.EX P0, PT, RZ, UR9, PT, P0 ;  /* 0x00000009ff007c0c */ /* 0x000fe4000bf05300 */
[----:B---3--:R-:W-:Y:S02]  /*17300*/  @P2 R2UR UR39, R4 ;  /* 0x00000000042722ca */ /* 0x008fe400000e0000 */
[----:B----4-:R-:W-:Y:S01]  /*17310*/  @P1 R2UR UR41, R5 ;  /* 0x00000000052912ca */ /* 0x010fe200000e0000 */
[----:B------:R-:W-:-:S14]  /*17320*/  @P1 BRA `(.L_x_1434) ;  /* 0x00000000002c1947 */ /* 0x000fdc0003800000 */
[----:B------:R-:W-:Y:S01]  /*17330*/  UISETP.NE.AND UP0, UPT, UR47, URZ, UPT ;  /* 0x0000003f2f00728c */ /* 0x000fe2000bf05270 */
[----:B------:R-:W-:-:S05]  /*17340*/  ULDC UR41, c[0x0][0x288] ;  /* 0x0000a20000297ab9 */ /* 0x000fca0000000800 */
[----:B------:R-:W-:-:S13]  /*17350*/  PLOP3.LUT P1, PT, PT, PT, UP0, 0x40, 0x0 ;  /* 0x000000000000781c */ /* 0x000fda0003f2e808 */
[----:B------:R-:W-:Y:S05]  /*17360*/  @P1 BRA `(.L_x_1434) ;  /* 0x00000000001c1947 */ /* 0x000fea0003800000 */
[----:B------:R-:W-:Y:S02]  /*17370*/  IMAD.U32 R2, RZ, RZ, UR6 ;  /* 0x00000006ff027e24 */ /* 0x000fe4000f8e00ff */
[----:B------:R-:W-:-:S05]  /*17380*/  IMAD.U32 R3, RZ, RZ, UR7 ;  /* 0x00000007ff037e24 */ /* 0x000fca000f8e00ff */
[----:B------:R-:W2:Y:S04]  /*17390*/  LDG.E R0, desc[UR56][R2.64] ;  /* 0x0000003802007981 */ /* 0x000ea8000c1e1900 */
[----:B------:R-:W3:Y:S01]  /*173a0*/  LDG.E R4, desc[UR56][R2.64+0x4] ;  /* 0x0000043802047981 */ /* 0x000ee2000c1e1900 */
[----:B--2---:R-:W-:Y:S02]  /*173b0*/  R2UR UR4, R0 ;  /* 0x00000000000472ca */ /* 0x004fe400000e0000 */
[----:B---3--:R-:W-:-:S13]  /*173c0*/  R2UR UR41, R4 ;  /* 0x00000000042972ca */ /* 0x008fda00000e0000 */
[----:B------:R-:W-:-:S12]  /*173d0*/  UIADD3 UR41, -UR4, UR41, URZ ;  /* 0x0000002904297290 */ /* 0x000fd8000fffe13f */
.L_x_1434:
        /* <DEDUP_REMOVED lines=8> */
.L_x_1435:
        /* <DEDUP_REMOVED lines=13> */
.L_x_1436:
[----:B------:R-:W-:Y:S01]  /*17530*/  ULDC UR4, c[0x0][0x448] ;  /* 0x0001120000047ab9 */ /* 0x000fe20000000800 */
[----:B------:R-:W-:Y:S01]  /*17540*/  IMAD.SHL.U32 R19, R25, 0x80, RZ ;  /* 0x0000008019137824 */ /* 0x000fe200078e00ff */
[----:B------:R-:W-:Y:S02]  /*17550*/  UISETP.NE.AND UP0, UPT, UR4, 0x1, UPT ;  /* 0x000000010400788c */ /* 0x000fe4000bf05270 */
[----:B------:R-:W-:Y:S01]  /*17560*/  UIADD3 UR36, -UR38, UR36, URZ ;  /* 0x0000002426247290 */ /* 0x000fe2000fffe13f */
[----:B------:R-:W-:Y:S01]  /*17570*/  VIADD R0, R19, 0x7f ;  /* 0x0000007f13007836 */ /* 0x000fe20000000000 */
[----:B------:R-:W-:Y:S02]  /*17580*/  UP2UR UR48, UPR, URZ, 0x1 ;  /* 0x000000013f307883 */ /* 0x000fe40008000000 */
[----:B------:R-:W-:Y:S01]  /*17590*/  PLOP3.LUT P0, PT, PT, PT, UP0, 0x80, 0x0 ;  /* 0x000000000000781c */ /* 0x000fe20003f0f008 */
[----:B------:R-:W-:Y:S01]  /*175a0*/  UIADD3 UR6, UR36, 0x1, -UR41 ;  /* 0x0000000124067890 */ /* 0x000fe2000fffe829 */
[----:B------:R-:W-:-:S03]  /*175b0*/  PLOP3.LUT P1, PT, PT, PT, UP0, 0x80, 0x0 ;  /* 0x000000000000781c */ /* 0x000fc60003f2f008 */
[----:B------:R-:W-:-:S08]  /*175c0*/  @UP0 ULDC UR4, c[0x0][0x44c] ;  /* 0x0001130000040ab9 */ /* 0x000fd00000000800 */
[----:B------:R-:W-:Y:S01]  /*175d0*/  @P0 IMAD.HI.U32 R2, R0, UR4, RZ ;  /* 0x0000000400020c27 */ /* 0x000fe2000f8e00ff */
[----:B------:R-:W-:-:S04]  /*175e0*/  @UP0 ULDC UR4, c[0x0][0x450] ;  /* 0x0001140000040ab9 */ /* 0x000fc80000000800 */
[----:B------:R-:W-:Y:S01]  /*175f0*/  @P1 SHF.R.U32.HI R0, RZ, UR4, R2 ;  /* 0x00000004ff001c19 */ /* 0x000fe20008011602 */
[----:B------:R-:W-:Y:S02]  /*17600*/  ULDC.64 UR4, c[0x0][0x9e0] ;  /* 0x0002780000047ab9 */ /* 0x000fe40000000a00 */
[----:B------:R-:W-:Y:S01]  /*17610*/  UISETP.GE.AND UP0, UPT, UR5, 0x1, UPT ;  /* 0x000000010500788c */ /* 0x000fe2000bf06270 */
[----:B------:R-:W-:-:S05]  /*17620*/  R2UR UR7, R0 ;  /* 0x00000000000772ca */ /* 0x000fca00000e0000 */
[----:B------:R-:W-:-:S08]  /*17630*/  PLOP3.LUT P1, PT, PT, PT, UP0, 0x80, 0x0 ;  /* 0x000000000000781c */ /* 0x000fd00003f2f008 */
[----:B------:R-:W-:-:S04]  /*17640*/  UIADD3 UR6, UR6, UR7, URZ ;  /* 0x0000000706067290 */ /* 0x000fc8000fffe03f */
[----:B------:R-:W-:-:S06]  /*17650*/  UIADD3 UR4, UR6, UR4, URZ ;  /* 0x0000000406047290 */ /* 0x000fcc000fffe03f */
[----:B------:R-:W-:Y:S01]  /*17660*/  IMAD.U32 R0, RZ, RZ, UR4 ;  /* 0x00000004ff007e24 */ /* 0x000fe2000f8e00ff */
[----:B------:R-:W-:Y:S06]  /*17670*/  @!P1 BRA `(.L_x_1437) ;  /* 0x0000000000409947 */ /* 0x000fec0003800000 */
        /* <DEDUP_REMOVED lines=10> */
.L_x_1438:
[----:B------:R-:W-:-:S11]  /*17720*/  UISETP.NE.AND UP0, UPT, UR5, 0x1, UPT ;  /* 0x000000010500788c */ /* 0x000fd6000bf05270 */
[----:B------:R-:W-:Y:S02]  /*17730*/  @UP0 ULDC.64 UR8, c[0x0][0x9e8] ;  /* 0x00027a0000080ab9 */ /* 0x000fe40000000a00 */
[----:B------:R-:W-:-:S04]  /*17740*/  UIMAD.WIDE.U32 UR6, UR4, UR8, URZ ;  /* 0x00000008040672a5 */ /* 0x000fc8000f8e003f */
[----:B------:R-:W-:-:S12]  /*17750*/  @UP0 USHF.R.U32.HI UR4, URZ, UR9, UR7 ;  /* 0x000000093f040299 */ /* 0x000fd80008011607 */
.L_x_1439:
[----:B------:R-:W-:-:S06]  /*17760*/  UIMAD UR4, UR4, UR5, UR5 ;  /* 0x00000005040472a4 */ /* 0x000fcc000f8e0205 */
[----:B------:R-:W-:-:S07]  /*17770*/  VIMNMX R0, R0, UR4, PT ;  /* 0x0000000400007c48 */ /* 0x000fce000bfe0100 */
.L_x_1437:
[----:B------:R-:W-:Y:S01]  /*17780*/  UISETP.NE.AND UP0, UPT, UR48, URZ, UPT ;  /* 0x0000003f3000728c */ /* 0x000fe2000bf05270 */
[----:B------:R-:W-:Y:S01]  /*17790*/  R2UR UR9, R19 ;  /* 0x00000000130972ca */ /* 0x000fe200000e0000 */
[----:B------:R-:W-:Y:S01]  /*177a0*/  UIADD3 UR4, UR36, 0x7f, URZ ;  /* 0x0000007f24047890 */ /* 0x000fe2000fffe03f */
[----:B------:R-:W-:-:S03]  /*177b0*/  VIADD R0, R0, 0x7f ;  /* 0x0000007f00007836 */ /* 0x000fc60000000000 */
[----:B------:R-:W-:Y:S02]  /*177c0*/  USHF.R.S32.HI UR8, URZ, 0x1f, UR4 ;  /* 0x0000001f3f087899 */ /* 0x000fe40008011404 */
[----:B------:R-:W-:Y:S02]  /*177d0*/  SHF.R.S32.HI R3, RZ, 0x1f, R0 ;  /* 0x0000001fff037819 */ /* 0x000fe40000011400 */
[----:B------:R-:W-:Y:S01]  /*177e0*/  ULEA.HI UR8, UR8, UR4, URZ, 0x7 ;  /* 0x0000000408087291 */ /* 0x000fe2000f8f383f */
[----:B------:R-:W-:Y:S01]  /*177f0*/  @UP0 ULDC UR6, c[0x0][0x44c] ;  /* 0x0001130000060ab9 */ /* 0x000fe20000000800 */
[----:B------:R-:W-:Y:S02]  /*17800*/  @UP0 ULDC UR10, c[0x0][0x450] ;  /* 0x00011400000a0ab9 */ /* 0x000fe40000000800 */
[----:B------:R-:W-:Y:S01]  /*17810*/  UIMAD.WIDE.U32 UR6, UR9, UR6, URZ ;  /* 0x00000006090672a5 */ /* 0x000fe2000f8e003f */
[----:B------:R-:W-:Y:S01]  /*17820*/  LEA.HI R3, R3, R0, RZ, 0x7 ;  /* 0x0000000003037211 */ /* 0x000fe200078f38ff */
[----:B------:R-:W-:-:S02]  /*17830*/  USHF.R.S32.HI UR8, URZ, 0x7, UR8 ;  /* 0x000000073f087899 */ /* 0x000fc40008011408 */
[----:B------:R-:W-:Y:S01]  /*17840*/  @UP0 USHF.R.U32.HI UR9, URZ, UR10, UR7 ;  /* 0x0000000a3f090299 */ /* 0x000fe20008011607 */
[----:B------:R-:W-:Y:S01]  /*17850*/  SHF.R.S32.HI R3, RZ, 0x7, R3 ;  /* 0x00000007ff037819 */ /* 0x000fe20000011403 */
[----:B------:R-:W-:Y:S02]  /*17860*/  ULDC UR4, c[0x0][0x9dc] ;  /* 0x0002770000047ab9 */ /* 0x000fe40000000800 */
[----:B------:R-:W-:Y:S01]  /*17870*/  UIADD3 UR9, UR9, UR36, -UR41 ;  /* 0x0000002409097290 */ /* 0x000fe2000fffe829 */
[----:B------:R-:W-:-:S03]  /*17880*/  VIMNMX R35, R3, UR8, PT ;  /* 0x0000000803237c48 */ /* 0x000fc6000bfe0100 */
        /* <DEDUP_REMOVED lines=12> */
.L_x_1441:
[----:B------:R-:W-:-:S11]  /*17950*/  UISETP.NE.AND UP0, UPT, UR5, 0x1, UPT ;  /* 0x000000010500788c */ /* 0x000fd6000bf05270 */
[----:B------:R-:W-:Y:S02]  /*17960*/  @UP0 ULDC.64 UR10, c[0x0][0x9e8] ;  /* 0x00027a00000a0ab9 */ /* 0x000fe40000000a00 */
[----:B------:R-:W-:-:S04]  /*17970*/  UIMAD.WIDE.U32 UR6, UR9, UR10, URZ ;  /* 0x0000000a090672a5 */ /* 0x000fc8000f8e003f */
[----:B------:R-:W-:-:S12]  /*17980*/  @UP0 USHF.R.U32.HI UR9, URZ, UR11, UR7 ;  /* 0x0000000b3f090299 */ /* 0x000fd80008011607 */
.L_x_1442:
[----:B------:R-:W-:-:S04]  /*17990*/  UIMAD UR5, UR9, UR5, URZ ;  /* 0x00000005090572a4 */ /* 0x000fc8000f8e023f */
[----:B------:R-:W-:-:S04]  /*179a0*/  UISETP.LT.AND UP0, UPT, UR4, UR5, UPT ;  /* 0x000000050400728c */ /* 0x000fc8000bf01270 */
[----:B------:R-:W-:-:S12]  /*179b0*/  USEL UR4, UR4, UR5, !UP0 ;  /* 0x0000000504047287 */ /* 0x000fd8000c000000 */
.L_x_1440:
[----:B------:R-:W-:Y:S01]  /*179c0*/  USHF.R.S32.HI UR5, URZ, 0x1f, UR4 ;  /* 0x0000001f3f057899 */ /* 0x000fe20008011404 */
[----:B------:R-:W-:-:S03]  /*179d0*/  R2UR UR7, R26 ;  /* 0x000000001a0772ca */ /* 0x000fc600000e0000 */
[----:B------:R-:W-:-:S04]  /*179e0*/  ULEA.HI UR5, UR5, UR4, URZ, 0x7 ;  /* 0x0000000405057291 */ /* 0x000fc8000f8f383f */
[----:B------:R-:W-:-:S04]  /*179f0*/  USHF.R.S32.HI UR6, URZ, 0x7, UR5 ;  /* 0x000000073f067899 */ /* 0x000fc80008011405 */
[----:B------:R-:W-:Y:S02]  /*17a00*/  UISETP.LT.AND UP0, UPT, URZ, UR6, UPT ;  /* 0x000000063f00728c */ /* 0x000fe4000bf01270 */
[----:B------:R-:W-:Y:S02]  /*17a10*/  ULOP3.LUT UR5, UR7, 0xff000000, URZ, 0xc0, !UPT ;  /* 0xff00000007057892 */ /* 0x000fe4000f8ec03f */
[----:B------:R-:W-:Y:S02]  /*17a20*/  USEL UR11, URZ, UR6, !UP0 ;  /* 0x000000063f0b7287 */ /* 0x000fe4000c000000 */
[----:B------:R-:W-:Y:S02]  /*17a30*/  ULOP3.LUT UR4, UR7, 0xff0000, URZ, 0xc0, !UPT ;  /* 0x00ff000007047892 */ /* 0x000fe4000f8ec03f */
[----:B------:R-:W-:Y:S02]  /*17a40*/  USHF.R.U32.HI UR5, URZ, 0x8, UR5 ;  /* 0x000000083f057899 */ /* 0x000fe40008011605 */
[----:B------:R-:W-:-:S02]  /*17a50*/  ISETP.GT.AND P0, PT, R35, UR11, PT ;  /* 0x0000000b23007c0c */ /* 0x000fc4000bf04270 */
[----:B------:R-:W-:-:S03]  /*17a60*/  ULEA.HI UR5, UR4, UR5, URZ, 0x10 ;  /* 0x0000000504057291 */ /* 0x000fc6000f8f803f */
[----:B------:R-:W-:Y:S01]  /*17a70*/  UMOV UR4, URZ ;  /* 0x0000003f00047c82 */ /* 0x000fe20008000000 */
[----:B------:R-:W-:-:S07]  /*17a80*/  ULOP3.LUT UR42, UR5, 0xff, URZ, 0xc0, !UPT ;  /* 0x000000ff052a7892 */ /* 0x000fce000f8ec03f */
[----:B------:R-:W-:Y:S05]  /*17a90*/  @!P0 BRA `(.L_x_1443) ;  /* 0x0000000000908947 */ /* 0x000fea0003800000 */
[----:B------:R-:W-:Y:S01]  /*17aa0*/  USHF.R.U32.HI UR6, URZ, 0x10, UR5 ;  /* 0x000000103f067899 */ /* 0x000fe20008011605 */
[----:B------:R-:W-:-:S03]  /*17ab0*/  UMOV UR4, URZ ;  /* 0x0000003f00047c82 */ /* 0x000fc60008000000 */
[----:B------:R-:W-:-:S11]  /*17ac0*/  UISETP.NE.AND UP0, UPT, UR6, URZ, UPT ;  /* 0x0000003f0600728c */ /* 0x000fd6000bf05270 */
[----:B------:R-:W-:Y:S02]  /*17ad0*/  @!UP0 ULDC UR6, c[0x0][0x9f0] ;  /* 0x00027c0000068ab9 */ /* 0x000fe40000000800 */
[----:B------:R-:W-:-:S04]  /*17ae0*/  IABS R0, UR6 ;  /* 0x0000000600007c13 */ /* 0x000fc80008000000 */
[----:B------:R-:W-:Y:S01]  /*17af0*/  R2UR UR12, R0 ;  /* 0x00000000000c72ca */ /* 0x000fe200000e0000 */
[----:B------:R-:W-:-:S05]  /*17b00*/  IMAD.U32 R0, RZ, RZ, UR6 ;  /* 0x00000006ff007e24 */ /* 0x000fca000f8e00ff */
[----:B------:R-:W-:-:S04]  /*17b10*/  IADD3 R0, R0, -0x1, R35 ;  /* 0xffffffff00007810 */ /* 0x000fc80007ffe023 */
[----:B------:R-:W-:Y:S02]  /*17b20*/  R2UR UR7, R0 ;  /* 0x00000000000772ca */ /* 0x000fe400000e0000 */
[----:B------:R-:W-:Y:S01]  /*17b30*/  IABS R0, UR6 ;  /* 0x0000000600007c13 */ /* 0x000fe20008000000 */
[----:B------:R-:W0:Y:S10]  /*17b40*/  I2F.RP R2, UR12 ;  /* 0x0000000c00027d06 */ /* 0x000e340008209400 */
[----:B------:R-:W-:Y:S01]  /*17b50*/  UIADD3 UR7, -UR11, UR7, URZ ;  /* 0x000000070b077290 */ /* 0x000fe2000fffe13f */
[----:B0-----:R-:W0:Y:S02]  /*17b60*/  MUFU.RCP R2, R2 ;  /* 0x0000000200027308 */ /* 0x001e240000001000 */
[----:B0-----:R-:W-:-:S02]  /*17b70*/  VIADD R3, R2, 0xffffffe ;  /* 0x0ffffffe02037836 */ /* 0x001fc40000000000 */
[----:B------:R-:W-:Y:S01]  /*17b80*/  IMAD.MOV R2, RZ, RZ, -R0 ;  /* 0x000000ffff027224 */ /* 0x000fe200078e0a00 */
[----:B------:R-:W-:Y:S01]  /*17b90*/  IABS R0, UR7 ;  /* 0x0000000700007c13 */ /* 0x000fe20008000000 */
[----:B------:R-:W-:Y:S02]  /*17ba0*/  ULOP3.LUT UR7, UR7, UR6, URZ, 0x3c, !UPT ;  /* 0x0000000607077292 */ /* 0x000fe4000f8e3c3f */
[----:B------:R-:W0:Y:S01]  /*17bb0*/  F2I.FTZ.U32.TRUNC.NTZ R3, R3 ;  /* 0x0000000300037305 */ /* 0x000e22000021f000 */
[----:B------:R-:W-:Y:S02]  /*17bc0*/  R2UR UR9, R0 ;  /* 0x00000000000972ca */ /* 0x000fe400000e0000 */
[----:B------:R-:W-:Y:S02]  /*17bd0*/  R2UR UR10, R2 ;  /* 0x00000000020a72ca */ /* 0x000fe400000e0000 */
[----:B0-----:R-:W-:-:S13]  /*17be0*/  R2UR UR5, R3 ;  /* 0x00000000030572ca */ /* 0x001fda00000e0000 */
[----:B------:R-:W-:-:S04]  /*17bf0*/  UIADD3 UR8, URZ, -UR5, URZ ;  /* 0x800000053f087290 */ /* 0x000fc8000fffe03f */
[----:B------:R-:W-:-:S04]  /*17c00*/  UIMAD UR8, UR8, UR12, URZ ;  /* 0x0000000c080872a4 */ /* 0x000fc8000f8e023f */
[----:B------:R-:W-:-:S04]  /*17c10*/  UIMAD.WIDE.U32 UR4, UR5, UR8, UR4 ;  /* 0x00000008050472a5 */ /* 0x000fc8000f8e0004 */
[----:B------:R-:W-:-:S04]  /*17c20*/  UIMAD.WIDE.U32 UR4, UR5, UR9, URZ ;  /* 0x00000009050472a5 */ /* 0x000fc8000f8e003f */
        /* <DEDUP_REMOVED lines=11> */
.L_x_1443:
[----:B------:R-:W-:Y:S01]  /*17ce0*/  UIMAD UR42, UR42, UR4, UR11 ;  /* 0x000000042a2a72a4 */ /* 0x000fe2000f8e020b */
[----:B------:R-:W-:Y:S05]  /*17cf0*/  BSSY B7, `(.L_x_1444) ;  /* 0x00003c8000077945 */ /* 0x000fea0003800000 */
[----:B------:R-:W-:-:S05]  /*17d00*/  IMAD.U32 R0, RZ, RZ, UR42 ;  /* 0x0000002aff007e24 */ /* 0x000fca000f8e00ff */
[----:B------:R-:W-:-:S04]  /*17d10*/  VIADDMNMX R35, R0, UR4, R35, PT ;  /* 0x0000000400237c46 */ /* 0x000fc8000b800123 */
[----:B------:R-:W-:-:S13]  /*17d20*/  ISETP.GT.AND P0, PT, R35, UR42, PT ;  /* 0x0000002a23007c0c */ /* 0x000fda000bf04270 */
[----:B------:R-:W-:Y:S05]  /*17d30*/  @P0 BRA `(.L_x_1445) ;  /* 0x0000000000440947 */ /* 0x000fea0003800000 */
[----:B------:R-:W0:Y:S02]  /*17d40*/  S2R R2, SR_TID.X ;  /* 0x0000000000027919 */ /* 0x000e240000002100 */
[----:B0-----:R-:W-:-:S04]  /*17d50*/  LOP3.LUT R2, R2, 0x7f, RZ, 0xc0, !PT ;  /* 0x0000007f02027812 */ /* 0x001fc800078ec0ff */
[----:B------:R-:W-:-:S13]  /*17d60*/  ISETP.NE.AND P0, PT, R2, RZ, PT ;  /* 0x000000ff0200720c */ /* 0x000fda0003f05270 */
[----:B------:R-:W-:Y:S05]  /*17d70*/  @P0 BRA `(.L_x_1446) ;  /* 0x0000003800fc0947 */ /* 0x000fea0003800000 */
[----:B------:R-:W0:Y:S01]  /*17d80*/  S2R R5, SR_LANEID ;  /* 0x0000000000057919 */ /* 0x000e220000000000 */
[----:B------:R-:W-:Y:S01]  /*17d90*/  VOTEU.ANY UR4, UPT, PT ;  /* 0x0000000000047886 */ /* 0x000fe200038e0100 */
[----:B------:R-:W1:Y:S01]  /*17da0*/  LDC.64 R2, c[0x0][0xc60] ;  /* 0x00031800ff027b82 */ /* 0x000e620000000a00 */
[----:B------:R-:W0:Y:S02]  /*17db0*/  FLO.U32 R0, UR4 ;  /* 0x0000000400007d00 */ /* 0x000e2400080e0000 */
[----:B0-----:R-:W-:-:S06]  /*17dc0*/  ISETP.EQ.U32.AND P0, PT, R0, R5, PT ;  /* 0x000000050000720c */ /* 0x001fcc0003f02070 */
[----:B------:R-:W1:Y:S07]  /*17dd0*/  POPC R5, UR4 ;  /* 0x0000000400057d09 */ /* 0x000e6e0008000000 */
[----:B-1----:R-:W2:Y:S01]  /*17de0*/  @P0 ATOMG.E.ADD.STRONG.GPU PT, R3, desc[UR56][R2.64], R5 ;  /* 0x00000005020309a8 */ /* 0x002ea200081ee1f8 */
[----:B------:R-:W0:Y:S02]  /*17df0*/  S2R R4, SR_LTMASK ;  /* 0x0000000000047919 */ /* 0x000e240000003900 */
[----:B0-----:R-:W-:-:S04]  /*17e00*/  LOP3.LUT R4, R4, UR4, RZ, 0xc0, !PT ;  /* 0x0000000404047c12 */ /* 0x001fc8000f8ec0ff */
[----:B------:R-:W0:Y:S01]  /*17e10*/  POPC R7, R4 ;  /* 0x0000000400077309 */ /* 0x000e220000000000 */
[----:B--2---:R-:W0:Y:S02]  /*17e20*/  SHFL.IDX PT, R0, R3, R0, 0x1f ;  /* 0x00001f0003007589 */ /* 0x004e2400000e0000 */
[----:B0-----:R-:W-:Y:S01]  /*17e30*/  IADD3 R24, R0, UR46, R7 ;  /* 0x0000002e00187c10 */ /* 0x001fe2000fffe007 */
[----:B------:R-:W-:Y:S06]  /*17e40*/  BRA `(.L_x_1446) ;  /* 0x0000003800c87947 */ /* 0x000fec0003800000 */
.L_x_1445:
        /* <DEDUP_REMOVED lines=20> */
.L_x_1448:
[----:B------:R-:W-:Y:S05]  /*17f90*/  BSYNC B6 ;  /* 0x0000000000067941 */ /* 0x000fea0003800000 */
.L_x_1447:
        /* <DEDUP_REMOVED lines=22> */
.L_x_1450:
[----:B------:R-:W-:Y:S05]  /*18100*/  BSYNC B6 ;  /* 0x0000000000067941 */ /* 0x000fea0003800000 */
.L_x_1449:
        /* <DEDUP_REMOVED lines=20> */
.L_x_1452:
[----:B------:R-:W-:Y:S05]  /*18250*/  BSYNC B6 ;  /* 0x0000000000067941 */ /* 0x000fea0003800000 */
.L_x_1451:
        /* <DEDUP_REMOVED lines=19> */
.L_x_1454:
[----:B------:R-:W-:Y:S05]  /*18390*/  BSYNC B6 ;  /* 0x0000000000067941 */ /* 0x000fea0003800000 */
.L_x_1453:
[----:B------:R-:W-:Y:S01]  /*183a0*/  ULDC.64 UR4, c[0x0][0x9f8] ;  /* 0x00027e0000047ab9 */ /* 0x000fe20000000a00 */
[----:B------:R-:W-:Y:S01]  /*183b0*/  IMAD.U32 R25, RZ, RZ, UR40 ;  /* 0x00000028ff197e24 */ /* 0x000fe2000f8e00ff */
[----:B------:R-:W-:Y:S01]  /*183c0*/  UISETP.NE.U32.AND UP0, UPT, UR4, URZ, UPT ;  /* 0x0000003f0400728c */ /* 0x000fe2000bf05070 */
[----:B------:R-:W0:Y:S01]  /*183d0*/  S2R R20, SR_TID.X ;  /* 0x0000000000147919 */ /* 0x000e220000002100 */
[----:B------:R-:W1:Y:S02]  /*183e0*/  LDC R10, c[0x0][0x430] ;  /* 0x00010c00ff0a7b82 */ /* 0x000e640000000800 */
[----:B------:R-:W-:Y:S01]  /*183f0*/  UISETP.NE.AND.EX UP0, UPT, UR5, URZ, UPT, UP0 ;  /* 0x0000003f0500728c */ /* 0x000fe2000bf05300 */
[----:B------:R-:W2:Y:S05]  /*18400*/  S2R R17, SR_TID.X ;  /* 0x0000000000117919 */ /* 0x000eaa0000002100 */
[----:B------:R-:W-:Y:S01]  /*18410*/  PLOP3.LUT P0, PT, PT, PT, UP0, 0x80, 0x0 ;  /* 0x000000000000781c */ /* 0x000fe20003f0f008 */
[----:B------:R-:W3:Y:S04]  /*18420*/  LDC R37, c[0x0][0x2f4] ;  /* 0x0000bd00ff257b82 */ /* 0x000ee80000000800 */
[----:B------:R-:W-:-:S02]  /*18430*/  @UP0 ULDC.64 UR4, c[0x0][0x9f8] ;  /* 0x00027e0000040ab9 */ /* 0x000fc40000000a00 */
[----:B------:R-:W-:-:S06]  /*18440*/  @UP0 UIMAD.WIDE UR4, UR40, 0x4, UR4 ;  /* 0x00000004280408a5 */ /* 0x000fcc000f8e0204 */
[----:B------:R-:W-:Y:S02]  /*18450*/  IMAD.U32 R2, RZ, RZ, UR4 ;  /* 0x00000004ff027e24 */ /* 0x000fe4000f8e00ff */
[----:B------:R-:W-:-:S05]  /*18460*/  IMAD.U32 R3, RZ, RZ, UR5 ;  /* 0x00000005ff037e24 */ /* 0x000fca000f8e00ff */
[----:B------:R4:W4:Y:S01]  /*18470*/  @P0 LDG.E R25, desc[UR56][R2.64] ;  /* 0x0000003802190981 */ /* 0x000922000c1e1900 */
[----:B-1----:R-:W-:Y:S01]  /*18480*/  ISETP.NE.AND P1, PT, R10, 0x1, PT ;  /* 0x000000010a00780c */ /* 0x002fe20003f25270 */
[----:B0-----:R-:W-:Y:S01]  /*18490*/  IMAD.SHL.U32 R20, R20, 0x20, RZ ;  /* 0x0000002014147824 */ /* 0x001fe200078e00ff */
[----:B------:R-:W-:Y:S02]  /*184a0*/  LEA R7, R35, 0xffffff80, 0x7 ;  /* 0xffffff8023077811 */ /* 0x000fe400078e38ff */
[----:B------:R-:W-:Y:S02]  /*184b0*/  LOP3.LUT R29, R29, 0xffffffef, RZ, 0xc0, !PT ;  /* 0xffffffef1d1d7812 */ /* 0x000fe400078ec0ff */
[----:B--2---:R-:W-:Y:S02]  /*184c0*/  LOP3.LUT R17, R17, 0x7f, RZ, 0xc0, !PT ;  /* 0x0000007f11117812 */ /* 0x004fe400078ec0ff */
[----:B------:R-:W-:Y:S02]  /*184d0*/  LOP3.LUT R20, R20, 0x60, RZ, 0xc0, !PT ;  /* 0x0000006014147812 */ /* 0x000fe400078ec0ff */
[----:B------:R-:W-:-:S03]  /*184e0*/  SHF.R.U32.HI R17, RZ, 0x2, R17 ;  /* 0x00000002ff117819 */ /* 0x000fc60000011611 */
[----:B------:R-:W0:Y:S01]  /*184f0*/  @P1 LDC R0, c[0x0][0x434] ;  /* 0x00010d00ff001b82 */ /* 0x000e220000000800 */
[----:B---3--:R-:W-:Y:S02]  /*18500*/  ISETP.GE.AND P3, PT, R23, R37, PT ;  /* 0x000000251700720c */ /* 0x008fe40003f66270 */
[----:B------:R-:W-:Y:S02]  /*18510*/  LOP3.LUT R4, R7, R17, R20, 0xfe, !PT ;  /* 0x0000001107047212 */ /* 0x000fe400078efe14 */
[----:B------:R-:W-:Y:S02]  /*18520*/  @P1 LOP3.LUT R29, R29, 0x10, RZ, 0xfc, !PT ;  /* 0x000000101d1d1812 */ /* 0x000fe400078efcff */
[C---:B------:R-:W-:Y:S01]  /*18530*/  ISETP.GE.AND P0, PT, R4.reuse, UR36, PT ;  /* 0x0000002404007c0c */ /* 0x040fe2000bf06270 */
[----:B------:R-:W1:Y:S01]  /*18540*/  @P1 LDC R5, c[0x0][0x438] ;  /* 0x00010e00ff051b82 */ /* 0x000e620000000800 */
[----:B------:R-:W-:-:S04]  /*18550*/  VIADD R9, R4, UR38 ;  /* 0x0000002604097c36 */ /* 0x000fc80008000000 */
[----:B------:R-:W-:-:S07]  /*18560*/  IMAD.MOV.U32 R8, RZ, RZ, R9 ;  /* 0x000000ffff087224 */ /* 0x000fce00078e0009 */
[----:B----4-:R-:W2:Y:S01]  /*18570*/  @!P0 LDC.64 R2, c[0x0][0x428] ;  /* 0x00010a00ff028b82 */ /* 0x010ea20000000a00 */
[----:B0-----:R-:W-:-:S05]  /*18580*/  @P1 IMAD.HI.U32 R0, R9, R0, RZ ;  /* 0x0000000009001227 */ /* 0x001fca00078e00ff */
[----:B-1----:R-:W-:Y:S02]  /*18590*/  @P1 SHF.R.U32.HI R8, RZ, R5, R0 ;  /* 0x00000005ff081219 */ /* 0x002fe40000011600 */
[----:B------:R-:W0:Y:S03]  /*185a0*/  @!P0 LDC.64 R4, c[0x0][0x418] ;  /* 0x00010600ff048b82 */ /* 0x000e260000000a00 */
[----:B------:R-:W-:-:S04]  /*185b0*/  IMAD.MOV R6, RZ, RZ, -R8 ;  /* 0x000000ffff067224 */ /* 0x000fc800078e0a08 */
[----:B------:R-:W-:Y:S01]  /*185c0*/  IMAD R6, R10, R6, R9 ;  /* 0x000000060a067224 */ /* 0x000fe200078e0209 */
[----:B------:R-:W-:Y:S02]  /*185d0*/  @!P0 SHF.R.S32.HI R9, RZ, 0x1f, R8 ;  /* 0x0000001fff098819 */ /* 0x000fe40000011408 */
[----:B------:R-:W-:Y:S02]  /*185e0*/  LOP3.LUT R11, R23, 0x40, RZ, 0xfc, !PT ;  /* 0x00000040170b7812 */ /* 0x000fe400078efcff */
[----:B------:R-:W-:Y:S01]  /*185f0*/  LOP3.LUT R29, R29, 0xfffffffb, RZ, 0xc0, !PT ;  /* 0xfffffffb1d1d7812 */ /* 0x000fe200078ec0ff */
[----:B------:R-:W-:-:S03]  /*18600*/  IMAD.U32 R12, RZ, RZ, UR43 ;  /* 0x0000002bff0c7e24 */ /* 0x000fc6000f8e00ff */
[----:B------:R-:W-:Y:S02]  /*18610*/  @P3 LOP3.LUT R29, R29, 0x4, RZ, 0xfc, !PT ;  /* 0x000000041d1d3812 */ /* 0x000fe400078efcff */
[----:B------:R-:W-:Y:S02]  /*18620*/  ISETP.NE.AND P2, PT, R12, 0x3, PT ;  /* 0x000000030c00780c */ /* 0x000fe40003f45270 */
[----:B------:R-:W-:Y:S02]  /*18630*/  LOP3.LUT R29, R29, 0xfffffff7, RZ, 0xc0, !PT ;  /* 0xfffffff71d1d7812 */ /* 0x000fe400078ec0ff */
[----:B------:R-:W-:Y:S02]  /*18640*/  LOP3.LUT R10, R23, 0x80, RZ, 0xfc, !PT ;  /* 0x00000080170a7812 */ /* 0x000fe400078efcff */
[----:B------:R-:W-:Y:S01]  /*18650*/  LOP3.LUT R29, R29, 0xfffffffd, RZ, 0xc0, !PT ;  /* 0xfffffffd1d1d7812 */ /* 0x000fe200078ec0ff */
[----:B------:R-:W-:Y:S01]  /*18660*/  UMOV UR4, 0xffffffff ;  /* 0xffffffff00047882 */ /* 0x000fe20000000000 */
[----:B------:R-:W-:Y:S01]  /*18670*/  SHF.R.S32.HI R27, RZ, 0x1f, R25 ;  /* 0x0000001fff1b7819 */ /* 0x000fe20000011419 */
[----:B--2---:R-:W-:-:S04]  /*18680*/  @!P0 IMAD.WIDE.U32 R8, R25, R2, R8 ;  /* 0x0000000219088225 */ /* 0x004fc800078e0008 */
[----:B------:R-:W-:-:S04]  /*18690*/  @!P0 IMAD R2, R27, R2, RZ ;  /* 0x000000021b028224 */ /* 0x000fc800078e02ff */
[----:B------:R-:W-:Y:S01]  /*186a0*/  @!P0 IMAD R3, R25, R3, R2 ;  /* 0x0000000319038224 */ /* 0x000fe200078e0202 */
[----:B0-----:R-:W-:-:S03]  /*186b0*/  @!P0 LEA R2, P1, R8, R4, 0x2 ;  /* 0x0000000408028211 */ /* 0x001fc600078210ff */
[----:B------:R-:W-:-:S05]  /*186c0*/  @!P0 IMAD.IADD R0, R9, 0x1, R3 ;  /* 0x0000000109008824 */ /* 0x000fca00078e0203 */
[----:B------:R-:W-:Y:S01]  /*186d0*/  @!P0 LEA.HI.X R3, R8, R5, R0, 0x2, P1 ;  /* 0x0000000508038211 */ /* 0x000fe200008f1400 */
[----:B------:R-:W-:Y:S01]  /*186e0*/  IMAD.MOV.U32 R5, RZ, RZ, RZ ;  /* 0x000000ffff057224 */ /* 0x000fe200078e00ff */
[----:B------:R-:W-:-:S05]  /*186f0*/  ISETP.GE.AND P1, PT, R11, R37, PT ;  /* 0x000000250b00720c */ /* 0x000fca0003f26270 */
[----:B------:R0:W5:Y:S01]  /*18700*/  @!P0 LDG.E R5, desc[UR56][R2.64] ;  /* 0x0000003802058981 */ /* 0x000162000c1e1900 */
[----:B------:R-:W-:-:S07]  /*18710*/  ISETP.GE.AND P0, PT, R10, R37, PT ;  /* 0x000000250a00720c */ /* 0x000fce0003f06270 */
[----:B------:R-:W-:-:S04]  /*18720*/  @P1 LOP3.LUT R29, R29, 0x2, RZ, 0xfc, !PT ;  /* 0x000000021d1d1812 */ /* 0x000fc800078efcff */
[----:B------:R-:W-:-:S04]  /*18730*/  @P2 LOP3.LUT R29, R29, 0x8, RZ, 0xfc, !PT ;  /* 0x000000081d1d2812 */ /* 0x000fc800078efcff */
[----:B------:R-:W-:-:S04]  /*18740*/  LOP3.LUT R29, R29, 0xfffffffe, RZ, 0xc0, !PT ;  /* 0xfffffffe1d1d7812 */ /* 0x000fc800078ec0ff */
[----:B------:R-:W-:Y:S01]  /*18750*/  @P0 LOP3.LUT R29, R29, 0x1, RZ, 0xfc, !PT ;  /* 0x000000011d1d0812 */ /* 0x000fe200078efcff */
[----:B0-----:R-:W-:Y:S06]  /*18760*/  BRA.DIV UR4, `(.L_x_1455) ;  /* 0x0000004a04507947 */ /* 0x001fec000b800000 */
.L_x_1535:
[----:B------:R-:W-:Y:S01]  /*18770*/  LOP3.LUT R17, R26, 0xffff, RZ, 0xc0, !PT ;  /* 0x0000ffff1a117812 */ /* 0x000fe200078ec0ff */
[----:B------:R-:W-:Y:S06]  /*18780*/  @!P2 BRA `(.L_x_1456) ;  /* 0x000000000004a947 */ /* 0x000fec0003800000 */
[----:B------:R-:W-:Y:S01]  /*18790*/  BPT.TRAP 0x1 ;  /* 0x000000040000795c */ /* 0x000fe20000300000 */
.L_x_1456:
[----:B------:R-:W-:Y:S01]  /*187a0*/  IMAD R4, R18, 0x8, R16 ;  /* 0x0000000812047824 */ /* 0x000fe200078e0210 */
[----:B------:R-:W-:Y:S01]  /*187b0*/  SHF.L.U32 R26, R22, 0x1f, RZ ;  /* 0x0000001f161a7819 */ /* 0x000fe200000006ff */
[----:B------:R-:W-:Y:S01]  /*187c0*/  BSSY B0, `(.L_x_1457) ;  /* 0x0000004000007945 */ /* 0x000fe20003800000 */
[----:B------:R-:W-:Y:S02]  /*187d0*/  SHF.R.S32.HI R10, RZ, 0x1f, R6 ;  /* 0x0000001fff0a7819 */ /* 0x000fe40000011406 */
[----:B------:R-:W0:Y:S02]  /*187e0*/  SYNCS.PHASECHK.TRANS64.TRYWAIT P0, [R4+URZ+0x2a880], R26 ;  /* 0x02a8801a040075a7 */ /* 0x000e24000800017f */
[----:B0-----:R-:W-:Y:S05]  /*187f0*/  @!P0 BRA `(.L_x_1458) ;  /* 0x0000004800588947 */ /* 0x001fea0003800000 */
.L_x_1536:
[----:B------:R-:W-:Y:S05]  /*18800*/  BSYNC B0 ;  /* 0x0000000000007941 */ /* 0x000fea0003800000 */
.L_x_1457:
[----:B------:R-:W1:Y:S01]  /*18810*/  S2R R8, SR_TID.X ;  /* 0x0000000000087919 */ /* 0x000e620000002100 */
[----:B------:R-:W-:Y:S01]  /*18820*/  ULDC.64 UR4, c[0x0][0x328] ;  /* 0x0000ca0000047ab9 */ /* 0x000fe20000000a00 */
[----:B-----5:R-:W-:Y:S01]  /*18830*/  SHF.R.S32.HI R20, RZ, 0x1f, R5 ;  /* 0x0000001fff147819 */ /* 0x020fe20000011405 */
[----:B------:R-:W-:Y:S01]  /*18840*/  IMAD R3, R10, UR4, RZ ;  /* 0x000000040a037c24 */ /* 0x000fe2000f8e02ff */
[----:B------:R-:W-:Y:S01]  /*18850*/  ULDC.64 UR6, c[0x0][0x318] ;  /* 0x0000c60000067ab9 */ /* 0x000fe20000000a00 */
[----:B------:R-:W-:Y:S02]  /*18860*/  IMAD R21, R18, 0x6000, R31 ;  /* 0x0000600012157824 */ /* 0x000fe400078e021f */
        /* <DEDUP_REMOVED lines=9> */
[C---:B------:R-:W-:Y:S01]  /*18900*/  IMAD.WIDE.U32 R2, R17.reuse, UR4, R2 ;  /* 0x0000000411027c25 */ /* 0x040fe2000f8e0002 */
[----:B------:R-:W-:Y:S01]  /*18910*/  UMOV UR4, 0xffffffff ;  /* 0xffffffff00047882 */ /* 0x000fe20000000000 */
[----:B-1----:R-:W-:Y:S02]  /*18920*/  LOP3.LUT R8, R8, 0x7f, RZ, 0xc0, !PT ;  /* 0x0000007f08087812 */ /* 0x002fe400078ec0ff */
[----:B------:R-:W-:Y:S02]  /*18930*/  IMAD R9, R17, UR5, R3 ;  /* 0x0000000511097c24 */ /* 0x000fe4000f8e0203 */
[----:B------:R-:W-:Y:S02]  /*18940*/  SHF.R.U32.HI R11, RZ, 0x2, R8 ;  /* 0x00000002ff0b7819 */ /* 0x000fe40000011608 */
[----:B------:R-:W-:-:S02]  /*18950*/  IADD3 R8, P0, R2, UR6, RZ ;  /* 0x0000000602087c10 */ /* 0x000fc4000ff1e0ff */
[----:B------:R-:W-:Y:S02]  /*18960*/  IADD3 R7, -R11, UR36, -R7 ;  /* 0x000000240b077c10 */ /* 0x000fe4000fffe907 */
[----:B------:R-:W-:Y:S02]  /*18970*/  IADD3.X R9, R9, UR7, RZ, P0, !PT ;  /* 0x0000000709097c10 */ /* 0x000fe400087fe4ff */
[----:B------:R-:W-:Y:S01]  /*18980*/  ISETP.GE.AND P5, PT, R7, 0x1, PT ;  /* 0x000000010700780c */ /* 0x000fe20003fa6270 */
[----:B------:R-:W-:-:S12]  /*18990*/  BRA.DIV UR4, `(.L_x_1459) ;  /* 0x0000004a04047947 */ /* 0x000fd8000b800000 */
[----:B------:R-:W1:Y:S01]  /*189a0*/  SHFL.IDX PT, R2, R8, RZ, 0x1c1f ;  /* 0x001c1fff08027589 */ /* 0x000e6200000e0000 */
[CC--:B------:R-:W-:Y:S02]  /*189b0*/  ISETP.GE.AND P3, PT, R23.reuse, R37.reuse, PT ;  /* 0x000000251700720c */ /* 0x0c0fe40003f66270 */
[C---:B------:R-:W-:Y:S01]  /*189c0*/  LOP3.LUT R12, R23.reuse, 0x40, RZ, 0xfc, !PT ;  /* 0x00000040170c7812 */ /* 0x040fe200078efcff */
[----:B------:R-:W2:Y:S01]  /*189d0*/  SHFL.IDX PT, R0, R9, RZ, 0x1c1f ;  /* 0x001c1fff09007589 */ /* 0x000ea200000e0000 */
[----:B------:R-:W-:Y:S02]  /*189e0*/  LOP3.LUT R11, R23, 0x80, RZ, 0xfc, !PT ;  /* 0x00000080170b7812 */ /* 0x000fe400078efcff */
[----:B------:R-:W-:Y:S02]  /*189f0*/  ISETP.GE.AND P2, PT, R12, R37, PT ;  /* 0x000000250c00720c */ /* 0x000fe40003f46270 */
[C---:B------:R-:W-:Y:S02]  /*18a00*/  ISETP.GE.AND P6, PT, R7.reuse, 0x61, PT ;  /* 0x000000610700780c */ /* 0x040fe40003fc6270 */
[----:B------:R-:W-:-:S02]  /*18a10*/  ISETP.LT.OR P1, PT, R7, 0x1, P2 ;  /* 0x000000010700780c */ /* 0x000fc40001721670 */
[----:B------:R-:W-:Y:S02]  /*18a20*/  LOP3.LUT R29, R29, 0xffffffdf, RZ, 0xc0, !PT ;  /* 0xffffffdf1d1d7812 */ /* 0x000fe400078ec0ff */
[----:B------:R-:W-:-:S07]  /*18a30*/  ISETP.GE.AND P4, PT, R7, 0x21, PT ;  /* 0x000000210700780c */ /* 0x000fce0003f86270 */
[----:B------:R-:W-:Y:S02]  /*18a40*/  @P6 LOP3.LUT R29, R29, 0x20, RZ, 0xfc, !PT ;  /* 0x000000201d1d6812 */ /* 0x000fe400078efcff */
[----:B-1----:R-:W-:-:S05]  /*18a50*/  IADD3 R2, P0, R23, R2, RZ ;  /* 0x0000000217027210 */ /* 0x002fca0007f1e0ff */
[----:B--2---:R-:W-:Y:S01]  /*18a60*/  IMAD.X R3, RZ, RZ, R0, P0 ;  /* 0x000000ffff037224 */ /* 0x004fe200000e0600 */
[----:B------:R-:W-:Y:S01]  /*18a70*/  ISETP.LT.OR P0, PT, R7, 0x1, P3 ;  /* 0x000000010700780c */ /* 0x000fe20001f01670 */
[----:B------:R-:W-:-:S12]  /*18a80*/  IMAD.IADD R0, R16, 0x1, R21 ;  /* 0x0000000110007824 */ /* 0x000fd800078e0215 */
[----:B------:R-:W-:Y:S01]  /*18a90*/  @!PT LDS RZ, [RZ] ;  /* 0x00000000fffff984 */ /* 0x000fe20000000800 */
        /* <DEDUP_REMOVED lines=17> */
[----:B------:R-:W3:Y:S01]  /*18bb0*/  SHFL.IDX PT, R9, R9, 0x3, 0x1c1f ;  /* 0x007c1f0009097f89 */ /* 0x000ee200000e0000 */
[----:B-1----:R-:W-:-:S05]  /*18bc0*/  IADD3 R2, P1, R23, R2, RZ ;  /* 0x0000000217027210 */ /* 0x002fca0007f3e0ff */
[----:B--2---:R-:W-:Y:S01]  /*18bd0*/  IMAD.X R3, RZ, RZ, R3, P1 ;  /* 0x000000ffff037224 */ /* 0x004fe200008e0603 */
[----:B------:R-:W-:-:S13]  /*18be0*/  ISETP.LT.OR P1, PT, R7, 0x41, P3 ;  /* 0x000000410700780c */ /* 0x000fda0001f21670 */
[----:B------:R-:W-:Y:S01]  /*18bf0*/  LDGSTS.E.BYPASS.LTC128B.128 [R0+0xd400], desc[UR56][R2.64], !P1 ;  /* 0x0d40000002007fae */ /* 0x000fe2000c901d78 */
[----:B------:R-:W-:-:S13]  /*18c00*/  ISETP.LT.OR P1, PT, R7, 0x41, P2 ;  /* 0x000000410700780c */ /* 0x000fda0001721670 */
[----:B------:R-:W-:Y:S01]  /*18c10*/  LDGSTS.E.BYPASS.LTC128B.128 [R0+0xf400], desc[UR56][R2.64+0x40], !P1 ;  /* 0x0f40004002007fae */ /* 0x000fe2000c901d78 */
[----:B------:R-:W-:-:S13]  /*18c20*/  ISETP.LT.OR P1, PT, R7, 0x41, P0 ;  /* 0x000000410700780c */ /* 0x000fda0000721670 */
[----:B------:R1:W-:Y:S01]  /*18c30*/  LDGSTS.E.BYPASS.LTC128B.128 [R0+0x11400], desc[UR56][R2.64+0x80], !P1 ;  /* 0x1140008002007fae */ /* 0x0003e2000c901d78 */
[----:B------:R-:W-:-:S03]  /*18c40*/  ISETP.GE.AND P1, PT, R7, 0x41, PT ;  /* 0x000000410700780c */ /* 0x000fc60003f26270 */
[----:B-1-3--:R1:W2:Y:S10]  /*18c50*/  SHFL.IDX PT, R2, R8, 0x3, 0x1c1f ;  /* 0x007c1f0008027f89 */ /* 0x00a2b400000e0000 */
.L_x_1546:
        /* <DEDUP_REMOVED lines=13> */
.L_x_1460:
        /* <DEDUP_REMOVED lines=11> */
.L_x_1461:
[----:B------:R2:W-:Y:S01]  /*18de0*/  SYNCS.ARRIVE.TRANS64.A1T0 RZ, [R4+URZ+0x2a870], RZ ;  /* 0x02a870ff04ff79a7 */ /* 0x0005e2000810003f */
[----:B------:R-:W-:Y:S05]  /*18df0*/  @!P3 BRA `(.L_x_1462) ;  /* 0x000000000004b947 */ /* 0x000fea0003800000 */
[----:B------:R-:W-:Y:S01]  /*18e00*/  BPT.TRAP 0x1 ;  /* 0x000000040000795c */ /* 0x000fe20000300000 */
.L_x_1462:
[----:B------:R-:W3:Y:S01]  /*18e10*/  SYNCS.PHASECHK.TRANS64.TRYWAIT P0, [R4+URZ+0x2a840], R26 ;  /* 0x02a8401a040075a7 */ /* 0x000ee2000800017f */
[----:B------:R-:W-:Y:S04]  /*18e20*/  BSSY B0, `(.L_x_1463) ;  /* 0x0000002000007945 */ /* 0x000fe80003800000 */
[----:B---3--:R-:W-:Y:S05]  /*18e30*/  @!P0 BRA `(.L_x_1464) ;  /* 0x00000048007c8947 */ /* 0x008fea0003800000 */
.L_x_1547:
[----:B------:R-:W-:Y:S05]  /*18e40*/  BSYNC B0 ;  /* 0x0000000000007941 */ /* 0x000fea0003800000 */
.L_x_1463:
[----:B------:R-:W-:Y:S01]  /*18e50*/  ULDC.64 UR4, c[0x0][0x300] ;  /* 0x0000c00000047ab9 */ /* 0x000fe20000000a00 */
[----:B------:R-:W-:Y:S01]  /*18e60*/  ULDC.64 UR6, c[0x0][0x2e8] ;  /* 0x0000ba0000067ab9 */ /* 0x000fe20000000a00 */
[----:B------:R-:W-:Y:S01]  /*18e70*/  IMAD R7, R10, UR4, RZ ;  /* 0x000000040a077c24 */ /* 0x000fe2000f8e02ff */
[C---:B------:R-:W-:Y:S01]  /*18e80*/  LOP3.LUT R9, R23.reuse, 0x80, RZ, 0xfc, !PT ;  /* 0x0000008017097812 */ /* 0x040fe200078efcff */
[C---:B------:R-:W-:Y:S01]  /*18e90*/  IMAD.WIDE.U32 R2, R6.reuse, UR4, RZ ;  /* 0x0000000406027c25 */ /* 0x040fe2000f8e00ff */
[----:B-1----:R-:W-:Y:S02]  /*18ea0*/  LOP3.LUT R8, R23, 0x40, RZ, 0xfc, !PT ;  /* 0x0000004017087812 */ /* 0x002fe400078efcff */
[-C--:B------:R-:W-:Y:S01]  /*18eb0*/  ISETP.GE.AND P2, PT, R9, R37.reuse, PT ;  /* 0x000000250900720c */ /* 0x080fe20003f46270 */
[----:B------:R-:W-:Y:S01]  /*18ec0*/  IMAD R7, R6, UR5, R7 ;  /* 0x0000000506077c24 */ /* 0x000fe2000f8e0207 */
[----:B------:R-:W-:Y:S01]  /*18ed0*/  ULDC.64 UR4, c[0x0][0x310] ;  /* 0x0000c40000047ab9 */ /* 0x000fe20000000a00 */
[----:B------:R-:W-:Y:S01]  /*18ee0*/  ISETP.GE.AND P3, PT, R8, R37, PT ;  /* 0x000000250800720c */ /* 0x000fe20003f66270 */
[----:B------:R-:W-:-:S02]  /*18ef0*/  IMAD R20, R20, UR4, RZ ;  /* 0x0000000414147c24 */ /* 0x000fc4000f8e02ff */
[----:B------:R-:W-:Y:S02]  /*18f00*/  IMAD.IADD R3, R3, 0x1, R7 ;  /* 0x0000000103037824 */ /* 0x000fe400078e0207 */
[C---:B------:R-:W-:Y:S02]  /*18f10*/  IMAD R20, R5.reuse, UR5, R20 ;  /* 0x0000000505147c24 */ /* 0x040fe4000f8e0214 */
[----:B------:R-:W-:Y:S01]  /*18f20*/  IMAD.WIDE.U32 R2, R5, UR4, R2 ;  /* 0x0000000405027c25 */ /* 0x000fe2000f8e0002 */
[----:B------:R-:W-:-:S03]  /*18f30*/  ULDC.64 UR4, c[0x0][0x308] ;  /* 0x0000c20000047ab9 */ /* 0x000fc60000000a00 */
[----:B------:R-:W-:Y:S02]  /*18f40*/  IMAD.IADD R3, R3, 0x1, R20 ;  /* 0x0000000103037824 */ /* 0x000fe400078e0214 */
[----:B------:R-:W-:Y:S01]  /*18f50*/  IMAD.WIDE.U32 R2, R17, UR4, R2 ;  /* 0x0000000411027c25 */ /* 0x000fe2000f8e0002 */
[----:B------:R-:W-:-:S03]  /*18f60*/  UMOV UR4, 0xffffffff ;  /* 0xffffffff00047882 */ /* 0x000fc60000000000 */
[----:B------:R-:W-:Y:S01]  /*18f70*/  IMAD R6, R17, UR5, R3 ;  /* 0x0000000511067c24 */ /* 0x000fe2000f8e0203 */
[----:B------:R-:W-:-:S04]  /*18f80*/  IADD3 R5, P0, R2, UR6, RZ ;  /* 0x0000000602057c10 */ /* 0x000fc8000ff1e0ff */
[----:B------:R-:W-:Y:S01]  /*18f90*/  IADD3.X R6, R6, UR7, RZ, P0, !PT ;  /* 0x0000000706067c10 */ /* 0x000fe200087fe4ff */
[----:B------:R-:W-:Y:S08]  /*18fa0*/  BRA.DIV UR4, `(.L_x_1465) ;  /* 0x0000004a04347947 */ /* 0x000ff0000b800000 */
[----:B------:R-:W1:Y:S01]  /*18fb0*/  SHFL.IDX PT, R14, R5, RZ, 0x1c1f ;  /* 0x001c1fff050e7589 */ /* 0x000e6200000e0000 */
[----:B------:R-:W-:-:S03]  /*18fc0*/  ISETP.GE.AND P6, PT, R23, R37, PT ;  /* 0x000000251700720c */ /* 0x000fc60003fc6270 */
[----:B------:R-:W4:Y:S01]  /*18fd0*/  SHFL.IDX PT, R2, R6, RZ, 0x1c1f ;  /* 0x001c1fff06027589 */ /* 0x000f2200000e0000 */
[----:B-1----:R-:W-:-:S05]  /*18fe0*/  @P5 IADD3 R14, P0, R23, R14, RZ ;  /* 0x0000000e170e5210 */ /* 0x002fca0007f1e0ff */
[----:B----4-:R-:W-:Y:S02]  /*18ff0*/  @P5 IMAD.X R3, RZ, RZ, R2, P0 ;  /* 0x000000ffff035224 */ /* 0x010fe400000e0602 */
[----:B------:R-:W-:Y:S02]  /*19000*/  @P5 IMAD.MOV.U32 R2, RZ, RZ, R14 ;  /* 0x000000ffff025224 */ /* 0x000fe400078e000e */
[----:B------:R-:W1:Y:S04]  /*19010*/  SHFL.IDX PT, R14, R5, 0x1, 0x1c1f ;  /* 0x003c1f00050e7f89 */ /* 0x000e6800000e0000 */
[----:B------:R-:W-:Y:S04]  /*19020*/  @P5 LDGSTS.E.BYPASS.LTC128B.128 [R0+0x1e400], desc[UR56][R2.64], !P6 ;  /* 0x1e40000002005fae */ /* 0x000fe8000f101d78 */
[----:B------:R-:W-:Y:S04]  /*19030*/  @P5 LDGSTS.E.BYPASS.LTC128B.128 [R0+0x20400], desc[UR56][R2.64+0x40], !P3 ;  /* 0x2040004002005fae */ /* 0x000fe8000d901d78 */
[----:B------:R4:W-:Y:S04]  /*19040*/  @P5 LDGSTS.E.BYPASS.LTC128B.128 [R0+0x22400], desc[UR56][R2.64+0x80], !P2 ;  /* 0x2240008002005fae */ /* 0x0009e8000d101d78 */
[----:B----4-:R-:W4:Y:S01]  /*19050*/  SHFL.IDX PT, R2, R6, 0x1, 0x1c1f ;  /* 0x003c1f0006027f89 */ /* 0x010f2200000e0000 */
[----:B-1----:R-:W-:-:S05]  /*19060*/  @P4 IADD3 R14, P0, R23, R14, RZ ;  /* 0x0000000e170e4210 */ /* 0x002fca0007f1e0ff */
[----:B----4-:R-:W-:Y:S02]  /*19070*/  @P4 IMAD.X R7, RZ, RZ, R2, P0 ;  /* 0x000000ffff074224 */ /* 0x010fe400000e0602 */
[----:B------:R-:W-:Y:S02]  /*19080*/  @P4 IMAD.MOV.U32 R2, RZ, RZ, R14 ;  /* 0x000000ffff024224 */ /* 0x000fe400078e000e */
[----:B------:R-:W-:Y:S01]  /*19090*/  @P4 IMAD.MOV.U32 R3, RZ, RZ, R7 ;  /* 0x000000ffff034224 */ /* 0x000fe200078e0007 */
[----:B------:R-:W1:Y:S04]  /*190a0*/  SHFL.IDX PT, R14, R5, 0x2, 0x1c1f ;  /* 0x005c1f00050e7f89 */ /* 0x000e6800000e0000 */
[----:B------:R-:W-:Y:S04]  /*190b0*/  @P4 LDGSTS.E.BYPASS.LTC128B.128 [R0+0x1ec00], desc[UR56][R2.64], !P6 ;  /* 0x1ec0000002004fae */ /* 0x000fe8000f101d78 */
[----:B------:R-:W-:Y:S04]  /*190c0*/  @P4 LDGSTS.E.BYPASS.LTC128B.128 [R0+0x20c00], desc[UR56][R2.64+0x40], !P3 ;  /* 0x20c0004002004fae */ /* 0x000fe8000d901d78 */
[----:B------:R4:W-:Y:S04]  /*190d0*/  @P4 LDGSTS.E.BYPASS.LTC128B.128 [R0+0x22c00], desc[UR56][R2.64+0x80], !P2 ;  /* 0x22c0008002004fae */ /* 0x0009e8000d101d78 */
[----:B----4-:R-:W4:Y:S01]  /*190e0*/  SHFL.IDX PT, R2, R6, 0x2, 0x1c1f ;  /* 0x005c1f0006027f89 */ /* 0x010f2200000e0000 */
[----:B-1----:R-:W-:-:S03]  /*190f0*/  @P1 IADD3 R14, P0, R23, R14, RZ ;  /* 0x0000000e170e1210 */ /* 0x002fc60007f1e0ff */
[----:B------:R-:W1:Y:S02]  /*19100*/  SHFL.IDX PT, R6, R6, 0x3, 0x1c1f ;  /* 0x007c1f0006067f89 */ /* 0x000e6400000e0000 */
[----:B----4-:R-:W-:Y:S02]  /*19110*/  @P1 IMAD.X R7, RZ, RZ, R2, P0 ;  /* 0x000000ffff071224 */ /* 0x010fe400000e0602 */
[----:B------:R-:W-:Y:S02]  /*19120*/  @P1 IMAD.MOV.U32 R2, RZ, RZ, R14 ;  /* 0x000000ffff021224 */ /* 0x000fe400078e000e */
[----:B------:R-:W-:Y:S01]  /*19130*/  @P1 IMAD.MOV.U32 R3, RZ, RZ, R7 ;  /* 0x000000ffff031224 */ /* 0x000fe200078e0007 */
[----:B------:R4:W0:Y:S04]  /*19140*/  SHFL.IDX PT, R14, R5, 0x3, 0x1c1f ;  /* 0x007c1f00050e7f89 */ /* 0x00082800000e0000 */
[----:B------:R4:W-:Y:S04]  /*19150*/  @P1 LDGSTS.E.BYPASS.LTC128B.128 [R0+0x1f400], desc[UR56][R2.64], !P6 ;  /* 0x1f40000002001fae */ /* 0x0009e8000f101d78 */
[----:B------:R4:W-:Y:S04]  /*19160*/  @P1 LDGSTS.E.BYPASS.LTC128B.128 [R0+0x21400], desc[UR56][R2.64+0x40], !P3 ;  /* 0x2140004002001fae */ /* 0x0009e8000d901d78 */
[----:B-1----:R4:W-:Y:S02]  /*19170*/  @P1 LDGSTS.E.BYPASS.LTC128B.128 [R0+0x23400], desc[UR56][R2.64+0x80], !P2 ;  /* 0x2340008002001fae */ /* 0x0029e4000d101d78 */
.L_x_1557:
[----:B------:R-:W-:Y:S02]  /*19180*/  LOP3.LUT P1, RZ, R29, 0x20, RZ, 0xc0, !PT ;  /* 0x000000201dff7812 */ /* 0x000fe4000782c0ff */
[----:B------:R-:W-:-:S11]  /*19190*/  ISETP.GE.AND P4, PT, R23, R37, PT ;  /* 0x000000251700720c */ /* 0x000fd60003f86270 */
[----:B0---4-:R-:W-:-:S05]  /*191a0*/  @P1 IADD3 R2, P0, R23, R14, RZ ;  /* 0x0000000e17021210 */ /* 0x011fca0007f1e0ff */
[----:B------:R-:W-:Y:S01]  /*191b0*/  @P1 IMAD.X R3, RZ, RZ, R6, P0 ;  /* 0x000000ffff031224 */ /* 0x000fe200000e0606 */
[----:B------:R-:W-:-:S04]  /*191c0*/  PLOP3.LUT P0, PT, PT, PT, PT, 0x80, 0x0 ;  /* 0x000000000000781c */ /* 0x000fc80003f0f070 */
[----:B------:R-:W-:Y:S01]  /*191d0*/  @!PT LDS RZ, [RZ] ;  /* 0x00000000fffff984 */ /* 0x000fe20000000800 */
[----:B------:R-:W-:Y:S01]  /*191e0*/  @!PT LDS RZ, [RZ] ;  /* 0x00000000fffff984 */ /* 0x000fe20000000800 */
[----:B------:R-:W-:Y:S01]  /*191f0*/  @!PT LDS RZ, [RZ] ;  /* 0x00000000fffff984 */ /* 0x000fe20000000800 */
[----:B------:R0:W-:Y:S04]  /*19200*/  @P1 LDGSTS.E.BYPASS.LTC128B.128 [R0+0x1fc00], desc[UR56][R2.64], !P4 ;  /* 0x1fc0000002001fae */ /* 0x0001e8000e101d78 */
[----:B------:R0:W-:Y:S04]  /*19210*/  @P1 LDGSTS.E.BYPASS.LTC128B.128 [R0+0x21c00], desc[UR56][R2.64+0x40], !P3 ;  /* 0x21c0004002001fae */ /* 0x0001e8000d901d78 */
[----:B------:R0:W-:Y:S01]  /*19220*/  @P1 LDGSTS.E.BYPASS.LTC128B.128 [R0+0x23c00], desc[UR56][R2.64+0x80], !P2 ;  /* 0x23c0008002001fae */ /* 0x0001e2000d101d78 */
[----:B------:R-:W-:Y:S01]  /*19230*/  NOP ;  /* 0x0000000000007918 */ /* 0x000fe20000000000 */
.L_x_1466:
        /* <DEDUP_REMOVED lines=11> */
.L_x_1467:
[----:B------:R0:W-:Y:S02]  /*192f0*/  SYNCS.ARRIVE.TRANS64.A1T0 RZ, [R4+URZ+0x2a830], RZ ;  /* 0x02a830ff04ff79a7 */ /* 0x0001e4000810003f */
[----:B------:R-:W-:Y:S05]  /*19300*/  WARPSYNC.ALL ;  /* 0x0000000000007948 */ /* 0x000fea0003800000 */
[----:B------:R-:W-:Y:S01]  /*19310*/  VIADD R0, R16, 0x18400 ;  /* 0x0001840010007836 */ /* 0x000fe20000000000 */
[----:B------:R-:W-:Y:S01]  /*19320*/  USHF.R.S32.HI UR4, URZ, 0x1f, UR39 ;  /* 0x0000001f3f047899 */ /* 0x000fe20008011427 */
[----:B------:R-:W-:Y:S03]  /*19330*/  BAR.SYNC.DEFER_BLOCKING 0x8, 0x180 ;  /* 0x0206000000007b1d */ /* 0x000fe60000010000 */
[----:B------:R-:W-:-:S03]  /*19340*/  LOP3.LUT P0, RZ, R0, 0x1bf, RZ, 0xc0, !PT ;  /* 0x000001bf00ff7812 */ /* 0x000fc6000780c0ff */
[----:B------:R-:W-:Y:S01]  /*19350*/  ULDC.64 UR6, c[0x0][0x298] ;  /* 0x0000a60000067ab9 */ /* 0x000fe20000000a00 */
[----:B------:R-:W-:Y:S01]  /*19360*/  BSSY B6, `(.L_x_1468) ;  /* 0x0000016000067945 */ /* 0x000fe20003800000 */
[----:B------:R-:W-:Y:S02]  /*19370*/  UIMAD UR4, UR4, UR6, URZ ;  /* 0x00000006040472a4 */ /* 0x000fe4000f8e023f */
[----:B------:R-:W-:Y:S02]  /*19380*/  UIMAD.WIDE.U32 UR36, UR39, UR6, URZ ;  /* 0x00000006272472a5 */ /* 0x000fe4000f8e003f */
[----:B------:R-:W-:-:S04]  /*19390*/  UIMAD UR39, UR39, UR7, UR4 ;  /* 0x00000007272772a4 */ /* 0x000fc8000f8e0204 */
        /* <DEDUP_REMOVED lines=18> */
.L_x_1469:
[----:B------:R-:W-:Y:S05]  /*194c0*/  BSYNC B6 ;  /* 0x0000000000067941 */ /* 0x000fea0003800000 */
.L_x_1468:
[----:B------:R-:W1:Y:S01]  /*194d0*/  S2R R20, SR_TID.X ;  /* 0x0000000000147919 */ /* 0x000e620000002100 */
[----:B------:R-:W-:Y:S01]  /*194e0*/  UISETP.NE.AND UP0, UPT, UR48, URZ, UPT ;  /* 0x0000003f3000728c */ /* 0x000fe2000bf05270 */
[C---:B------:R-:W-:Y:S01]  /*194f0*/  R2UR UR8, R17.reuse ;  /* 0x00000000110872ca */ /* 0x040fe200000e0000 */
[----:B------:R-:W-:Y:S01]  /*19500*/  ULDC.64 UR6, c[0x0][0x2d8] ;  /* 0x0000b60000067ab9 */ /* 0x000fe20000000a00 */
[----:B------:R-:W4:Y:S01]  /*19510*/  S2R R2, SR_TID.X ;  /* 0x0000000000027919 */ /* 0x000f220000002100 */
[----:B------:R-:W-:Y:S01]  /*19520*/  R2UR UR9, R17 ;  /* 0x00000000110972ca */ /* 0x000fe200000e0000 */
[----:B------:R-:W-:Y:S01]  /*19530*/  UMOV UR4, UR36 ;  /* 0x0000002400047c82 */ /* 0x000fe20008000000 */
[----:B------:R-:W-:Y:S01]  /*19540*/  PLOP3.LUT P0, PT, PT, PT, UP0, 0x80, 0x0 ;  /* 0x000000000000781c */ /* 0x000fe20003f0f008 */
[----:B------:R-:W-:Y:S01]  /*19550*/  UMOV UR5, UR39 ;  /* 0x0000002700057c82 */ /* 0x000fe20008000000 */
[----:B------:R-:W-:Y:S01]  /*19560*/  UISETP.NE.AND UP1, UPT, UR47, URZ, UPT ;  /* 0x0000003f2f00728c */ /* 0x000fe2000bf25270 */
[----:B------:R-:W5:Y:S01]  /*19570*/  LDC R6, c[0x0][0x448] ;  /* 0x00011200ff067b82 */ /* 0x000f620000000800 */
[C---:B------:R-:W-:Y:S01]  /*19580*/  LOP3.LUT R9, R23.reuse, 0x40, RZ, 0xfc, !PT ;  /* 0x0000004017097812 */ /* 0x040fe200078efcff */
[----:B------:R-:W-:Y:S01]  /*19590*/  @UP0 ULDC UR10, c[0x0][0x44c] ;  /* 0x00011300000a0ab9 */ /* 0x000fe20000000800 */
[----:B------:R-:W-:-:S02]  /*195a0*/  LOP3.LUT R10, R23, 0x80, RZ, 0xfc, !PT ;  /* 0x00000080170a7812 */ /* 0x000fc400078efcff */
[----:B------:R-:W-:Y:S02]  /*195b0*/  UIMAD.WIDE.U32 UR4, UR8, UR6, UR4 ;  /* 0x00000006080472a5 */ /* 0x000fe4000f8e0004 */
[----:B------:R-:W-:Y:S02]  /*195c0*/  USHF.R.S32.HI UR6, URZ, 0x1f, UR40 ;  /* 0x0000001f3f067899 */ /* 0x000fe40008011428 */
[----:B------:R-:W-:Y:S02]  /*195d0*/  UIMAD UR5, UR9, UR7, UR5 ;  /* 0x00000007090572a4 */ /* 0x000fe4000f8e0205 */
[----:B------:R-:W-:Y:S01]  /*195e0*/  USEL UR7, UR6, URZ, !UP1 ;  /* 0x0000003f06077287 */ /* 0x000fe2000c800000 */
[----:B------:R-:W-:Y:S01]  /*195f0*/  ULDC.64 UR8, c[0x0][0x2e0] ;  /* 0x0000b80000087ab9 */ /* 0x000fe20000000a00 */
[----:B------:R-:W-:Y:S02]  /*19600*/  USEL UR6, UR40, URZ, !UP1 ;  /* 0x0000003f28067287 */ /* 0x000fe4000c800000 */
[----:B------:R-:W-:-:S02]  /*19610*/  UIMAD UR7, UR7, UR8, URZ ;  /* 0x00000008070772a4 */ /* 0x000fc4000f8e023f */
[----:B------:R-:W-:Y:S02]  /*19620*/  UIMAD.WIDE.U32 UR4, UR6, UR8, UR4 ;  /* 0x00000008060472a5 */ /* 0x000fe4000f8e0004 */
[----:B------:R-:W-:Y:S01]  /*19630*/  UIMAD UR7, UR6, UR9, UR7 ;  /* 0x00000009060772a4 */ /* 0x000fe2000f8e0207 */
[----:B-1----:R-:W-:Y:S02]  /*19640*/  IMAD.SHL.U32 R20, R20, 0x20, RZ ;  /* 0x0000002014147824 */ /* 0x002fe400078e00ff */
[----:B------:R-:W-:Y:S01]  /*19650*/  ULDC.64 UR8, c[0x0][0x2d0] ;  /* 0x0000b40000087ab9 */ /* 0x000fe20000000a00 */
[----:B------:R-:W-:Y:S01]  /*19660*/  UIADD3 UR6, UR5, UR7, URZ ;  /* 0x0000000705067290 */ /* 0x000fe2000fffe03f */
[----:B0-23--:R-:W-:Y:S01]  /*19670*/  IMAD.U32 R4, RZ, RZ, UR4 ;  /* 0x00000004ff047e24 */ /* 0x00dfe2000f8e00ff */
[----:B----4-:R-:W-:Y:S01]  /*19680*/  LOP3.LUT R2, R2, 0x7f, RZ, 0xc0, !PT ;  /* 0x0000007f02027812 */ /* 0x010fe200078ec0ff */
[----:B------:R-:W-:Y:S01]  /*19690*/  IMAD.U32 R5, RZ, RZ, UR5 ;  /* 0x00000005ff057e24 */ /* 0x000fe2000f8e00ff */
[----:B------:R-:W-:Y:S01]  /*196a0*/  LOP3.LUT R20, R20, 0x60, RZ, 0xc0, !PT ;  /* 0x0000006014147812 */ /* 0x000fe200078ec0ff */
[----:B------:R-:W-:Y:S01]  /*196b0*/  ULDC.64 UR4, c[0x0][0x2c8] ;  /* 0x0000b20000047ab9 */ /* 0x000fe20000000a00 */
[----:B------:R-:W-:Y:S01]  /*196c0*/  SHF.R.U32.HI R2, RZ, 0x2, R2 ;  /* 0x00000002ff027819 */ /* 0x000fe20000011602 */
[----:B------:R-:W-:-:S03]  /*196d0*/  IMAD.U32 R3, RZ, RZ, UR6 ;  /* 0x00000006ff037e24 */ /* 0x000fc6000f8e00ff */
[----:B------:R-:W-:Y:S02]  /*196e0*/  LOP3.LUT R2, R2, R20, RZ, 0xfc, !PT ;  /* 0x0000001402027212 */ /* 0x000fe400078efcff */
[----:B------:R-:W0:Y:S03]  /*196f0*/  S2R R20, SR_TID.X ;  /* 0x0000000000147919 */ /* 0x000e260000002100 */
[----:B------:R-:W-:-:S04]  /*19700*/  IMAD.IADD R7, R2, 0x1, R19 ;  /* 0x0000000102077824 */ /* 0x000fc800078e0213 */
[----:B------:R-:W-:Y:S01]  /*19710*/  @P0 IMAD.HI.U32 R2, R7, UR10, RZ ;  /* 0x0000000a07020c27 */ /* 0x000fe2000f8e00ff */
[----:B------:R-:W-:Y:S01]  /*19720*/  PLOP3.LUT P0, PT, PT, PT, UP0, 0x80, 0x0 ;  /* 0x000000000000781c */ /* 0x000fe20003f0f008 */
[----:B------:R-:W-:Y:S02]  /*19730*/  @UP0 ULDC UR10, c[0x0][0x450] ;  /* 0x00011400000a0ab9 */ /* 0x000fe40000000800 */
[----:B------:R-:W-:-:S10]  /*19740*/  IMAD.MOV.U32 R0, RZ, RZ, R7 ;  /* 0x000000ffff007224 */ /* 0x000fd400078e0007 */
[----:B------:R-:W-:Y:S01]  /*19750*/  @P0 SHF.R.U32.HI R0, RZ, UR10, R2 ;  /* 0x0000000aff000c19 */ /* 0x000fe20008011602 */
[----:B------:R-:W-:-:S03]  /*19760*/  IMAD.MOV.U32 R2, RZ, RZ, R4 ;  /* 0x000000ffff027224 */ /* 0x000fc600078e0004 */
[----:B------:R-:W-:Y:S01]  /*19770*/  SHF.R.S32.HI R8, RZ, 0x1f, R0 ;  /* 0x0000001fff087819 */ /* 0x000fe20000011400 */
[----:B------:R-:W-:-:S04]  /*19780*/  IMAD.WIDE.U32 R2, R0, UR8, R2 ;  /* 0x0000000800027c25 */ /* 0x000fc8000f8e0002 */
[----:B------:R-:W-:Y:S01]  /*19790*/  IMAD R8, R8, UR8, RZ ;  /* 0x0000000808087c24 */ /* 0x000fe2000f8e02ff */
[----:B0-----:R-:W-:-:S03]  /*197a0*/  LOP3.LUT R20, R20, 0x7f, RZ, 0xc0, !PT ;  /* 0x0000007f14147812 */ /* 0x001fc600078ec0ff */
[----:B------:R-:W-:Y:S02]  /*197b0*/  IMAD R4, R0, UR9, R8 ;  /* 0x0000000900047c24 */ /* 0x000fe4000f8e0208 */
[----:B------:R-:W-:Y:S02]  /*197c0*/  IMAD.MOV R0, RZ, RZ, -R0 ;  /* 0x000000ffff007224 */ /* 0x000fe400078e0a00 */
[----:B------:R-:W-:Y:S02]  /*197d0*/  IMAD.IADD R3, R3, 0x1, R4 ;  /* 0x0000000103037824 */ /* 0x000fe400078e0204 */
[----:B-----5:R-:W-:-:S04]  /*197e0*/  IMAD R7, R6, R0, R7 ;  /* 0x0000000006077224 */ /* 0x020fc800078e0207 */
        /* <DEDUP_REMOVED lines=11> */
[----:B------:R-:W-:Y:S02]  /*198a0*/  ISETP.GE.AND P0, PT, R10, UR4, PT ;  /* 0x000000040a007c0c */ /* 0x000fe4000bf06270 */
[----:B------:R-:W-:Y:S01]  /*198b0*/  SHF.R.U32.HI R9, RZ, 0x2, R20 ;  /* 0x00000002ff097819 */ /* 0x000fe20000011614 */
[----:B------:R-:W-:Y:S10]  /*198c0*/  BRA.DIV UR5, `(.L_x_1470) ;  /* 0x0000004605347947 */ /* 0x000ff4000b800000 */
[----:B------:R-:W0:Y:S01]  /*198d0*/  SHFL.IDX PT, R14, R0, RZ, 0x1c1f ;  /* 0x001c1fff000e7589 */ /* 0x000e2200000e0000 */
[----:B------:R-:W-:Y:S02]  /*198e0*/  IMAD R4, R6, UR41, RZ ;  /* 0x0000002906047c24 */ /* 0x000fe4000f8e02ff */
        /* <DEDUP_REMOVED lines=33> */
.L_x_1566:
        /* <DEDUP_REMOVED lines=12> */
.L_x_1472:
[----:B------:R-:W-:Y:S05]  /*19bc0*/  BSYNC B0 ;  /* 0x0000000000007941 */ /* 0x000fea0003800000 */
.L_x_1471:
[----:B------:R-:W-:Y:S01]  /*19bd0*/  NOP ;  /* 0x0000000000007918 */ /* 0x000fe20000000000 */
[----:B------:R-:W-:-:S13]  /*19be0*/  PLOP3.LUT P0, PT, PT, PT, PT, 0x80, 0x0 ;  /* 0x000000000000781c */ /* 0x000fda0003f0f070 */
.L_x_1473:
[----:B------:R-:W-:Y:S02]  /*19bf0*/  PLOP3.LUT P1, PT, P1, P0, PT, 0xa2, 0x0 ;  /* 0x000000000000781c */ /* 0x000fe40000f21472 */
[----:B------:R-:W-:-:S08]  /*19c00*/  @P0 R2UR P1, UR4, R16 ;  /* 0x00000000100402ca */ /* 0x000fd00000020000 */
[----:B------:R-:W-:-:S05]  /*19c10*/  @P0 PLOP3.LUT P0, PT, P1, PT, PT, 0x80, 0x0 ;  /* 0x000000000000081c */ /* 0x000fca0000f0f070 */
[----:B------:R-:W-:Y:S01]  /*19c20*/  @!P1 SYNCS.ARRIVE.TRANS64.RED.A0T1 RZ, [UR4+0x2a800], RZ ;  /* 0x02a800ffffff99a7 */ /* 0x000fe20008200404 */
[----:B------:R-:W-:Y:S07]  /*19c30*/  @!P1 ARRIVES.LDGSTSBAR.64.TRANSCNT [UR4+0x2a800] ;  /* 0x02a80000ff0099b0 */ /* 0x000fee0008000a84 */
[----:B------:R-:W-:Y:S05]  /*19c40*/  @P0 BRA.U.ANY `(.L_x_1473) ;  /* 0xfffffffd00e80947 */ /* 0x000fea000393ffff */
[----:B01----:R-:W3:Y:S02]  /*19c50*/  LDL.LU R2, [R1] ;  /* 0x0000000001027983 */ /* 0x003ee40000300800 */
[----:B---3--:R-:W-:-:S05]  /*19c60*/  VIADD R2, R2, 0x1 ;  /* 0x0000000102027836 */ /* 0x008fca0000000000 */
[----:B------:R0:W-:Y:S01]  /*19c70*/  STL [R1], R2 ;  /* 0x0000000201007387 */ /* 0x0001e20000100800 */
        /* <DEDUP_REMOVED lines=10> */
.L_x_1567:
[----:B------:R-:W-:Y:S05]  /*19d20*/  BSYNC B0 ;  /* 0x0000000000007941 */ /* 0x000fea0003800000 */
.L_x_1474:
[----:B------:R-:W-:-:S13]  /*19d30*/  ISETP.GE.AND P0, PT, R20, UR42, PT ;  /* 0x0000002a14007c0c */ /* 0x000fda000bf06270 */
[----:B------:R-:W-:Y:S05]  /*19d40*/  @!P0 BRA `(.L_x_1476) ;  /* 0x0000001000e08947 */ /* 0x000fea0003800000 */
[----:B------:R-:W-:Y:S02]  /*19d50*/  IMAD.MOV.U32 R5, RZ, RZ, R18 ;  /* 0x000000ffff057224 */ /* 0x000fe400078e0012 */
[----:B------:R-:W-:-:S07]  /*19d60*/  IMAD.MOV.U32 R6, RZ, RZ, R22 ;  /* 0x000000ffff067224 */ /* 0x000fce00078e0016 */
.L_x_1496:
[----:B0--3--:R-:W0:Y:S01]  /*19d70*/  LDC R3, c[0x0][0x430] ;  /* 0x00010c00ff037b82 */ /* 0x009e220000000800 */
[----:B-1----:R-:W1:Y:S01]  /*19d80*/  S2R R2, SR_TID.X ;  /* 0x0000000000027919 */ /* 0x002e620000002100 */
[----:B------:R-:W-:Y:S05]  /*19d90*/  YIELD ;  /* 0x0000000000007946 */ /* 0x000fea0003800000 */
[----:B------:R-:W-:Y:S01]  /*19da0*/  ULDC.64 UR4, c[0x0][0x428] ;  /* 0x00010a0000047ab9 */ /* 0x000fe20000000a00 */
[----:B0-----:R-:W-:Y:S02]  /*19db0*/  ISETP.NE.AND P0, PT, R3, 0x1, PT ;  /* 0x000000010300780c */ /* 0x001fe40003f05270 */
[C---:B-12---:R-:W-:Y:S01]  /*19dc0*/  LOP3.LUT R0, R2.reuse, 0x7f, RZ, 0xc0, !PT ;  /* 0x0000007f02007812 */ /* 0x046fe200078ec0ff */
[----:B------:R-:W-:-:S10]  /*19dd0*/  IMAD.SHL.U32 R2, R2, 0x20, RZ ;  /* 0x0000002002027824 */ /* 0x000fd400078e00ff */
[----:B------:R-:W0:Y:S01]  /*19de0*/  @P0 LDC R3, c[0x0][0x434] ;  /* 0x00010d00ff030b82 */ /* 0x000e220000000800 */
[----:B------:R-:W-:Y:S02]  /*19df0*/  SHF.R.U32.HI R0, RZ, 0x2, R0 ;  /* 0x00000002ff007819 */ /* 0x000fe40000011600 */
[----:B------:R-:W-:-:S03]  /*19e00*/  LOP3.LUT R2, R2, 0x60, RZ, 0xc0, !PT ;  /* 0x0000006002027812 */ /* 0x000fc600078ec0ff */
[----:B------:R-:W-:Y:S02]  /*19e10*/  IMAD R0, R20, 0x80, R0 ;  /* 0x0000008014007824 */ /* 0x000fe400078e0200 */
[----:B------:R-:W1:Y:S03]  /*19e20*/  @P0 LDC R7, c[0x0][0x438] ;  /* 0x00010e00ff070b82 */ /* 0x000e660000000800 */
[----:B------:R-:W-:-:S05]  /*19e30*/  IADD3 R0, R2, UR38, R0 ;  /* 0x0000002602007c10 */ /* 0x000fca000fffe000 */
[----:B------:R-:W-:Y:S02]  /*19e40*/  IMAD.MOV.U32 R4, RZ, RZ, R0 ;  /* 0x000000ffff047224 */ /* 0x000fe400078e0000 */
[----:B0-----:R-:W-:-:S05]  /*19e50*/  @P0 IMAD.HI.U32 R2, R0, R3, RZ ;  /* 0x0000000300020227 */ /* 0x001fca00078e00ff */
[----:B-1----:R-:W-:Y:S01]  /*19e60*/  @P0 SHF.R.U32.HI R4, RZ, R7, R2 ;  /* 0x00000007ff040219 */ /* 0x002fe20000011602 */
[----:B------:R-:W-:-:S03]  /*19e70*/  IMAD R2, R27, UR4, RZ ;  /* 0x000000041b027c24 */ /* 0x000fc6000f8e02ff */
[----:B------:R-:W-:Y:S01]  /*19e80*/  SHF.R.S32.HI R3, RZ, 0x1f, R4 ;  /* 0x0000001fff037819 */ /* 0x000fe20000011404 */
[----:B------:R-:W-:Y:S02]  /*19e90*/  IMAD R7, R25, UR5, R2 ;  /* 0x0000000519077c24 */ /* 0x000fe4000f8e0202 */
[----:B------:R-:W-:-:S04]  /*19ea0*/  IMAD.MOV.U32 R2, RZ, RZ, R4 ;  /* 0x000000ffff027224 */ /* 0x000fc800078e0004 */
[----:B------:R-:W-:Y:S01]  /*19eb0*/  IMAD.WIDE.U32 R2, R25, UR4, R2 ;  /* 0x0000000419027c25 */ /* 0x000fe2000f8e0002 */
[----:B------:R-:W-:-:S03]  /*19ec0*/  ULDC.64 UR4, c[0x0][0x418] ;  /* 0x0001060000047ab9 */ /* 0x000fc60000000a00 */
[----:B------:R-:W-:Y:S01]  /*19ed0*/  IMAD.IADD R3, R7, 0x1, R3 ;  /* 0x0000000107037824 */ /* 0x000fe200078e0203 */
[C---:B------:R-:W-:Y:S01]  /*19ee0*/  LEA R8, P0, R2.reuse, UR4, 0x2 ;  /* 0x0000000402087c11 */ /* 0x040fe2000f8010ff */
[----:B------:R-:W-:Y:S01]  /*19ef0*/  IMAD.U32 R10, RZ, RZ, UR43 ;  /* 0x0000002bff0a7e24 */ /* 0x000fe2000f8e00ff */
[----:B------:R-:W-:Y:S02]  /*19f00*/  ULDC UR4, c[0x0][0x430] ;  /* 0x00010c0000047ab9 */ /* 0x000fe40000000800 */
[----:B------:R-:W-:-:S05]  /*19f10*/  LEA.HI.X R9, R2, UR5, R3, 0x2, P0 ;  /* 0x0000000502097c11 */ /* 0x000fca00080f1403 */
[----:B------:R0:W3:Y:S01]  /*19f20*/  LDG.E R7, desc[UR56][R8.64] ;  /* 0x0000003808077981 */ /* 0x0000e2000c1e1900 */
[----:B------:R-:W-:Y:S01]  /*19f30*/  ISETP.NE.AND P2, PT, R10, 0x3, PT ;  /* 0x000000030a00780c */ /* 0x000fe20003f45270 */
[----:B------:R-:W-:Y:S01]  /*19f40*/  VIADD R18, R5, 0x1 ;  /* 0x0000000105127836 */ /* 0x000fe20000000000 */
[C---:B------:R-:W-:Y:S01]  /*19f50*/  ISETP.GT.AND P1, PT, R20.reuse, UR42, PT ;  /* 0x0000002a14007c0c */ /* 0x040fe2000bf24270 */
[----:B------:R-:W-:Y:S02]  /*19f60*/  IMAD.MOV R11, RZ, RZ, -R4 ;  /* 0x000000ffff0b7224 */ /* 0x000fe400078e0a04 */
[----:B------:R-:W-:Y:S01]  /*19f70*/  VIADD R20, R20, 0xffffffff ;  /* 0xffffffff14147836 */ /* 0x000fe20000000000 */
[----:B------:R-:W-:Y:S01]  /*19f80*/  ISETP.NE.AND P0, PT, R18, 0x2, PT ;  /* 0x000000021200780c */ /* 0x000fe20003f05270 */
[----:B0-----:R-:W-:-:S03]  /*19f90*/  IMAD R8, R11, UR4, R0 ;  /* 0x000000040b087c24 */ /* 0x001fc6000f8e0200 */
[----:B------:R-:W-:Y:S02]  /*19fa0*/  SEL R3, RZ, 0x1, P0 ;  /* 0x00000001ff037807 */ /* 0x000fe40000000000 */
[----:B------:R-:W-:Y:S02]  /*19fb0*/  SEL R18, R18, RZ, P0 ;  /* 0x000000ff12127207 */ /* 0x000fe40000000000 */
[----:B------:R-:W-:Y:S02]  /*19fc0*/  LOP3.LUT R22, R6, R3, RZ, 0x3c, !PT ;  /* 0x0000000306167212 */ /* 0x000fe400078e3cff */
[----:B---3--:R-:W-:Y:S01]  /*19fd0*/  SHF.R.S32.HI R10, RZ, 0x1f, R7 ;  /* 0x0000001fff0a7819 */ /* 0x008fe20000011407 */
[----:B------:R-:W-:Y:S06]  /*19fe0*/  @!P2 BRA `(.L_x_1477) ;  /* 0x000000000004a947 */ /* 0x000fec0003800000 */
[----:B------:R-:W-:Y:S01]  /*19ff0*/  BPT.TRAP 0x1 ;  /* 0x000000040000795c */ /* 0x000fe20000300000 */
.L_x_1477:
[----:B------:R-:W-:Y:S01]  /*1a000*/  IMAD R0, R18, 0x8, R16 ;  /* 0x0000000812007824 */ /* 0x000fe200078e0210 */
[----:B------:R-:W-:Y:S01]  /*1a010*/  SHF.L.U32 R19, R22, 0x1f, RZ ;  /* 0x0000001f16137819 */ /* 0x000fe200000006ff */
[----:B------:R-:W-:Y:S01]  /*1a020*/  BSSY B0, `(.L_x_1478) ;  /* 0x0000004000007945 */ /* 0x000fe20003800000 */
[----:B------:R-:W-:Y:S02]  /*1a030*/  SHF.R.S32.HI R9, RZ, 0x1f, R8 ;  /* 0x0000001fff097819 */ /* 0x000fe40000011408 */
[----:B------:R-:W0:Y:S02]  /*1a040*/  SYNCS.PHASECHK.TRANS64.TRYWAIT P0, [R0+URZ+0x2a880], R19 ;  /* 0x02a88013000075a7 */ /* 0x000e24000800017f */
[----:B0-----:R-:W-:Y:S05]  /*1a050*/  @!P0 BRA `(.L_x_1479) ;  /* 0x0000004000a08947 */ /* 0x001fea0003800000 */
.L_x_1568:
[----:B------:R-:W-:Y:S05]  /*1a060*/  BSYNC B0 ;  /* 0x0000000000007941 */ /* 0x000fea0003800000 */
.L_x_1478:
[----:B------:R-:W-:Y:S01]  /*1a070*/  ULDC.64 UR4, c[0x0][0x328] ;  /* 0x0000ca0000047ab9 */ /* 0x000fe20000000a00 */
[----:B------:R-:W-:Y:S01]  /*1a080*/  ULDC.64 UR6, c[0x0][0x318] ;  /* 0x0000c60000067ab9 */ /* 0x000fe20000000a00 */
[----:B------:R-:W-:Y:S01]  /*1a090*/  IMAD R4, R9, UR4, RZ ;  /* 0x0000000409047c24 */ /* 0x000fe2000f8e02ff */
[C---:B------:R-:W-:Y:S01]  /*1a0a0*/  LOP3.LUT R12, R23.reuse, 0x80, RZ, 0xfc, !PT ;  /* 0x00000080170c7812 */ /* 0x040fe200078efcff */
[----:B------:R-:W-:Y:S01]  /*1a0b0*/  IMAD.WIDE.U32 R2, R8, UR4, RZ ;  /* 0x0000000408027c25 */ /* 0x000fe2000f8e00ff */
[----:B------:R-:W-:Y:S02]  /*1a0c0*/  LOP3.LUT R11, R23, 0x40, RZ, 0xfc, !PT ;  /* 0x00000040170b7812 */ /* 0x000fe400078efcff */
[-C--:B------:R-:W-:Y:S01]  /*1a0d0*/  ISETP.GE.AND P2, PT, R12, R37.reuse, PT ;  /* 0x000000250c00720c */ /* 0x080fe20003f46270 */
[----:B------:R-:W-:Y:S01]  /*1a0e0*/  IMAD R4, R8, UR5, R4 ;  /* 0x0000000508047c24 */ /* 0x000fe2000f8e0204 */
[----:B------:R-:W-:Y:S01]  /*1a0f0*/  ULDC.64 UR4, c[0x0][0x338] ;  /* 0x0000ce0000047ab9 */ /* 0x000fe20000000a00 */
[----:B------:R-:W-:-:S02]  /*1a100*/  ISETP.GE.AND P3, PT, R11, R37, PT ;  /* 0x000000250b00720c */ /* 0x000fc40003f66270 */
[----:B------:R-:W-:Y:S01]  /*1a110*/  IMAD.IADD R3, R3, 0x1, R4 ;  /* 0x0000000103037824 */ /* 0x000fe200078e0204 */
[----:B------:R-:W-:Y:S01]  /*1a120*/  ISETP.GE.AND P4, PT, R23, R37, PT ;  /* 0x000000251700720c */ /* 0x000fe20003f86270 */
[----:B------:R-:W-:Y:S02]  /*1a130*/  IMAD R4, R10, UR4, RZ ;  /* 0x000000040a047c24 */ /* 0x000fe4000f8e02ff */
[----:B------:R-:W-:-:S04]  /*1a140*/  IMAD.WIDE.U32 R2, R7, UR4, R2 ;  /* 0x0000000407027c25 */ /* 0x000fc8000f8e0002 */
[----:B------:R-:W-:Y:S01]  /*1a150*/  IMAD R4, R7, UR5, R4 ;  /* 0x0000000507047c24 */ /* 0x000fe2000f8e0204 */
[----:B------:R-:W-:-:S03]  /*1a160*/  ULDC.64 UR4, c[0x0][0x330] ;  /* 0x0000cc0000047ab9 */ /* 0x000fc60000000a00 */
[----:B------:R-:W-:Y:S02]  /*1a170*/  IMAD.IADD R3, R3, 0x1, R4 ;  /* 0x0000000103037824 */ /* 0x000fe400078e0204 */
[----:B------:R-:W-:Y:S02]  /*1a180*/  IMAD R4, R18, 0x6000, R31 ;  /* 0x0000600012047824 */ /* 0x000fe400078e021f */
[----:B------:R-:W-:Y:S01]  /*1a190*/  IMAD.WIDE.U32 R2, R17, UR4, R2 ;  /* 0x0000000411027c25 */ /* 0x000fe2000f8e0002 */
[----:B------:R-:W-:-:S03]  /*1a1a0*/  UMOV UR4, 0xffffffff ;  /* 0xffffffff00047882 */ /* 0x000fc60000000000 */
[----:B------:R-:W-:Y:S01]  /*1a1b0*/  IMAD R26, R17, UR5, R3 ;  /* 0x00000005111a7c24 */ /* 0x000fe2000f8e0203 */
[----:B------:R-:W-:-:S04]  /*1a1c0*/  IADD3 R21, P0, R2, UR6, RZ ;  /* 0x0000000602157c10 */ /* 0x000fc8000ff1e0ff */
[----:B------:R-:W-:Y:S01]  /*1a1d0*/  IADD3.X R26, R26, UR7, RZ, P0, !PT ;  /* 0x000000071a1a7c10 */ /* 0x000fe200087fe4ff */
[----:B------:R-:W-:Y:S08]  /*1a1e0*/  BRA.DIV UR4, `(.L_x_1480) ;  /* 0x0000004204507947 */ /* 0x000ff0000b800000 */
[----:B------:R-:W1:Y:S01]  /*1a1f0*/  SHFL.IDX PT, R2, R21, RZ, 0x1c1f ;  /* 0x001c1fff15027589 */ /* 0x000e6200000e0000 */
[----:B------:R-:W-:-:S03]  /*1a200*/  IMAD.IADD R4, R16, 0x1, R4 ;  /* 0x0000000110047824 */ /* 0x000fc600078e0204 */
[----:B------:R-:W3:Y:S04]  /*1a210*/  SHFL.IDX PT, R3, R26, RZ, 0x1c1f ;  /* 0x001c1fff1a037589 */ /* 0x000ee800000e0000 */
[----:B------:R-:W-:Y:S01]  /*1a220*/  SHFL.IDX PT, R35, R26, 0x2, 0x1c1f ;  /* 0x005c1f001a237f89 */ /* 0x000fe200000e0000 */
[----:B-1----:R-:W-:-:S05]  /*1a230*/  IADD3 R2, P0, R23, R2, RZ ;  /* 0x0000000217027210 */ /* 0x002fca0007f1e0ff */
[----:B---3--:R-:W-:-:S05]  /*1a240*/  IMAD.X R3, RZ, RZ, R3, P0 ;  /* 0x000000ffff037224 */ /* 0x008fca00000e0603 */
[----:B------:R-:W-:Y:S04]  /*1a250*/  LDGSTS.E.BYPASS.LTC128B.128 [R4+0xc400], desc[UR56][R2.64], !P4 ;  /* 0x0c40000002047fae */ /* 0x000fe8000e101d78 */
[----:B------:R-:W-:Y:S04]  /*1a260*/  LDGSTS.E.BYPASS.LTC128B.128 [R4+0xe400], desc[UR56][R2.64+0x40], !P3 ;  /* 0x0e40004002047fae */ /* 0x000fe8000d901d78 */
[----:B------:R1:W-:Y:S04]  /*1a270*/  LDGSTS.E.BYPASS.LTC128B.128 [R4+0x10400], desc[UR56][R2.64+0x80], !P2 ;  /* 0x1040008002047fae */ /* 0x0003e8000d101d78 */
[----:B-1----:R-:W1:Y:S04]  /*1a280*/  SHFL.IDX PT, R2, R21, 0x1, 0x1c1f ;  /* 0x003c1f0015027f89 */ /* 0x002e6800000e0000 */
[----:B------:R-:W3:Y:S01]  /*1a290*/  SHFL.IDX PT, R3, R26, 0x1, 0x1c1f ;  /* 0x003c1f001a037f89 */ /* 0x000ee200000e0000 */
[----:B-1----:R-:W-:-:S05]  /*1a2a0*/  IADD3 R2, P0, R23, R2, RZ ;  /* 0x0000000217027210 */ /* 0x002fca0007f1e0ff */
[----:B---3--:R-:W-:-:S05]  /*1a2b0*/  IMAD.X R3, RZ, RZ, R3, P0 ;  /* 0x000000ffff037224 */ /* 0x008fca00000e0603 */
[----:B------:R-:W-:Y:S04]  /*1a2c0*/  LDGSTS.E.BYPASS.LTC128B.128 [R4+0xcc00], desc[UR56][R2.64], !P4 ;  /* 0x0cc0000002047fae */ /* 0x000fe8000e101d78 */
[----:B------:R-:W-:Y:S04]  /*1a2d0*/  LDGSTS.E.BYPASS.LTC128B.128 [R4+0xec00], desc[UR56][R2.64+0x40], !P3 ;  /* 0x0ec0004002047fae */ /* 0x000fe8000d901d78 */
[----:B------:R1:W-:Y:S04]  /*1a2e0*/  LDGSTS.E.BYPASS.LTC128B.128 [R4+0x10c00], desc[UR56][R2.64+0x80], !P2 ;  /* 0x10c0008002047fae */ /* 0x0003e8000d101d78 */
[----:B-1----:R-:W1:Y:S02]  /*1a2f0*/  SHFL.IDX PT, R2, R21, 0x2, 0x1c1f ;  /* 0x005c1f0015027f89 */ /* 0x002e6400000e0000 */
[----:B-1----:R-:W-:-:S05]  /*1a300*/  IADD3 R2, P0, R23, R2, RZ ;  /* 0x0000000217027210 */ /* 0x002fca0007f1e0ff */
[----:B------:R-:W-:Y:S02]  /*1a310*/  IMAD.X R3, RZ, RZ, R35, P0 ;  /* 0x000000ffff037224 */ /* 0x000fe400000e0623 */
[----:B------:R1:W3:Y:S04]  /*1a320*/  SHFL.IDX PT, R35, R26, 0x3, 0x1c1f ;  /* 0x007c1f001a237f89 */ /* 0x0002e800000e0000 */
[----:B------:R-:W-:Y:S04]  /*1a330*/  LDGSTS.E.BYPASS.LTC128B.128 [R4+0xd400], desc[UR56][R2.64], !P4 ;  /* 0x0d40000002047fae */ /* 0x000fe8000e101d78 */
[----:B------:R-:W-:Y:S04]  /*1a340*/  LDGSTS.E.BYPASS.LTC128B.128 [R4+0xf400], desc[UR56][R2.64+0x40], !P3 ;  /* 0x0f40004002047fae */ /* 0x000fe8000d901d78 */
[----:B------:R4:W-:Y:S04]  /*1a350*/  LDGSTS.E.BYPASS.LTC128B.128 [R4+0x11400], desc[UR56][R2.64+0x80], !P2 ;  /* 0x1140008002047fae */ /* 0x0009e8000d101d78 */
[----:B---34-:R1:W4:Y:S02]  /*1a360*/  SHFL.IDX PT, R2, R21, 0x3, 0x1c1f ;  /* 0x007c1f0015027f89 */ /* 0x01832400000e0000 */
.L_x_1578:
        /* <DEDUP_REMOVED lines=10> */
.L_x_1481:
[----:B------:R-:W-:Y:S02]  /*1a410*/  PLOP3.LUT P2, PT, P2, P0, PT, 0xa2, 0x0 ;  /* 0x000000000000781c */ /* 0x000fe40001741472 */
[----:B------:R-:W-:-:S08]  /*1a420*/  @P0 R2UR P2, UR4, R0 ;  /* 0x00000000000402ca */ /* 0x000fd00000040000 */
[----:B------:R-:W-:-:S05]  /*1a430*/  @P0 PLOP3.LUT P0, PT, P2, PT, PT, 0x80, 0x0 ;  /* 0x000000000000081c */ /* 0x000fca000170f070 */
[----:B------:R-:W-:Y:S01]  /*1a440*/  @!P2 SYNCS.ARRIVE.TRANS64.RED.A0T1 RZ, [UR4+0x2a870], RZ ;  /* 0x02a870ffffffa9a7 */ /* 0x000fe20008200404 */
[----:B------:R-:W-:Y:S07]  /*1a450*/  @!P2 ARRIVES.LDGSTSBAR.64.TRANSCNT [UR4+0x2a870] ;  /* 0x02a87000ff00a9b0 */ /* 0x000fee0008000a84 */
[----:B------:R-:W-:Y:S05]  /*1a460*/  @P0 BRA.U.ANY `(.L_x_1481) ;  /* 0xfffffffd00e80947 */ /* 0x000fea000393ffff */
[----:B------:R-:W-:Y:S01]  /*1a470*/  NOP ;  /* 0x0000000000007918 */ /* 0x000fe20000000000 */
[----:B---3--:R-:W-:-:S05]  /*1a480*/  IMAD.U32 R2, RZ, RZ, UR43 ;  /* 0x0000002bff027e24 */ /* 0x008fca000f8e00ff */
[----:B------:R-:W-:-:S13]  /*1a490*/  ISETP.NE.AND P3, PT, R2, 0x3, PT ;  /* 0x000000030200780c */ /* 0x000fda0003f65270 */
[----:B------:R-:W-:Y:S05]  /*1a4a0*/  @!P3 BRA `(.L_x_1482) ;  /* 0x000000000004b947 */ /* 0x000fea0003800000 */
[----:B------:R-:W-:Y:S01]  /*1a4b0*/  BPT.TRAP 0x1 ;  /* 0x000000040000795c */ /* 0x000fe20000300000 */
.L_x_1482:
[----:B------:R3:W-:Y:S01]  /*1a4c0*/  SYNCS.ARRIVE.TRANS64.A1T0 RZ, [R0+URZ+0x2a870], RZ ;  /* 0x02a870ff00ff79a7 */ /* 0x0007e2000810003f */
[----:B------:R-:W-:Y:S05]  /*1a4d0*/  @!P3 BRA `(.L_x_1483) ;  /* 0x000000000004b947 */ /* 0x000fea0003800000 */
[----:B------:R-:W-:Y:S01]  /*1a4e0*/  BPT.TRAP 0x1 ;  /* 0x000000040000795c */ /* 0x000fe20000300000 */
.L_x_1483:
[----:B------:R-:W4:Y:S01]  /*1a4f0*/  SYNCS.PHASECHK.TRANS64.TRYWAIT P0, [R0+URZ+0x2a840], R19 ;  /* 0x02a84013000075a7 */ /* 0x000f22000800017f */
[----:B------:R-:W-:Y:S04]  /*1a500*/  BSSY B0, `(.L_x_1484) ;  /* 0x0000002000007945 */ /* 0x000fe80003800000 */
[----:B----4-:R-:W-:Y:S05]  /*1a510*/  @!P0 BRA `(.L_x_1485) ;  /* 0x0000004000b88947 */ /* 0x010fea0003800000 */
.L_x_1579:
[----:B------:R-:W-:Y:S05]  /*1a520*/  BSYNC B0 ;  /* 0x0000000000007941 */ /* 0x000fea0003800000 */
.L_x_1484:
        /* <DEDUP_REMOVED lines=9> */
[-C--:B------:R-:W-:Y:S01]  /*1a5c0*/  ISETP.GE.AND P3, PT, R11, R37.reuse, PT ;  /* 0x000000250b00720c */ /* 0x080fe20003f66270 */
[----:B------:R-:W-:Y:S01]  /*1a5d0*/  IMAD R10, R10, UR4, RZ ;  /* 0x000000040a0a7c24 */ /* 0x000fe2000f8e02ff */
[----:B------:R-:W-:Y:S01]  /*1a5e0*/  ISETP.GE.AND P4, PT, R23, R37, PT ;  /* 0x000000251700720c */ /* 0x000fe20003f86270 */
[----:B------:R-:W-:-:S02]  /*1a5f0*/  IMAD.IADD R3, R3, 0x1, R9 ;  /* 0x0000000103037824 */ /* 0x000fc400078e0209 */
        /* <DEDUP_REMOVED lines=10> */
[----:B--2---:R-:W2:Y:S04]  /*1a6a0*/  SHFL.IDX PT, R14, R7, RZ, 0x1c1f ;  /* 0x001c1fff070e7589 */ /* 0x004ea800000e0000 */
[----:B------:R-:W5:Y:S04]  /*1a6b0*/  SHFL.IDX PT, R3, R8, RZ, 0x1c1f ;  /* 0x001c1fff08037589 */ /* 0x000f6800000e0000 */
[----:B------:R-:W-:Y:S01]  /*1a6c0*/  SHFL.IDX PT, R9, R8, 0x2, 0x1c1f ;  /* 0x005c1f0008097f89 */ /* 0x000fe200000e0000 */
[----:B--2---:R-:W-:-:S03]  /*1a6d0*/  IADD3 R2, P0, R23, R14, RZ ;  /* 0x0000000e17027210 */ /* 0x004fc60007f1e0ff */
[----:B------:R-:W2:Y:S02]  /*1a6e0*/  SHFL.IDX PT, R14, R7, 0x1, 0x1c1f ;  /* 0x003c1f00070e7f89 */ /* 0x000ea400000e0000 */
[----:B-----5:R-:W-:-:S05]  /*1a6f0*/  IMAD.X R3, RZ, RZ, R3, P0 ;  /* 0x000000ffff037224 */ /* 0x020fca00000e0603 */
[----:B------:R-:W-:Y:S04]  /*1a700*/  LDGSTS.E.BYPASS.LTC128B.128 [R4+0x1e400], desc[UR56][R2.64], !P4 ;  /* 0x1e40000002047fae */ /* 0x000fe8000e101d78 */
[----:B------:R-:W-:Y:S04]  /*1a710*/  LDGSTS.E.BYPASS.LTC128B.128 [R4+0x20400], desc[UR56][R2.64+0x40], !P3 ;  /* 0x2040004002047fae */ /* 0x000fe8000d901d78 */
[----:B------:R5:W-:Y:S04]  /*1a720*/  LDGSTS.E.BYPASS.LTC128B.128 [R4+0x22400], desc[UR56][R2.64+0x80], !P2 ;  /* 0x2240008002047fae */ /* 0x000be8000d101d78 */
[----:B-----5:R-:W5:Y:S01]  /*1a730*/  SHFL.IDX PT, R3, R8, 0x1, 0x1c1f ;  /* 0x003c1f0008037f89 */ /* 0x020f6200000e0000 */
[----:B--2---:R-:W-:-:S03]  /*1a740*/  IADD3 R2, P0, R23, R14, RZ ;  /* 0x0000000e17027210 */ /* 0x004fc60007f1e0ff */
[----:B------:R-:W2:Y:S02]  /*1a750*/  SHFL.IDX PT, R14, R7, 0x2, 0x1c1f ;  /* 0x005c1f00070e7f89 */ /* 0x000ea400000e0000 */
[----:B-----5:R-:W-:-:S05]  /*1a760*/  IMAD.X R3, RZ, RZ, R3, P0 ;  /* 0x000000ffff037224 */ /* 0x020fca00000e0603 */
[----:B------:R-:W-:Y:S04]  /*1a770*/  LDGSTS.E.BYPASS.LTC128B.128 [R4+0x1ec00], desc[UR56][R2.64], !P4 ;  /* 0x1ec0000002047fae */ /* 0x000fe8000e101d78 */
[----:B------:R-:W-:Y:S04]  /*1a780*/  LDGSTS.E.BYPASS.LTC128B.128 [R4+0x20c00], desc[UR56][R2.64+0x40], !P3 ;  /* 0x20c0004002047fae */ /* 0x000fe8000d901d78 */
[----:B------:R2:W-:Y:S02]  /*1a790*/  LDGSTS.E.BYPASS.LTC128B.128 [R4+0x22c00], desc[UR56][R2.64+0x80], !P2 ;  /* 0x22c0008002047fae */ /* 0x0005e4000d101d78 */
[----:B--2---:R-:W-:-:S02]  /*1a7a0*/  IADD3 R2, P0, R23, R14, RZ ;  /* 0x0000000e17027210 */ /* 0x004fc40007f1e0ff */
[----:B------:R2:W0:Y:S03]  /*1a7b0*/  SHFL.IDX PT, R14, R7, 0x3, 0x1c1f ;  /* 0x007c1f00070e7f89 */ /* 0x00042600000e0000 */
[----:B------:R-:W-:Y:S02]  /*1a7c0*/  IMAD.X R3, RZ, RZ, R9, P0 ;  /* 0x000000ffff037224 */ /* 0x000fe400000e0609 */
[----:B------:R2:W0:Y:S04]  /*1a7d0*/  SHFL.IDX PT, R9, R8, 0x3, 0x1c1f ;  /* 0x007c1f0008097f89 */ /* 0x00042800000e0000 */
[----:B------:R2:W-:Y:S04]  /*1a7e0*/  LDGSTS.E.BYPASS.LTC128B.128 [R4+0x1f400], desc[UR56][R2.64], !P4 ;  /* 0x1f40000002047fae */ /* 0x0005e8000e101d78 */
[----:B------:R2:W-:Y:S04]  /*1a7f0*/  LDGSTS.E.BYPASS.LTC128B.128 [R4+0x21400], desc[UR56][R2.64+0x40], !P3 ;  /* 0x2140004002047fae */ /* 0x0005e8000d901d78 */
[----:B------:R2:W-:Y:S02]  /*1a800*/  LDGSTS.E.BYPASS.LTC128B.128 [R4+0x23400], desc[UR56][R2.64+0x80], !P2 ;  /* 0x2340008002047fae */ /* 0x0005e4000d101d78 */
.L_x_1589:
[----:B0-2---:R-:W-:-:S05]  /*1a810*/  IADD3 R2, P0, R23, R14, RZ ;  /* 0x0000000e17027210 */ /* 0x005fca0007f1e0ff */
        /* <DEDUP_REMOVED lines=9> */
.L_x_1487:
        /* <DEDUP_REMOVED lines=11> */
.L_x_1488:
[----:B------:R3:W-:Y:S02]  /*1a960*/  SYNCS.ARRIVE.TRANS64.A1T0 RZ, [R0+URZ+0x2a830], RZ ;  /* 0x02a830ff00ff79a7 */ /* 0x0007e4000810003f */
[----:B---34-:R-:W-:-:S05]  /*1a970*/  IMAD.U32 R0, RZ, RZ, UR45 ;  /* 0x0000002dff007e24 */ /* 0x018fca000f8e00ff */
[----:B------:R-:W-:-:S13]  /*1a980*/  ISETP.NE.AND P0, PT, R0, 0x3, PT ;  /* 0x000000030000780c */ /* 0x000fda0003f05270 */
[----:B------:R-:W-:Y:S05]  /*1a990*/  @!P0 BRA `(.L_x_1489) ;  /* 0x0000000000048947 */ /* 0x000fea0003800000 */
[----:B------:R-:W-:Y:S01]  /*1a9a0*/  BPT.TRAP 0x1 ;  /* 0x000000040000795c */ /* 0x000fe20000300000 */
.L_x_1489:
[----:B------:R-:W-:Y:S01]  /*1a9b0*/  LOP3.LUT R3, R6, 0x1, RZ, 0x3c, !PT ;  /* 0x0000000106037812 */ /* 0x000fe200078e3cff */
[----:B------:R-:W-:Y:S01]  /*1a9c0*/  IMAD R0, R5, 0x8, R16 ;  /* 0x0000000805007824 */ /* 0x000fe200078e0210 */
[----:B------:R-:W-:Y:S02]  /*1a9d0*/  BSSY B0, `(.L_x_1490) ;  /* 0x0000004000007945 */ /* 0x000fe40003800000 */
[----:B------:R-:W-:-:S04]  /*1a9e0*/  SHF.L.U32 R3, R3, 0x1f, RZ ;  /* 0x0000001f03037819 */ /* 0x000fc800000006ff */
[----:B------:R-:W0:Y:S02]  /*1a9f0*/  SYNCS.PHASECHK.TRANS64.TRYWAIT P2, [R0+URZ+0x2a870], R3 ;  /* 0x02a87003000075a7 */ /* 0x000e24000804017f */
[----:B0-----:R-:W-:Y:S05]  /*1aa00*/  @!P2 BRA `(.L_x_1491) ;  /* 0x0000004000b0a947 */ /* 0x001fea0003800000 */
.L_x_1590:
[----:B------:R-:W-:Y:S05]  /*1aa10*/  BSYNC B0 ;  /* 0x0000000000007941 */ /* 0x000fea0003800000 */
.L_x_1490:
[----:B------:R-:W-:-:S05]  /*1aa20*/  IMAD.U32 R2, RZ, RZ, UR43 ;  /* 0x0000002bff027e24 */ /* 0x000fca000f8e00ff */
[----:B------:R-:W-:-:S13]  /*1aa30*/  ISETP.NE.AND P2, PT, R2, 0x3, PT ;  /* 0x000000030200780c */ /* 0x000fda0003f45270 */
[----:B------:R-:W-:Y:S05]  /*1aa40*/  @!P2 BRA `(.L_x_1492) ;  /* 0x000000000004a947 */ /* 0x000fea0003800000 */
[----:B------:R-:W-:Y:S01]  /*1aa50*/  BPT.TRAP 0x1 ;  /* 0x000000040000795c */ /* 0x000fe20000300000 */
.L_x_1492:
[----:B0-----:R-:W-:Y:S01]  /*1aa60*/  SHF.L.U32 R3, R6, 0x1f, RZ ;  /* 0x0000001f06037819 */ /* 0x001fe200000006ff */
[----:B------:R-:W-:-:S03]  /*1aa70*/  IMAD R2, R5, 0x6000, RZ ;  /* 0x0000600005027824 */ /* 0x000fc600078e02ff */
[----:B------:R-:W0:Y:S02]  /*1aa80*/  SYNCS.PHASECHK.TRANS64.TRYWAIT P2, [R0+URZ+0x2a860], R3 ;  /* 0x02a86003000075a7 */ /* 0x000e24000804017f */
[----:B0-----:R-:W-:Y:S05]  /*1aa90*/  @!P2 BRA `(.L_x_1493) ;  /* 0x0000004000a0a947 */ /* 0x001fea0003800000 */
.L_x_1591:
[----:B0-----:R-:W-:Y:S01]  /*1aaa0*/  LOP3.LUT R3, R2, R34, RZ, 0xfc, !PT ;  /* 0x0000002202037212 */ /* 0x001fe200078efcff */
[----:B------:R-:W-:Y:S05]  /*1aab0*/  WARPSYNC.ALL ;  /* 0x0000000000007948 */ /* 0x000fea0003800000 */
[C---:B------:R-:W-:Y:S01]  /*1aac0*/  IMAD.IADD R3, R16.reuse, 0x1, R3 ;  /* 0x0000000110037824 */ /* 0x040fe200078e0203 */
[----:B------:R-:W-:Y:S01]  /*1aad0*/  IADD3 R2, R16, R2, R32 ;  /* 0x0000000210027210 */ /* 0x000fe20007ffe020 */
[----:B------:R-:W-:-:S03]  /*1aae0*/  IMAD.U32 R19, RZ, RZ, UR43 ;  /* 0x0000002bff137e24 */ /* 0x000fc6000f8e00ff */
[----:B------:R-:W0:Y:S02]  /*1aaf0*/  LDSM.16.MT88.4 R4, [R3+0xc400] ;  /* 0x00c400000304783b */ /* 0x000e240000004200 */
[----:B------:R-:W-:Y:S02]  /*1ab00*/  ISETP.NE.AND P2, PT, R19, 0x3, PT ;  /* 0x000000031300780c */ /* 0x000fe40003f45270 */
[C-C-:B0-----:R-:W-:Y:S02]  /*1ab10*/  PRMT R12, R4.reuse, 0x6420, R5.reuse ;  /* 0x00006420040c7816 */ /* 0x141fe40000000005 */
[----:B------:R-:W-:Y:S02]  /*1ab20*/  PRMT R13, R4, 0x7531, R5 ;  /* 0x00007531040d7816 */ /* 0x000fe40000000005 */
[C-C-:B------:R-:W-:Y:S02]  /*1ab30*/  PRMT R14, R6.reuse, 0x6420, R7.reuse ;  /* 0x00006420060e7816 */ /* 0x140fe40000000007 */
[----:B------:R-:W-:-:S05]  /*1ab40*/  PRMT R15, R6, 0x7531, R7 ;  /* 0x00007531060f7816 */ /* 0x000fca0000000007 */
[----:B------:R0:W-:Y:S04]  /*1ab50*/  STSM.16.M88.4 [R2+0x400], R12 ;  /* 0x0004000c02007844 */ /* 0x0001e80000000200 */
[----:B------:R-:W2:Y:S01]  /*1ab60*/  LDSM.16.MT88.4 R4, [R3+0xe400] ;  /* 0x00e400000304783b */ /* 0x000ea20000004200 */
[----:B0-----:R-:W-:Y:S02]  /*1ab70*/  IADD3 R12, R28, 0x400, R2 ;  /* 0x000004001c0c7810 */ /* 0x001fe40007ffe002 */
[C-C-:B--2---:R-:W-:Y:S02]  /*1ab80*/  PRMT R8, R4.reuse, 0x6420, R5.reuse ;  /* 0x0000642004087816 */ /* 0x144fe40000000005 */
        /* <DEDUP_REMOVED lines=16> */
[----:B------:R-:W-:Y:S04]  /*1ac90*/  STSM.16.M88.4 [R12], R8 ;  /* 0x000000080c007844 */ /* 0x000fe80000000200 */
        /* <DEDUP_REMOVED lines=31> */
[----:B0-----:R-:W-:Y:S01]  /*1ae90*/  IMAD.IADD R2, R28, 0x1, R2 ;  /* 0x000000011c027824 */ /* 0x001fe200078e0202 */
        /* <DEDUP_REMOVED lines=25> */
.L_x_1494:
[----:B--2---:R2:W-:Y:S01]  /*1b030*/  SYNCS.ARRIVE.TRANS64.A1T0 RZ, [R0+URZ+0x2a850], RZ ;  /* 0x02a850ff00ff79a7 */ /* 0x0045e2000810003f */
[----:B------:R-:W-:Y:S06]  /*1b040*/  BAR.SYNC.DEFER_BLOCKING 0x2, 0x80 ;  /* 0x0082000000007b1d */ /* 0x000fec0000010000 */
[----:B------:R-:W-:Y:S05]  /*1b050*/  @!P0 BRA `(.L_x_1495) ;  /* 0x0000000000048947 */ /* 0x000fea0003800000 */
[----:B------:R-:W-:Y:S01]  /*1b060*/  BPT.TRAP 0x1 ;  /* 0x000000040000795c */ /* 0x000fe20000300000 */
.L_x_1495:
[----:B------:R-:W-:Y:S02]  /*1b070*/  VIADD R3, R0, 0x2a880 ;  /* 0x0002a88000037836 */ /* 0x000fe40000000000 */
[----:B------:R-:W-:Y:S02]  /*1b080*/  IMAD.MOV.U32 R5, RZ, RZ, R18 ;  /* 0x000000ffff057224 */ /* 0x000fe400078e0012 */
[----:B------:R-:W-:Y:S01]  /*1b090*/  IMAD.MOV.U32 R6, RZ, RZ, R22 ;  /* 0x000000ffff067224 */ /* 0x000fe200078e0016 */
[----:B------:R-:W-:-:S04]  /*1b0a0*/  PRMT R3, R30, 0x654, R3 ;  /* 0x000006541e037816 */ /* 0x000fc80000000003 */
[----:B------:R3:W-:Y:S01]  /*1b0b0*/  SYNCS.ARRIVE.TRANS64.RED.A1T0 RZ, [R3+URZ], RZ ;  /* 0x000000ff03ff79a7 */ /* 0x0007e2000810043f */
[----:B------:R-:W-:Y:S05]  /*1b0c0*/  @P1 BRA `(.L_x_1496) ;  /* 0xffffffec00281947 */ /* 0x000fea000383ffff */
.L_x_1476:
[----:B--2---:R-:W0:Y:S01]  /*1b0d0*/  S2R R0, SR_TID.X ;  /* 0x0000000000007919 */ /* 0x004e220000002100 */
        /* <DEDUP_REMOVED lines=8> */
[----:B---3--:R-:W2:Y:S01]  /*1b160*/  LDC.64 R2, c[0x0][0xc60] ;  /* 0x00031800ff027b82 */ /* 0x008ea20000000a00 */
[----:B------:R-:W0:Y:S02]  /*1b170*/  FLO.U32 R0, UR4 ;  /* 0x0000000400007d00 */ /* 0x000e2400080e0000 */
[----:B0-----:R-:W-:-:S06]  /*1b180*/  ISETP.EQ.U32.AND P1, PT, R0, R5, PT ;  /* 0x000000050000720c */ /* 0x001fcc0003f22070 */
[----:B------:R-:W2:Y:S07]  /*1b190*/  POPC R5, UR4 ;  /* 0x0000000400057d09 */ /* 0x000eae0008000000 */
[----:B--2---:R-:W2:Y:S01]  /*1b1a0*/  @P1 ATOMG.E.ADD.STRONG.GPU PT, R3, desc[UR56][R2.64], R5 ;  /* 0x00000005020319a8 */ /* 0x004ea200081ee1f8 */
[----:B------:R-:W0:Y:S02]  /*1b1b0*/  S2R R4, SR_LTMASK ;  /* 0x0000000000047919 */ /* 0x000e240000003900 */
[----:B0-----:R-:W-:-:S04]  /*1b1c0*/  LOP3.LUT R4, R4, UR4, RZ, 0xc0, !PT ;  /* 0x0000000404047c12 */ /* 0x001fc8000f8ec0ff */
[----:B------:R-:W0:Y:S01]  /*1b1d0*/  POPC R7, R4 ;  /* 0x0000000400077309 */ /* 0x000e220000000000 */
[----:B--2---:R-:W0:Y:S02]  /*1b1e0*/  SHFL.IDX PT, R0, R3, R0, 0x1f ;  /* 0x00001f0003007589 */ /* 0x004e2400000e0000 */
[----:B0-----:R-:W-:-:S07]  /*1b1f0*/  IADD3 R24, R0, UR46, R7 ;  /* 0x0000002e00187c10 */ /* 0x001fce000fffe007 */
.L_x_1498:
[----:B------:R-:W-:Y:S05]  /*1b200*/  BSYNC B0 ;  /* 0x0000000000007941 */ /* 0x000fea0003800000 */
.L_x_1497:
[----:B------:R-:W-:Y:S05]  /*1b210*/  @!P0 BRA `(.L_x_1499) ;  /* 0x0000000000048947 */ /* 0x000fea0003800000 */
[----:B------:R-:W-:Y:S01]  /*1b220*/  BPT.TRAP 0x1 ;  /* 0x000000040000795c */ /* 0x000fe20000300000 */
.L_x_1499:
[----:B------:R-:W-:Y:S01]  /*1b230*/  LOP3.LUT R0, R22, 0x1, RZ, 0x3c, !PT ;  /* 0x0000000116007812 */ /* 0x000fe200078e3cff */
[----:B---3--:R-:W-:Y:S01]  /*1b240*/  IMAD R3, R18, 0x8, R16 ;  /* 0x0000000812037824 */ /* 0x008fe200078e0210 */
[----:B------:R-:W-:Y:S02]  /*1b250*/  BSSY B0, `(.L_x_1500) ;  /* 0x0000004000007945 */ /* 0x000fe40003800000 */
[----:B------:R-:W-:-:S04]  /*1b260*/  SHF.L.U32 R0, R0, 0x1f, RZ ;  /* 0x0000001f00007819 */ /* 0x000fc800000006ff */
[----:B------:R-:W0:Y:S02]  /*1b270*/  SYNCS.PHASECHK.TRANS64.TRYWAIT P1, [R3+URZ+0x2a870], R0 ;  /* 0x02a87000030075a7 */ /* 0x000e24000802017f */
[----:B0-----:R-:W-:Y:S05]  /*1b280*/  @!P1 BRA `(.L_x_1501) ;  /* 0x0000003800b89947 */ /* 0x001fea0003800000 */
.L_x_1592:
[----:B------:R-:W-:Y:S05]  /*1b290*/  BSYNC B0 ;  /* 0x0000000000007941 */ /* 0x000fea0003800000 */
.L_x_1500:
[----:B------:R-:W-:-:S05]  /*1b2a0*/  IMAD.U32 R2, RZ, RZ, UR43 ;  /* 0x0000002bff027e24 */ /* 0x000fca000f8e00ff */
[----:B------:R-:W-:-:S13]  /*1b2b0*/  ISETP.NE.AND P1, PT, R2, 0x3, PT ;  /* 0x000000030200780c */ /* 0x000fda0003f25270 */
[----:B------:R-:W-:Y:S05]  /*1b2c0*/  @!P1 BRA `(.L_x_1502) ;  /* 0x0000000000049947 */ /* 0x000fea0003800000 */
[----:B------:R-:W-:Y:S01]  /*1b2d0*/  BPT.TRAP 0x1 ;  /* 0x000000040000795c */ /* 0x000fe20000300000 */
.L_x_1502:
[----:B0-----:R-:W-:-:S04]  /*1b2e0*/  SHF.L.U32 R0, R22, 0x1f, RZ ;  /* 0x0000001f16007819 */ /* 0x001fc800000006ff */
[----:B------:R-:W0:Y:S02]  /*1b2f0*/  SYNCS.PHASECHK.TRANS64.TRYWAIT P1, [R3+URZ+0x2a860], R0 ;  /* 0x02a86000030075a7 */ /* 0x000e24000802017f */
[----:B0-----:R-:W-:Y:S05]  /*1b300*/  @!P1 BRA `(.L_x_1503) ;  /* 0x0000003800ac9947 */ /* 0x001fea0003800000 */
.L_x_1593:
[----:B------:R-:W-:Y:S01]  /*1b310*/  IMAD R13, R18, 0x6000, RZ ;  /* 0x00006000120d7824 */ /* 0x000fe200078e02ff */
[----:B------:R-:W-:Y:S05]  /*1b320*/  WARPSYNC.ALL ;  /* 0x0000000000007948 */ /* 0x000fea0003800000 */
[----:B------:R-:W-:Y:S01]  /*1b330*/  LOP3.LUT R5, R13, R34, RZ, 0xfc, !PT ;  /* 0x000000220d057212 */ /* 0x000fe200078efcff */
[----:B------:R-:W-:Y:S01]  /*1b340*/  IMAD.U32 R14, RZ, RZ, UR43 ;  /* 0x0000002bff0e7e24 */ /* 0x000fe2000f8e00ff */
[----:B------:R-:W-:-:S03]  /*1b350*/  IADD3 R2, R16, R13, R32 ;  /* 0x0000000d10027210 */ /* 0x000fc60007ffe020 */
[----:B0-----:R-:W-:Y:S01]  /*1b360*/  IMAD.IADD R0, R16, 0x1, R5 ;  /* 0x0000000110007824 */ /* 0x001fe200078e0205 */
[----:B------:R-:W-:Y:S02]  /*1b370*/  IADD3 R12, R28, 0x400, R2 ;  /* 0x000004001c0c7810 */ /* 0x000fe40007ffe002 */
[----:B------:R-:W-:Y:S02]  /*1b380*/  ISETP.NE.AND P1, PT, R14, 0x3, PT ;  /* 0x000000030e00780c */ /* 0x000fe40003f25270 */
        /* <DEDUP_REMOVED lines=82> */
.L_x_1504:
[----:B--2---:R2:W-:Y:S01]  /*1b8b0*/  SYNCS.ARRIVE.TRANS64.A1T0 RZ, [R3+URZ+0x2a850], RZ ;  /* 0x02a850ff03ff79a7 */ /* 0x0045e2000810003f */
[----:B------:R-:W-:Y:S06]  /*1b8c0*/  BAR.SYNC.DEFER_BLOCKING 0x2, 0x80 ;  /* 0x0082000000007b1d */ /* 0x000fec0000010000 */
[----:B------:R-:W-:Y:S05]  /*1b8d0*/  @!P0 BRA `(.L_x_1505) ;  /* 0x0000000000048947 */ /* 0x000fea0003800000 */
[----:B------:R-:W-:Y:S01]  /*1b8e0*/  BPT.TRAP 0x1 ;  /* 0x000000040000795c */ /* 0x000fe20000300000 */
.L_x_1505:
[----:B--2---:R-:W-:Y:S02]  /*1b8f0*/  VIADD R3, R3, 0x2a880 ;  /* 0x0002a88003037836 */ /* 0x004fe40000000000 */
[----:B------:R-:W-:-:S03]  /*1b900*/  VIADD R18, R18, 0x1 ;  /* 0x0000000112127836 */ /* 0x000fc60000000000 */
[----:B------:R-:W-:Y:S02]  /*1b910*/  PRMT R3, R30, 0x654, R3 ;  /* 0x000006541e037816 */ /* 0x000fe40000000003 */
[C---:B------:R-:W-:Y:S02]  /*1b920*/  ISETP.NE.AND P0, PT, R18.reuse, 0x2, PT ;  /* 0x000000021200780c */ /* 0x040fe40003f05270 */
[----:B------:R2:W-:Y:S02]  /*1b930*/  SYNCS.ARRIVE.TRANS64.RED.A1T0 RZ, [R3+URZ], RZ ;  /* 0x000000ff03ff79a7 */ /* 0x0005e4000810043f */
[----:B------:R-:W-:Y:S02]  /*1b940*/  SEL R18, R18, RZ, P0 ;  /* 0x000000ff12127207 */ /* 0x000fe40000000000 */
[----:B--2---:R-:W-:-:S04]  /*1b950*/  SEL R3, RZ, 0x1, P0 ;  /* 0x00000001ff037807 */ /* 0x004fc80000000000 */
[----:B------:R-:W-:-:S07]  /*1b960*/  LOP3.LUT R22, R22, R3, RZ, 0x3c, !PT ;  /* 0x0000000316167212 */ /* 0x000fce00078e3cff */
.L_x_1446:
[----:B------:R-:W-:Y:S05]  /*1b970*/  BSYNC B7 ;  /* 0x0000000000077941 */ /* 0x000fea0003800000 */
.L_x_1444:
[----:B------:R-:W-:-:S13]  /*1b980*/  LOP3.LUT P0, RZ, R29, 0x40, RZ, 0xc0, !PT ;  /* 0x000000401dff7812 */ /* 0x000fda000780c0ff */
[----:B------:R-:W-:Y:S05]  /*1b990*/  @!P0 BRA `(.L_x_1506) ;  /* 0x0000000000248947 */ /* 0x000fea0003800000 */
[----:B------:R-:W2:Y:S08]  /*1b9a0*/  S2UR UR4, SR_CgaCtaId ;  /* 0x00000000000479c3 */ /* 0x000eb00000008800 */
[----:B------:R-:W-:Y:S01]  /*1b9b0*/  BAR.SYNC.DEFER_BLOCKING 0x5, 0x180 ;  /* 0x0146000000007b1d */ /* 0x000fe20000010000 */
[----:B------:R-:W-:Y:S01]  /*1b9c0*/  MOV R3, 0x400 ;  /* 0x0000040000037802 */ /* 0x000fe20000000f00 */
[----:B--2---:R-:W-:-:S05]  /*1b9d0*/  IMAD.U32 R30, RZ, RZ, UR4 ;  /* 0x00000004ff1e7e24 */ /* 0x004fca000f8e00ff */
[----:B------:R-:W-:-:S05]  /*1b9e0*/  LEA R16, R30, R3, 0x18 ;  /* 0x000000031e107211 */ /* 0x000fca00078ec0ff */
[----:B-1----:R-:W1:Y:S02]  /*1b9f0*/  LDS.128 R24, [R16+0x2a8d0] ;  /* 0x02a8d00010187984 */ /* 0x002e640000000c00 */
[----:B-1----:R-:W-:Y:S01]  /*1ba00*/  R2UR UR40, R27 ;  /* 0x000000001b2872ca */ /* 0x002fe200000e0000 */
[----:B------:R-:W-:Y:S06]  /*1ba10*/  BAR.ARV 0x4, 0x180 ;  /* 0x0106000000007b1d */ /* 0x000fec0000002000 */
[----:B------:R-:W-:Y:S08]  /*1ba20*/  BRA `(.L_x_1507) ;  /* 0x0000000c00b47947 */ /* 0x000ff00003800000 */
.L_x_1506:
[----:B------:R-:W0:Y:S01]  /*1ba30*/  S2R R0, SR_TID.X ;  /* 0x0000000000007919 */ /* 0x000e220000002100 */
[----:B------:R-:W-:Y:S01]  /*1ba40*/  ULDC UR4, c[0x0][0xc3c] ;  /* 0x00030f0000047ab9 */ /* 0x000fe20000000800 */
[----:B0-----:R-:W-:Y:S01]  /*1ba50*/  LOP3.LUT R9, R0, 0x1f, RZ, 0xc0, !PT ;  /* 0x0000001f00097812 */ /* 0x001fe200078ec0ff */
[----:B------:R-:W-:-:S03]  /*1ba60*/  IMAD.MOV.U32 R0, RZ, RZ, RZ ;  /* 0x000000ffff007224 */ /* 0x000fc600078e00ff */
[C---:B------:R-:W-:Y:S01]  /*1ba70*/  ISETP.NE.AND P0, PT, R9.reuse, 0x1f, PT ;  /* 0x0000001f0900780c */ /* 0x040fe20003f05270 */
[----:B------:R-:W-:-:S05]  /*1ba80*/  VIADD R7, R9, UR40 ;  /* 0x0000002809077c36 */ /* 0x000fca0008000000 */
[----:B------:R-:W-:Y:S01]  /*1ba90*/  ISETP.GE.OR P1, PT, R7, UR4, !P0 ;  /* 0x0000000407007c0c */ /* 0x000fe2000c726670 */
[----:B------:R-:W-:-:S12]  /*1baa0*/  ULDC UR4, c[0x0][0xc3c] ;  /* 0x00030f0000047ab9 */ /* 0x000fd80000000800 */
[----:B------:R-:W0:Y:S08]  /*1bab0*/  @!P1 LDC.64 R2, c[0x0][0xc80] ;  /* 0x00032000ff029b82 */ /* 0x000e300000000a00 */
[----:B------:R-:W2:Y:S01]  /*1bac0*/  @!P1 LDC.64 R4, c[0x0][0xc78] ;  /* 0x00031e00ff049b82 */ /* 0x000ea20000000a00 */
[----:B0-----:R-:W-:-:S05]  /*1bad0*/  @!P1 IMAD.WIDE R2, R7, 0x4, R2 ;  /* 0x0000000407029825 */ /* 0x001fca00078e0202 */
[----:B------:R2:W3:Y:S02]  /*1bae0*/  @!P1 LDG.E R0, desc[UR56][R2.64] ;  /* 0x0000003802009981 */ /* 0x0004e4000c1e1900 */
[----:B--2---:R-:W-:-:S04]  /*1baf0*/  @!P1 IMAD.WIDE R2, R7, 0x4, R4 ;  /* 0x0000000407029825 */ /* 0x004fc800078e0204 */
[----:B------:R-:W-:-:S06]  /*1bb00*/  IMAD.MOV.U32 R5, RZ, RZ, RZ ;  /* 0x000000ffff057224 */ /* 0x000fcc00078e00ff */
[----:B------:R-:W3:Y:S01]  /*1bb10*/  @!P1 LDG.E R5, desc[UR56][R2.64] ;  /* 0x0000003802059981 */ /* 0x000ee2000c1e1900 */
[C---:B------:R-:W-:Y:S02]  /*1bb20*/  ISETP.NE.AND P1, PT, R9.reuse, RZ, PT ;  /* 0x000000ff0900720c */ /* 0x040fe40003f25270 */
[C---:B------:R-:W-:Y:S02]  /*1bb30*/  ISETP.GE.U32.AND P2, PT, R9.reuse, 0x2, PT ;  /* 0x000000020900780c */ /* 0x040fe40003f46070 */
[C---:B------:R-:W-:Y:S02]  /*1bb40*/  ISETP.GE.U32.AND P3, PT, R9.reuse, 0x4, PT ;  /* 0x000000040900780c */ /* 0x040fe40003f66070 */
[C---:B------:R-:W-:Y:S02]  /*1bb50*/  ISETP.GE.U32.AND P4, PT, R9.reuse, 0x8, PT ;  /* 0x000000080900780c */ /* 0x040fe40003f86070 */
[----:B------:R-:W-:Y:S01]  /*1bb60*/  ISETP.GE.U32.AND P5, PT, R9, 0x10, PT ;  /* 0x000000100900780c */ /* 0x000fe20003fa6070 */
[----:B---3--:R-:W-:-:S05]  /*1bb70*/  IMAD R4, R5, R0, RZ ;  /* 0x0000000005047224 */ /* 0x008fca00078e02ff */
[----:B------:R-:W0:Y:S02]  /*1bb80*/  SHFL.UP PT, R6, R4, 0x1, RZ ;  /* 0x0420000004067989 */ /* 0x000e2400000e00ff */
[----:B0-----:R-:W-:-:S05]  /*1bb90*/  SEL R7, R6, RZ, P1 ;  /* 0x000000ff06077207 */ /* 0x001fca0000800000 */
[----:B------:R-:W-:Y:S02]  /*1bba0*/  IMAD.IADD R7, R4, 0x1, R7 ;  /* 0x0000000104077824 */ /* 0x000fe400078e0207 */
[----:B------:R-:W0:Y:S03]  /*1bbb0*/  LDC R4, c[0x0][0xc38] ;  /* 0x00030e00ff047b82 */ /* 0x000e260000000800 */
[----:B------:R-:W2:Y:S02]  /*1bbc0*/  SHFL.UP PT, R6, R7, 0x2, RZ ;  /* 0x0440000007067989 */ /* 0x000ea400000e00ff */
[----:B--2---:R-:W-:-:S05]  /*1bbd0*/  SEL R6, R6, RZ, P2 ;  /* 0x000000ff06067207 */ /* 0x004fca0001000000 */
[----:B------:R-:W-:Y:S02]  /*1bbe0*/  IMAD.IADD R6, R7, 0x1, R6 ;  /* 0x0000000107067824 */ /* 0x000fe400078e0206 */
[----:B------:R-:W-:Y:S04]  /*1bbf0*/  SHFL.IDX PT, R7, R24, RZ, 0x1f ;  /* 0x00001fff18077589 */ /* 0x000fe800000e0000 */
[----:B------:R-:W2:Y:S02]  /*1bc00*/  SHFL.UP PT, R8, R6, 0x4, RZ ;  /* 0x0480000006087989 */ /* 0x000ea400000e00ff */
[----:B--2---:R-:W-:-:S05]  /*1bc10*/  SEL R3, R8, RZ, P3 ;  /* 0x000000ff08037207 */ /* 0x004fca0001800000 */
[----:B------:R-:W-:Y:S02]  /*1bc20*/  IMAD.IADD R2, R6, 0x1, R3 ;  /* 0x0000000106027824 */ /* 0x000fe400078e0203 */
[----:B------:R-:W-:Y:S04]  /*1bc30*/  SHFL.IDX PT, R6, R24, 0x1, 0x1f ;  /* 0x00201f0018067f89 */ /* 0x000fe800000e0000 */
[----:B------:R-:W2:Y:S02]  /*1bc40*/  SHFL.UP PT, R3, R2, 0x8, RZ ;  /* 0x0500000002037989 */ /* 0x000ea400000e00ff */
[----:B--2---:R-:W-:-:S05]  /*1bc50*/  SEL R3, R3, RZ, P4 ;  /* 0x000000ff03037207 */ /* 0x004fca0002000000 */
[----:B------:R-:W-:-:S05]  /*1bc60*/  IMAD.IADD R8, R2, 0x1, R3 ;  /* 0x0000000102087824 */ /* 0x000fca00078e0203 */
[----:B------:R-:W2:Y:S02]  /*1bc70*/  SHFL.UP PT, R3, R8, 0x10, RZ ;  /* 0x0600000008037989 */ /* 0x000ea400000e00ff */
[----:B--2---:R-:W-:-:S05]  /*1bc80*/  SEL R3, R3, RZ, P5 ;  /* 0x000000ff03037207 */ /* 0x004fca0002800000 */
[----:B------:R-:W-:-:S05]  /*1bc90*/  IMAD.IADD R3, R8, 0x1, R3 ;  /* 0x0000000108037824 */ /* 0x000fca00078e0203 */
[----:B------:R-:W0:Y:S02]  /*1bca0*/  SHFL.IDX PT, R9, R3, 0x1f, 0x1f ;  /* 0x03e01f0003097f89 */ /* 0x000e2400000e0000 */
[----:B0-----:R-:W-:Y:S02]  /*1bcb0*/  IMAD R11, R9, R4, RZ ;  /* 0x00000004090b7224 */ /* 0x001fe400078e02ff */
[----:B------:R-:W-:Y:S02]  /*1bcc0*/  IMAD.MOV.U32 R9, RZ, RZ, RZ ;  /* 0x000000ffff097224 */ /* 0x000fe400078e00ff */
[----:B------:R-:W-:-:S05]  /*1bcd0*/  IMAD.IADD R6, R6, 0x1, R11 ;  /* 0x0000000106067824 */ /* 0x000fca00078e020b */
[----:B------:R-:W-:-:S13]  /*1bce0*/  ISETP.GT.AND P6, PT, R6, R7, PT ;  /* 0x000000070600720c */ /* 0x000fda0003fc4270 */
[----:B------:R-:W-:Y:S05]  /*1bcf0*/  @P6 BRA `(.L_x_1508) ;  /* 0x00000000009c6947 */ /* 0x000fea0003800000 */
.L_x_1510:
        /* <DEDUP_REMOVED lines=10> */
[----:B------:R-:W2:Y:S01]  /*1bda0*/  @!P6 LDC.64 R4, c[0x0][0xc78] ;  /* 0x00031e00ff04eb82 */ /* 0x000ea20000000a00 */
[----:B0-----:R-:W-:-:S05]  /*1bdb0*/  @!P6 IMAD.WIDE R2, R11, 0x4, R2 ;  /* 0x000000040b02e825 */ /* 0x001fca00078e0202 */
[----:B------:R2:W3:Y:S02]  /*1bdc0*/  @!P6 LDG.E R0, desc[UR56][R2.64] ;  /* 0x000000380200e981 */ /* 0x0004e4000c1e1900 */
[----:B--2---:R-:W-:-:S04]  /*1bdd0*/  @!P6 IMAD.WIDE R2, R11, 0x4, R4 ;  /* 0x000000040b02e825 */ /* 0x004fc800078e0204 */
        /* <DEDUP_REMOVED lines=8> */
[----:B------:R-:W-:Y:S02]  /*1be60*/  IMAD.IADD R11, R4, 0x1, R11 ;  /* 0x00000001040b7824 */ /* 0x000fe400078e020b */
[----:B------:R-:W0:Y:S03]  /*1be70*/  LDC R4, c[0x0][0xc38] ;  /* 0x00030e00ff047b82 */ /* 0x000e260000000800 */
[----:B------:R-:W2:Y:S02]  /*1be80*/  SHFL.UP PT, R8, R11, 0x4, RZ ;  /* 0x048000000b087989 */ /* 0x000ea400000e00ff */
[----:B--2---:R-:W-:-:S05]  /*1be90*/  SEL R8, R8, RZ, P3 ;  /* 0x000000ff08087207 */ /* 0x004fca0001800000 */
[----:B------:R-:W-:-:S05]  /*1bea0*/  IMAD.IADD R8, R11, 0x1, R8 ;  /* 0x000000010b087824 */ /* 0x000fca00078e0208 */
[----:B------:R-:W2:Y:S02]  /*1beb0*/  SHFL.UP PT, R2, R8, 0x8, RZ ;  /* 0x0500000008027989 */ /* 0x000ea400000e00ff */
[----:B--2---:R-:W-:-:S05]  /*1bec0*/  SEL R3, R2, RZ, P4 ;  /* 0x000000ff02037207 */ /* 0x004fca0002000000 */
[----:B------:R-:W-:-:S05]  /*1bed0*/  IMAD.IADD R3, R8, 0x1, R3 ;  /* 0x0000000108037824 */ /* 0x000fca00078e0203 */
[----:B------:R-:W2:Y:S02]  /*1bee0*/  SHFL.UP PT, R2, R3, 0x10, RZ ;  /* 0x0600000003027989 */ /* 0x000ea400000e00ff */
[----:B--2---:R-:W-:-:S05]  /*1bef0*/  SEL R2, R2, RZ, P5 ;  /* 0x000000ff02027207 */ /* 0x004fca0002800000 */
[----:B------:R-:W-:-:S05]  /*1bf00*/  IMAD.IADD R2, R3, 0x1, R2 ;  /* 0x0000000103027824 */ /* 0x000fca00078e0202 */
[----:B------:R-:W0:Y:S02]  /*1bf10*/  SHFL.IDX PT, R13, R2, 0x1f, 0x1f ;  /* 0x03e01f00020d7f89 */ /* 0x000e2400000e0000 */
[----:B0-----:R-:W-:-:S04]  /*1bf20*/  IMAD R11, R13, R4, RZ ;  /* 0x000000040d0b7224 */ /* 0x001fc800078e02ff */
[----:B------:R-:W-:-:S05]  /*1bf30*/  IMAD.IADD R6, R11, 0x1, R6 ;  /* 0x000000010b067824 */ /* 0x000fca00078e0206 */
[----:B------:R-:W-:-:S13]  /*1bf40*/  ISETP.GT.AND P6, PT, R6, R7, PT ;  /* 0x000000070600720c */ /* 0x000fda0003fc4270 */
[----:B------:R-:W-:Y:S05]  /*1bf50*/  @!P6 BRA `(.L_x_1510) ;  /* 0xfffffffc0068e947 */ /* 0x000fea000383ffff */
[----:B------:R-:W-:-:S07]  /*1bf60*/  IMAD.MOV.U32 R3, RZ, RZ, R2 ;  /* 0x000000ffff037224 */ /* 0x000fce00078e0002 */
.L_x_1508:
[----:B------:R-:W-:-:S04]  /*1bf70*/  IMAD.IADD R11, R6, 0x1, -R11 ;  /* 0x00000001060b7824 */ /* 0x000fc800078e0a0b */
[----:B------:R-:W-:-:S05]  /*1bf80*/  IMAD R2, R3, R4, R11 ;  /* 0x0000000403027224 */ /* 0x000fca00078e020b */
[----:B------:R-:W-:-:S13]  /*1bf90*/  ISETP.GT.AND P0, PT, R2, R7, PT ;  /* 0x000000070200720c */ /* 0x000fda0003f04270 */
[----:B------:R-:W-:Y:S02]  /*1bfa0*/  VOTEU.ANY UR5, UPT, !P0 ;  /* 0x0000000000057886 */ /* 0x000fe400040e0100 */
[----:B------:R-:W-:Y:S02]  /*1bfb0*/  UPOPC UR4, UR5 ;  /* 0x00000005000472bf */ /* 0x000fe40008000000 */
[----:B------:R-:W-:-:S04]  /*1bfc0*/  ISETP.NE.AND P0, PT, RZ, UR5, PT ;  /* 0x00000005ff007c0c */ /* 0x000fc8000bf05270 */
[----:B------:R-:W-:Y:S02]  /*1bfd0*/  IMAD.U32 R6, RZ, RZ, UR4 ;  /* 0x00000004ff067e24 */ /* 0x000fe4000f8e00ff */
[----:B------:R-:W-:-:S04]  /*1bfe0*/  IMAD.U32 R13, RZ, RZ, UR4 ;  /* 0x00000004ff0d7e24 */ /* 0x000fc8000f8e00ff */
[----:B------:R0:W2:Y:S04]  /*1bff0*/  SHFL.IDX PT, R6, R5, R6, 0x1f ;  /* 0x00001f0605067589 */ /* 0x0000a800000e0000 */
[----:B------:R0:W3:Y:S01]  /*1c000*/  SHFL.IDX PT, R0, R0, R13, 0x1f ;  /* 0x00001f0d00007589 */ /* 0x0000e200000e0000 */
[----:B------:R-:W-:Y:S05]  /*1c010*/  @!P0 BRA `(.L_x_1511) ;  /* 0x00000000000c8947 */ /* 0x000fea0003800000 */
[----:B------:R-:W-:-:S06]  /*1c020*/  UIADD3 UR5, UR4, -0x1, URZ ;  /* 0xffffffff04057890 */ /* 0x000fcc000fffe03f */
[----:B------:R-:W-:-:S05]  /*1c030*/  IMAD.U32 R2, RZ, RZ, UR5 ;  /* 0x00000005ff027e24 */ /* 0x000fca000f8e00ff */
[----:B------:R4:W0:Y:S02]  /*1c040*/  SHFL.IDX PT, R9, R3, R2, 0x1f ;  /* 0x00001f0203097589 */ /* 0x00082400000e0000 */
.L_x_1511:
[----:B--2---:R-:W-:Y:S01]  /*1c050*/  ISETP.NE.AND P0, PT, R6, 0x1, PT ;  /* 0x000000010600780c */ /* 0x004fe20003f05270 */
[----:B0-----:R-:W-:Y:S01]  /*1c060*/  IMAD R24, R9, R4, R11 ;  /* 0x0000000409187224 */ /* 0x001fe200078e020b */
[----:B------:R-:W-:-:S03]  /*1c070*/  UIADD3 UR40, UR4, UR40, URZ ;  /* 0x0000002804287290 */ /* 0x000fc6000fffe03f */
[----:B------:R-:W-:-:S08]  /*1c080*/  IMAD.IADD R5, R7, 0x1, -R24 ;  /* 0x0000000107057824 */ /* 0x000fd000078e0a18 */
[----:B------:R-:W-:Y:S05]  /*1c090*/  @!P0 BRA `(.L_x_1512) ;  /* 0x0000000000dc8947 */ /* 0x000fea0003800000 */
[----:B---3--:R-:W-:Y:S02]  /*1c0a0*/  IABS R4, R0 ;  /* 0x0000000000047213 */ /* 0x008fe40000000000 */
[----:B------:R-:W-:Y:S02]  /*1c0b0*/  IABS R7, R6 ;  /* 0x0000000600077213 */ /* 0x000fe40000000000 */
[----:B------:R-:W0:Y:S08]  /*1c0c0*/  I2F.RP R8, R4 ;  /* 0x0000000400087306 */ /* 0x000e300000209400 */
[----:B------:R-:W2:Y:S08]  /*1c0d0*/  I2F.RP R10, R7 ;  /* 0x00000007000a7306 */ /* 0x000eb00000209400 */
[----:B0-----:R-:W4:Y:S08]  /*1c0e0*/  MUFU.RCP R8, R8 ;  /* 0x0000000800087308 */ /* 0x001f300000001000 */
[----:B--2---:R-:W-:Y:S01]  /*1c0f0*/  MUFU.RCP R10, R10 ;  /* 0x0000000a000a7308 */ /* 0x004fe20000001000 */
[----:B----4-:R-:W-:-:S07]  /*1c100*/  VIADD R2, R8, 0xffffffe ;  /* 0x0ffffffe08027836 */ /* 0x010fce0000000000 */
[----:B------:R0:W2:Y:S02]  /*1c110*/  F2I.FTZ.U32.TRUNC.NTZ R3, R2 ;  /* 0x0000000200037305 */ /* 0x0000a4000021f000 */
[----:B0-----:R-:W-:Y:S02]  /*1c120*/  IMAD.MOV.U32 R2, RZ, RZ, RZ ;  /* 0x000000ffff027224 */ /* 0x001fe400078e00ff */
[----:B--2---:R-:W-:-:S04]  /*1c130*/  IMAD.MOV R9, RZ, RZ, -R3 ;  /* 0x000000ffff097224 */ /* 0x004fc800078e0a03 */
[----:B------:R-:W-:-:S04]  /*1c140*/  IMAD R9, R9, R4, RZ ;  /* 0x0000000409097224 */ /* 0x000fc800078e02ff */
[----:B------:R-:W-:Y:S01]  /*1c150*/  IMAD.HI.U32 R3, R3, R9, R2 ;  /* 0x0000000903037227 */ /* 0x000fe200078e0002 */
[----:B------:R-:W-:Y:S02]  /*1c160*/  IABS R9, R5 ;  /* 0x0000000500097213 */ /* 0x000fe40000000000 */
[----:B------:R-:W-:-:S03]  /*1c170*/  IABS R2, R0 ;  /* 0x0000000000027213 */ /* 0x000fc60000000000 */
[----:B------:R-:W-:-:S04]  /*1c180*/  IMAD.HI.U32 R8, R3, R9, RZ ;  /* 0x0000000903087227 */ /* 0x000fc800078e00ff */
[----:B------:R-:W-:Y:S02]  /*1c190*/  IMAD.MOV R2, RZ, RZ, -R2 ;  /* 0x000000ffff027224 */ /* 0x000fe400078e0a02 */
[----:B------:R-:W-:Y:S02]  /*1c1a0*/  VIADD R3, R10, 0xffffffe ;  /* 0x0ffffffe0a037836 */ /* 0x000fe40000000000 */
[----:B------:R-:W-:-:S04]  /*1c1b0*/  IMAD R9, R8, R2, R9 ;  /* 0x0000000208097224 */ /* 0x000fc800078e0209 */
[----:B------:R-:W0:Y:S01]  /*1c1c0*/  F2I.FTZ.U32.TRUNC.NTZ R3, R3 ;  /* 0x0000000300037305 */ /* 0x000e22000021f000 */
[----:B------:R-:W-:-:S13]  /*1c1d0*/  ISETP.GT.U32.AND P1, PT, R4, R9, PT ;  /* 0x000000090400720c */ /* 0x000fda0003f24070 */
[----:B------:R-:W-:Y:S02]  /*1c1e0*/  @!P1 IMAD.IADD R9, R9, 0x1, -R4 ;  /* 0x0000000109099824 */ /* 0x000fe400078e0a04 */
[----:B0-----:R-:W-:Y:S02]  /*1c1f0*/  IMAD.MOV R2, RZ, RZ, -R3 ;  /* 0x000000ffff027224 */ /* 0x001fe400078e0a03 */
[----:B------:R-:W-:Y:S01]  /*1c200*/  @!P1 VIADD R8, R8, 0x1 ;  /* 0x0000000108089836 */ /* 0x000fe20000000000 */
[----:B------:R-:W-:Y:S01]  /*1c210*/  ISETP.GE.U32.AND P0, PT, R9, R4, PT ;  /* 0x000000040900720c */ /* 0x000fe20003f06070 */
[----:B------:R-:W-:Y:S01]  /*1c220*/  IMAD R9, R2, R7, RZ ;  /* 0x0000000702097224 */ /* 0x000fe200078e02ff */
[----:B------:R-:W-:Y:S01]  /*1c230*/  ISETP.NE.AND P1, PT, R0, RZ, PT ;  /* 0x000000ff0000720c */ /* 0x000fe20003f25270 */
[----:B------:R-:W-:-:S04]  /*1c240*/  IMAD.MOV.U32 R2, RZ, RZ, RZ ;  /* 0x000000ffff027224 */ /* 0x000fc800078e00ff */
[----:B------:R-:W-:Y:S01]  /*1c250*/  IMAD.HI.U32 R4, R3, R9, R2 ;  /* 0x0000000903047227 */ /* 0x000fe200078e0002 */
[----:B------:R-:W-:-:S04]  /*1c260*/  LOP3.LUT R2, R5, R0, RZ, 0x3c, !PT ;  /* 0x0000000005027212 */ /* 0x000fc800078e3cff */
[----:B------:R-:W-:Y:S01]  /*1c270*/  ISETP.GE.AND P2, PT, R2, RZ, PT ;  /* 0x000000ff0200720c */ /* 0x000fe20003f46270 */
[----:B------:R-:W-:Y:S01]  /*1c280*/  @P0 VIADD R8, R8, 0x1 ;  /* 0x0000000108080836 */ /* 0x000fe20000000000 */
[----:B------:R-:W-:-:S05]  /*1c290*/  IABS R2, R6 ;  /* 0x0000000600027213 */ /* 0x000fca0000000000 */
[----:B------:R-:W-:-:S06]  /*1c2a0*/  IMAD.MOV R2, RZ, RZ, -R2 ;  /* 0x000000ffff027224 */ /* 0x000fcc00078e0a02 */
[----:B------:R-:W-:Y:S01]  /*1c2b0*/  @!P2 IMAD.MOV R8, RZ, RZ, -R8 ;  /* 0x000000ffff08a224 */ /* 0x000fe200078e0a08 */
[----:B------:R-:W-:-:S04]  /*1c2c0*/  @!P1 LOP3.LUT R8, RZ, R0, RZ, 0x33, !PT ;  /* 0x00000000ff089212 */ /* 0x000fc800078e33ff */
[----:B------:R-:W-:-:S05]  /*1c2d0*/  IABS R3, R8 ;  /* 0x0000000800037213 */ /* 0x000fca0000000000 */
        /* <DEDUP_REMOVED lines=9> */
[----:B------:R-:W-:-:S04]  /*1c370*/  IMAD.MOV R2, RZ, RZ, -R8 ;  /* 0x000000ffff027224 */ /* 0x000fc800078e0a08 */
[----:B------:R-:W-:Y:S02]  /*1c380*/  IMAD R2, R0, R2, R5 ;  /* 0x0000000200027224 */ /* 0x000fe400078e0205 */
[----:B------:R-:W-:-:S06]  /*1c390*/  @P0 VIADD R4, R4, 0x1 ;  /* 0x0000000104040836 */ /* 0x000fcc0000000000 */
[----:B------:R-:W-:Y:S01]  /*1c3a0*/  @!P2 IMAD.MOV R4, RZ, RZ, -R4 ;  /* 0x000000ffff04a224 */ /* 0x000fe200078e0a04 */
[----:B------:R-:W-:-:S05]  /*1c3b0*/  @!P1 LOP3.LUT R4, RZ, R6, RZ, 0x33, !PT ;  /* 0x00000006ff049212 */ /* 0x000fca00078e33ff */
[--C-:B------:R-:W-:Y:S02]  /*1c3c0*/  IMAD.MOV R7, RZ, RZ, -R4.reuse ;  /* 0x000000ffff077224 */ /* 0x100fe400078e0a04 */
[C---:B------:R-:W-:Y:S02]  /*1c3d0*/  IMAD R3, R6.reuse, 0x1000000, R4 ;  /* 0x0100000006037824 */ /* 0x040fe400078e0204 */
[----:B------:R-:W-:-:S04]  /*1c3e0*/  IMAD R6, R6, R7, R8 ;  /* 0x0000000706067224 */ /* 0x000fc800078e0208 */
[----:B-1----:R-:W-:Y:S01]  /*1c3f0*/  IMAD R26, R6, 0x10000, R3 ;  /* 0x00010000061a7824 */ /* 0x002fe200078e0203 */
[----:B------:R-:W-:Y:S06]  /*1c400*/  BRA `(.L_x_1513) ;  /* 0x0000000000f87947 */ /* 0x000fec0003800000 */
.L_x_1512:
[----:B------:R-:W-:Y:S02]  /*1c410*/  ULDC.64 UR4, c[0x0][0xc90] ;  /* 0x0003240000047ab9 */ /* 0x000fe40000000a00 */
[----:B------:R-:W-:-:S06]  /*1c420*/  UIMAD.WIDE UR4, UR40, 0x4, UR4 ;  /* 0x00000004280478a5 */ /* 0x000fcc000f8e0204 */
[----:B----4-:R-:W-:Y:S02]  /*1c430*/  IMAD.U32 R2, RZ, RZ, UR4 ;  /* 0x00000004ff027e24 */ /* 0x010fe4000f8e00ff */
[----:B------:R-:W-:-:S05]  /*1c440*/  IMAD.U32 R3, RZ, RZ, UR5 ;  /* 0x00000005ff037e24 */ /* 0x000fca000f8e00ff */
[----:B------:R0:W3:Y:S02]  /*1c450*/  LDG.E R7, desc[UR56][R2.64] ;  /* 0x0000003802077981 */ /* 0x0000e4000c1e1900 */
[----:B0-----:R-:W-:Y:S02]  /*1c460*/  IMAD.MOV.U32 R2, RZ, RZ, RZ ;  /* 0x000000ffff027224 */ /* 0x001fe400078e00ff */
[----:B---3--:R-:W-:-:S05]  /*1c470*/  IMAD R6, R0, R7, RZ ;  /* 0x0000000700067224 */ /* 0x008fca00078e02ff */
[----:B------:R-:W-:-:S04]  /*1c480*/  IABS R8, R6 ;  /* 0x0000000600087213 */ /* 0x000fc80000000000 */
[----:B------:R-:W0:Y:S08]  /*1c490*/  I2F.RP R9, R8 ;  /* 0x0000000800097306 */ /* 0x000e300000209400 */
[----:B0-----:R-:W0:Y:S02]  /*1c4a0*/  MUFU.RCP R9, R9 ;  /* 0x0000000900097308 */ /* 0x001e240000001000 */
[----:B0-----:R-:W-:-:S06]  /*1c4b0*/  VIADD R10, R9, 0xffffffe ;  /* 0x0ffffffe090a7836 */ /* 0x001fcc0000000000 */
[----:B------:R-:W0:Y:S02]  /*1c4c0*/  F2I.FTZ.U32.TRUNC.NTZ R3, R10 ;  /* 0x0000000a00037305 */ /* 0x000e24000021f000 */
[----:B0-----:R-:W-:-:S04]  /*1c4d0*/  IMAD.MOV R11, RZ, RZ, -R3 ;  /* 0x000000ffff0b7224 */ /* 0x001fc800078e0a03 */
[----:B------:R-:W-:-:S04]  /*1c4e0*/  IMAD R11, R11, R8, RZ ;  /* 0x000000080b0b7224 */ /* 0x000fc800078e02ff */
[----:B------:R-:W-:Y:S01]  /*1c4f0*/  IMAD.HI.U32 R2, R3, R11, R2 ;  /* 0x0000000b03027227 */ /* 0x000fe200078e0002 */
[----:B------:R-:W-:Y:S02]  /*1c500*/  IABS R11, R5 ;  /* 0x00000005000b7213 */ /* 0x000fe40000000000 */
[----:B------:R-:W-:-:S03]  /*1c510*/  IABS R3, R6 ;  /* 0x0000000600037213 */ /* 0x000fc60000000000 */
[----:B------:R-:W-:-:S04]  /*1c520*/  IMAD.HI.U32 R2, R2, R11, RZ ;  /* 0x0000000b02027227 */ /* 0x000fc800078e00ff */
[----:B------:R-:W-:-:S04]  /*1c530*/  IMAD.MOV R3, RZ, RZ, -R3 ;  /* 0x000000ffff037224 */ /* 0x000fc800078e0a03 */
        /* <DEDUP_REMOVED lines=14> */
[----:B------:R-:W-:-:S03]  /*1c620*/  IMAD R5, R6, R2, R5 ;  /* 0x0000000206057224 */ /* 0x000fc600078e0205 */
[----:B------:R-:W-:-:S04]  /*1c630*/  VIADDMNMX R4, R3, R4, R7, PT ;  /* 0x0000000403047246 */ /* 0x000fc80003800107 */
[-C--:B------:R-:W-:Y:S02]  /*1c640*/  IABS R7, R4.reuse ;  /* 0x0000000400077213 */ /* 0x080fe40000000000 */
[----:B------:R-:W-:Y:S02]  /*1c650*/  IABS R6, R4 ;  /* 0x0000000400067213 */ /* 0x000fe40000000000 */
[----:B------:R-:W0:Y:S03]  /*1c660*/  I2F.RP R9, R7 ;  /* 0x0000000700097306 */ /* 0x000e260000209400 */
[----:B------:R-:W-:-:S05]  /*1c670*/  IMAD.MOV R6, RZ, RZ, -R6 ;  /* 0x000000ffff067224 */ /* 0x000fca00078e0a06 */
[----:B0-----:R-:W0:Y:S02]  /*1c680*/  MUFU.RCP R9, R9 ;  /* 0x0000000900097308 */ /* 0x001e240000001000 */
[----:B0-----:R-:W-:Y:S01]  /*1c690*/  VIADD R3, R9, 0xffffffe ;  /* 0x0ffffffe09037836 */ /* 0x001fe20000000000 */
[----:B------:R-:W-:-:S05]  /*1c6a0*/  IABS R9, R5 ;  /* 0x0000000500097213 */ /* 0x000fca0000000000 */
[----:B------:R-:W0:Y:S02]  /*1c6b0*/  F2I.FTZ.U32.TRUNC.NTZ R3, R3 ;  /* 0x0000000300037305 */ /* 0x000e24000021f000 */
[----:B0-----:R-:W-:-:S04]  /*1c6c0*/  IMAD.MOV R2, RZ, RZ, -R3 ;  /* 0x000000ffff027224 */ /* 0x001fc800078e0a03 */
[----:B------:R-:W-:Y:S02]  /*1c6d0*/  IMAD R11, R2, R7, RZ ;  /* 0x00000007020b7224 */ /* 0x000fe400078e02ff */
[----:B------:R-:W-:-:S04]  /*1c6e0*/  IMAD.MOV.U32 R2, RZ, RZ, RZ ;  /* 0x000000ffff027224 */ /* 0x000fc800078e00ff */
[----:B------:R-:W-:Y:S01]  /*1c6f0*/  IMAD.HI.U32 R2, R3, R11, R2 ;  /* 0x0000000b03027227 */ /* 0x000fe200078e0002 */
[----:B------:R-:W-:Y:S02]  /*1c700*/  LOP3.LUT R3, R5, R4, RZ, 0x3c, !PT ;  /* 0x0000000405037212 */ /* 0x000fe400078e3cff */
[----:B------:R-:W-:Y:S02]  /*1c710*/  IADD3 R5, R8, 0x1000000, R5 ;  /* 0x0100000008057810 */ /* 0x000fe40007ffe005 */
[----:B------:R-:W-:Y:S01]  /*1c720*/  ISETP.GE.AND P2, PT, R3, RZ, PT ;  /* 0x000000ff0300720c */ /* 0x000fe20003f46270 */
        /* <DEDUP_REMOVED lines=9> */
[----:B------:R-:W-:Y:S01]  /*1c7c0*/  @!P1 LOP3.LUT R2, RZ, R4, RZ, 0x33, !PT ;  /* 0x00000004ff029212 */ /* 0x000fe200078e33ff */
[----:B------:R-:W-:-:S04]  /*1c7d0*/  IMAD.MOV R4, RZ, RZ, -R4 ;  /* 0x000000ffff047224 */ /* 0x000fc800078e0a04 */
[----:B-1----:R-:W-:-:S07]  /*1c7e0*/  IMAD R26, R2, R4, R5 ;  /* 0x00000004021a7224 */ /* 0x002fce00078e0205 */
.L_x_1513:
[----:B------:R-:W-:-:S05]  /*1c7f0*/  LOP3.LUT R25, RZ, R2, RZ, 0x33, !PT ;  /* 0x00000002ff197212 */ /* 0x000fca00078e33ff */
[----:B------:R-:W-:Y:S01]  /*1c800*/  IMAD.IADD R25, R0, 0x1, R25 ;  /* 0x0000000100197824 */ /* 0x000fe200078e0219 */
[----:B------:R-:W-:Y:S06]  /*1c810*/  BRA `(.L_x_1514) ;  /* 0x0000000000107947 */ /* 0x000fec0003800000 */
.L_x_1509:
[----:B------:R-:W-:Y:S01]  /*1c820*/  IMAD.MOV.U32 R24, RZ, RZ, R7 ;  /* 0x000000ffff187224 */ /* 0x000fe200078e0007 */
[----:B------:R-:W-:Y:S01]  /*1c830*/  ULDC UR40, c[0x0][0xc3c] ;  /* 0x00030f0000287ab9 */ /* 0x000fe20000000800 */
[----:B------:R-:W-:Y:S02]  /*1c840*/  IMAD.MOV.U32 R25, RZ, RZ, RZ ;  /* 0x000000ffff197224 */ /* 0x000fe400078e00ff */
[----:B-1----:R-:W-:-:S07]  /*1c850*/  IMAD.MOV.U32 R26, RZ, RZ, RZ ;  /* 0x000000ffff1a7224 */ /* 0x002fce00078e00ff */
.L_x_1514:
[----:B------:R-:W0:Y:S01]  /*1c860*/  S2R R0, SR_TID.X ;  /* 0x0000000000007919 */ /* 0x000e220000002100 */
[----:B------:R-:W-:Y:S01]  /*1c870*/  IMAD.U32 R27, RZ, RZ, UR40 ;  /* 0x00000028ff1b7e24 */ /* 0x000fe2000f8e00ff */
[----:B------:R-:W-:Y:S01]  /*1c880*/  BAR.SYNC.DEFER_BLOCKING 0x4, 0x180 ;  /* 0x0106000000007b1d */ /* 0x000fe20000010000 */
[----:B0-----:R-:W-:-:S04]  /*1c890*/  LOP3.LUT R0, R0, 0x1f, RZ, 0xc0, !PT ;  /* 0x0000001f00007812 */ /* 0x001fc800078ec0ff */
[----:B------:R-:W-:-:S13]  /*1c8a0*/  ISETP.NE.AND P0, PT, R0, RZ, PT ;  /* 0x000000ff0000720c */ /* 0x000fda0003f05270 */
[----:B------:R-:W0:Y:S01]  /*1c8b0*/  @!P0 S2R R30, SR_CgaCtaId ;  /* 0x00000000001e8919 */ /* 0x000e220000008800 */
[----:B------:R-:W-:-:S04]  /*1c8c0*/  @!P0 MOV R3, 0x400 ;  /* 0x0000040000038802 */ /* 0x000fc80000000f00 */
[----:B0-----:R-:W-:-:S05]  /*1c8d0*/  @!P0 LEA R16, R30, R3, 0x18 ;  /* 0x000000031e108211 */ /* 0x001fca00078ec0ff */
[----:B------:R0:W-:Y:S01]  /*1c8e0*/  @!P0 STS.128 [R16+0x2a8d0], R24 ;  /* 0x02a8d01810008388 */ /* 0x0001e20000000c00 */
[----:B------:R-:W-:Y:S06]  /*1c8f0*/  BAR.ARV 0x5, 0x180 ;  /* 0x0146000000007b1d */ /* 0x000fec0000002000 */
.L_x_1507:
[----:B------:R-:W-:Y:S02]  /*1c900*/  ULDC UR4, c[0x0][0xc3c] ;  /* 0x00030f0000047ab9 */ /* 0x000fe40000000800 */
[----:B------:R-:W-:-:S06]  /*1c910*/  UISETP.GE.AND UP0, UPT, UR40, UR4, UPT ;  /* 0x000000042800728c */ /* 0x000fcc000bf06270 */
[----:B------:R-:W-:-:S13]  /*1c920*/  PLOP3.LUT P0, PT, PT, PT, UP0, 0x80, 0x0 ;  /* 0x000000000000781c */ /* 0x000fda0003f0f008 */
[----:B------:R-:W-:Y:S05]  /*1c930*/  @!P0 BRA `(.L_x_1515) ;  /* 0xffffffa400c88947 */ /* 0x000fea000383ffff */
.L_x_1433:
[----:B0-----:R-:W2:Y:S01]  /*1c940*/  LDL.LU R0, [R1] ;  /* 0x0000000001007983 */ /* 0x001ea20000300800 */
[----:B------:R-:W-:Y:S01]  /*1c950*/  BSSY B0, `(.L_x_1516) ;  /* 0x000000b000007945 */ /* 0x000fe20003800000 */
[----:B------:R-:W0:Y:S01]  /*1c960*/  S2R R5, SR_CgaCtaId ;  /* 0x0000000000057919 */ /* 0x000e220000008800 */
        /* <DEDUP_REMOVED lines=9> */
.L_x_1594:
[----:B------:R-:W-:Y:S05]  /*1ca00*/  BSYNC B0 ;  /* 0x0000000000007941 */ /* 0x000fea0003800000 */
.L_x_1516:
[----:B------:R-:W-:-:S03]  /*1ca10*/  UMOV UR4, 0xffffffff ;  /* 0xffffffff00047882 */ /* 0x000fc60000000000 */
[----:B------:R-:W-:Y:S05]  /*1ca20*/  BRA.DIV UR4, `(.L_x_1518) ;  /* 0x00000026040c7947 */ /* 0x000fea000b800000 */
[----:B0-----:R-:W0:Y:S02]  /*1ca30*/  S2R R0, SR_TID.X ;  /* 0x0000000000007919 */ /* 0x001e240000002100 */
[----:B0-----:R-:W-:-:S04]  /*1ca40*/  SHF.R.U32.HI R0, RZ, 0x5, R0 ;  /* 0x00000005ff007819 */ /* 0x001fc80000011600 */
[----:B------:R-:W-:-:S05]  /*1ca50*/  LOP3.LUT R0, R0, 0x3, RZ, 0xc0, !PT ;  /* 0x0000000300007812 */ /* 0x000fca00078ec0ff */
[----:B------:R0:W1:Y:S02]  /*1ca60*/  SHFL.IDX PT, R14, R0, RZ, 0x1f ;  /* 0x00001fff000e7589 */ /* 0x00006400000e0000 */
.L_x_1597:
[----:B-1----:R-:W-:Y:S01]  /*1ca70*/  ISETP.NE.AND P0, PT, R14, RZ, PT ;  /* 0x000000ff0e00720c */ /* 0x002fe20003f05270 */
[----:B------:R-:W-:-:S12]  /*1ca80*/  BSSY B0, `(.L_x_1519) ;  /* 0x000002c000007945 */ /* 0x000fd80003800000 */
[----:B------:R-:W-:Y:S05]  /*1ca90*/  @P0 BRA `(.L_x_1520) ;  /* 0x0000000000a80947 */ /* 0x000fea0003800000 */
[----:B------:R-:W-:-:S03]  /*1caa0*/  UMOV UR4, 0xffffffff ;  /* 0xffffffff00047882 */ /* 0x000fc60000000000 */
[----:B------:R-:W-:Y:S05]  /*1cab0*/  BRA.DIV UR4, `(.L_x_1521) ;  /* 0x00000026041c7947 */ /* 0x000fea000b800000 */
[----:B------:R-:W-:-:S13]  /*1cac0*/  ELECT P6, URZ, PT ;  /* 0x00000000003f782f */ /* 0x000fda00038c0000 */
.L_x_1600:
[----:B------:R-:W-:Y:S05]  /*1cad0*/  @!P6 BRA `(.L_x_1520) ;  /* 0x000000000098e947 */ /* 0x000fea0003800000 */
[----:B------:R-:W-:-:S06]  /*1cae0*/  ULOP3.LUT UR4, UR44, 0x2, URZ, 0xfc, !UPT ;  /* 0x000000022c047892 */ /* 0x000fcc000f8efc3f */
[----:B0-----:R-:W-:-:S05]  /*1caf0*/  IMAD.U32 R0, RZ, RZ, UR4 ;  /* 0x00000004ff007e24 */ /* 0x001fca000f8e00ff */
[----:B------:R-:W-:-:S13]  /*1cb00*/  ISETP.NE.AND P0, PT, R0, 0x3, PT ;  /* 0x000000030000780c */ /* 0x000fda0003f05270 */
[----:B------:R-:W-:Y:S05]  /*1cb10*/  @!P0 BRA `(.L_x_1522) ;  /* 0x0000000000048947 */ /* 0x000fea0003800000 */
[----:B------:R-:W-:Y:S01]  /*1cb20*/  BPT.TRAP 0x1 ;  /* 0x000000040000795c */ /* 0x000fe20000300000 */
.L_x_1522:
[----:B------:R-:W-:Y:S01]  /*1cb30*/  IMAD R5, R18, 0x8, R7 ;  /* 0x0000000812057824 */ /* 0x000fe200078e0207 */
[----:B------:R-:W-:Y:S01]  /*1cb40*/  SHF.L.U32 R0, R22, 0x1f, RZ ;  /* 0x0000001f16007819 */ /* 0x000fe200000006ff */
[----:B------:R-:W-:-:S03]  /*1cb50*/  VIADD R18, R18, 0x1 ;  /* 0x0000000112127836 */ /* 0x000fc60000000000 */
[----:B------:R-:W0:Y:S02]  /*1cb60*/  SYNCS.PHASECHK.TRANS64.TRYWAIT P1, [R5+URZ+0x2a840], R0 ;  /* 0x02a84000050075a7 */ /* 0x000e24000802017f */
[----:B------:R-:W-:-:S04]  /*1cb70*/  ISETP.NE.AND P2, PT, R18, 0x2, PT ;  /* 0x000000021200780c */ /* 0x000fc80003f45270 */
[----:B------:R-:W-:Y:S01]  /*1cb80*/  SEL R3, RZ, 0x1, P2 ;  /* 0x00000001ff037807 */ /* 0x000fe20001000000 */
[----:B0-----:R-:W-:Y:S08]  /*1cb90*/  @!P1 BRA `(.L_x_1523) ;  /* 0x0000002400049947 */ /* 0x001ff00003800000 */
.L_x_1601:
[----:B------:R-:W-:Y:S02]  /*1cba0*/  SEL R18, R18, RZ, P2 ;  /* 0x000000ff12127207 */ /* 0x000fe40001000000 */
[----:B------:R-:W-:Y:S01]  /*1cbb0*/  LOP3.LUT R2, R22, R3, RZ, 0x3c, !PT ;  /* 0x0000000316027212 */ /* 0x000fe200078e3cff */
[----:B------:R-:W-:Y:S06]  /*1cbc0*/  @!P0 BRA `(.L_x_1524) ;  /* 0x0000000000048947 */ /* 0x000fec0003800000 */
[----:B------:R-:W-:Y:S01]  /*1cbd0*/  BPT.TRAP 0x1 ;  /* 0x000000040000795c */ /* 0x000fe20000300000 */
.L_x_1524:
[----:B------:R-:W-:Y:S01]  /*1cbe0*/  IMAD R3, R18, 0x8, R7 ;  /* 0x0000000812037824 */ /* 0x000fe200078e0207 */
[----:B------:R-:W-:-:S04]  /*1cbf0*/  SHF.L.U32 R2, R2, 0x1f, RZ ;  /* 0x0000001f02027819 */ /* 0x000fc800000006ff */
[----:B------:R-:W1:Y:S02]  /*1cc00*/  SYNCS.PHASECHK.TRANS64.TRYWAIT P1, [R3+URZ+0x2a840], R2 ;  /* 0x02a84002030075a7 */ /* 0x000e64000802017f */
[----:B-1----:R-:W-:Y:S05]  /*1cc10*/  @!P1 BRA `(.L_x_1525) ;  /* 0x0000002000f89947 */ /* 0x002fea0003800000 */
.L_x_1602:
[----:B------:R-:W-:Y:S05]  /*1cc20*/  @!P0 BRA `(.L_x_1526) ;  /* 0x0000000000048947 */ /* 0x000fea0003800000 */
[----:B------:R-:W-:Y:S01]  /*1cc30*/  BPT.TRAP 0x1 ;  /* 0x000000040000795c */ /* 0x000fe20000300000 */
.L_x_1526:
[----:B------:R-:W2:Y:S02]  /*1cc40*/  SYNCS.PHASECHK.TRANS64.TRYWAIT P1, [R5+URZ+0x2a860], R0 ;  /* 0x02a86000050075a7 */ /* 0x000ea4000802017f */
[----:B--2---:R-:W-:Y:S05]  /*1cc50*/  @!P1 BRA `(.L_x_1527) ;  /* 0x0000002000fc9947 */ /* 0x004fea0003800000 */
.L_x_1603:
[----:B------:R-:W-:Y:S05]  /*1cc60*/  @!P0 BRA `(.L_x_1528) ;  /* 0x0000000000048947 */ /* 0x000fea0003800000 */
[----:B------:R-:W-:Y:S01]  /*1cc70*/  BPT.TRAP 0x1 ;  /* 0x000000040000795c */ /* 0x000fe20000300000 */
.L_x_1528:
[----:B------:R-:W3:Y:S02]  /*1cc80*/  SYNCS.PHASECHK.TRANS64.TRYWAIT P1, [R3+URZ+0x2a860], R2 ;  /* 0x02a86002030075a7 */ /* 0x000ee4000802017f */
[----:B---3--:R-:W-:Y:S05]  /*1cc90*/  @!P1 BRA `(.L_x_1529) ;  /* 0x0000002400009947 */ /* 0x008fea0003800000 */
.L_x_1604:
[----:B------:R-:W-:Y:S05]  /*1cca0*/  @!P0 BRA `(.L_x_1530) ;  /* 0x0000000000048947 */ /* 0x000fea0003800000 */
[----:B------:R-:W-:Y:S01]  /*1ccb0*/  BPT.TRAP 0x1 ;  /* 0x000000040000795c */ /* 0x000fe20000300000 */
.L_x_1530:
[----:B------:R-:W4:Y:S02]  /*1ccc0*/  SYNCS.PHASECHK.TRANS64.TRYWAIT P1, [R5+URZ+0x2a880], R0 ;  /* 0x02a88000050075a7 */ /* 0x000f24000802017f */
[----:B----4-:R-:W-:Y:S05]  /*1ccd0*/  @!P1 BRA `(.L_x_1531) ;  /* 0x0000002400049947 */ /* 0x010fea0003800000 */
.L_x_1605:
[----:B------:R-:W-:Y:S05]  /*1cce0*/  @!P0 BRA `(.L_x_1532) ;  /* 0x0000000000048947 */ /* 0x000fea0003800000 */
[----:B------:R-:W-:Y:S01]  /*1ccf0*/  BPT.TRAP 0x1 ;  /* 0x000000040000795c */ /* 0x000fe20000300000 */
.L_x_1532:
[----:B------:R0:W0:Y:S02]  /*1cd00*/  SYNCS.PHASECHK.TRANS64.TRYWAIT P0, [R3+URZ+0x2a880], R2 ;  /* 0x02a88002030075a7 */ /* 0x000024000800017f */
[----:B0-----:R-:W-:Y:S05]  /*1cd10*/  @!P0 NANOSLEEP.SYNCS 0x989680 ;  /* 0x009896800000895d */ /* 0x001fea0003900000 */
[----:B------:R-:W0:Y:S02]  /*1cd20*/  @!P0 SYNCS.PHASECHK.TRANS64 P0, [R3+URZ+0x2a880], R2 ;  /* 0x02a88002030085a7 */ /* 0x000e24000800007f */
[----:B0-----:R-:W-:Y:S05]  /*1cd30*/  @!P0 BRA `(.L_x_1532) ;  /* 0xfffffffc00f08947 */ /* 0x001fea000383ffff */
.L_x_1520:
[----:B------:R-:W-:Y:S05]  /*1cd40*/  BSYNC B0 ;  /* 0x0000000000007941 */ /* 0x000fea0003800000 */
.L_x_1519:
[----:B------:R-:W-:Y:S05]  /*1cd50*/  EXIT ;  /* 0x000000000000794d */ /* 0x000fea0003800000 */
.L_x_1325:
[----:B0-----:R-:W-:-:S04]  /*1cd60*/  IMAD.U32 R3, RZ, RZ, UR36 ;  /* 0x00000024ff037e24 */ /* 0x001fc8000f8e00ff */
[----:B------:R0:W1:Y:S03]  /*1cd70*/  SYNCS.PHASECHK.TRANS64.TRYWAIT P1, [R3+URZ+0x2a800], R6 ;  /* 0x02a80006030075a7 */ /* 0x000066000802017f */
[----:B-1----:R-:W-:Y:S05]  /*1cd80*/  @!P1 NANOSLEEP.SYNCS 0x989680 ;  /* 0x009896800000995d */ /* 0x002fea0003900000 */
[----:B------:R-:W1:Y:S02]  /*1cd90*/  @!P1 SYNCS.PHASECHK.TRANS64 P1, [R3+URZ+0x2a800], R6 ;  /* 0x02a80006030095a7 */ /* 0x000e64000802007f */
[----:B-1----:R-:W-:Y:S05]  /*1cda0*/  @!P1 BRA `(.L_x_1325) ;  /* 0xfffffffc00ec9947 */ /* 0x002fea000383ffff */
[----:B------:R-:W-:Y:S05]  /*1cdb0*/  BRA `(.L_x_1533) ;  /* 0xfffffe58000c7947 */ /* 0x000fea000383ffff */
.L_x_1329:
[----:B-1----:R1:W2:Y:S02]  /*1cdc0*/  SYNCS.PHASECHK.TRANS64.TRYWAIT P1, [R90+URZ+0x2a830], R3 ;  /* 0x02a830035a0075a7 */ /* 0x0022a4000802017f */
[----:B--2---:R-:W-:Y:S05]  /*1cdd0*/  @!P1 NANOSLEEP.SYNCS 0x989680 ;  /* 0x009896800000995d */ /* 0x004fea0003900000 */
[----:B------:R-:W2:Y:S02]  /*1cde0*/  @!P1 SYNCS.PHASECHK.TRANS64 P1, [R90+URZ+0x2a830], R3 ;  /* 0x02a830035a0095a7 */ /* 0x000ea4000802007f */
[----:B--2---:R-:W-:Y:S05]  /*1cdf0*/  @!P1 BRA `(.L_x_1329) ;  /* 0xfffffffc00f09947 */ /* 0x004fea000383ffff */
[----:B------:R-:W-:Y:S05]  /*1ce00*/  BRA `(.L_x_1328) ;  /* 0xfffffe5800287947 */ /* 0x000fea000383ffff */
.L_x_1346:
[----:B-1----:R-:W-:-:S04]  /*1ce10*/  IMAD.U32 R8, RZ, RZ, UR6 ;  /* 0x00000006ff087e24 */ /* 0x002fc8000f8e00ff */
[----:B------:R1:W2:Y:S03]  /*1ce20*/  SYNCS.PHASECHK.TRANS64.TRYWAIT P1, [R8+URZ+0x2a830], R7 ;  /* 0x02a83007080075a7 */ /* 0x0002a6000802017f */
[----:B--2---:R-:W-:Y:S05]  /*1ce30*/  @!P1 NANOSLEEP.SYNCS 0x989680 ;  /* 0x009896800000995d */ /* 0x004fea0003900000 */
[----:B------:R-:W2:Y:S02]  /*1ce40*/  @!P1 SYNCS.PHASECHK.TRANS64 P1, [R8+URZ+0x2a830], R7 ;  /* 0x02a83007080095a7 */ /* 0x000ea4000802007f */
[----:B--2---:R-:W-:Y:S05]  /*1ce50*/  @!P1 BRA `(.L_x_1346) ;  /* 0xfffffffc00ec9947 */ /* 0x004fea000383ffff */
[----:B------:R-:W-:Y:S05]  /*1ce60*/  BRA `(.L_x_1343) ;  /* 0xfffffe9400bc7947 */ /* 0x000fea000383ffff */
.L_x_1350:
[----:B-1----:R-:W-:-:S04]  /*1ce70*/  IMAD.U32 R8, RZ, RZ, UR6 ;  /* 0x00000006ff087e24 */ /* 0x002fc8000f8e00ff */
[----:B------:R1:W2:Y:S03]  /*1ce80*/  SYNCS.PHASECHK.TRANS64.TRYWAIT P1, [R8+URZ+0x2a850], R7 ;  /* 0x02a85007080075a7 */ /* 0x0002a6000802017f */
[----:B--2---:R-:W-:Y:S05]  /*1ce90*/  @!P1 NANOSLEEP.SYNCS 0x989680 ;  /* 0x009896800000995d */ /* 0x004fea0003900000 */
[----:B------:R-:W2:Y:S02]  /*1cea0*/  @!P1 SYNCS.PHASECHK.TRANS64 P1, [R8+URZ+0x2a850], R7 ;  /* 0x02a85007080095a7 */ /* 0x000ea4000802007f */
[----:B--2---:R-:W-:Y:S05]  /*1ceb0*/  @!P1 BRA `(.L_x_1350) ;  /* 0xfffffffc00ec9947 */ /* 0x004fea000383ffff */
[----:B------:R-:W-:Y:S05]  /*1cec0*/  BRA `(.L_x_1347) ;  /* 0xfffffe9800687947 */ /* 0x000fea000383ffff */
.L_x_1369:
[----:B-1----:R-:W-:-:S04]  /*1ced0*/  IMAD.U32 R8, RZ, RZ, UR6 ;  /* 0x00000006ff087e24 */ /* 0x002fc8000f8e00ff */
[----:B------:R1:W2:Y:S03]  /*1cee0*/  SYNCS.PHASECHK.TRANS64.TRYWAIT P1, [R8+URZ+0x2a830], R7 ;  /* 0x02a83007080075a7 */ /* 0x0002a6000802017f */
[----:B--2---:R-:W-:Y:S05]  /*1cef0*/  @!P1 NANOSLEEP.SYNCS 0x989680 ;  /* 0x009896800000995d */ /* 0x004fea0003900000 */
[----:B------:R-:W2:Y:S02]  /*1cf00*/  @!P1 SYNCS.PHASECHK.TRANS64 P1, [R8+URZ+0x2a830], R7 ;  /* 0x02a83007080095a7 */ /* 0x000ea4000802007f */
[----:B--2---:R-:W-:Y:S05]  /*1cf10*/  @!P1 BRA `(.L_x_1369) ;  /* 0xfffffffc00ec9947 */ /* 0x004fea000383ffff */
[----:B------:R-:W-:Y:S05]  /*1cf20*/  BRA `(.L_x_1366) ;  /* 0xfffffed0009c7947 */ /* 0x000fea000383ffff */
.L_x_1373:
[----:B-1----:R-:W-:-:S04]  /*1cf30*/  IMAD.U32 R8, RZ, RZ, UR6 ;  /* 0x00000006ff087e24 */ /* 0x002fc8000f8e00ff */
[----:B------:R1:W2:Y:S03]  /*1cf40*/  SYNCS.PHASECHK.TRANS64.TRYWAIT P1, [R8+URZ+0x2a850], R7 ;  /* 0x02a85007080075a7 */ /* 0x0002a6000802017f */
[----:B--2---:R-:W-:Y:S05]  /*1cf50*/  @!P1 NANOSLEEP.SYNCS 0x989680 ;  /* 0x009896800000995d */ /* 0x004fea0003900000 */
[----:B------:R-:W2:Y:S02]  /*1cf60*/  @!P1 SYNCS.PHASECHK.TRANS64 P1, [R8+URZ+0x2a850], R7 ;  /* 0x02a85007080095a7 */ /* 0x000ea4000802007f */
[----:B--2---:R-:W-:Y:S05]  /*1cf70*/  @!P1 BRA `(.L_x_1373) ;  /* 0xfffffffc00ec9947 */ /* 0x004fea000383ffff */
[----:B------:R-:W-:Y:S05]  /*1cf80*/  BRA `(.L_x_1370) ;  /* 0xfffffed400487947 */ /* 0x000fea000383ffff */
.L_x_1381:
[----:B-1----:R-:W-:-:S04]  /*1cf90*/  IMAD.U32 R8, RZ, RZ, UR6 ;  /* 0x00000006ff087e24 */ /* 0x002fc8000f8e00ff */
[----:B------:R1:W2:Y:S03]  /*1cfa0*/  SYNCS.PHASECHK.TRANS64.TRYWAIT P1, [R8+URZ+0x2a830], R7 ;  /* 0x02a83007080075a7 */ /* 0x0002a6000802017f */
[----:B--2---:R-:W-:Y:S05]  /*1cfb0*/  @!P1 NANOSLEEP.SYNCS 0x989680 ;  /* 0x009896800000995d */ /* 0x004fea0003900000 */
[----:B------:R-:W2:Y:S02]  /*1cfc0*/  @!P1 SYNCS.PHASECHK.TRANS64 P1, [R8+URZ+0x2a830], R7 ;  /* 0x02a83007080095a7 */ /* 0x000ea4000802007f */
[----:B--2---:R-:W-:Y:S05]  /*1cfd0*/  @!P1 BRA `(.L_x_1381) ;  /* 0xfffffffc00ec9947 */ /* 0x004fea000383ffff */
[----:B------:R-:W-:Y:S05]  /*1cfe0*/  BRA `(.L_x_1378) ;  /* 0xfffffef800a87947 */ /* 0x000fea000383ffff */
.L_x_1385:
[----:B-1----:R-:W-:-:S04]  /*1cff0*/  IMAD.U32 R8, RZ, RZ, UR6 ;  /* 0x00000006ff087e24 */ /* 0x002fc8000f8e00ff */
[----:B------:R1:W2:Y:S03]  /*1d000*/  SYNCS.PHASECHK.TRANS64.TRYWAIT P1, [R8+URZ+0x2a850], R7 ;  /* 0x02a85007080075a7 */ /* 0x0002a6000802017f */
[----:B--2---:R-:W-:Y:S05]  /*1d010*/  @!P1 NANOSLEEP.SYNCS 0x989680 ;  /* 0x009896800000995d */ /* 0x004fea0003900000 */
[----:B------:R-:W2:Y:S02]  /*1d020*/  @!P1 SYNCS.PHASECHK.TRANS64 P1, [R8+URZ+0x2a850], R7 ;  /* 0x02a85007080095a7 */ /* 0x000ea4000802007f */
[----:B--2---:R-:W-:Y:S05]  /*1d030*/  @!P1 BRA `(.L_x_1385) ;  /* 0xfffffffc00ec9947 */ /* 0x004fea000383ffff */
[----:B------:R-:W-:Y:S05]  /*1d040*/  BRA `(.L_x_1382) ;  /* 0xfffffefc00487947 */ /* 0x000fea000383ffff */
.L_x_1400:
[----:B-1----:R-:W-:-:S04]  /*1d050*/  IMAD.U32 R5, RZ, RZ, UR9 ;  /* 0x00000009ff057e24 */ /* 0x002fc8000f8e00ff */
[----:B------:R1:W2:Y:S03]  /*1d060*/  SYNCS.PHASECHK.TRANS64.TRYWAIT P1, [R5+URZ+0x2a850], R0 ;  /* 0x02a85000050075a7 */ /* 0x0002a6000802017f */
[----:B--2---:R-:W-:Y:S05]  /*1d070*/  @!P1 NANOSLEEP.SYNCS 0x989680 ;  /* 0x009896800000995d */ /* 0x004fea0003900000 */
[----:B------:R-:W2:Y:S02]  /*1d080*/  @!P1 SYNCS.PHASECHK.TRANS64 P1, [R5+URZ+0x2a850], R0 ;  /* 0x02a85000050095a7 */ /* 0x000ea4000802007f */
[----:B--2---:R-:W-:Y:S05]  /*1d090*/  @!P1 BRA `(.L_x_1400) ;  /* 0xfffffffc00ec9947 */ /* 0x004fea000383ffff */
[----:B------:R-:W-:Y:S05]  /*1d0a0*/  BRA `(.L_x_1399) ;  /* 0xffffff3000ac7947 */ /* 0x000fea000383ffff */
.L_x_1455:
[----:B------:R-:W0:Y:S01]  /*1d0b0*/  S2R R17, SR_TID.X ;  /* 0x0000000000117919 */ /* 0x000e220000002100 */
[----:B------:R-:W-:Y:S02]  /*1d0c0*/  IMAD.MOV.U32 R12, RZ, RZ, RZ ;  /* 0x000000ffff0c7224 */ /* 0x000fe400078e00ff */
[----:B------:R-:W-:Y:S02]  /*1d0d0*/  IMAD.MOV.U32 R11, RZ, RZ, 0x1f ;  /* 0x0000001fff0b7424 */ /* 0x000fe400078e00ff */
[----:B------:R-:W-:Y:S01]  /*1d0e0*/  IMAD.MOV.U32 R15, RZ, RZ, -0x1 ;  /* 0xffffffffff0f7424 */ /* 0x000fe200078e00ff */
[----:B0-----:R-:W-:-:S04]  /*1d0f0*/  SHF.R.U32.HI R10, RZ, 0x5, R17 ;  /* 0x00000005ff0a7819 */ /* 0x001fc80000011611 */
[----:B------:R-:W-:-:S05]  /*1d100*/  LOP3.LUT R10, R10, 0x3, RZ, 0xc0, !PT ;  /* 0x000000030a0a7812 */ /* 0x000fca00078ec0ff */
[----:B------:R-:W-:-:S07]  /*1d110*/  IMAD.MOV.U32 R13, RZ, RZ, R10 ;  /* 0x000000ffff0d7224 */ /* 0x000fce00078e000a */
[----:B-----5:R-:W-:Y:S05]  /*1d120*/  WARPSYNC.COLLECTIVE R15, `(.L_x_1534) ;  /* 0x000000000f087348 */ /* 0x020fea0003c00000 */
[----:B------:R0:W1:Y:S02]  /*1d130*/  SHFL.IDX P6, R14, R13, R12, R11 ;  /* 0x0000000c0d0e7389 */ /* 0x00006400000c000b */
[----:B01---5:R-:W-:Y:S01]  /*1d140*/  ENDCOLLECTIVE ;  /* 0x000000000000791b */ /* 0x023fe20003800000 */
.L_x_1534:
[----:B------:R-:W-:Y:S05]  /*1d150*/  BRA `(.L_x_1535) ;  /* 0xffffffb400847947 */ /* 0x000fea000383ffff */
.L_x_1458:
[----:B0-----:R0:W1:Y:S02]  /*1d160*/  SYNCS.PHASECHK.TRANS64.TRYWAIT P0, [R4+URZ+0x2a880], R26 ;  /* 0x02a8801a040075a7 */ /* 0x001064000800017f */
[----:B-1----:R-:W-:Y:S05]  /*1d170*/  @!P0 NANOSLEEP.SYNCS 0x989680 ;  /* 0x009896800000895d */ /* 0x002fea0003900000 */
[----:B------:R-:W1:Y:S02]  /*1d180*/  @!P0 SYNCS.PHASECHK.TRANS64 P0, [R4+URZ+0x2a880], R26 ;  /* 0x02a8801a040085a7 */ /* 0x000e64000800007f */
[----:B-1----:R-:W-:Y:S05]  /*1d190*/  @!P0 BRA `(.L_x_1458) ;  /* 0xfffffffc00f08947 */ /* 0x002fea000383ffff */
[----:B------:R-:W-:Y:S05]  /*1d1a0*/  BRA `(.L_x_1536) ;  /* 0xffffffb400947947 */ /* 0x000fea000383ffff */
.L_x_1459:
        /* <DEDUP_REMOVED lines=8> */
.L_x_1538:
[----:B------:R-:W-:Y:S05]  /*1d230*/  BSYNC B0 ;  /* 0x0000000000007941 */ /* 0x000fea0003800000 */
.L_x_1537:
[----:B------:R-:W-:Y:S01]  /*1d240*/  IMAD.MOV.U32 R13, RZ, RZ, R8 ;  /* 0x000000ffff0d7224 */ /* 0x000fe200078e0008 */
[----:B------:R-:W-:Y:S01]  /*1d250*/  ISETP.GE.AND P3, PT, R23, R37, PT ;  /* 0x000000251700720c */ /* 0x000fe20003f66270 */
[----:B------:R-:W-:Y:S01]  /*1d260*/  IMAD.MOV.U32 R12, RZ, RZ, RZ ;  /* 0x000000ffff0c7224 */ /* 0x000fe200078e00ff */
[----:B------:R-:W-:Y:S01]  /*1d270*/  LOP3.LUT R29, R29, 0xffffffdf, RZ, 0xc0, !PT ;  /* 0xffffffdf1d1d7812 */ /* 0x000fe200078ec0ff */
[----:B------:R-:W-:Y:S01]  /*1d280*/  IMAD.MOV.U32 R11, RZ, RZ, 0x1c1f ;  /* 0x00001c1fff0b7424 */ /* 0x000fe200078e00ff */
[----:B------:R-:W-:Y:S01]  /*1d290*/  ISETP.GE.AND P4, PT, R7, 0x21, PT ;  /* 0x000000210700780c */ /* 0x000fe20003f86270 */
[----:B------:R-:W-:Y:S02]  /*1d2a0*/  IMAD.MOV.U32 R15, RZ, RZ, -0x1 ;  /* 0xffffffffff0f7424 */ /* 0x000fe400078e00ff */
[----:B------:R-:W-:-:S10]  /*1d2b0*/  IMAD.MOV.U32 R0, RZ, RZ, R14 ;  /* 0x000000ffff007224 */ /* 0x000fd400078e000e */
[----:B------:R-:W-:Y:S05]  /*1d2c0*/  WARPSYNC.COLLECTIVE R15, `(.L_x_1539) ;  /* 0x000000000f087348 */ /* 0x000fea0003c00000 */
[----:B------:R0:W1:Y:S02]  /*1d2d0*/  SHFL.IDX P6, R14, R13, R12, R11 ;  /* 0x0000000c0d0e7389 */ /* 0x00006400000c000b */
[----:B01----:R-:W-:Y:S01]  /*1d2e0*/  ENDCOLLECTIVE ;  /* 0x000000000000791b */ /* 0x003fe20003800000 */
.L_x_1539:
[C---:B------:R-:W-:Y:S01]  /*1d2f0*/  LOP3.LUT R11, R23.reuse, 0x40, RZ, 0xfc, !PT ;  /* 0x00000040170b7812 */ /* 0x040fe200078efcff */
[----:B------:R-:W-:Y:S01]  /*1d300*/  IMAD.MOV.U32 R13, RZ, RZ, R9 ;  /* 0x000000ffff0d7224 */ /* 0x000fe200078e0009 */
[----:B------:R-:W-:Y:S01]  /*1d310*/  LOP3.LUT R15, R23, 0x80, RZ, 0xfc, !PT ;  /* 0x00000080170f7812 */ /* 0x000fe200078efcff */
[----:B------:R-:W-:Y:S01]  /*1d320*/  IMAD.MOV.U32 R12, RZ, RZ, 0x1 ;  /* 0x00000001ff0c7424 */ /* 0x000fe200078e00ff */
[----:B------:R-:W-:Y:S01]  /*1d330*/  ISETP.GE.AND P2, PT, R11, R37, PT ;  /* 0x000000250b00720c */ /* 0x000fe20003f46270 */
[----:B------:R-:W-:-:S03]  /*1d340*/  IMAD.MOV.U32 R11, RZ, RZ, 0x1c1f ;  /* 0x00001c1fff0b7424 */ /* 0x000fc600078e00ff */
[----:B------:R-:W-:Y:S01]  /*1d350*/  ISETP.LT.OR P1, PT, R7, 0x1, P2 ;  /* 0x000000010700780c */ /* 0x000fe20001721670 */
[----:B------:R-:W-:-:S05]  /*1d360*/  IMAD.MOV.U32 R2, RZ, RZ, R14 ;  /* 0x000000ffff027224 */ /* 0x000fca00078e000e */
[----:B------:R-:W-:-:S05]  /*1d370*/  IADD3 R2, P0, R23, R2, RZ ;  /* 0x0000000217027210 */ /* 0x000fca0007f1e0ff */
[----:B------:R-:W-:Y:S01]  /*1d380*/  IMAD.X R3, RZ, RZ, R0, P0 ;  /* 0x000000ffff037224 */ /* 0x000fe200000e0600 */
[----:B------:R-:W-:Y:S01]  /*1d390*/  ISETP.LT.OR P0, PT, R7, 0x1, P3 ;  /* 0x000000010700780c */ /* 0x000fe20001f01670 */
[----:B------:R-:W-:-:S12]  /*1d3a0*/  IMAD.IADD R0, R16, 0x1, R21 ;  /* 0x0000000110007824 */ /* 0x000fd800078e0215 */
        /* <DEDUP_REMOVED lines=11> */
.L_x_1540:
        /* <DEDUP_REMOVED lines=9> */
.L_x_1541:
[----:B------:R-:W-:Y:S02]  /*1d4f0*/  IMAD.MOV.U32 R13, RZ, RZ, R9 ;  /* 0x000000ffff0d7224 */ /* 0x000fe400078e0009 */
[----:B------:R-:W-:Y:S02]  /*1d500*/  IMAD.MOV.U32 R12, RZ, RZ, 0x2 ;  /* 0x00000002ff0c7424 */ /* 0x000fe400078e00ff */
[----:B------:R-:W-:-:S07]  /*1d510*/  IMAD.MOV.U32 R2, RZ, RZ, R14 ;  /* 0x000000ffff027224 */ /* 0x000fce00078e000e */
[----:B------:R-:W-:Y:S05]  /*1d520*/  WARPSYNC.COLLECTIVE R15, `(.L_x_1542) ;  /* 0x000000000f087348 */ /* 0x000fea0003c00000 */
[----:B------:R0:W1:Y:S02]  /*1d530*/  SHFL.IDX P6, R14, R13, R12, R11 ;  /* 0x0000000c0d0e7389 */ /* 0x00006400000c000b */
[----:B01----:R-:W-:Y:S01]  /*1d540*/  ENDCOLLECTIVE ;  /* 0x000000000000791b */ /* 0x003fe20003800000 */
.L_x_1542:
        /* <DEDUP_REMOVED lines=16> */
.L_x_1543:
[----:B------:R-:W-:Y:S02]  /*1d650*/  IMAD.MOV.U32 R13, RZ, RZ, R9 ;  /* 0x000000ffff0d7224 */ /* 0x000fe400078e0009 */
[----:B------:R-:W-:Y:S02]  /*1d660*/  IMAD.MOV.U32 R12, RZ, RZ, 0x3 ;  /* 0x00000003ff0c7424 */ /* 0x000fe400078e00ff */
[----:B------:R-:W-:-:S07]  /*1d670*/  IMAD.MOV.U32 R2, RZ, RZ, R14 ;  /* 0x000000ffff027224 */ /* 0x000fce00078e000e */
[----:B------:R-:W-:Y:S05]  /*1d680*/  WARPSYNC.COLLECTIVE R15, `(.L_x_1544) ;  /* 0x000000000f087348 */ /* 0x000fea0003c00000 */
[----:B------:R0:W1:Y:S02]  /*1d690*/  SHFL.IDX P6, R14, R13, R12, R11 ;  /* 0x0000000c0d0e7389 */ /* 0x00006400000c000b */
[----:B01----:R-:W-:Y:S01]  /*1d6a0*/  ENDCOLLECTIVE ;  /* 0x000000000000791b */ /* 0x003fe20003800000 */
.L_x_1544:
        /* <DEDUP_REMOVED lines=13> */
.L_x_1545:
        /* <DEDUP_REMOVED lines=11> */
.L_x_1464:
[----:B---3--:R3:W4:Y:S02]  /*1d830*/  SYNCS.PHASECHK.TRANS64.TRYWAIT P0, [R4+URZ+0x2a840], R26 ;  /* 0x02a8401a040075a7 */ /* 0x008724000800017f */
[----:B----4-:R-:W-:Y:S05]  /*1d840*/  @!P0 NANOSLEEP.SYNCS 0x989680 ;  /* 0x009896800000895d */ /* 0x010fea0003900000 */
[----:B------:R-:W4:Y:S02]  /*1d850*/  @!P0 SYNCS.PHASECHK.TRANS64 P0, [R4+URZ+0x2a840], R26 ;  /* 0x02a8401a040085a7 */ /* 0x000f24000800007f */
[----:B----4-:R-:W-:Y:S05]  /*1d860*/  @!P0 BRA `(.L_x_1464) ;  /* 0xfffffffc00f08947 */ /* 0x010fea000383ffff */
[----:B------:R-:W-:Y:S05]  /*1d870*/  BRA `(.L_x_1547) ;  /* 0xffffffb400707947 */ /* 0x000fea000383ffff */
.L_x_1465:
[----:B------:R-:W-:Y:S01]  /*1d880*/  BSSY B0, `(.L_x_1548) ;  /* 0x0000008000007945 */ /* 0x000fe20003800000 */
[----:B------:R-:W-:Y:S02]  /*1d890*/  IMAD.MOV.U32 R13, RZ, RZ, R6 ;  /* 0x000000ffff0d7224 */ /* 0x000fe400078e0006 */
[----:B------:R-:W-:Y:S02]  /*1d8a0*/  IMAD.MOV.U32 R12, RZ, RZ, RZ ;  /* 0x000000ffff0c7224 */ /* 0x000fe400078e00ff */
[----:B------:R-:W-:Y:S02]  /*1d8b0*/  IMAD.MOV.U32 R11, RZ, RZ, 0x1c1f ;  /* 0x00001c1fff0b7424 */ /* 0x000fe400078e00ff */
[----:B------:R-:W-:-:S07]  /*1d8c0*/  IMAD.MOV.U32 R15, RZ, RZ, -0x1 ;  /* 0xffffffffff0f7424 */ /* 0x000fce00078e00ff */
[----:B0-23--:R-:W-:Y:S05]  /*1d8d0*/  WARPSYNC.COLLECTIVE R15, `(.L_x_1549) ;  /* 0x000000000f087348 */ /* 0x00dfea0003c00000 */
[----:B------:R1:W4:Y:S02]  /*1d8e0*/  SHFL.IDX P6, R14, R13, R12, R11 ;  /* 0x0000000c0d0e7389 */ /* 0x00032400000c000b */
[----:B01234-:R-:W-:Y:S01]  /*1d8f0*/  ENDCOLLECTIVE ;  /* 0x000000000000791b */ /* 0x01ffe20003800000 */
.L_x_1549:
[----:B------:R-:W-:Y:S05]  /*1d900*/  BSYNC B0 ;  /* 0x0000000000007941 */ /* 0x000fea0003800000 */
.L_x_1548:
        /* <DEDUP_REMOVED lines=8> */
.L_x_1550:
        /* <DEDUP_REMOVED lines=13> */
.L_x_1551:
        /* <DEDUP_REMOVED lines=11> */
.L_x_1552:
[----:B------:R-:W-:Y:S02]  /*1db10*/  IMAD.MOV.U32 R13, RZ, RZ, R6 ;  /* 0x000000ffff0d7224 */ /* 0x000fe400078e0006 */
[----:B------:R-:W-:Y:S01]  /*1db20*/  IMAD.MOV.U32 R12, RZ, RZ, 0x2 ;  /* 0x00000002ff0c7424 */ /* 0x000fe200078e00ff */
[----:B------:R-:W-:-:S05]  /*1db30*/  @P4 IADD3 R14, P0, R23, R14, RZ ;  /* 0x0000000e170e4210 */ /* 0x000fca0007f1e0ff */
[----:B------:R-:W-:Y:S02]  /*1db40*/  @P4 IMAD.X R7, RZ, RZ, R2, P0 ;  /* 0x000000ffff074224 */ /* 0x000fe400000e0602 */
[----:B------:R-:W-:-:S07]  /*1db50*/  @P4 IMAD.MOV.U32 R2, RZ, RZ, R14 ;  /* 0x000000ffff024224 */ /* 0x000fce00078e000e */
[----:B------:R-:W-:Y:S05]  /*1db60*/  WARPSYNC.COLLECTIVE R15, `(.L_x_1553) ;  /* 0x000000000f087348 */ /* 0x000fea0003c00000 */
[----:B------:R0:W1:Y:S02]  /*1db70*/  SHFL.IDX P6, R14, R13, R12, R11 ;  /* 0x0000000c0d0e7389 */ /* 0x00006400000c000b */
[----:B01----:R-:W-:Y:S01]  /*1db80*/  ENDCOLLECTIVE ;  /* 0x000000000000791b */ /* 0x003fe20003800000 */
.L_x_1553:
[----:B------:R-:W-:-:S05]  /*1db90*/  @P4 IMAD.MOV.U32 R3, RZ, RZ, R7 ;  /* 0x000000ffff034224 */ /* 0x000fca00078e0007 */
[----:B------:R-:W-:Y:S01]  /*1dba0*/  @!PT LDS RZ, [RZ] ;  /* 0x00000000fffff984 */ /* 0x000fe20000000800 */
[----:B------:R-:W-:Y:S01]  /*1dbb0*/  @!PT LDS RZ, [RZ] ;  /* 0x00000000fffff984 */ /* 0x000fe20000000800 */
[----:B------:R-:W-:Y:S01]  /*1dbc0*/  @!PT LDS RZ, [RZ] ;  /* 0x00000000fffff984 */ /* 0x000fe20000000800 */
[----:B------:R-:W-:Y:S04]  /*1dbd0*/  @P4 LDGSTS.E.BYPASS.LTC128B.128 [R0+0x1ec00], desc[UR56][R2.64], !P5 ;  /* 0x1ec0000002004fae */ /* 0x000fe8000e901d78 */
[----:B------:R-:W-:Y:S01]  /*1dbe0*/  @P4 LDGSTS.E.BYPASS.LTC128B.128 [R0+0x20c00], desc[UR56][R2.64+0x40], !P3 ;  /* 0x20c0004002004fae */ /* 0x000fe2000d901d78 */
[----:B------:R-:W-:-:S03]  /*1dbf0*/  IMAD.MOV.U32 R13, RZ, RZ, R5 ;  /* 0x000000ffff0d7224 */ /* 0x000fc600078e0005 */
[----:B------:R0:W-:Y:S02]  /*1dc00*/  @P4 LDGSTS.E.BYPASS.LTC128B.128 [R0+0x22c00], desc[UR56][R2.64+0x80], !P2 ;  /* 0x22c0008002004fae */ /* 0x0001e4000d101d78 */
[----:B0-----:R-:W-:-:S07]  /*1dc10*/  IMAD.MOV.U32 R2, RZ, RZ, R14 ;  /* 0x000000ffff027224 */ /* 0x001fce00078e000e */
[----:B------:R-:W-:Y:S05]  /*1dc20*/  WARPSYNC.COLLECTIVE R15, `(.L_x_1554) ;  /* 0x000000000f087348 */ /* 0x000fea0003c00000 */
[----:B------:R0:W1:Y:S02]  /*1dc30*/  SHFL.IDX P6, R14, R13, R12, R11 ;  /* 0x0000000c0d0e7389 */ /* 0x00006400000c000b */
[----:B01----:R-:W-:Y:S01]  /*1dc40*/  ENDCOLLECTIVE ;  /* 0x000000000000791b */ /* 0x003fe20003800000 */
.L_x_1554:
        /* <DEDUP_REMOVED lines=8> */
.L_x_1555:
[----:B------:R-:W-:-:S05]  /*1dcd0*/  @P1 IMAD.MOV.U32 R3, RZ, RZ, R7 ;  /* 0x000000ffff031224 */ /* 0x000fca00078e0007 */
[----:B------:R-:W-:Y:S01]  /*1dce0*/  @!PT LDS RZ, [RZ] ;  /* 0x00000000fffff984 */ /* 0x000fe20000000800 */
[----:B------:R-:W-:Y:S01]  /*1dcf0*/  @!PT LDS RZ, [RZ] ;  /* 0x00000000fffff984 */ /* 0x000fe20000000800 */
[----:B------:R-:W-:Y:S01]  /*1dd00*/  @!PT LDS RZ, [RZ] ;  /* 0x00000000fffff984 */ /* 0x000fe20000000800 */
[----:B------:R0:W-:Y:S04]  /*1dd10*/  @P1 LDGSTS.E.BYPASS.LTC128B.128 [R0+0x1f400], desc[UR56][R2.64], !P5 ;  /* 0x1f40000002001fae */ /* 0x0001e8000e901d78 */
[----:B------:R0:W-:Y:S01]  /*1dd20*/  @P1 LDGSTS.E.BYPASS.LTC128B.128 [R0+0x21400], desc[UR56][R2.64+0x40], !P3 ;  /* 0x2140004002001fae */ /* 0x0001e2000d901d78 */
[----:B------:R-:W-:-:S03]  /*1dd30*/  IMAD.MOV.U32 R13, RZ, RZ, R5 ;  /* 0x000000ffff0d7224 */ /* 0x000fc600078e0005 */
[----:B------:R0:W-:Y:S01]  /*1dd40*/  @P1 LDGSTS.E.BYPASS.LTC128B.128 [R0+0x23400], desc[UR56][R2.64+0x80], !P2 ;  /* 0x2340008002001fae */ /* 0x0001e2000d101d78 */
[----:B------:R-:W-:-:S07]  /*1dd50*/  IMAD.MOV.U32 R6, RZ, RZ, R14 ;  /* 0x000000ffff067224 */ /* 0x000fce00078e000e */
[----:B0-----:R-:W-:Y:S05]  /*1dd60*/  WARPSYNC.COLLECTIVE R15, `(.L_x_1556) ;  /* 0x000000000f087348 */ /* 0x001fea0003c00000 */
[----:B------:R1:W2:Y:S02]  /*1dd70*/  SHFL.IDX P6, R14, R13, R12, R11 ;  /* 0x0000000c0d0e7389 */ /* 0x0002a400000c000b */
[----:B012---:R-:W-:Y:S01]  /*1dd80*/  ENDCOLLECTIVE ;  /* 0x000000000000791b */ /* 0x007fe20003800000 */
.L_x_1556:
[----:B------:R-:W-:Y:S05]  /*1dd90*/  BRA `(.L_x_1557) ;  /* 0xffffffb000f87947 */ /* 0x000fea000383ffff */
.L_x_1470:
[----:B------:R-:W-:Y:S02]  /*1dda0*/  IMAD.MOV.U32 R13, RZ, RZ, R5 ;  /* 0x000000ffff0d7224 */ /* 0x000fe400078e0005 */
[----:B------:R-:W-:Y:S02]  /*1ddb0*/  IMAD.MOV.U32 R12, RZ, RZ, RZ ;  /* 0x000000ffff0c7224 */ /* 0x000fe400078e00ff */
[----:B------:R-:W-:Y:S02]  /*1ddc0*/  IMAD.MOV.U32 R11, RZ, RZ, 0x1c1f ;  /* 0x00001c1fff0b7424 */ /* 0x000fe400078e00ff */
[----:B------:R-:W-:Y:S02]  /*1ddd0*/  IMAD.MOV.U32 R15, RZ, RZ, -0x1 ;  /* 0xffffffffff0f7424 */ /* 0x000fe400078e00ff */
[----:B------:R-:W-:Y:S02]  /*1dde0*/  IMAD R4, R6, UR41, RZ ;  /* 0x0000002906047c24 */ /* 0x000fe4000f8e02ff */
[----:B------:R-:W-:-:S07]  /*1ddf0*/  IMAD.IADD R19, R9, 0x1, R19 ;  /* 0x0000000109137824 */ /* 0x000fce00078e0213 */
[----:B------:R-:W-:Y:S05]  /*1de00*/  WARPSYNC.COLLECTIVE R15, `(.L_x_1558) ;  /* 0x000000000f087348 */ /* 0x000fea0003c00000 */
[----:B------:R0:W1:Y:S02]  /*1de10*/  SHFL.IDX P6, R14, R13, R12, R11 ;  /* 0x0000000c0d0e7389 */ /* 0x00006400000c000b */
[----:B01----:R-:W-:Y:S01]  /*1de20*/  ENDCOLLECTIVE ;  /* 0x000000000000791b */ /* 0x003fe20003800000 */
.L_x_1558:
[C---:B------:R-:W-:Y:S01]  /*1de30*/  VIADD R7, R19.reuse, 0x20 ;  /* 0x0000002013077836 */ /* 0x040fe20000000000 */
[----:B------:R-:W-:Y:S01]  /*1de40*/  ISETP.GE.AND P1, PT, R19, R4, PT ;  /* 0x000000041300720c */ /* 0x000fe20003f26270 */
[----:B------:R-:W-:Y:S02]  /*1de50*/  IMAD.MOV.U32 R13, RZ, RZ, R0 ;  /* 0x000000ffff0d7224 */ /* 0x000fe400078e0000 */
[----:B------:R-:W-:-:S10]  /*1de60*/  IMAD.MOV.U32 R2, RZ, RZ, R14 ;  /* 0x000000ffff027224 */ /* 0x000fd400078e000e */
[----:B------:R-:W-:Y:S05]  /*1de70*/  WARPSYNC.COLLECTIVE R15, `(.L_x_1559) ;  /* 0x000000000f087348 */ /* 0x000fea0003c00000 */
[----:B------:R0:W1:Y:S02]  /*1de80*/  SHFL.IDX P6, R14, R13, R12, R11 ;  /* 0x0000000c0d0e7389 */ /* 0x00006400000c000b */
[----:B01----:R-:W-:Y:S01]  /*1de90*/  ENDCOLLECTIVE ;  /* 0x000000000000791b */ /* 0x003fe20003800000 */
.L_x_1559:
        /* <DEDUP_REMOVED lines=8> */
.L_x_1560:
        /* <DEDUP_REMOVED lines=12> */
.L_x_1561:
        /* <DEDUP_REMOVED lines=8> */
.L_x_1562:
        /* <DEDUP_REMOVED lines=14> */
.L_x_1563:
        /* <DEDUP_REMOVED lines=8> */
.L_x_1564:
        /* <DEDUP_REMOVED lines=12> */
.L_x_1565:
[----:B------:R-:W-:Y:S05]  /*1e280*/  BRA `(.L_x_1566) ;  /* 0xffffffb8001c7947 */ /* 0x000fea000383ffff */
.L_x_1475:
[----:B0-----:R0:W1:Y:S02]  /*1e290*/  SYNCS.PHASECHK.TRANS64.TRYWAIT P0, [R16+URZ+0x2a820], R3 ;  /* 0x02a82003100075a7 */ /* 0x001064000800017f */
[----:B-1----:R-:W-:Y:S05]  /*1e2a0*/  @!P0 NANOSLEEP.SYNCS 0x989680 ;  /* 0x009896800000895d */ /* 0x002fea0003900000 */
[----:B------:R-:W1:Y:S02]  /*1e2b0*/  @!P0 SYNCS.PHASECHK.TRANS64 P0, [R16+URZ+0x2a820], R3 ;  /* 0x02a82003100085a7 */ /* 0x000e64000800007f */
[----:B-1----:R-:W-:Y:S05]  /*1e2c0*/  @!P0 BRA `(.L_x_1475) ;  /* 0xfffffffc00f08947 */ /* 0x002fea000383ffff */
[----:B------:R-:W-:Y:S05]  /*1e2d0*/  BRA `(.L_x_1567) ;  /* 0xffffffb800907947 */ /* 0x000fea000383ffff */
.L_x_1479:
[----:B0-----:R0:W1:Y:S02]  /*1e2e0*/  SYNCS.PHASECHK.TRANS64.TRYWAIT P0, [R0+URZ+0x2a880], R19 ;  /* 0x02a88013000075a7 */ /* 0x001064000800017f */
[----:B-1----:R-:W-:Y:S05]  /*1e2f0*/  @!P0 NANOSLEEP.SYNCS 0x989680 ;  /* 0x009896800000895d */ /* 0x002fea0003900000 */
[----:B------:R-:W1:Y:S02]  /*1e300*/  @!P0 SYNCS.PHASECHK.TRANS64 P0, [R0+URZ+0x2a880], R19 ;  /* 0x02a88013000085a7 */ /* 0x000e64000800007f */
[----:B-1----:R-:W-:Y:S05]  /*1e310*/  @!P0 BRA `(.L_x_1479) ;  /* 0xfffffffc00f08947 */ /* 0x002fea000383ffff */
[----:B------:R-:W-:Y:S05]  /*1e320*/  BRA `(.L_x_1568) ;  /* 0xffffffbc004c7947 */ /* 0x000fea000383ffff */
.L_x_1480:
        /* <DEDUP_REMOVED lines=8> */
.L_x_1570:
[----:B------:R-:W-:Y:S05]  /*1e3b0*/  BSYNC B0 ;  /* 0x0000000000007941 */ /* 0x000fea0003800000 */
.L_x_1569:
[----:B------:R-:W-:Y:S02]  /*1e3c0*/  IMAD.MOV.U32 R13, RZ, RZ, R21 ;  /* 0x000000ffff0d7224 */ /* 0x000fe400078e0015 */
[----:B------:R-:W-:Y:S02]  /*1e3d0*/  IMAD.MOV.U32 R12, RZ, RZ, RZ ;  /* 0x000000ffff0c7224 */ /* 0x000fe400078e00ff */
[----:B------:R-:W-:Y:S02]  /*1e3e0*/  IMAD.MOV.U32 R11, RZ, RZ, 0x1c1f ;  /* 0x00001c1fff0b7424 */ /* 0x000fe400078e00ff */
[----:B------:R-:W-:Y:S02]  /*1e3f0*/  IMAD.MOV.U32 R15, RZ, RZ, -0x1 ;  /* 0xffffffffff0f7424 */ /* 0x000fe400078e00ff */
[----:B------:R-:W-:Y:S02]  /*1e400*/  IMAD.MOV.U32 R3, RZ, RZ, R14 ;  /* 0x000000ffff037224 */ /* 0x000fe400078e000e */
[----:B------:R-:W-:-:S07]  /*1e410*/  IMAD.IADD R4, R16, 0x1, R4 ;  /* 0x0000000110047824 */ /* 0x000fce00078e0204 */
[----:B------:R-:W-:Y:S05]  /*1e420*/  WARPSYNC.COLLECTIVE R15, `(.L_x_1571) ;  /* 0x000000000f087348 */ /* 0x000fea0003c00000 */
[----:B------:R0:W1:Y:S02]  /*1e430*/  SHFL.IDX P6, R14, R13, R12, R11 ;  /* 0x0000000c0d0e7389 */ /* 0x00006400000c000b */
[----:B01----:R-:W-:Y:S01]  /*1e440*/  ENDCOLLECTIVE ;  /* 0x000000000000791b */ /* 0x003fe20003800000 */
.L_x_1571:
[----:B------:R-:W-:Y:S02]  /*1e450*/  IMAD.MOV.U32 R13, RZ, RZ, R26 ;  /* 0x000000ffff0d7224 */ /* 0x000fe400078e001a */
[----:B------:R-:W-:Y:S02]  /*1e460*/  IMAD.MOV.U32 R12, RZ, RZ, 0x1 ;  /* 0x00000001ff0c7424 */ /* 0x000fe400078e00ff */
[----:B------:R-:W-:-:S07]  /*1e470*/  IMAD.MOV.U32 R2, RZ, RZ, R14 ;  /* 0x000000ffff027224 */ /* 0x000fce00078e000e */
[----:B------:R-:W-:Y:S05]  /*1e480*/  WARPSYNC.COLLECTIVE R15, `(.L_x_1572) ;  /* 0x000000000f087348 */ /* 0x000fea0003c00000 */
[----:B------:R0:W1:Y:S02]  /*1e490*/  SHFL.IDX P6, R14, R13, R12, R11 ;  /* 0x0000000c0d0e7389 */ /* 0x00006400000c000b */
[----:B01----:R-:W-:Y:S01]  /*1e4a0*/  ENDCOLLECTIVE ;  /* 0x000000000000791b */ /* 0x003fe20003800000 */
.L_x_1572:
        /* <DEDUP_REMOVED lines=13> */
.L_x_1573:
[----:B------:R-:W-:Y:S02]  /*1e580*/  IMAD.MOV.U32 R13, RZ, RZ, R26 ;  /* 0x000000ffff0d7224 */ /* 0x000fe400078e001a */
[----:B------:R-:W-:Y:S02]  /*1e590*/  IMAD.MOV.U32 R12, RZ, RZ, 0x2 ;  /* 0x00000002ff0c7424 */ /* 0x000fe400078e00ff */
[----:B------:R-:W-:-:S07]  /*1e5a0*/  IMAD.MOV.U32 R2, RZ, RZ, R14 ;  /* 0x000000ffff027224 */ /* 0x000fce00078e000e */
[----:B------:R-:W-:Y:S05]  /*1e5b0*/  WARPSYNC.COLLECTIVE R15, `(.L_x_1574) ;  /* 0x000000000f087348 */ /* 0x000fea0003c00000 */
[----:B------:R0:W1:Y:S02]  /*1e5c0*/  SHFL.IDX P6, R14, R13, R12, R11 ;  /* 0x0000000c0d0e7389 */ /* 0x00006400000c000b */
[----:B01----:R-:W-:Y:S01]  /*1e5d0*/  ENDCOLLECTIVE ;  /* 0x000000000000791b */ /* 0x003fe20003800000 */
.L_x_1574:
        /* <DEDUP_REMOVED lines=13> */
.L_x_1575:
[----:B------:R-:W-:Y:S02]  /*1e6b0*/  IMAD.MOV.U32 R13, RZ, RZ, R26 ;  /* 0x000000ffff0d7224 */ /* 0x000fe400078e001a */
[----:B------:R-:W-:Y:S02]  /*1e6c0*/  IMAD.MOV.U32 R12, RZ, RZ, 0x3 ;  /* 0x00000003ff0c7424 */ /* 0x000fe400078e00ff */
[----:B------:R-:W-:-:S07]  /*1e6d0*/  IMAD.MOV.U32 R2, RZ, RZ, R14 ;  /* 0x000000ffff027224 */ /* 0x000fce00078e000e */
[----:B------:R-:W-:Y:S05]  /*1e6e0*/  WARPSYNC.COLLECTIVE R15, `(.L_x_1576) ;  /* 0x000000000f087348 */ /* 0x000fea0003c00000 */
[----:B------:R0:W1:Y:S02]  /*1e6f0*/  SHFL.IDX P6, R14, R13, R12, R11 ;  /* 0x0000000c0d0e7389 */ /* 0x00006400000c000b */
[----:B01----:R-:W-:Y:S01]  /*1e700*/  ENDCOLLECTIVE ;  /* 0x000000000000791b */ /* 0x003fe20003800000 */
.L_x_1576:
        /* <DEDUP_REMOVED lines=13> */
.L_x_1577:
[----:B------:R-:W-:Y:S01]  /*1e7e0*/  IMAD.MOV.U32 R2, RZ, RZ, R14 ;  /* 0x000000ffff027224 */ /* 0x000fe200078e000e */
[----:B------:R-:W-:Y:S06]  /*1e7f0*/  BRA `(.L_x_1578) ;  /* 0xffffffb800dc7947 */ /* 0x000fec000383ffff */
.L_x_1485:
[----:B----4-:R4:W0:Y:S02]  /*1e800*/  SYNCS.PHASECHK.TRANS64.TRYWAIT P0, [R0+URZ+0x2a840], R19 ;  /* 0x02a84013000075a7 */ /* 0x010824000800017f */
[----:B0-----:R-:W-:Y:S05]  /*1e810*/  @!P0 NANOSLEEP.SYNCS 0x989680 ;  /* 0x009896800000895d */ /* 0x001fea0003900000 */
[----:B------:R-:W0:Y:S02]  /*1e820*/  @!P0 SYNCS.PHASECHK.TRANS64 P0, [R0+URZ+0x2a840], R19 ;  /* 0x02a84013000085a7 */ /* 0x000e24000800007f */
[----:B0-----:R-:W-:Y:S05]  /*1e830*/  @!P0 BRA `(.L_x_1485) ;  /* 0xfffffffc00f08947 */ /* 0x001fea000383ffff */
[----:B------:R-:W-:Y:S05]  /*1e840*/  BRA `(.L_x_1579) ;  /* 0xffffffbc00347947 */ /* 0x000fea000383ffff */
.L_x_1486:
[----:B------:R-:W-:Y:S01]  /*1e850*/  BSSY B0, `(.L_x_1580) ;  /* 0x0000008000007945 */ /* 0x000fe20003800000 */
[----:B------:R-:W-:Y:S02]  /*1e860*/  IMAD.MOV.U32 R13, RZ, RZ, R8 ;  /* 0x000000ffff0d7224 */ /* 0x000fe400078e0008 */
[----:B------:R-:W-:Y:S02]  /*1e870*/  IMAD.MOV.U32 R12, RZ, RZ, RZ ;  /* 0x000000ffff0c7224 */ /* 0x000fe400078e00ff */
[----:B------:R-:W-:Y:S02]  /*1e880*/  IMAD.MOV.U32 R11, RZ, RZ, 0x1c1f ;  /* 0x00001c1fff0b7424 */ /* 0x000fe400078e00ff */
[----:B------:R-:W-:-:S07]  /*1e890*/  IMAD.MOV.U32 R15, RZ, RZ, -0x1 ;  /* 0xffffffffff0f7424 */ /* 0x000fce00078e00ff */
[----:B01234-:R-:W-:Y:S05]  /*1e8a0*/  WARPSYNC.COLLECTIVE R15, `(.L_x_1581) ;  /* 0x000000000f087348 */ /* 0x01ffea0003c00000 */
[----:B--2---:R2:W0:Y:S02]  /*1e8b0*/  SHFL.IDX P6, R14, R13, R12, R11 ;  /* 0x0000000c0d0e7389 */ /* 0x00442400000c000b */
[----:B01234-:R-:W-:Y:S01]  /*1e8c0*/  ENDCOLLECTIVE ;  /* 0x000000000000791b */ /* 0x01ffe20003800000 */
.L_x_1581:
[----:B------:R-:W-:Y:S05]  /*1e8d0*/  BSYNC B0 ;  /* 0x0000000000007941 */ /* 0x000fea0003800000 */
.L_x_1580:
        /* <DEDUP_REMOVED lines=8> */
.L_x_1582:
[----:B------:R-:W-:Y:S02]  /*1e960*/  IMAD.MOV.U32 R13, RZ, RZ, R8 ;  /* 0x000000ffff0d7224 */ /* 0x000fe400078e0008 */
[----:B------:R-:W-:Y:S01]  /*1e970*/  IMAD.MOV.U32 R12, RZ, RZ, 0x1 ;  /* 0x00000001ff0c7424 */ /* 0x000fe200078e00ff */
[----:B------:R-:W-:-:S13]  /*1e980*/  IADD3 R2, P0, R23, R14, RZ ;  /* 0x0000000e17027210 */ /* 0x000fda0007f1e0ff */
[----:B------:R-:W-:Y:S05]  /*1e990*/  WARPSYNC.COLLECTIVE R15, `(.L_x_1583) ;  /* 0x000000000f087348 */ /* 0x000fea0003c00000 */
[----:B------:R0:W1:Y:S02]  /*1e9a0*/  SHFL.IDX P6, R14, R13, R12, R11 ;  /* 0x0000000c0d0e7389 */ /* 0x00006400000c000b */
[----:B01----:R-:W-:Y:S01]  /*1e9b0*/  ENDCOLLECTIVE ;  /* 0x000000000000791b */ /* 0x003fe20003800000 */
.L_x_1583:
        /* <DEDUP_REMOVED lines=12> */
.L_x_1584:
[----:B------:R-:W-:Y:S02]  /*1ea80*/  IMAD.MOV.U32 R13, RZ, RZ, R8 ;  /* 0x000000ffff0d7224 */ /* 0x000fe400078e0008 */
[----:B------:R-:W-:Y:S01]  /*1ea90*/  IMAD.MOV.U32 R12, RZ, RZ, 0x2 ;  /* 0x00000002ff0c7424 */ /* 0x000fe200078e00ff */
[----:B------:R-:W-:-:S13]  /*1eaa0*/  IADD3 R2, P0, R23, R14, RZ ;  /* 0x0000000e17027210 */ /* 0x000fda0007f1e0ff */
[----:B------:R-:W-:Y:S05]  /*1eab0*/  WARPSYNC.COLLECTIVE R15, `(.L_x_1585) ;  /* 0x000000000f087348 */ /* 0x000fea0003c00000 */
[----:B------:R0:W1:Y:S02]  /*1eac0*/  SHFL.IDX P6, R14, R13, R12, R11 ;  /* 0x0000000c0d0e7389 */ /* 0x00006400000c000b */
[----:B01----:R-:W-:Y:S01]  /*1ead0*/  ENDCOLLECTIVE ;  /* 0x000000000000791b */ /* 0x003fe20003800000 */
.L_x_1585:
        /* <DEDUP_REMOVED lines=12> */
.L_x_1586:
[----:B------:R-:W-:Y:S02]  /*1eba0*/  IMAD.MOV.U32 R13, RZ, RZ, R8 ;  /* 0x000000ffff0d7224 */ /* 0x000fe400078e0008 */
[----:B------:R-:W-:Y:S01]  /*1ebb0*/  IMAD.MOV.U32 R12, RZ, RZ, 0x3 ;  /* 0x00000003ff0c7424 */ /* 0x000fe200078e00ff */
[----:B------:R-:W-:-:S13]  /*1ebc0*/  IADD3 R2, P0, R23, R14, RZ ;  /* 0x0000000e17027210 */ /* 0x000fda0007f1e0ff */
[----:B------:R-:W-:Y:S05]  /*1ebd0*/  WARPSYNC.COLLECTIVE R15, `(.L_x_1587) ;  /* 0x000000000f087348 */ /* 0x000fea0003c00000 */
[----:B------:R0:W1:Y:S02]  /*1ebe0*/  SHFL.IDX P6, R14, R13, R12, R11 ;  /* 0x0000000c0d0e7389 */ /* 0x00006400000c000b */
[----:B01----:R-:W-:Y:S01]  /*1ebf0*/  ENDCOLLECTIVE ;  /* 0x000000000000791b */ /* 0x003fe20003800000 */
.L_x_1587:
        /* <DEDUP_REMOVED lines=12> */
.L_x_1588:
[----:B------:R-:W-:Y:S05]  /*1ecc0*/  BRA `(.L_x_1589) ;  /* 0xffffffb800d07947 */ /* 0x000fea000383ffff */
.L_x_1491:
[----:B0-----:R0:W2:Y:S02]  /*1ecd0*/  SYNCS.PHASECHK.TRANS64.TRYWAIT P2, [R0+URZ+0x2a870], R3 ;  /* 0x02a87003000075a7 */ /* 0x0010a4000804017f */
[----:B--2---:R-:W-:Y:S05]  /*1ece0*/  @!P2 NANOSLEEP.SYNCS 0x989680 ;  /* 0x009896800000a95d */ /* 0x004fea0003900000 */
[----:B------:R-:W2:Y:S02]  /*1ecf0*/  @!P2 SYNCS.PHASECHK.TRANS64 P2, [R0+URZ+0x2a870], R3 ;  /* 0x02a870030000a5a7 */ /* 0x000ea4000804007f */
[----:B--2---:R-:W-:Y:S05]  /*1ed00*/  @!P2 BRA `(.L_x_1491) ;  /* 0xfffffffc00f0a947 */ /* 0x004fea000383ffff */
[----:B------:R-:W-:Y:S05]  /*1ed10*/  BRA `(.L_x_1590) ;  /* 0xffffffbc003c7947 */ /* 0x000fea000383ffff */
.L_x_1493:
[----:B0-----:R0:W2:Y:S02]  /*1ed20*/  SYNCS.PHASECHK.TRANS64.TRYWAIT P2, [R0+URZ+0x2a860], R3 ;  /* 0x02a86003000075a7 */ /* 0x0010a4000804017f */
[----:B--2---:R-:W-:Y:S05]  /*1ed30*/  @!P2 NANOSLEEP.SYNCS 0x989680 ;  /* 0x009896800000a95d */ /* 0x004fea0003900000 */
[----:B------:R-:W2:Y:S02]  /*1ed40*/  @!P2 SYNCS.PHASECHK.TRANS64 P2, [R0+URZ+0x2a860], R3 ;  /* 0x02a860030000a5a7 */ /* 0x000ea4000804007f */
[----:B--2---:R-:W-:Y:S05]  /*1ed50*/  @!P2 BRA `(.L_x_1493) ;  /* 0xfffffffc00f0a947 */ /* 0x004fea000383ffff */
[----:B------:R-:W-:Y:S05]  /*1ed60*/  BRA `(.L_x_1591) ;  /* 0xffffffbc004c7947 */ /* 0x000fea000383ffff */
.L_x_1501:
[----:B0-----:R0:W2:Y:S02]  /*1ed70*/  SYNCS.PHASECHK.TRANS64.TRYWAIT P1, [R3+URZ+0x2a870], R0 ;  /* 0x02a87000030075a7 */ /* 0x0010a4000802017f */
[----:B--2---:R-:W-:Y:S05]  /*1ed80*/  @!P1 NANOSLEEP.SYNCS 0x989680 ;  /* 0x009896800000995d */ /* 0x004fea0003900000 */
[----:B------:R-:W2:Y:S02]  /*1ed90*/  @!P1 SYNCS.PHASECHK.TRANS64 P1, [R3+URZ+0x2a870], R0 ;  /* 0x02a87000030095a7 */ /* 0x000ea4000802007f */
[----:B--2---:R-:W-:Y:S05]  /*1eda0*/  @!P1 BRA `(.L_x_1501) ;  /* 0xfffffffc00f09947 */ /* 0x004fea000383ffff */
[----:B------:R-:W-:Y:S05]  /*1edb0*/  BRA `(.L_x_1592) ;  /* 0xffffffc400347947 */ /* 0x000fea000383ffff */
.L_x_1503:
[----:B0-----:R0:W2:Y:S02]  /*1edc0*/  SYNCS.PHASECHK.TRANS64.TRYWAIT P1, [R3+URZ+0x2a860], R0 ;  /* 0x02a86000030075a7 */ /* 0x0010a4000802017f */
[----:B--2---:R-:W-:Y:S05]  /*1edd0*/  @!P1 NANOSLEEP.SYNCS 0x989680 ;  /* 0x009896800000995d */ /* 0x004fea0003900000 */
[----:B------:R-:W2:Y:S02]  /*1ede0*/  @!P1 SYNCS.PHASECHK.TRANS64 P1, [R3+URZ+0x2a860], R0 ;  /* 0x02a86000030095a7 */ /* 0x000ea4000802007f */
[----:B--2---:R-:W-:Y:S05]  /*1edf0*/  @!P1 BRA `(.L_x_1503) ;  /* 0xfffffffc00f09947 */ /* 0x004fea000383ffff */
[----:B------:R-:W-:Y:S05]  /*1ee00*/  BRA `(.L_x_1593) ;  /* 0xffffffc400407947 */ /* 0x000fea000383ffff */
.L_x_1517:
[----:B0-----:R0:W1:Y:S02]  /*1ee10*/  SYNCS.PHASECHK.TRANS64.TRYWAIT P0, [R7+URZ+0x2a820], R0 ;  /* 0x02a82000070075a7 */ /* 0x001064000800017f */
[----:B-1----:R-:W-:Y:S05]  /*1ee20*/  @!P0 NANOSLEEP.SYNCS 0x989680 ;  /* 0x009896800000895d */ /* 0x002fea0003900000 */
[----:B------:R-:W1:Y:S02]  /*1ee30*/  @!P0 SYNCS.PHASECHK.TRANS64 P0, [R7+URZ+0x2a820], R0 ;  /* 0x02a82000070085a7 */ /* 0x000e64000800007f */
[----:B-1----:R-:W-:Y:S05]  /*1ee40*/  @!P0 BRA `(.L_x_1517) ;  /* 0xfffffffc00f08947 */ /* 0x002fea000383ffff */
[----:B------:R-:W-:Y:S05]  /*1ee50*/  BRA `(.L_x_1594) ;  /* 0xffffffd800e87947 */ /* 0x000fea000383ffff */
.L_x_1518:
        /* <DEDUP_REMOVED lines=11> */
.L_x_1596:
[----:B------:R-:W-:Y:S05]  /*1ef10*/  BSYNC B0 ;  /* 0x0000000000007941 */ /* 0x000fea0003800000 */
.L_x_1595:
[----:B------:R-:W-:Y:S05]  /*1ef20*/  BRA `(.L_x_1597) ;  /* 0xffffffd800d07947 */ /* 0x000fea000383ffff */
.L_x_1521:
[----:B------:R-:W-:Y:S01]  /*1ef30*/  BSSY B1, `(.L_x_1598) ;  /* 0x0000006000017945 */ /* 0x000fe20003800000 */
[----:B------:R-:W-:-:S07]  /*1ef40*/  IMAD.MOV.U32 R15, RZ, RZ, -0x1 ;  /* 0xffffffffff0f7424 */ /* 0x000fce00078e00ff */
[----:B0-----:R-:W-:Y:S05]  /*1ef50*/  WARPSYNC.COLLECTIVE R15, `(.L_x_1599) ;  /* 0x000000000f0c7348 */ /* 0x001fea0003c00000 */
[----:B------:R-:W-:Y:S02]  /*1ef60*/  ELECT P6, UR62, PT ;  /* 0x00000000003e782f */ /* 0x000fe400038c0000 */
[----:B------:R-:W-:Y:S01]  /*1ef70*/  MOV R14, UR62 ;  /* 0x0000003e000e7c02 */ /* 0x000fe20008000f00 */
[----:B0-----:R-:W-:Y:S10]  /*1ef80*/  ENDCOLLECTIVE ;  /* 0x000000000000791b */ /* 0x001ff40003800000 */
.L_x_1599:
[----:B------:R-:W-:Y:S05]  /*1ef90*/  BSYNC B1 ;  /* 0x0000000000017941 */ /* 0x000fea0003800000 */
.L_x_1598:
[----:B------:R-:W-:Y:S05]  /*1efa0*/  BRA `(.L_x_1600) ;  /* 0xffffffd800c87947 */ /* 0x000fea000383ffff */
.L_x_1523:
[----:B0-----:R0:W1:Y:S02]  /*1efb0*/  SYNCS.PHASECHK.TRANS64.TRYWAIT P1, [R5+URZ+0x2a840], R0 ;  /* 0x02a84000050075a7 */ /* 0x001064000802017f */
[----:B-1----:R-:W-:Y:S05]  /*1efc0*/  @!P1 NANOSLEEP.SYNCS 0x989680 ;  /* 0x009896800000995d */ /* 0x002fea0003900000 */
[----:B------:R-:W1:Y:S02]  /*1efd0*/  @!P1 SYNCS.PHASECHK.TRANS64 P1, [R5+URZ+0x2a840], R0 ;  /* 0x02a84000050095a7 */ /* 0x000e64000802007f */
[----:B-1----:R-:W-:Y:S05]  /*1efe0*/  @!P1 BRA `(.L_x_1523) ;  /* 0xfffffffc00f09947 */ /* 0x002fea000383ffff */
[----:B------:R-:W-:Y:S05]  /*1eff0*/  BRA `(.L_x_1601) ;  /* 0xffffffd800e87947 */ /* 0x000fea000383ffff */
.L_x_1525:
[----:B-1----:R1:W2:Y:S02]  /*1f000*/  SYNCS.PHASECHK.TRANS64.TRYWAIT P1, [R3+URZ+0x2a840], R2 ;  /* 0x02a84002030075a7 */ /* 0x0022a4000802017f */
[----:B--2---:R-:W-:Y:S05]  /*1f010*/  @!P1 NANOSLEEP.SYNCS 0x989680 ;  /* 0x009896800000995d */ /* 0x004fea0003900000 */
[----:B------:R-:W2:Y:S02]  /*1f020*/  @!P1 SYNCS.PHASECHK.TRANS64 P1, [R3+URZ+0x2a840], R2 ;  /* 0x02a84002030095a7 */ /* 0x000ea4000802007f */
[----:B--2---:R-:W-:Y:S05]  /*1f030*/  @!P1 BRA `(.L_x_1525) ;  /* 0xfffffffc00f09947 */ /* 0x004fea000383ffff */
[----:B------:R-:W-:Y:S05]  /*1f040*/  BRA `(.L_x_1602) ;  /* 0xffffffd800f47947 */ /* 0x000fea000383ffff */
.L_x_1527:
[----:B--2---:R2:W3:Y:S02]  /*1f050*/  SYNCS.PHASECHK.TRANS64.TRYWAIT P1, [R5+URZ+0x2a860], R0 ;  /* 0x02a86000050075a7 */ /* 0x0044e4000802017f */
[----:B---3--:R-:W-:Y:S05]  /*1f060*/  @!P1 NANOSLEEP.SYNCS 0x989680 ;  /* 0x009896800000995d */ /* 0x008fea0003900000 */
[----:B------:R-:W3:Y:S02]  /*1f070*/  @!P1 SYNCS.PHASECHK.TRANS64 P1, [R5+URZ+0x2a860], R0 ;  /* 0x02a86000050095a7 */ /* 0x000ee4000802007f */
[----:B---3--:R-:W-:Y:S05]  /*1f080*/  @!P1 BRA `(.L_x_1527) ;  /* 0xfffffffc00f09947 */ /* 0x008fea000383ffff */
[----:B------:R-:W-:Y:S05]  /*1f090*/  BRA `(.L_x_1603) ;  /* 0xffffffd800f07947 */ /* 0x000fea000383ffff */
.L_x_1529:
[----:B---3--:R3:W4:Y:S02]  /*1f0a0*/  SYNCS.PHASECHK.TRANS64.TRYWAIT P1, [R3+URZ+0x2a860], R2 ;  /* 0x02a86002030075a7 */ /* 0x008724000802017f */
[----:B----4-:R-:W-:Y:S05]  /*1f0b0*/  @!P1 NANOSLEEP.SYNCS 0x989680 ;  /* 0x009896800000995d */ /* 0x010fea0003900000 */
[----:B------:R-:W4:Y:S02]  /*1f0c0*/  @!P1 SYNCS.PHASECHK.TRANS64 P1, [R3+URZ+0x2a860], R2 ;  /* 0x02a86002030095a7 */ /* 0x000f24000802007f */
[----:B----4-:R-:W-:Y:S05]  /*1f0d0*/  @!P1 BRA `(.L_x_1529) ;  /* 0xfffffffc00f09947 */ /* 0x010fea000383ffff */
[----:B------:R-:W-:Y:S05]  /*1f0e0*/  BRA `(.L_x_1604) ;  /* 0xffffffd800ec7947 */ /* 0x000fea000383ffff */
.L_x_1531:
[----:B----4-:R4:W0:Y:S02]  /*1f0f0*/  SYNCS.PHASECHK.TRANS64.TRYWAIT P1, [R5+URZ+0x2a880], R0 ;  /* 0x02a88000050075a7 */ /* 0x010824000802017f */
[----:B0-----:R-:W-:Y:S05]  /*1f100*/  @!P1 NANOSLEEP.SYNCS 0x989680 ;  /* 0x009896800000995d */ /* 0x001fea0003900000 */
[----:B------:R-:W0:Y:S02]  /*1f110*/  @!P1 SYNCS.PHASECHK.TRANS64 P1, [R5+URZ+0x2a880], R0 ;  /* 0x02a88000050095a7 */ /* 0x000e24000802007f */
[----:B0-----:R-:W-:Y:S05]  /*1f120*/  @!P1 BRA `(.L_x_1531) ;  /* 0xfffffffc00f09947 */ /* 0x001fea000383ffff */
[----:B------:R-:W-:Y:S05]  /*1f130*/  BRA `(.L_x_1605) ;  /* 0xffffffd800e87947 */ /* 0x000fea000383ffff */
.L_x_1606:
        /* <DEDUP_REMOVED lines=12> */
.L_x_3422:


//--------------------- .text._ZN7cutlass13device_kernelIN5flash11enable_sm90INS1_16FlashAttnFwdSm90INS1_25CollectiveMainloopFwdSm90ILi2EN4cute5tupleIJNS5_1CILi1EEES8_S8_EEENS6_IJNS7_ILi128EEESA_NS7_ILi192EEEEEELi192ENS_12float_e4m3_tEfNS_4arch4Sm90ELb0ELb1ELb1ELb1ELb1ELb1ELb0ELb1ELb1ELb1ELb1ELb0EEENS1_21CollectiveEpilogueFwdINS6_IJSA_SB_SA_EEES9_NS_10bfloat16_tESF_Li256ELb1ELb1ELb1ELb1EEENS1_36VarlenDynamicPersistentTileSchedulerILi128ELi128ELi256ELi128ELb1ELb1ELb1ELb1ELb0ELb1EEEEEEEEEvNT_6ParamsE --------------------------
	.section	.text._ZN7cutlass13device_kernelIN5flash11enable_sm90INS1_16FlashAttnFwdSm90INS1_25CollectiveMainloopFwdSm90ILi2EN4cute5tupleIJNS5_1CILi1EEES8_S8_EEENS6_IJNS7_ILi128EEESA_NS7_ILi192EEEEEELi192ENS_12float_e4m3_tEfNS_4arch4Sm90ELb0ELb1ELb1ELb1ELb1ELb1ELb0ELb1ELb1ELb1ELb1ELb0EEENS1_21CollectiveEpilogueFwdINS6_IJSA_SB_SA_EEES9_NS_10bfloat16_tESF_Li256ELb1ELb1ELb1ELb1EEENS1_36VarlenDynamicPersistentTileSchedulerILi128ELi128ELi256ELi128ELb1ELb1ELb1ELb1ELb0ELb1EEEEEEEEEvNT_6ParamsE,"ax",@progbits
	.align	128
.text._ZN7cutlass13device_kernelIN5flash11enable_sm90INS1_16FlashAttnFwdSm90INS1_25CollectiveMainloopFwdSm90ILi2EN4cute5tupleIJNS5_1CILi1EEES8_S8_EEENS6_IJNS7_ILi128EEESA_NS7_ILi192EEEEEELi192ENS_12float_e4m3_tEfNS_4arch4Sm90ELb0ELb1ELb1ELb1ELb1ELb1ELb0ELb1ELb1ELb1ELb1ELb0EEENS1_21CollectiveEpilogueFwdINS6_IJSA_SB_SA_EEES9_NS_10bfloat16_tESF_Li256ELb1ELb1ELb1ELb1EEENS1_36VarlenDynamicPersistentTileSchedulerILi128ELi128ELi256ELi128ELb1ELb1ELb1ELb1ELb0ELb1EEEEEEEEEvNT_6ParamsE:
        .type           _ZN7cutlass13device_kernelIN5flash11enable_sm90INS1_16FlashAttnFwdSm90INS1_25CollectiveMainloopFwdSm90ILi2EN4cute5tupleIJNS5_1CILi1EEES8_S8_EEENS6_IJNS7_ILi128EEESA_NS7_ILi192EEEEEELi192ENS_12float_e4m3_tEfNS_4arch4Sm90ELb0ELb1ELb1ELb1ELb1ELb1ELb0ELb1ELb1ELb1ELb1ELb0EEENS1_21CollectiveEpilogueFwdINS6_IJSA_SB_SA_EEES9_NS_10bfloat16_tESF_Li256ELb1ELb1ELb1ELb1EEENS1_36VarlenDynamicPersistentTileSchedulerILi128ELi128ELi256ELi128ELb1ELb1ELb1ELb1ELb0ELb1EEEEEEEEEvNT_6ParamsE,@function
        .size           _ZN7cutlass13device_kernelIN5flash11enable_sm90INS1_16FlashAttnFwdSm90INS1_25CollectiveMainloopFwdSm90ILi2EN4cute5tupleIJNS5_1CILi1EEES8_S8_EEENS6_IJNS7_ILi128EEESA_NS7_ILi192EEEEEELi192ENS_12float_e4m3_tEfNS_4arch4Sm90ELb0ELb1ELb1ELb1ELb1ELb1ELb0ELb1ELb1ELb1ELb1ELb0EEENS1_21CollectiveEpilogueFwdINS6_IJSA_SB_SA_EEES9_NS_10bfloat16_tESF_Li256ELb1ELb1ELb1ELb1EEENS1_36VarlenDynamicPersistentTileSchedulerILi128ELi128ELi256ELi128ELb1ELb1ELb1ELb1ELb0ELb1EEEEEEEEEvNT_6ParamsE,(.L_x_3423 - _ZN7cutlass13device_kernelIN5flash11enable_sm90INS1_16FlashAttnFwdSm90INS1_25CollectiveMainloopFwdSm90ILi2EN4cute5tupleIJNS5_1CILi1EEES8_S8_EEENS6_IJNS7_ILi128EEESA_NS7_ILi192EEEEEELi192ENS_12float_e4m3_tEfNS_4arch4Sm90ELb0ELb1ELb1ELb1ELb1ELb1ELb0ELb1ELb1ELb1ELb1ELb0EEENS1_21CollectiveEpilogueFwdINS6_IJSA_SB_SA_EEES9_NS_10bfloat16_tESF_Li256ELb1ELb1ELb1ELb1EEENS1_36VarlenDynamicPersistentTileSchedulerILi128ELi128ELi256ELi128ELb1ELb1ELb1ELb1ELb0ELb1EEEEEEEEEvNT_6ParamsE)
        .other          _ZN7cutlass13device_kernelIN5flash11enable_sm90INS1_16FlashAttnFwdSm90INS1_25CollectiveMainloopFwdSm90ILi2EN4cute5tupleIJNS5_1CILi1EEES8_S8_EEENS6_IJNS7_ILi128EEESA_NS7_ILi192EEEEEELi192ENS_12float_e4m3_tEfNS_4arch4Sm90ELb0ELb1ELb1ELb1ELb1ELb1ELb0ELb1ELb1ELb1ELb1ELb0EEENS1_21CollectiveEpilogueFwdINS6_IJSA_SB_SA_EEES9_NS_10bfloat16_tESF_Li256ELb1ELb1ELb1ELb1EEENS1_36VarlenDynamicPersistentTileSchedulerILi128ELi128ELi256ELi128ELb1ELb1ELb1ELb1ELb0ELb1EEEEEEEEEvNT_6ParamsE,@"STO_CUDA_ENTRY STV_DEFAULT"
_ZN7cutlass13device_kernelIN5flash11enable_sm90INS1_16FlashAttnFwdSm90INS1_25CollectiveMainloopFwdSm90ILi2EN4cute5tupleIJNS5_1CILi1EEES8_S8_EEENS6_IJNS7_ILi128EEESA_NS7_ILi192EEEEEELi192ENS_12float_e4m3_tEfNS_4arch4Sm90ELb0ELb1ELb1ELb1ELb1ELb1ELb0ELb1ELb1ELb1ELb1ELb0EEENS1_21CollectiveEpilogueFwdINS6_IJSA_SB_SA_EEES9_NS_10bfloat16_tESF_Li256ELb1ELb1ELb1ELb1EEENS1_36VarlenDynamicPersistentTileSchedulerILi128ELi128ELi256ELi128ELb1ELb1ELb1ELb1ELb0ELb1EEEEEEEEEvNT_6ParamsE:
        /* <DEDUP_REMOVED lines=18> */
.L_x_1608:
[----:B------:R-:W-:Y:S05]  /*0120*/  BSYNC B0 ;  /* 0x0000000000007941 */ /* 0x000fea0003800000 */
.L_x_1607:
        /* <DEDUP_REMOVED lines=41> */
.L_x_1609:
        /* <DEDUP_REMOVED lines=22> */
.L_x_1610:
        /* <DEDUP_REMOVED lines=18> */
.L_x_1611:
        /* <DEDUP_REMOVED lines=22> */
.L_x_1612:
        /* <DEDUP_REMOVED lines=23> */
.L_x_1613:
        /* <DEDUP_REMOVED lines=8> */
.L_x_1616:
        /* <DEDUP_REMOVED lines=8> */
[----:B-1----:R-:W-:-:S06]  /*0a10*/  ULEA UR4, UR38, UR4, 0x18 ;  /* 0x0000000426047291 */ /* 0x002fcc000f8ec03f */
[----:B------:R-:W-:Y:S01]  /*0a20*/  IMAD.U32 R16, RZ, RZ, UR4 ;  /* 0x00000004ff107e24 */ /* 0x000fe2000f8e00ff */
[----:B0-----:R-:W-:Y:S01]  /*0a30*/  SHF.R.U32.HI R0, RZ, 0x7, R0 ;  /* 0x00000007ff007819 */ /* 0x001fe20000011600 */
[----:B------:R-:W-:-:S03]  /*0a40*/  ULDC UR4, c[0x0][0xc3c] ;  /* 0x00030f0000047ab9 */ /* 0x000fc60000000800 */
[----:B------:R-:W-:-:S13]  /*0a50*/  ISETP.NE.AND P0, PT, R0, 0x1, PT ;  /* 0x000000010000780c */ /* 0x000fda0003f05270 */
[----:B------:R-:W-:Y:S08]  /*0a60*/  @!P0 BAR.ARV 0x9, 0x100 ;  /* 0x0244000000008b1d */ /* 0x000ff00000002000 */
[----:B------:R-:W-:Y:S06]  /*0a70*/  BAR.SYNC.DEFER_BLOCKING 0x5, 0x180 ;  /* 0x0146000000007b1d */ /* 0x000fec0000010000 */
[----:B------:R-:W0:Y:S02]  /*0a80*/  LDS.128 R224, [R16+0x2a8d0] ;  /* 0x02a8d00010e07984 */ /* 0x000e240000000c00 */
[----:B------:R-:W-:Y:S06]  /*0a90*/  BAR.ARV 0x4, 0x180 ;  /* 0x0106000000007b1d */ /* 0x000fec0000002000 */
[----:B0-----:R-:W-:-:S13]  /*0aa0*/  ISETP.GE.AND P0, PT, R227, UR4, PT ;  /* 0x00000004e3007c0c */ /* 0x001fda000bf06270 */
[----:B------:R-:W-:Y:S05]  /*0ab0*/  @P0 BRA `(.L_x_1617) ;  /* 0x000002e400b40947 */ /* 0x000fea0003800000 */
[----:B------:R-:W0:Y:S01]  /*0ac0*/  S2R R0, SR_TID.X ;  /* 0x0000000000007919 */ /* 0x000e220000002100 */
[----:B------:R-:W-:Y:S02]  /*0ad0*/  R2UR UR39, R16 ;  /* 0x00000000102772ca */ /* 0x000fe400000e0000 */
[----:B------:R-:W-:Y:S01]  /*0ae0*/  CS2R R22, SRZ ;  /* 0x0000000000167805 */ /* 0x000fe2000001ff00 */
[----:B------:R-:W-:Y:S01]  /*0af0*/  IMAD.MOV.U32 R209, RZ, RZ, RZ ;  /* 0x000000ffffd17224 */ /* 0x000fe200078e00ff */
[----:B------:R-:W-:Y:S01]  /*0b00*/  ULOP3.LUT UR40, UR36, 0x1, URZ, 0xfc, !UPT ;  /* 0x0000000124287892 */ /* 0x000fe2000f8efc3f */
[----:B------:R-:W-:Y:S01]  /*0b10*/  IMAD.MOV.U32 R17, RZ, RZ, RZ ;  /* 0x000000ffff117224 */ /* 0x000fe200078e00ff */
[----:B------:R-:W-:-:S07]  /*0b20*/  UMOV UR37, URZ ;  /* 0x0000003f00257c82 */ /* 0x000fce0008000000 */
[----:B------:R-:W-:Y:S01]  /*0b30*/  UIADD3 UR39, UR39, 0x18400, URZ ;  /* 0x0001840027277890 */ /* 0x000fe2000fffe03f */
[----:B0-----:R-:W-:-:S05]  /*0b40*/  VIADD R0, R0, 0xffffff80 ;  /* 0xffffff8000007836 */ /* 0x001fca0000000000 */
[----:B------:R-:W-:Y:S02]  /*0b50*/  SHF.R.S32.HI R3, RZ, 0x1f, R0 ;  /* 0x0000001fff037819 */ /* 0x000fe40000011400 */
[-C--:B------:R-:W-:Y:S02]  /*0b60*/  LEA.HI R5, R0, R0.reuse, RZ, 0x1 ;  /* 0x0000000000057211 */ /* 0x080fe400078f08ff */
[CC--:B------:R-:W-:Y:S02]  /*0b70*/  LEA.HI R6, R3.reuse, R0.reuse, RZ, 0x5 ;  /* 0x0000000003067211 */ /* 0x0c0fe400078f28ff */
[CC--:B------:R-:W-:Y:S02]  /*0b80*/  LEA.HI R2, R3.reuse, R0.reuse, RZ, 0x7 ;  /* 0x0000000003027211 */ /* 0x0c0fe400078f38ff */
[CC--:B------:R-:W-:Y:S01]  /*0b90*/  LEA.HI R8, R3.reuse, R0.reuse, RZ, 0x4 ;  /* 0x0000000003087211 */ /* 0x0c0fe200078f20ff */
[----:B------:R-:W-:Y:S01]  /*0ba0*/  IMAD.SHL.U32 R6, R6, 0x20, RZ ;  /* 0x0000002006067824 */ /* 0x000fe200078e00ff */
[----:B------:R-:W-:-:S02]  /*0bb0*/  LEA.HI R4, R3, R0, RZ, 0x2 ;  /* 0x0000000003047211 */ /* 0x000fc400078f10ff */
[----:B------:R-:W-:Y:S02]  /*0bc0*/  LOP3.LUT R7, R8, 0x3fffff0, RZ, 0xc0, !PT ;  /* 0x03fffff008077812 */ /* 0x000fe400078ec0ff */
[----:B------:R-:W-:Y:S02]  /*0bd0*/  LOP3.LUT R9, R2, 0xffffff80, RZ, 0xc0, !PT ;  /* 0xffffff8002097812 */ /* 0x000fe400078ec0ff */
[----:B------:R-:W-:Y:S01]  /*0be0*/  LOP3.LUT R3, R5, 0xfffffffe, RZ, 0xc0, !PT ;  /* 0xfffffffe05037812 */ /* 0x000fe200078ec0ff */
[----:B------:R-:W-:Y:S01]  /*0bf0*/  IMAD.IADD R7, R0, 0x1, -R7 ;  /* 0x0000000100077824 */ /* 0x000fe200078e0a07 */
[----:B------:R-:W-:Y:S01]  /*0c00*/  LOP3.LUT R11, R4, 0xfffffffc, RZ, 0xc0, !PT ;  /* 0xfffffffc040b7812 */ /* 0x000fe200078ec0ff */
[----:B------:R-:W-:Y:S01]  /*0c10*/  IMAD.IADD R14, R0, 0x1, -R9 ;  /* 0x00000001000e7824 */ /* 0x000fe200078e0a09 */
[----:B------:R-:W-:Y:S01]  /*0c20*/  LOP3.LUT R6, R6, 0xfffffc00, RZ, 0xc0, !PT ;  /* 0xfffffc0006067812 */ /* 0x000fe200078ec0ff */
[C---:B------:R-:W-:Y:S01]  /*0c30*/  IMAD.IADD R18, R0.reuse, 0x1, -R3 ;  /* 0x0000000100127824 */ /* 0x040fe200078e0a03 */
[----:B------:R-:W-:Y:S01]  /*0c40*/  SHF.R.S32.HI R210, RZ, 0x1, R5 ;  /* 0x00000001ffd27819 */ /* 0x000fe20000011405 */
[----:B------:R-:W-:Y:S01]  /*0c50*/  IMAD.IADD R10, R0, 0x1, -R11 ;  /* 0x00000001000a7824 */ /* 0x000fe200078e0a0b */
[----:B------:R-:W-:Y:S01]  /*0c60*/  SHF.R.S32.HI R9, RZ, 0x4, R8 ;  /* 0x00000004ff097819 */ /* 0x000fe20000011408 */
[----:B------:R-:W-:Y:S01]  /*0c70*/  IMAD R11, R7, 0x40, R6 ;  /* 0x00000040070b7824 */ /* 0x000fe200078e0206 */
[----:B------:R-:W-:Y:S01]  /*0c80*/  SHF.R.S32.HI R3, RZ, 0x7, R2 ;  /* 0x00000007ff037819 */ /* 0x000fe20000011402 */
[----:B------:R-:W-:Y:S01]  /*0c90*/  STL [R1+0x28], R14 ;  /* 0x0000280e01007387 */ /* 0x000fe20000100800 */
[----:B------:R-:W-:Y:S01]  /*0ca0*/  LEA.HI R6, R5, R210, RZ, 0x1 ;  /* 0x000000d205067211 */ /* 0x000fe200078f08ff */
[----:B------:R-:W-:Y:S01]  /*0cb0*/  IMAD.SHL.U32 R204, R18, 0x8, RZ ;  /* 0x0000000812cc7824 */ /* 0x000fe200078e00ff */
[----:B------:R-:W-:Y:S01]  /*0cc0*/  LEA.HI R8, R8, R9, RZ, 0x1 ;  /* 0x0000000908087211 */ /* 0x000fe200078f08ff */
[----:B------:R-:W-:Y:S01]  /*0cd0*/  IMAD.SHL.U32 R18, R18, 0x10, RZ ;  /* 0x0000001012127824 */ /* 0x000fe200078e00ff */
[--C-:B------:R-:W-:Y:S01]  /*0ce0*/  SHF.R.S32.HI R0, RZ, 0x2, R4.reuse ;  /* 0x00000002ff007819 */ /* 0x100fe20000011404 */
[C---:B------:R-:W-:Y:S01]  /*0cf0*/  VIADD R222, R204.reuse, 0x40 ;  /* 0x00000040ccde7836 */ /* 0x040fe20000000000 */
[----:B------:R-:W-:Y:S01]  /*0d00*/  SHF.R.S32.HI R5, RZ, 0x1f, R4 ;  /* 0x0000001fff057819 */ /* 0x000fe20000011404 */
[----:B------:R-:W-:Y:S01]  /*0d10*/  VIADD R223, R204, 0x20 ;  /* 0x00000020ccdf7836 */ /* 0x000fe20000000000 */
[----:B------:R-:W-:Y:S01]  /*0d20*/  LEA.HI R2, R2, R3, RZ, 0x1 ;  /* 0x0000000302027211 */ /* 0x000fe200078f08ff */
[----:B------:R-:W-:Y:S01]  /*0d30*/  VIADD R207, R18, 0x60 ;  /* 0x0000006012cf7836 */ /* 0x000fe20000000000 */
[----:B------:R-:W-:Y:S01]  /*0d40*/  LOP3.LUT R8, R8, 0x1ffffffe, RZ, 0xc0, !PT ;  /* 0x1ffffffe08087812 */ /* 0x000fe200078ec0ff */
[C---:B------:R-:W-:Y:S01]  /*0d50*/  VIADD R206, R18.reuse, 0x80 ;  /* 0x0000008012ce7836 */ /* 0x040fe20000000000 */
[----:B------:R-:W-:Y:S01]  /*0d60*/  LEA.HI R5, R5, R0, RZ, 0x2 ;  /* 0x0000000005057211 */ /* 0x000fe200078f10ff */
[----:B------:R-:W-:Y:S01]  /*0d70*/  VIADD R208, R18, 0xa0 ;  /* 0x000000a012d07836 */ /* 0x000fe20000000000 */
[----:B------:R-:W-:Y:S01]  /*0d80*/  LOP3.LUT R2, R2, 0x3fffffe, RZ, 0xc0, !PT ;  /* 0x03fffffe02027812 */ /* 0x000fe200078ec0ff */
[----:B------:R-:W-:Y:S01]  /*0d90*/  IMAD.IADD R8, R9, 0x1, -R8 ;  /* 0x0000000109087824 */ /* 0x000fe200078e0a08 */
[----:B------:R-:W-:Y:S01]  /*0da0*/  LOP3.LUT R5, R5, 0xfffffffc, RZ, 0xc0, !PT ;  /* 0xfffffffc05057812 */ /* 0x000fe200078ec0ff */
[----:B------:R-:W-:Y:S01]  /*0db0*/  VIADD R221, R204, 0x10 ;  /* 0x00000010ccdd7836 */ /* 0x000fe20000000000 */
[----:B------:R-:W-:Y:S01]  /*0dc0*/  LOP3.LUT R7, R6, 0x3fffffe, RZ, 0xc0, !PT ;  /* 0x03fffffe06077812 */ /* 0x000fe200078ec0ff */
[----:B------:R-:W-:Y:S01]  /*0dd0*/  IMAD.IADD R2, R3, 0x1, -R2 ;  /* 0x0000000103027824 */ /* 0x000fe200078e0a02 */
[----:B------:R-:W-:Y:S01]  /*0de0*/  LEA.HI R4, R10, R10, RZ, 0x1 ;  /* 0x0000000a0a047211 */ /* 0x000fe200078f08ff */
[----:B------:R-:W-:Y:S01]  /*0df0*/  IMAD R3, R8, 0x8, R11 ;  /* 0x0000000808037824 */ /* 0x000fe200078e020b */
[----:B------:R-:W-:Y:S01]  /*0e00*/  SHF.R.S32.HI R19, RZ, 0x1f, R18 ;  /* 0x0000001fff137819 */ /* 0x000fe20000011412 */
[----:B------:R-:W-:Y:S01]  /*0e10*/  IMAD.IADD R5, R0, 0x1, -R5 ;  /* 0x0000000100057824 */ /* 0x000fe200078e0a05 */
[----:B------:R-:W-:Y:S01]  /*0e20*/  SHF.R.S32.HI R0, RZ, 0x1f, R14 ;  /* 0x0000001fff007819 */ /* 0x000fe2000001140e */
[----:B------:R-:W-:Y:S01]  /*0e30*/  IMAD.IADD R7, R210, 0x1, -R7 ;  /* 0x00000001d2077824 */ /* 0x000fe200078e0a07 */
[----:B------:R0:W-:Y:S01]  /*0e40*/  STL [R1+0x3c], R3 ;  /* 0x00003c0301007387 */ /* 0x0001e20000100800 */
[----:B------:R-:W-:Y:S01]  /*0e50*/  IMAD.IADD R8, R204, 0x1, R222 ;  /* 0x00000001cc087824 */ /* 0x000fe200078e02de */
[----:B------:R-:W-:Y:S01]  /*0e60*/  SHF.R.S32.HI R220, RZ, 0x1f, R207 ;  /* 0x0000001fffdc7819 */ /* 0x000fe200000114cf */
[----:B------:R-:W-:Y:S01]  /*0e70*/  IMAD R216, R9, 0x8, R7 ;  /* 0x0000000809d87824 */ /* 0x000fe200078e0207 */
[----:B------:R-:W-:Y:S01]  /*0e80*/  LOP3.LUT R9, R4, 0x1ffffffe, RZ, 0xc0, !PT ;  /* 0x1ffffffe04097812 */ /* 0x000fe200078ec0ff */
[----:B------:R-:W-:Y:S01]  /*0e90*/  IMAD.IADD R6, R204, 0x1, R223 ;  /* 0x00000001cc067824 */ /* 0x000fe200078e02df */
[----:B------:R-:W-:Y:S01]  /*0ea0*/  SHF.R.S32.HI R15, RZ, 0x1f, R8 ;  /* 0x0000001fff0f7819 */ /* 0x000fe20000011408 */
[----:B------:R-:W-:Y:S01]  /*0eb0*/  IMAD.SHL.U32 R5, R5, 0x80, RZ ;  /* 0x0000008005057824 */ /* 0x000fe200078e00ff */
[----:B------:R-:W-:Y:S01]  /*0ec0*/  SHF.R.S32.HI R219, RZ, 0x1f, R206 ;  /* 0x0000001fffdb7819 */ /* 0x000fe200000114ce */
[----:B------:R-:W-:Y:S01]  /*0ed0*/  IMAD.IADD R9, R10, 0x1, -R9 ;  /* 0x000000010a097824 */ /* 0x000fe200078e0a09 */
[-C--:B0-----:R-:W-:Y:S01]  /*0ee0*/  LEA.HI R3, R0, R14.reuse, RZ, 0x2 ;  /* 0x0000000e00037211 */ /* 0x081fe200078f10ff */
[----:B------:R-:W-:Y:S01]  /*0ef0*/  IMAD.SHL.U32 R216, R216, 0x40, RZ ;  /* 0x00000040d8d87824 */ /* 0x000fe200078e00ff */
[----:B------:R-:W-:Y:S01]  /*0f00*/  LEA.HI R0, R0, R14, RZ, 0x5 ;  /* 0x0000000e00007211 */ /* 0x000fe200078f28ff */
[C---:B------:R-:W-:Y:S01]  /*0f10*/  VIADD R228, R204.reuse, 0x30 ;  /* 0x00000030cce47836 */ /* 0x040fe20000000000 */
[--C-:B------:R-:W-:Y:S01]  /*0f20*/  SHF.R.S32.HI R4, RZ, 0x2, R3.reuse ;  /* 0x00000002ff047819 */ /* 0x100fe20000011403 */
[----:B------:R-:W-:Y:S01]  /*0f30*/  VIADD R229, R204, 0x50 ;  /* 0x00000050cce57836 */ /* 0x000fe20000000000 */
[----:B------:R-:W-:-:S02]  /*0f40*/  SHF.R.S32.HI R7, RZ, 0x1f, R3 ;  /* 0x0000001fff077819 */ /* 0x000fc40000011403 */
[----:B------:R-:W-:Y:S02]  /*0f50*/  SHF.R.S32.HI R0, RZ, 0x5, R0 ;  /* 0x00000005ff007819 */ /* 0x000fe40000011400 */
[----:B------:R-:W-:Y:S02]  /*0f60*/  LEA.HI R7, R7, R4, RZ, 0x3 ;  /* 0x0000000407077211 */ /* 0x000fe400078f18ff */
[----:B------:R-:W-:Y:S02]  /*0f70*/  LOP3.LUT R3, R3, 0x7ffffffc, RZ, 0xc0, !PT ;  /* 0x7ffffffc03037812 */ /* 0x000fe400078ec0ff */
[----:B------:R-:W-:Y:S02]  /*0f80*/  LOP3.LUT R7, R7, 0xfffffff8, RZ, 0xc0, !PT ;  /* 0xfffffff807077812 */ /* 0x000fe400078ec0ff */
[----:B------:R-:W-:Y:S01]  /*0f90*/  SHF.R.S32.HI R11, RZ, 0x1f, R6 ;  /* 0x0000001fff0b7819 */ /* 0x000fe20000011406 */
[----:B------:R-:W-:Y:S01]  /*0fa0*/  IMAD.IADD R3, R14, 0x1, -R3 ;  /* 0x000000010e037824 */ /* 0x000fe200078e0a03 */
[----:B------:R-:W-:Y:S01]  /*0fb0*/  LOP3.LUT R214, R5, 0x180, RZ, 0xc0, !PT ;  /* 0x0000018005d67812 */ /* 0x000fe200078ec0ff */
[----:B------:R-:W-:Y:S01]  /*0fc0*/  IMAD.IADD R7, R4, 0x1, -R7 ;  /* 0x0000000104077824 */ /* 0x000fe200078e0a07 */
[----:B------:R-:W-:Y:S01]  /*0fd0*/  LEA.HI R213, R15, R8, RZ, 0x4 ;  /* 0x000000080fd57211 */ /* 0x000fe200078f20ff */
[----:B------:R-:W-:Y:S01]  /*0fe0*/  IMAD.SHL.U32 R201, R3, 0x2, RZ ;  /* 0x0000000203c97824 */ /* 0x000fe200078e00ff */
[----:B------:R-:W-:Y:S01]  /*0ff0*/  LEA.HI R13, R11, R6, RZ, 0x4 ;  /* 0x000000060b0d7211 */ /* 0x000fe200078f20ff */
[----:B------:R-:W-:Y:S01]  /*1000*/  IMAD R7, R0, 0x10, R7 ;  /* 0x0000001000077824 */ /* 0x000fe200078e0207 */
[----:B------:R-:W-:Y:S01]  /*1010*/  LEA.HI R8, R15, R8, RZ, 0x6 ;  /* 0x000000080f087211 */ /* 0x000fe200078f30ff */
[----:B------:R-:W-:Y:S01]  /*1020*/  VIADD R33, R201, 0x8 ;  /* 0x00000008c9217836 */ /* 0x000fe20000000000 */
[----:B------:R-:W-:Y:S01]  /*1030*/  SHF.R.U32.HI R215, RZ, 0x3, R214 ;  /* 0x00000003ffd77819 */ /* 0x000fe200000116d6 */
[----:B------:R-:W-:Y:S01]  /*1040*/  IMAD R12, R2, 0x40, R7 ;  /* 0x00000040020c7824 */ /* 0x000fe200078e0207 */
[--C-:B------:R-:W-:Y:S01]  /*1050*/  LOP3.LUT R0, R214, 0x10, R18.reuse, 0xf8, !PT ;  /* 0x00000010d6007812 */ /* 0x100fe200078ef812 */
[----:B------:R-:W-:Y:S01]  /*1060*/  IMAD.SHL.U32 R10, R8, 0x80, RZ ;  /* 0x00000080080a7824 */ /* 0x000fe200078e00ff */
[----:B------:R-:W-:Y:S01]  /*1070*/  LEA.HI R6, R11, R6, RZ, 0x6 ;  /* 0x000000060b067211 */ /* 0x000fe200078f30ff */
[C---:B------:R-:W-:Y:S01]  /*1080*/  VIADD R30, R201.reuse, 0x20 ;  /* 0x00000020c91e7836 */ /* 0x040fe20000000000 */
[-C--:B------:R-:W-:Y:S01]  /*1090*/  LOP3.LUT R3, R0, R215.reuse, RZ, 0x3c, !PT ;  /* 0x000000d700037212 */ /* 0x080fe200078e3cff */
[C---:B------:R-:W-:Y:S01]  /*10a0*/  VIADD R27, R201.reuse, 0x38 ;  /* 0x00000038c91b7836 */ /* 0x040fe20000000000 */
[----:B------:R-:W-:Y:S01]  /*10b0*/  LOP3.LUT R8, R214, 0x30, R213, 0xf8, !PT ;  /* 0x00000030d6087812 */ /* 0x000fe200078ef8d5 */
[----:B------:R-:W-:Y:S01]  /*10c0*/  IMAD.SHL.U32 R6, R6, 0x80, RZ ;  /* 0x0000008006067824 */ /* 0x000fe200078e00ff */
[----:B------:R-:W-:Y:S01]  /*10d0*/  LOP3.LUT R4, R214, 0x30, R13, 0xf8, !PT ;  /* 0x00000030d6047812 */ /* 0x000fe200078ef80d */
[----:B------:R-:W-:Y:S01]  /*10e0*/  IMAD.IADD R3, R216, 0x1, R3 ;  /* 0x00000001d8037824 */ /* 0x000fe200078e0203 */
[----:B------:R-:W-:Y:S01]  /*10f0*/  LOP3.LUT R15, R10, 0xffffe000, RZ, 0xc0, !PT ;  /* 0xffffe0000a0f7812 */ /* 0x000fe200078ec0ff */
[----:B------:R-:W-:Y:S01]  /*1100*/  STL [R1+0x38], R12 ;  /* 0x0000380c01007387 */ /* 0x000fe20000100800 */
[-C--:B------:R-:W-:Y:S01]  /*1110*/  LOP3.LUT R8, R8, R215.reuse, RZ, 0x3c, !PT ;  /* 0x000000d708087212 */ /* 0x080fe200078e3cff */
[C---:B------:R-:W-:Y:S01]  /*1120*/  VIADD R24, R201.reuse, 0x50 ;  /* 0x00000050c9187836 */ /* 0x040fe20000000000 */
[----:B------:R-:W-:Y:S01]  /*1130*/  LOP3.LUT R5, R6, 0xffffe000, RZ, 0xc0, !PT ;  /* 0xffffe00006057812 */ /* 0x000fe200078ec0ff */
[C---:B------:R-:W-:Y:S01]  /*1140*/  VIADD R14, R201.reuse, 0x68 ;  /* 0x00000068c90e7836 */ /* 0x040fe20000000000 */
[-C--:B------:R-:W-:Y:S01]  /*1150*/  LOP3.LUT R4, R4, R215.reuse, RZ, 0x3c, !PT ;  /* 0x000000d704047212 */ /* 0x080fe200078e3cff */
[----:B------:R0:W-:Y:S01]  /*1160*/  STL [R1+0x4], R3 ;  /* 0x0000040301007387 */ /* 0x0001e20000100800 */
[----:B------:R-:W-:Y:S01]  /*1170*/  LOP3.LUT R2, R214, 0x30, R18, 0xf8, !PT ;  /* 0x00000030d6027812 */ /* 0x000fe200078ef812 */
[C---:B------:R-:W-:Y:S01]  /*1180*/  VIADD R31, R201.reuse, 0x18 ;  /* 0x00000018c91f7836 */ /* 0x040fe20000000000 */
[-C--:B------:R-:W-:Y:S01]  /*1190*/  IADD3 R15, R8, R216.reuse, R15 ;  /* 0x000000d8080f7210 */ /* 0x080fe20007ffe00f */
[C---:B------:R-:W-:Y:S01]  /*11a0*/  VIADD R8, R201.reuse, 0x80 ;  /* 0x00000080c9087836 */ /* 0x040fe20000000000 */
[-C--:B------:R-:W-:Y:S01]  /*11b0*/  IADD3 R11, R4, R216.reuse, R5 ;  /* 0x000000d8040b7210 */ /* 0x080fe20007ffe005 */
[C---:B------:R-:W-:Y:S01]  /*11c0*/  VIADD R4, R201.reuse, 0x98 ;  /* 0x00000098c9047836 */ /* 0x040fe20000000000 */
[----:B------:R-:W-:Y:S01]  /*11d0*/  LOP3.LUT R5, R2, R215, RZ, 0x3c, !PT ;  /* 0x000000d702057212 */ /* 0x000fe200078e3cff */
[C---:B------:R-:W-:Y:S01]  /*11e0*/  VIADD R28, R201.reuse, 0x30 ;  /* 0x00000030c91c7836 */ /* 0x040fe20000000000 */
[----:B------:R-:W-:Y:S01]  /*11f0*/  SHF.R.S32.HI R0, RZ, 0x1f, R201 ;  /* 0x0000001fff007819 */ /* 0x000fe200000114c9 */
[C---:B------:R-:W-:Y:S01]  /*1200*/  VIADD R0, R201.reuse, 0xa8 ;  /* 0x000000a8c9007836 */ /* 0x040fe20000000000 */
[----:B0-----:R-:W-:Y:S01]  /*1210*/  SHF.R.S32.HI R3, RZ, 0x1f, R33 ;  /* 0x0000001fff037819 */ /* 0x001fe20000011421 */
[C---:B------:R-:W-:Y:S01]  /*1220*/  VIADD R25, R201.reuse, 0x48 ;  /* 0x00000048c9197836 */ /* 0x040fe20000000000 */
[----:B------:R-:W-:Y:S01]  /*1230*/  SHF.R.S32.HI R3, RZ, 0x1f, R30 ;  /* 0x0000001fff037819 */ /* 0x000fe2000001141e */
[C---:B------:R-:W-:Y:S01]  /*1240*/  VIADD R20, R201.reuse, 0x60 ;  /* 0x00000060c9147836 */ /* 0x040fe20000000000 */
[----:B------:R-:W-:Y:S01]  /*1250*/  SHF.R.S32.HI R3, RZ, 0x1f, R27 ;  /* 0x0000001fff037819 */ /* 0x000fe2000001141b */
[C---:B------:R-:W-:Y:S01]  /*1260*/  VIADD R10, R201.reuse, 0x78 ;  /* 0x00000078c90a7836 */ /* 0x040fe20000000000 */
[C---:B------:R-:W-:Y:S01]  /*1270*/  IADD3 R2, R201.reuse, 0xa0, RZ ;  /* 0x000000a0c9027810 */ /* 0x040fe20007ffe0ff */
[C---:B------:R-:W-:Y:S01]  /*1280*/  VIADD R32, R201.reuse, 0x10 ;  /* 0x00000010c9207836 */ /* 0x040fe20000000000 */
[----:B------:R-:W-:Y:S01]  /*1290*/  SHF.R.S32.HI R3, RZ, 0x1f, R24 ;  /* 0x0000001fff037819 */ /* 0x000fe20000011418 */
[C---:B------:R-:W-:Y:S01]  /*12a0*/  VIADD R29, R201.reuse, 0x28 ;  /* 0x00000028c91d7836 */ /* 0x040fe20000000000 */
[----:B------:R-:W-:Y:S01]  /*12b0*/  SHF.R.S32.HI R3, RZ, 0x1f, R14 ;  /* 0x0000001fff037819 */ /* 0x000fe2000001140e */
[C---:B------:R-:W-:Y:S01]  /*12c0*/  VIADD R26, R201.reuse, 0x40 ;  /* 0x00000040c91a7836 */ /* 0x040fe20000000000 */
[----:B------:R-:W-:Y:S01]  /*12d0*/  SHF.R.S32.HI R3, RZ, 0x1f, R8 ;  /* 0x0000001fff037819 */ /* 0x000fe20000011408 */
[C---:B------:R-:W-:Y:S01]  /*12e0*/  VIADD R21, R201.reuse, 0x58 ;  /* 0x00000058c9157836 */ /* 0x040fe20000000000 */
[C---:B------:R-:W-:Y:S01]  /*12f0*/  IADD3 R5, R16.reuse, R216, R5 ;  /* 0x000000d810057210 */ /* 0x040fe20007ffe005 */
[----:B------:R-:W-:Y:S01]  /*1300*/  VIADD R7, R201, 0x88 ;  /* 0x00000088c9077836 */ /* 0x000fe20000000000 */
[----:B------:R-:W-:Y:S01]  /*1310*/  SHF.R.S32.HI R3, RZ, 0x1f, R4 ;  /* 0x0000001fff037819 */ /* 0x000fe20000011404 */
[C---:B------:R-:W-:Y:S01]  /*1320*/  IMAD.IADD R3, R16.reuse, 0x1, R11 ;  /* 0x0000000110037824 */ /* 0x040fe200078e020b */
[----:B------:R-:W-:Y:S01]  /*1330*/  SHF.R.S32.HI R2, RZ, 0x1f, R2 ;  /* 0x0000001fff027819 */ /* 0x000fe20000011402 */
[----:B------:R-:W-:Y:S01]  /*1340*/  IMAD.IADD R2, R16, 0x1, R15 ;  /* 0x0000000110027824 */ /* 0x000fe200078e020f */
[----:B------:R-:W-:Y:S01]  /*1350*/  SHF.R.S32.HI R0, RZ, 0x1f, R0 ;  /* 0x0000001fff007819 */ /* 0x000fe20000011400 */
[----:B------:R-:W-:Y:S01]  /*1360*/  IMAD R0, R9, 0x8, R12 ;  /* 0x0000000809007824 */ /* 0x000fe200078e020c */
[----:B------:R0:W-:Y:S01]  /*1370*/  STL [R1+0x34], R5 ;  /* 0x0000340501007387 */ /* 0x0001e20000100800 */
[----:B------:R-:W-:Y:S01]  /*1380*/  SHF.R.S32.HI R212, RZ, 0x4, R13 ;  /* 0x00000004ffd47819 */ /* 0x000fe2000001140d */
[C---:B------:R-:W-:Y:S01]  /*1390*/  VIADD R13, R201.reuse, 0x70 ;  /* 0x00000070c90d7836 */ /* 0x040fe20000000000 */
[----:B------:R-:W-:Y:S01]  /*13a0*/  SHF.R.S32.HI R218, RZ, 0x1f, R208 ;  /* 0x0000001fffda7819 */ /* 0x000fe200000114d0 */
[----:B------:R1:W-:Y:S01]  /*13b0*/  STL [R1+0x30], R3 ;  /* 0x0000300301007387 */ /* 0x0003e20000100800 */
[C---:B------:R-:W-:Y:S01]  /*13c0*/  VIADD R6, R201.reuse, 0x90 ;  /* 0x00000090c9067836 */ /* 0x040fe20000000000 */
[----:B------:R-:W-:Y:S01]  /*13d0*/  SHF.R.S32.HI R213, RZ, 0x4, R213 ;  /* 0x00000004ffd57819 */ /* 0x000fe200000114d5 */
[----:B------:R-:W-:Y:S01]  /*13e0*/  VIADD R34, R201, 0xb0 ;  /* 0x000000b0c9227836 */ /* 0x000fe20000000000 */
[----:B------:R1:W-:Y:S01]  /*13f0*/  STL [R1+0x2c], R2 ;  /* 0x00002c0201007387 */ /* 0x0003e20000100800 */
[----:B------:R-:W-:-:S02]  /*1400*/  SHF.R.S32.HI R32, RZ, 0x1f, R32 ;  /* 0x0000001fff207819 */ /* 0x000fc40000011420 */
[----:B0-----:R-:W-:Y:S01]  /*1410*/  SHF.R.S32.HI R5, RZ, 0x1f, R31 ;  /* 0x0000001fff057819 */ /* 0x001fe2000001141f */
[----:B------:R1:W-:Y:S01]  /*1420*/  STL [R1], R0 ;  /* 0x0000000001007387 */ /* 0x0003e20000100800 */
[----:B------:R-:W-:Y:S02]  /*1430*/  SHF.R.S32.HI R5, RZ, 0x1f, R28 ;  /* 0x0000001fff057819 */ /* 0x000fe4000001141c */
[----:B------:R-:W-:Y:S02]  /*1440*/  SHF.R.S32.HI R5, RZ, 0x1f, R25 ;  /* 0x0000001fff057819 */ /* 0x000fe40000011419 */
[----:B------:R-:W-:Y:S02]  /*1450*/  SHF.R.S32.HI R5, RZ, 0x1f, R20 ;  /* 0x0000001fff057819 */ /* 0x000fe40000011414 */
[----:B------:R-:W-:Y:S02]  /*1460*/  SHF.R.S32.HI R5, RZ, 0x1f, R10 ;  /* 0x0000001fff057819 */ /* 0x000fe4000001140a */
[----:B------:R-:W-:-:S02]  /*1470*/  SHF.R.S32.HI R29, RZ, 0x1f, R29 ;  /* 0x0000001fff1d7819 */ /* 0x000fc4000001141d */
[----:B------:R-:W-:Y:S02]  /*1480*/  SHF.R.S32.HI R26, RZ, 0x1f, R26 ;  /* 0x0000001fff1a7819 */ /* 0x000fe4000001141a */
[----:B------:R-:W-:Y:S02]  /*1490*/  SHF.R.S32.HI R21, RZ, 0x1f, R21 ;  /* 0x0000001fff157819 */ /* 0x000fe40000011415 */
[----:B------:R-:W-:Y:S02]  /*14a0*/  SHF.R.S32.HI R13, RZ, 0x1f, R13 ;  /* 0x0000001fff0d7819 */ /* 0x000fe4000001140d */
[----:B------:R-:W-:Y:S02]  /*14b0*/  SHF.R.S32.HI R7, RZ, 0x1f, R7 ;  /* 0x0000001fff077819 */ /* 0x000fe40000011407 */
[----:B-1----:R-:W-:-:S07]  /*14c0*/  SHF.R.S32.HI R5, RZ, 0x1f, R6 ;  /* 0x0000001fff057819 */ /* 0x002fce0000011406 */
.L_x_1856:
[----:B------:R-:W-:Y:S05]  /*14d0*/  YIELD ;  /* 0x0000000000007946 */ /* 0x000fea0003800000 */
[----:B------:R-:W-:Y:S01]  /*14e0*/  ULDC.64 UR4, c[0x0][0xa28] ;  /* 0x00028a0000047ab9 */ /* 0x000fe20000000a00 */
[----:B012---:R-:W0:Y:S01]  /*14f0*/  LDC.64 R4, c[0x0][0xa08] ;  /* 0x00028200ff047b82 */ /* 0x007e220000000a00 */
[----:B------:R-:W-:Y:S01]  /*1500*/  ISETP.NE.U32.AND P1, PT, RZ, UR4, PT ;  /* 0x00000004ff007c0c */ /* 0x000fe2000bf25070 */
[----:B------:R-:W-:Y:S02]  /*1510*/  IMAD.MOV.U32 R79, RZ, RZ, RZ ;  /* 0x000000ffff4f7224 */ /* 0x000fe400078e00ff */
[----:B------:R-:W-:Y:S01]  /*1520*/  IMAD.MOV.U32 R11, RZ, RZ, RZ ;  /* 0x000000ffff0b7224 */ /* 0x000fe200078e00ff */
[----:B------:R-:W-:Y:S01]  /*1530*/  ISETP.NE.AND.EX P1, PT, RZ, UR5, PT, P1 ;  /* 0x00000005ff007c0c */ /* 0x000fe2000bf25310 */
[----:B------:R-:W-:-:S02]  /*1540*/  ULDC.64 UR4, c[0x0][0xa18] ;  /* 0x0002860000047ab9 */ /* 0x000fc40000000a00 */
[----:B------:R-:W-:-:S04]  /*1550*/  ISETP.NE.U32.AND P2, PT, RZ, UR4, PT ;  /* 0x00000004ff007c0c */ /* 0x000fc8000bf45070 */
[----:B------:R-:W-:Y:S01]  /*1560*/  ISETP.NE.AND.EX P2, PT, RZ, UR5, PT, P2 ;  /* 0x00000005ff007c0c */ /* 0x000fe2000bf45320 */
[----:B------:R-:W-:Y:S02]  /*1570*/  ULDC.64 UR4, c[0x0][0xa08] ;  /* 0x0002820000047ab9 */ /* 0x000fe40000000a00 */
[----:B------:R-:W-:-:S03]  /*1580*/  ISETP.NE.U32.AND P0, PT, RZ, UR4, PT ;  /* 0x00000004ff007c0c */ /* 0x000fc6000bf05070 */
[----:B---3--:R-:W1:Y:S01]  /*1590*/  @P1 LDC.64 R2, c[0x0][0xa28] ;  /* 0x00028a00ff021b82 */ /* 0x008e620000000a00 */
[----:B------:R-:W-:Y:S01]  /*15a0*/  ISETP.NE.AND.EX P0, PT, RZ, UR5, PT, P0 ;  /* 0x00000005ff007c0c */ /* 0x000fe2000bf05300 */
[----:B0-----:R-:W-:-:S06]  /*15b0*/  IMAD.WIDE R8, R227, 0x4, R4 ;  /* 0x00000004e3087825 */ /* 0x001fcc00078e0204 */
[----:B------:R-:W0:Y:S01]  /*15c0*/  @P2 LDC.64 R6, c[0x0][0xa18] ;  /* 0x00028600ff062b82 */ /* 0x000e220000000a00 */
[----:B------:R-:W-:Y:S02]  /*15d0*/  ULDC UR4, c[0x0][0x288] ;  /* 0x0000a20000047ab9 */ /* 0x000fe40000000800 */
[----:B------:R-:W-:Y:S01]  /*15e0*/  IMAD.U32 R202, RZ, RZ, UR4 ;  /* 0x00000004ffca7e24 */ /* 0x000fe2000f8e00ff */
[----:B------:R-:W-:Y:S02]  /*15f0*/  ULDC.64 UR4, c[0x0][0x418] ;  /* 0x0001060000047ab9 */ /* 0x000fe40000000a00 */
[----:B------:R-:W5:Y:S01]  /*1600*/  @P0 LDG.E R79, desc[UR42][R8.64] ;  /* 0x0000002a084f0981 */ /* 0x000f62000c1e1900 */
[----:B-1----:R-:W-:-:S04]  /*1610*/  @P1 IMAD.WIDE R2, R227, 0x4, R2 ;  /* 0x00000004e3021825 */ /* 0x002fc800078e0202 */
[----:B0-----:R-:W-:Y:S01]  /*1620*/  @P2 IMAD.WIDE R4, R227, 0x4, R6 ;  /* 0x00000004e3042825 */ /* 0x001fe200078e0206 */
[----:B------:R-:W-:Y:S01]  /*1630*/  UISETP.NE.U32.AND UP0, UPT, UR4, URZ, UPT ;  /* 0x0000003f0400728c */ /* 0x000fe2000bf05070 */
[----:B------:R0:W5:Y:S02]  /*1640*/  @P1 LDG.E R11, desc[UR42][R2.64] ;  /* 0x0000002a020b1981 */ /* 0x000164000c1e1900 */
[----:B------:R-:W-:Y:S02]  /*1650*/  ULDC UR4, c[0x0][0x424] ;  /* 0x0001090000047ab9 */ /* 0x000fe40000000800 */
[----:B------:R1:W5:Y:S01]  /*1660*/  @P2 LDG.E R202, desc[UR42][R4.64] ;  /* 0x0000002a04ca2981 */ /* 0x000362000c1e1900 */
[----:B------:R-:W-:-:S03]  /*1670*/  UISETP.NE.AND.EX UP0, UPT, UR5, URZ, UPT, UP0 ;  /* 0x0000003f0500728c */ /* 0x000fc6000bf05300 */
[----:B------:R-:W-:Y:S01]  /*1680*/  ULDC UR5, c[0x0][0x2f0] ;  /* 0x0000bc0000057ab9 */ /* 0x000fe20000000800 */
[----:B------:R-:W-:-:S04]  /*1690*/  USEL UR4, UR4, 0x1, UP0 ;  /* 0x0000000104047887 */ /* 0x000fc80008000000 */
[----:B------:R-:W-:-:S03]  /*16a0*/  UIMAD UR4, UR4, UR5, URZ ;  /* 0x00000005040472a4 */ /* 0x000fc6000f8e023f */
[----:B------:R-:W-:Y:S02]  /*16b0*/  ULDC UR5, c[0x0][0x348] ;  /* 0x0000d20000057ab9 */ /* 0x000fe40000000800 */
[----:B0-----:R-:W-:Y:S02]  /*16c0*/  IMAD.U32 R2, RZ, RZ, UR5 ;  /* 0x00000005ff027e24 */ /* 0x001fe4000f8e00ff */
[----:B------:R-:W-:Y:S01]  /*16d0*/  IMAD.U32 R28, RZ, RZ, UR4 ;  /* 0x00000004ff1c7e24 */ /* 0x000fe2000f8e00ff */
[----:B-1--4-:R-:W-:Y:S06]  /*16e0*/  @P2 BRA `(.L_x_1618) ;  /* 0x0000000000242947 */ /* 0x012fec0003800000 */
        /* <DEDUP_REMOVED lines=9> */
.L_x_1618:
        /* <DEDUP_REMOVED lines=10> */
[----:B------:R-:W0:Y:S02]  /*1820*/  LDC.64 R28, c[0x0][0xa20] ;  /* 0x00028800ff1c7b82 */ /* 0x000e240000000a00 */
[----:B0-----:R-:W-:-:S06]  /*1830*/  IMAD.WIDE R28, R227, 0x4, R28 ;  /* 0x00000004e31c7825 */ /* 0x001fcc00078e021c */
[----:B------:R0:W5:Y:S01]  /*1840*/  LDG.E R28, desc[UR42][R28.64] ;  /* 0x0000002a1c1c7981 */ /* 0x000162000c1e1900 */
[----:B------:R-:W-:Y:S05]  /*1850*/  BRA `(.L_x_1620) ;  /* 0x0000000000107947 */ /* 0x000fea0003800000 */
.L_x_1619:
[----:B------:R-:W-:Y:S05]  /*1860*/  @!P0 BRA `(.L_x_1620) ;  /* 0x00000000000c8947 */ /* 0x000fea0003800000 */
[----:B------:R-:W2:Y:S04]  /*1870*/  LDG.E R3, desc[UR42][R8.64] ;  /* 0x0000002a08037981 */ /* 0x000ea8000c1e1900 */
[----:B------:R-:W2:Y:S02]  /*1880*/  LDG.E R28, desc[UR42][R8.64+0x4] ;  /* 0x0000042a081c7981 */ /* 0x000ea4000c1e1900 */
[----:B--2---:R-:W-:-:S07]  /*1890*/  IMAD.IADD R28, R28, 0x1, -R3 ;  /* 0x000000011c1c7824 */ /* 0x004fce00078e0a03 */
.L_x_1620:
[----:B------:R-:W-:Y:S01]  /*18a0*/  ULDC.64 UR4, c[0x0][0xa10] ;  /* 0x0002840000047ab9 */ /* 0x000fe20000000a00 */
[----:B------:R-:W1:Y:S01]  /*18b0*/  LDC R4, c[0x0][0x448] ;  /* 0x00011200ff047b82 */ /* 0x000e620000000800 */
[----:B------:R-:W-:-:S04]  /*18c0*/  ISETP.NE.U32.AND P0, PT, RZ, UR4, PT ;  /* 0x00000004ff007c0c */ /* 0x000fc8000bf05070 */
[----:B------:R-:W-:Y:S01]  /*18d0*/  ISETP.NE.AND.EX P0, PT, RZ, UR5, PT, P0 ;  /* 0x00000005ff007c0c */ /* 0x000fe2000bf05300 */
[----:B------:R-:W-:Y:S02]  /*18e0*/  ULDC.64 UR4, c[0x0][0xa30] ;  /* 0x00028c0000047ab9 */ /* 0x000fe40000000a00 */
[----:B------:R-:W-:-:S04]  /*18f0*/  ISETP.NE.U32.AND P1, PT, RZ, UR4, PT ;  /* 0x00000004ff007c0c */ /* 0x000fc8000bf25070 */
[----:B------:R-:W-:-:S06]  /*1900*/  ISETP.NE.AND.EX P1, PT, RZ, UR5, PT, P1 ;  /* 0x00000005ff007c0c */ /* 0x000fcc000bf25310 */
[----:B------:R-:W2:Y:S08]  /*1910*/  @P0 LDC.64 R6, c[0x0][0xa10] ;  /* 0x00028400ff060b82 */ /* 0x000eb00000000a00 */
[----:B------:R-:W3:Y:S01]  /*1920*/  @P1 LDC.64 R8, c[0x0][0xa30] ;  /* 0x00028c00ff081b82 */ /* 0x000ee20000000a00 */
[----:B--2---:R-:W-:-:S05]  /*1930*/  @P0 IMAD.WIDE R6, R227, 0x4, R6 ;  /* 0x00000004e3060825 */ /* 0x004fca00078e0206 */
[----:B------:R-:W2:Y:S04]  /*1940*/  @P0 LDG.E R0, desc[UR42][R6.64] ;  /* 0x0000002a06000981 */ /* 0x000ea8000c1e1900 */
[----:B------:R-:W2:Y:S01]  /*1950*/  @P0 LDG.E R3, desc[UR42][R6.64+0x4] ;  /* 0x0000042a06030981 */ /* 0x000ea2000c1e1900 */
[----:B-----5:R-:W-:Y:S02]  /*1960*/  IMAD.MOV.U32 R26, RZ, RZ, R28 ;  /* 0x000000ffff1a7224 */ /* 0x020fe400078e001c */
[----:B---3--:R-:W-:-:S05]  /*1970*/  @P1 IMAD.WIDE R8, R227, 0x4, R8 ;  /* 0x00000004e3081825 */ /* 0x008fca00078e0208 */
[----:B------:R3:W5:Y:S01]  /*1980*/  @P1 LDG.E R26, desc[UR42][R8.64] ;  /* 0x0000002a081a1981 */ /* 0x000762000c1e1900 */
[----:B-1----:R-:W-:Y:S01]  /*1990*/  ISETP.NE.AND P1, PT, R4, 0x1, PT ;  /* 0x000000010400780c */ /* 0x002fe20003f25270 */
[----:B------:R-:W-:Y:S01]  /*19a0*/  IMAD.SHL.U32 R211, R225, 0x80, RZ ;  /* 0x00000080e1d37824 */ /* 0x000fe200078e00ff */
[----:B------:R-:W1:Y:S01]  /*19b0*/  LDC.64 R4, c[0x0][0x9e0] ;  /* 0x00027800ff047b82 */ /* 0x000e620000000a00 */
[----:B------:R-:W-:-:S10]  /*19c0*/  IMAD.IADD R11, R28, 0x1, -R11 ;  /* 0x000000011c0b7824 */ /* 0x000fd400078e0a0b */
[----:B------:R-:W4:Y:S08]  /*19d0*/  @P1 LDC R13, c[0x0][0x44c] ;  /* 0x00011300ff0d1b82 */ /* 0x000f300000000800 */
[----:B------:R-:W0:Y:S01]  /*19e0*/  @P1 LDC R10, c[0x0][0x450] ;  /* 0x00011400ff0a1b82 */ /* 0x000e220000000800 */
[----:B-1----:R-:W-:Y:S01]  /*19f0*/  ISETP.GE.AND P2, PT, R5, 0x1, PT ;  /* 0x000000010500780c */ /* 0x002fe20003f46270 */
[----:B--2---:R-:W-:-:S02]  /*1a00*/  @P0 IMAD.IADD R2, R3, 0x1, -R0 ;  /* 0x0000000103020824 */ /* 0x004fc400078e0a00 */
[----:B------:R-:W-:Y:S02]  /*1a10*/  VIADD R0, R211, 0x7f ;  /* 0x0000007fd3007836 */ /* 0x000fe40000000000 */
[----:B------:R-:W-:Y:S02]  /*1a20*/  IMAD.IADD R203, R11, 0x1, R2 ;  /* 0x000000010bcb7824 */ /* 0x000fe400078e0202 */
[----:B----4-:R-:W-:-:S03]  /*1a30*/  @P1 IMAD.HI.U32 R3, R0, R13, RZ ;  /* 0x0000000d00031227 */ /* 0x010fc600078e00ff */
[C---:B------:R-:W-:Y:S01]  /*1a40*/  IADD3 R7, R203.reuse, 0x1, -R202 ;  /* 0x00000001cb077810 */ /* 0x040fe20007ffe8ca */
[----:B------:R-:W-:Y:S01]  /*1a50*/  IMAD.MOV.U32 R6, RZ, RZ, R0 ;  /* 0x000000ffff067224 */ /* 0x000fe200078e0000 */
[----:B0-----:R-:W-:Y:S01]  /*1a60*/  @P1 SHF.R.U32.HI R6, RZ, R10, R3 ;  /* 0x0000000aff061219 */ /* 0x001fe20000011603 */
[----:B------:R-:W-:-:S04]  /*1a70*/  VIADD R0, R203, 0x7f ;  /* 0x0000007fcb007836 */ /* 0x000fc80000000000 */
[----:B---3--:R-:W-:Y:S01]  /*1a80*/  IMAD.IADD R9, R7, 0x1, R6 ;  /* 0x0000000107097824 */ /* 0x008fe200078e0206 */
[----:B------:R-:W-:-:S03]  /*1a90*/  SHF.R.S32.HI R3, RZ, 0x1f, R0 ;  /* 0x0000001fff037819 */ /* 0x000fc60000011400 */
[----:B------:R-:W-:Y:S01]  /*1aa0*/  IMAD.IADD R4, R9, 0x1, R4 ;  /* 0x0000000109047824 */ /* 0x000fe200078e0204 */
[----:B------:R-:W-:-:S04]  /*1ab0*/  LEA.HI R3, R3, R0, RZ, 0x7 ;  /* 0x0000000003037211 */ /* 0x000fc800078f38ff */
[----:B------:R-:W-:Y:S01]  /*1ac0*/  SHF.R.S32.HI R27, RZ, 0x7, R3 ;  /* 0x00000007ff1b7819 */ /* 0x000fe20000011403 */
[----:B------:R-:W-:Y:S06]  /*1ad0*/  @!P2 BRA `(.L_x_1621) ;  /* 0x000000000048a947 */ /* 0x000fec0003800000 */
[C---:B------:R-:W-:Y:S01]  /*1ae0*/  ISETP.GT.AND P0, PT, R9.reuse, RZ, PT ;  /* 0x000000ff0900720c */ /* 0x040fe20003f04270 */
[----:B------:R-:W-:Y:S01]  /*1af0*/  BSSY B0, `(.L_x_1622) ;  /* 0x000000e000007945 */ /* 0x000fe20003800000 */
[----:B------:R-:W-:-:S11]  /*1b00*/  VIADD R0, R9, 0xffffffff ;  /* 0xffffffff09007836 */ /* 0x000fd60000000000 */
[----:B------:R-:W-:Y:S05]  /*1b10*/  @P0 BRA `(.L_x_1623) ;  /* 0x00000000001c0947 */ /* 0x000fea0003800000 */
[----:B------:R-:W-:Y:S01]  /*1b20*/  ISETP.NE.AND P0, PT, R5, 0x1, PT ;  /* 0x000000010500780c */ /* 0x000fe20003f05270 */
[----:B------:R-:W-:-:S12]  /*1b30*/  IMAD.MOV R3, RZ, RZ, -R9 ;  /* 0x000000ffff037224 */ /* 0x000fd800078e0a09 */
[----:B------:R-:W0:Y:S02]  /*1b40*/  @P0 LDC.64 R6, c[0x0][0x9e8] ;  /* 0x00027a00ff060b82 */ /* 0x000e240000000a00 */
[----:B0-----:R-:W-:-:S05]  /*1b50*/  @P0 IMAD.HI.U32 R0, R3, R6, RZ ;  /* 0x0000000603000227 */ /* 0x001fca00078e00ff */
[----:B------:R-:W-:-:S04]  /*1b60*/  @P0 SHF.R.U32.HI R3, RZ, R7, R0 ;  /* 0x00000007ff030219 */ /* 0x000fc80000011600 */
[----:B------:R-:W-:Y:S01]  /*1b70*/  LOP3.LUT R0, RZ, R3, RZ, 0x33, !PT ;  /* 0x00000003ff007212 */ /* 0x000fe200078e33ff */
[----:B------:R-:W-:Y:S06]  /*1b80*/  BRA `(.L_x_1624) ;  /* 0x0000000000107947 */ /* 0x000fec0003800000 */
.L_x_1623:
[----:B------:R-:W-:-:S13]  /*1b90*/  ISETP.NE.AND P0, PT, R5, 0x1, PT ;  /* 0x000000010500780c */ /* 0x000fda0003f05270 */
[----:B------:R-:W0:Y:S02]  /*1ba0*/  @P0 LDC.64 R6, c[0x0][0x9e8] ;  /* 0x00027a00ff060b82 */ /* 0x000e240000000a00 */
[----:B0-----:R-:W-:-:S05]  /*1bb0*/  @P0 IMAD.HI.U32 R6, R0, R6, RZ ;  /* 0x0000000600060227 */ /* 0x001fca00078e00ff */
[----:B------:R-:W-:-:S07]  /*1bc0*/  @P0 SHF.R.U32.HI R0, RZ, R7, R6 ;  /* 0x00000007ff000219 */ /* 0x000fce0000011606 */
.L_x_1624:
[----:B------:R-:W-:Y:S05]  /*1bd0*/  BSYNC B0 ;  /* 0x0000000000007941 */ /* 0x000fea0003800000 */
.L_x_1622:
[----:B------:R-:W-:-:S05]  /*1be0*/  IMAD R3, R0, R5, R5 ;  /* 0x0000000500037224 */ /* 0x000fca00078e0205 */
[----:B------:R-:W-:-:S07]  /*1bf0*/  VIMNMX R4, R4, R3, PT ;  /* 0x0000000304047248 */ /* 0x000fce0003fe0100 */
.L_x_1621:
[----:B------:R-:W0:Y:S01]  /*1c00*/  @P1 LDC R0, c[0x0][0x44c] ;  /* 0x00011300ff001b82 */ /* 0x000e220000000800 */
[----:B------:R-:W-:Y:S01]  /*1c10*/  VIADD R4, R4, 0x7f ;  /* 0x0000007f04047836 */ /* 0x000fe20000000000 */
[----:B------:R-:W-:Y:S01]  /*1c20*/  ULDC UR4, c[0x0][0x9dc] ;  /* 0x0002770000047ab9 */ /* 0x000fe20000000800 */
[----:B------:R-:W-:Y:S02]  /*1c30*/  IMAD.MOV.U32 R6, RZ, RZ, R211 ;  /* 0x000000ffff067224 */ /* 0x000fe400078e00d3 */
[----:B------:R-:W-:Y:S01]  /*1c40*/  IMAD.IADD R95, R203, 0x1, -R202 ;  /* 0x00000001cb5f7824 */ /* 0x000fe200078e0aca */
[----:B------:R-:W-:Y:S02]  /*1c50*/  SHF.R.S32.HI R3, RZ, 0x1f, R4 ;  /* 0x0000001fff037819 */ /* 0x000fe40000011404 */
[----:B------:R-:W1:Y:S02]  /*1c60*/  @P1 LDC R7, c[0x0][0x450] ;  /* 0x00011400ff071b82 */ /* 0x000e640000000800 */
[----:B------:R-:W-:Y:S01]  /*1c70*/  LEA.HI R3, R3, R4, RZ, 0x7 ;  /* 0x0000000403037211 */ /* 0x000fe200078f38ff */
[----:B0-----:R-:W-:-:S05]  /*1c80*/  @P1 IMAD.HI.U32 R0, R211, R0, RZ ;  /* 0x00000000d3001227 */ /* 0x001fca00078e00ff */
[----:B-1----:R-:W-:Y:S02]  /*1c90*/  @P1 SHF.R.U32.HI R6, RZ, R7, R0 ;  /* 0x00000007ff061219 */ /* 0x002fe40000011600 */
[----:B------:R-:W-:-:S03]  /*1ca0*/  SHF.R.S32.HI R0, RZ, 0x7, R3 ;  /* 0x00000007ff007819 */ /* 0x000fc60000011403 */
[----:B------:R-:W-:Y:S01]  /*1cb0*/  IMAD.IADD R3, R95, 0x1, R6 ;  /* 0x000000015f037824 */ /* 0x000fe200078e0206 */
[----:B------:R-:W-:-:S03]  /*1cc0*/  VIMNMX R8, R27, R0, PT ;  /* 0x000000001b087248 */ /* 0x000fc60003fe0100 */
[----:B------:R-:W-:Y:S01]  /*1cd0*/  VIADD R0, R3, -UR4 ;  /* 0x8000000403007c36 */ /* 0x000fe20008000000 */
[----:B------:R-:W-:Y:S06]  /*1ce0*/  @!P2 BRA `(.L_x_1625) ;  /* 0x000000000044a947 */ /* 0x000fec0003800000 */
[----:B------:R-:W-:Y:S01]  /*1cf0*/  ISETP.GT.AND P0, PT, R3, -0x1, PT ;  /* 0xffffffff0300780c */ /* 0x000fe20003f04270 */
[----:B------:R-:W-:-:S12]  /*1d00*/  BSSY B0, `(.L_x_1626) ;  /* 0x000000d000007945 */ /* 0x000fd80003800000 */
[----:B------:R-:W-:Y:S05]  /*1d10*/  @P0 BRA `(.L_x_1627) ;  /* 0x00000000001c0947 */ /* 0x000fea0003800000 */
[----:B------:R-:W-:Y:S02]  /*1d20*/  ISETP.NE.AND P0, PT, R5, 0x1, PT ;  /* 0x000000010500780c */ /* 0x000fe40003f05270 */
[----:B------:R-:W-:-:S11]  /*1d30*/  LOP3.LUT R3, RZ, R3, RZ, 0x33, !PT ;  /* 0x00000003ff037212 */ /* 0x000fd600078e33ff */
[----:B------:R-:W0:Y:S02]  /*1d40*/  @P0 LDC.64 R6, c[0x0][0x9e8] ;  /* 0x00027a00ff060b82 */ /* 0x000e240000000a00 */
[----:B0-----:R-:W-:-:S05]  /*1d50*/  @P0 IMAD.HI.U32 R4, R3, R6, RZ ;  /* 0x0000000603040227 */ /* 0x001fca00078e00ff */
[----:B------:R-:W-:-:S04]  /*1d60*/  @P0 SHF.R.U32.HI R3, RZ, R7, R4 ;  /* 0x00000007ff030219 */ /* 0x000fc80000011604 */
[----:B------:R-:W-:Y:S01]  /*1d70*/  LOP3.LUT R3, RZ, R3, RZ, 0x33, !PT ;  /* 0x00000003ff037212 */ /* 0x000fe200078e33ff */
[----:B------:R-:W-:Y:S06]  /*1d80*/  BRA `(.L_x_1628) ;  /* 0x0000000000107947 */ /* 0x000fec0003800000 */
.L_x_1627:
[----:B------:R-:W-:-:S13]  /*1d90*/  ISETP.NE.AND P0, PT, R5, 0x1, PT ;  /* 0x000000010500780c */ /* 0x000fda0003f05270 */
[----:B------:R-:W0:Y:S02]  /*1da0*/  @P0 LDC.64 R6, c[0x0][0x9e8] ;  /* 0x00027a00ff060b82 */ /* 0x000e240000000a00 */
[----:B0-----:R-:W-:-:S05]  /*1db0*/  @P0 IMAD.HI.U32 R4, R3, R6, RZ ;  /* 0x0000000603040227 */ /* 0x001fca00078e00ff */
[----:B------:R-:W-:-:S07]  /*1dc0*/  @P0 SHF.R.U32.HI R3, RZ, R7, R4 ;  /* 0x00000007ff030219 */ /* 0x000fce0000011604 */
.L_x_1628:
[----:B------:R-:W-:Y:S05]  /*1dd0*/  BSYNC B0 ;  /* 0x0000000000007941 */ /* 0x000fea0003800000 */
.L_x_1626:
[----:B------:R-:W-:-:S05]  /*1de0*/  IMAD R3, R3, R5, RZ ;  /* 0x0000000503037224 */ /* 0x000fca00078e02ff */
[----:B------:R-:W-:-:S07]  /*1df0*/  VIMNMX R0, R0, R3, !PT ;  /* 0x0000000300007248 */ /* 0x000fce0007fe0100 */
.L_x_1625:
[----:B------:R-:W-:Y:S01]  /*1e00*/  SHF.R.S32.HI R3, RZ, 0x1f, R0 ;  /* 0x0000001fff037819 */ /* 0x000fe20000011400 */
[----:B------:R-:W-:Y:S01]  /*1e10*/  BSSY B0, `(.L_x_1629) ;  /* 0x000002a000007945 */ /* 0x000fe20003800000 */
[----:B------:R-:W-:Y:S02]  /*1e20*/  LOP3.LUT R14, R12, 0xff, RZ, 0xc0, !PT ;  /* 0x000000ff0c0e7812 */ /* 0x000fe400078ec0ff */
[----:B------:R-:W-:Y:S01]  /*1e30*/  LEA.HI R3, R3, R0, RZ, 0x7 ;  /* 0x0000000003037211 */ /* 0x000fe200078f38ff */
[----:B------:R-:W-:Y:S01]  /*1e40*/  IMAD.MOV.U32 R0, RZ, RZ, RZ ;  /* 0x000000ffff007224 */ /* 0x000fe200078e00ff */
[----:B------:R-:W-:Y:S01]  /*1e50*/  SHF.R.U32.HI R4, RZ, 0x10, R12 ;  /* 0x00000010ff047819 */ /* 0x000fe2000001160c */
[----:B------:R0:W-:Y:S01]  /*1e60*/  STL [R1+0x14], R14 ;  /* 0x0000140e01007387 */ /* 0x0001e20000100800 */
[----:B------:R-:W-:-:S03]  /*1e70*/  SHF.R.S32.HI R3, RZ, 0x7, R3 ;  /* 0x00000007ff037819 */ /* 0x000fc60000011403 */
[----:B------:R0:W-:Y:S01]  /*1e80*/  STL [R1+0x8], R4 ;  /* 0x0000080401007387 */ /* 0x0001e20000100800 */
[----:B------:R-:W-:-:S04]  /*1e90*/  VIMNMX R9, RZ, R3, !PT ;  /* 0x00000003ff097248 */ /* 0x000fc80007fe0100 */
[----:B------:R-:W-:-:S13]  /*1ea0*/  ISETP.GT.AND P0, PT, R8, R9, PT ;  /* 0x000000090800720c */ /* 0x000fda0003f04270 */
[----:B0-----:R-:W-:Y:S05]  /*1eb0*/  @!P0 BRA `(.L_x_1630) ;  /* 0x00000000007c8947 */ /* 0x001fea0003800000 */
[----:B------:R-:W-:Y:S01]  /*1ec0*/  ISETP.NE.AND P0, PT, R4, RZ, PT ;  /* 0x000000ff0400720c */ /* 0x000fe20003f05270 */
[----:B------:R-:W-:-:S03]  /*1ed0*/  ULDC UR4, c[0x0][0x9f0] ;  /* 0x00027c0000047ab9 */ /* 0x000fc60000000800 */
[----:B------:R-:W-:-:S04]  /*1ee0*/  SEL R13, R4, UR4, P0 ;  /* 0x00000004040d7c07 */ /* 0x000fc80008000000 */
[-C--:B------:R-:W-:Y:S02]  /*1ef0*/  IABS R6, R13.reuse ;  /* 0x0000000d00067213 */ /* 0x080fe40000000000 */
[----:B------:R-:W-:Y:S02]  /*1f00*/  IADD3 R0, R13, -0x1, R8 ;  /* 0xffffffff0d007810 */ /* 0x000fe40007ffe008 */
[----:B------:R-:W0:Y:S01]  /*1f10*/  I2F.RP R3, R6 ;  /* 0x0000000600037306 */ /* 0x000e220000209400 */
[----:B------:R-:W-:Y:S02]  /*1f20*/  IABS R12, R13 ;  /* 0x0000000d000c7213 */ /* 0x000fe40000000000 */
[----:B------:R-:W-:-:S05]  /*1f30*/  IMAD.IADD R0, R0, 0x1, -R9 ;  /* 0x0000000100007824 */ /* 0x000fca00078e0a09 */
[----:B------:R-:W-:Y:S02]  /*1f40*/  IABS R10, R0 ;  /* 0x00000000000a7213 */ /* 0x000fe40000000000 */
[----:B------:R-:W-:-:S04]  /*1f50*/  LOP3.LUT R0, R0, R13, RZ, 0x3c, !PT ;  /* 0x0000000d00007212 */ /* 0x000fc800078e3cff */
[----:B------:R-:W-:Y:S01]  /*1f60*/  ISETP.GE.AND P2, PT, R0, RZ, PT ;  /* 0x000000ff0000720c */ /* 0x000fe20003f46270 */
[----:B0-----:R-:W0:Y:S02]  /*1f70*/  MUFU.RCP R3, R3 ;  /* 0x0000000300037308 */ /* 0x001e240000001000 */
[----:B0-----:R-:W-:Y:S02]  /*1f80*/  VIADD R4, R3, 0xffffffe ;  /* 0x0ffffffe03047836 */ /* 0x001fe40000000000 */
[----:B------:R-:W-:-:S04]  /*1f90*/  IMAD.MOV R3, RZ, RZ, -R12 ;  /* 0x000000ffff037224 */ /* 0x000fc800078e0a0c */
[----:B------:R0:W1:Y:S02]  /*1fa0*/  F2I.FTZ.U32.TRUNC.NTZ R5, R4 ;  /* 0x0000000400057305 */ /* 0x000064000021f000 */
[----:B0-----:R-:W-:Y:S02]  /*1fb0*/  IMAD.MOV.U32 R4, RZ, RZ, RZ ;  /* 0x000000ffff047224 */ /* 0x001fe400078e00ff */
[----:B-1----:R-:W-:-:S04]  /*1fc0*/  IMAD.MOV R7, RZ, RZ, -R5 ;  /* 0x000000ffff077224 */ /* 0x002fc800078e0a05 */
[----:B------:R-:W-:-:S04]  /*1fd0*/  IMAD R7, R7, R6, RZ ;  /* 0x0000000607077224 */ /* 0x000fc800078e02ff */
[----:B------:R-:W-:-:S04]  /*1fe0*/  IMAD.HI.U32 R5, R5, R7, R4 ;  /* 0x0000000705057227 */ /* 0x000fc800078e0004 */
[----:B------:R-:W-:-:S04]  /*1ff0*/  IMAD.MOV.U32 R4, RZ, RZ, R10 ;  /* 0x000000ffff047224 */ /* 0x000fc800078e000a */
        /* <DEDUP_REMOVED lines=8> */
[----:B------:R-:W-:-:S04]  /*2080*/  IMAD.MOV.U32 R0, RZ, RZ, R5 ;  /* 0x000000ffff007224 */ /* 0x000fc800078e0005 */
[----:B------:R-:W-:Y:S01]  /*2090*/  @!P2 IMAD.MOV R0, RZ, RZ, -R0 ;  /* 0x000000ffff00a224 */ /* 0x000fe200078e0a00 */
[----:B------:R-:W-:-:S07]  /*20a0*/  @!P1 LOP3.LUT R0, RZ, R13, RZ, 0x33, !PT ;  /* 0x0000000dff009212 */ /* 0x000fce00078e33ff */
.L_x_1630:
[----:B------:R-:W-:Y:S05]  /*20b0*/  BSYNC B0 ;  /* 0x0000000000007941 */ /* 0x000fea0003800000 */
.L_x_1629:
[----:B------:R-:W-:-:S05]  /*20c0*/  IMAD R3, R14, R0, R9 ;  /* 0x000000000e037224 */ /* 0x000fca00078e0209 */
[C---:B------:R-:W-:Y:S01]  /*20d0*/  VIADDMNMX R0, R3.reuse, R0, R8, PT ;  /* 0x0000000003007246 */ /* 0x040fe20003800108 */
[----:B------:R-:W-:-:S04]  /*20e0*/  IMAD R3, R3, 0x80, -R11 ;  /* 0x0000008003037824 */ /* 0x000fc800078e0a0b */
[----:B------:R-:W-:Y:S01]  /*20f0*/  IMAD R5, R0, 0x80, -R11 ;  /* 0x0000008000057824 */ /* 0x000fe200078e0a0b */
[----:B------:R-:W-:-:S04]  /*2100*/  VIMNMX R3, RZ, R3, !PT ;  /* 0x00000003ff037248 */ /* 0x000fc80007fe0100 */
[----:B------:R-:W-:Y:S02]  /*2110*/  VIMNMX R0, R5, R2, PT ;  /* 0x0000000205007248 */ /* 0x000fe40003fe0100 */
[----:B------:R-:W-:Y:S02]  /*2120*/  SHF.R.U32.HI R25, RZ, 0x7, R3 ;  /* 0x00000007ff197819 */ /* 0x000fe40000011603 */
[----:B------:R-:W-:-:S03]  /*2130*/  ISETP.GT.AND P0, PT, R0, R3, PT ;  /* 0x000000030000720c */ /* 0x000fc60003f04270 */
[----:B------:R-:W-:-:S10]  /*2140*/  IMAD.MOV.U32 R24, RZ, RZ, R25 ;  /* 0x000000ffff187224 */ /* 0x000fd400078e0019 */
[----:B------:R-:W-:-:S05]  /*2150*/  @P0 VIADD R0, R0, 0x7f ;  /* 0x0000007f00000836 */ /* 0x000fca0000000000 */
[----:B------:R-:W-:-:S04]  /*2160*/  @P0 SHF.R.S32.HI R3, RZ, 0x1f, R0 ;  /* 0x0000001fff030819 */ /* 0x000fc80000011400 */
[----:B------:R-:W-:-:S04]  /*2170*/  @P0 LEA.HI R3, R3, R0, RZ, 0x7 ;  /* 0x0000000003030211 */ /* 0x000fc800078f38ff */
[----:B------:R-:W-:Y:S02]  /*2180*/  @P0 SHF.R.S32.HI R24, RZ, 0x7, R3 ;  /* 0x00000007ff180819 */ /* 0x000fe40000011403 */
[----:B------:R-:W-:Y:S02]  /*2190*/  PLOP3.LUT P0, PT, PT, PT, PT, 0x80, 0x0 ;  /* 0x000000000000781c */ /* 0x000fe40003f0f070 */
[----:B------:R-:W-:-:S13]  /*21a0*/  ISETP.GT.AND P1, PT, R24, R25, PT ;  /* 0x000000191800720c */ /* 0x000fda0003f24270 */
[----:B------:R-:W-:Y:S05]  /*21b0*/  @!P1 BRA `(.L_x_1631) ;  /* 0x0000007800ec9947 */ /* 0x000fea0003800000 */
[----:B------:R-:W-:Y:S01]  /*21c0*/  VIADD R0, R16, 0x1e400 ;  /* 0x0001e40010007836 */ /* 0x000fe20000000000 */
[----:B------:R-:W-:Y:S04]  /*21d0*/  BSSY B6, `(.L_x_1632) ;  /* 0x0000013000067945 */ /* 0x000fe80003800000 */
[----:B------:R-:W-:-:S13]  /*21e0*/  LOP3.LUT P0, RZ, R0, 0x1bf, RZ, 0xc0, !PT ;  /* 0x000001bf00ff7812 */ /* 0x000fda000780c0ff */
[----:B------:R-:W-:Y:S05]  /*21f0*/  @!P0 BRA `(.L_x_1633) ;  /* 0x0000000000408947 */ /* 0x000fea0003800000 */
        /* <DEDUP_REMOVED lines=15> */
[----:B-1---5:R-:W-:Y:S05]  /*22f0*/  CALL.ABS.NOINC R14 ;  /* 0x000000000e007343 */ /* 0x022fea0003c00000 */
.L_x_1633:
[----:B------:R-:W-:Y:S05]  /*2300*/  BSYNC B6 ;  /* 0x0000000000067941 */ /* 0x000fea0003800000 */
.L_x_1632:
        /* <DEDUP_REMOVED lines=20> */
.L_x_1635:
[----:B------:R-:W-:Y:S05]  /*2450*/  BSYNC B6 ;  /* 0x0000000000067941 */ /* 0x000fea0003800000 */
.L_x_1634:
[----:B------:R-:W-:Y:S01]  /*2460*/  ULDC.64 UR4, c[0x0][0x9f8] ;  /* 0x00027e0000047ab9 */ /* 0x000fe20000000a00 */
[----:B------:R-:W-:Y:S01]  /*2470*/  IMAD.MOV.U32 R81, RZ, RZ, R227 ;  /* 0x000000ffff517224 */ /* 0x000fe200078e00e3 */
[----:B------:R-:W-:Y:S01]  /*2480*/  ISETP.NE.U32.AND P0, PT, RZ, UR4, PT ;  /* 0x00000004ff007c0c */ /* 0x000fe2000bf05070 */
[----:B------:R-:W0:Y:S01]  /*2490*/  S2R R20, SR_TID.X ;  /* 0x0000000000147919 */ /* 0x000e220000002100 */
[----:B------:R-:W1:Y:S02]  /*24a0*/  LDC.64 R70, c[0x0][0x408] ;  /* 0x00010200ff467b82 */ /* 0x000e640000000a00 */
[----:B------:R-:W-:Y:S01]  /*24b0*/  ISETP.NE.AND.EX P0, PT, RZ, UR5, PT, P0 ;  /* 0x00000005ff007c0c */ /* 0x000fe2000bf05300 */
[----:B------:R-:W-:-:S05]  /*24c0*/  VIADD R80, R18, 0x20 ;  /* 0x0000002012507836 */ /* 0x000fca0000000000 */
[----:B------:R-:W2:Y:S08]  /*24d0*/  LDC R13, c[0x0][0x3f4] ;  /* 0x0000fd00ff0d7b82 */ /* 0x000eb00000000800 */
[----:B------:R-:W3:Y:S01]  /*24e0*/  @P0 LDC.64 R4, c[0x0][0x9f8] ;  /* 0x00027e00ff040b82 */ /* 0x000ee20000000a00 */
[----:B------:R-:W-:-:S07]  /*24f0*/  VIADD R78, R18, 0x40 ;  /* 0x00000040124e7836 */ /* 0x000fce0000000000 */
[----:B------:R-:W4:Y:S01]  /*2500*/  LDC.64 R68, c[0x0][0x3f8] ;  /* 0x0000fe00ff447b82 */ /* 0x000f220000000a00 */
[----:B0-----:R-:W-:Y:S01]  /*2510*/  SHF.R.U32.HI R29, RZ, 0x7, R20 ;  /* 0x00000007ff1d7819 */ /* 0x001fe20000011614 */
[----:B---3--:R-:W-:-:S05]  /*2520*/  @P0 IMAD.WIDE R4, R227, 0x4, R4 ;  /* 0x00000004e3040825 */ /* 0x008fca00078e0204 */
[----:B------:R0:W3:Y:S01]  /*2530*/  @P0 LDG.E R81, desc[UR42][R4.64] ;  /* 0x0000002a04510981 */ /* 0x0000e2000c1e1900 */
[----:B------:R-:W-:Y:S01]  /*2540*/  VIADD R6, R20, 0xffffff80 ;  /* 0xffffff8014067836 */ /* 0x000fe20000000000 */
[----:B------:R-:W-:Y:S01]  /*2550*/  ISETP.NE.AND P6, PT, R29, 0x1, PT ;  /* 0x000000011d00780c */ /* 0x000fe20003fc5270 */
[C---:B-1----:R-:W-:Y:S01]  /*2560*/  IMAD.WIDE.U32 R20, R210.reuse, R70, R18 ;  /* 0x00000046d2147225 */ /* 0x042fe200078e0012 */
[----:B------:R-:W-:Y:S02]  /*2570*/  SHF.R.S32.HI R205, RZ, 0x1f, R204 ;  /* 0x0000001fffcd7819 */ /* 0x000fe400000114cc */
[----:B------:R-:W-:Y:S01]  /*2580*/  SHF.R.S32.HI R3, RZ, 0x1f, R6 ;  /* 0x0000001fff037819 */ /* 0x000fe20000011406 */
[----:B----4-:R-:W-:Y:S01]  /*2590*/  IMAD.WIDE.U32 R50, R210, R68, R18 ;  /* 0x00000044d2327225 */ /* 0x010fe200078e0012 */
[----:B--2---:R-:W-:Y:S02]  /*25a0*/  ISETP.GE.AND P2, PT, R80, R13, PT ;  /* 0x0000000d5000720c */ /* 0x004fe40003f46270 */
[----:B------:R-:W-:Y:S01]  /*25b0*/  LEA.HI R3, R3, R6, RZ, 0x2 ;  /* 0x0000000603037211 */ /* 0x000fe200078f10ff */
[----:B------:R-:W-:Y:S01]  /*25c0*/  IMAD.WIDE.U32 R48, R210, R70, R204 ;  /* 0x00000046d2307225 */ /* 0x000fe200078e00cc */
[----:B------:R-:W-:-:S02]  /*25d0*/  P2R R83, PR, RZ, 0x4 ;  /* 0x00000004ff537803 */ /* 0x000fc40000000000 */
[--C-:B------:R-:W-:Y:S01]  /*25e0*/  SHF.R.S32.HI R7, RZ, 0x2, R3.reuse ;  /* 0x00000002ff077819 */ /* 0x100fe20000011403 */
[----:B------:R-:W-:Y:S05]  /*25f0*/  @!P6 WARPSYNC.ALL ;  /* 0x000000000000e948 */ /* 0x000fea0003800000 */
[----:B------:R-:W-:Y:S01]  /*2600*/  SHF.R.S32.HI R0, RZ, 0x1f, R3 ;  /* 0x0000001fff007819 */ /* 0x000fe20000011403 */
[----:B------:R-:W-:Y:S01]  /*2610*/  ULDC UR4, c[0x0][0x2f4] ;  /* 0x0000bd0000047ab9 */ /* 0x000fe20000000800 */
[----:B------:R-:W-:Y:S01]  /*2620*/  IMAD.WIDE.U32 R52, R210, R68, R204 ;  /* 0x00000044d2347225 */ /* 0x000fe200078e00cc */
[----:B------:R-:W-:Y:S01]  /*2630*/  @!P6 BAR.SYNC.DEFER_BLOCKING 0x9, 0x100 ;  /* 0x024400000000eb1d */ /* 0x000fe20000010000 */
[----:B------:R-:W-:-:S02]  /*2640*/  ISETP.GE.AND P1, PT, R80, UR4, PT ;  /* 0x0000000450007c0c */ /* 0x000fc4000bf26270 */
[----:B------:R-:W-:Y:S01]  /*2650*/  LEA.HI R3, R0, R7, RZ, 0x2 ;  /* 0x0000000700037211 */ /* 0x000fe200078f10ff */
[----:B------:R-:W-:Y:S01]  /*2660*/  IMAD.IADD R79, R79, 0x1, R28 ;  /* 0x000000014f4f7824 */ /* 0x000fe200078e021c */
[----:B------:R-:W-:Y:S01]  /*2670*/  SEL R0, RZ, 0xffffffff, P1 ;  /* 0xffffffffff007807 */ /* 0x000fe20000800000 */
[----:B------:R-:W-:Y:S01]  /*2680*/  VIADD R67, R29, 0x8 ;  /* 0x000000081d437836 */ /* 0x000fe20000000000 */
[----:B0-----:R-:W-:Y:S01]  /*2690*/  LOP3.LUT R4, R3, 0xfffffffc, RZ, 0xc0, !PT ;  /* 0xfffffffc03047812 */ /* 0x001fe200078ec0ff */
[----:B------:R-:W-:Y:S01]  /*26a0*/  IMAD.SHL.U32 R66, R13, 0x2, RZ ;  /* 0x000000020d427824 */ /* 0x000fe200078e00ff */
[----:B------:R-:W-:Y:S01]  /*26b0*/  ISETP.GE.AND P0, PT, R18, UR4, PT ;  /* 0x0000000412007c0c */ /* 0x000fe2000bf06270 */
[----:B------:R-:W-:Y:S01]  /*26c0*/  IMAD.SHL.U32 R8, R0, 0x2, RZ ;  /* 0x0000000200087824 */ /* 0x000fe200078e00ff */
[----:B------:R-:W-:Y:S01]  /*26d0*/  ISETP.GE.AND P1, PT, R207, UR4, PT ;  /* 0x00000004cf007c0c */ /* 0x000fe2000bf26270 */
[----:B------:R-:W-:Y:S01]  /*26e0*/  IMAD.IADD R0, R7, 0x1, -R4 ;  /* 0x0000000107007824 */ /* 0x000fe200078e0a04 */
[----:B------:R-:W-:-:S02]  /*26f0*/  SHF.R.S32.HI R7, RZ, 0x1f, R210 ;  /* 0x0000001fff077819 */ /* 0x000fc400000114d2 */
[----:B------:R-:W-:Y:S02]  /*2700*/  SEL R3, RZ, 0x1, P0 ;  /* 0x00000001ff037807 */ /* 0x000fe40000000000 */
[----:B------:R-:W-:Y:S01]  /*2710*/  ISETP.GE.AND P0, PT, R78, UR4, PT ;  /* 0x000000044e007c0c */ /* 0x000fe2000bf06270 */
[C---:B------:R-:W-:Y:S01]  /*2720*/  IMAD R4, R7.reuse, R70, RZ ;  /* 0x0000004607047224 */ /* 0x040fe200078e02ff */
[----:B------:R-:W-:Y:S01]  /*2730*/  LOP3.LUT R3, R8, 0x2, R3, 0xe2, !PT ;  /* 0x0000000208037812 */ /* 0x000fe200078ee203 */
[----:B------:R-:W-:Y:S01]  /*2740*/  IMAD R7, R7, R68, RZ ;  /* 0x0000004407077224 */ /* 0x000fe200078e02ff */
[----:B------:R-:W-:Y:S01]  /*2750*/  SEL R5, RZ, 0x8, P1 ;  /* 0x00000008ff057807 */ /* 0x000fe20000800000 */
[----:B------:R-:W-:Y:S01]  /*2760*/  IMAD R9, R210, R71, R4 ;  /* 0x00000047d2097224 */ /* 0x000fe200078e0204 */
[----:B------:R-:W-:Y:S02]  /*2770*/  SEL R4, RZ, 0x4, P0 ;  /* 0x00000004ff047807 */ /* 0x000fe40000000000 */
[----:B------:R-:W-:Y:S01]  /*2780*/  ISETP.GE.AND P0, PT, R206, UR4, PT ;  /* 0x00000004ce007c0c */ /* 0x000fe2000bf06270 */
[----:B------:R-:W-:Y:S01]  /*2790*/  IMAD.IADD R21, R21, 0x1, R9 ;  /* 0x0000000115157824 */ /* 0x000fe200078e0209 */
[----:B------:R-:W-:Y:S01]  /*27a0*/  LOP3.LUT R3, R5, R3, R4, 0xfe, !PT ;  /* 0x0000000305037212 */ /* 0x000fe200078efe04 */
[----:B------:R-:W-:Y:S01]  /*27b0*/  IMAD.IADD R49, R9, 0x1, R49 ;  /* 0x0000000109317824 */ /* 0x000fe200078e0231 */
[----:B------:R-:W-:Y:S01]  /*27c0*/  LEA.HI R8, R6, R6, RZ, 0x1 ;  /* 0x0000000606087211 */ /* 0x000fe200078f08ff */
[----:B-----5:R-:W-:Y:S01]  /*27d0*/  IMAD.WIDE.U32 R20, R26, R70, R20 ;  /* 0x000000461a147225 */ /* 0x020fe200078e0014 */
[----:B------:R-:W-:-:S02]  /*27e0*/  SEL R4, RZ, 0x10, P0 ;  /* 0x00000010ff047807 */ /* 0x000fc40000000000 */
[----:B------:R-:W-:Y:S01]  /*27f0*/  LOP3.LUT P0, RZ, R0, 0x2, RZ, 0xc0, !PT ;  /* 0x0000000200ff7812 */ /* 0x000fe2000780c0ff */
[----:B------:R-:W-:Y:S01]  /*2800*/  IMAD.WIDE.U32 R48, R26, R70, R48 ;  /* 0x000000461a307225 */ /* 0x000fe200078e0030 */
[-C--:B------:R-:W-:Y:S02]  /*2810*/  ISETP.GE.AND P0, PT, R18, R13.reuse, PT ;  /* 0x0000000d1200720c */ /* 0x080fe40003f06270 */
[----:B------:R-:W-:Y:S02]  /*2820*/  LOP3.LUT R11, R8, 0xfffffffe, RZ, 0xc0, !PT ;  /* 0xfffffffe080b7812 */ /* 0x000fe400078ec0ff */
[----:B------:R-:W-:Y:S02]  /*2830*/  SEL R5, R13, RZ, P0 ;  /* 0x000000ff0d057207 */ /* 0x000fe40000000000 */
[----:B------:R-:W-:Y:S01]  /*2840*/  ISETP.GE.AND P1, PT, R78, R13, PT ;  /* 0x0000000d4e00720c */ /* 0x000fe20003f26270 */
[----:B------:R-:W-:Y:S01]  /*2850*/  IMAD.IADD R65, R6, 0x1, -R11 ;  /* 0x0000000106417824 */ /* 0x000fe200078e0a0b */
[----:B------:R-:W-:Y:S01]  /*2860*/  LOP3.LUT R3, R3, R4, RZ, 0xfc, !PT ;  /* 0x0000000403037212 */ /* 0x000fe200078efcff */
[----:B------:R-:W-:Y:S01]  /*2870*/  IMAD R11, R210, R69, R7 ;  /* 0x00000045d20b7224 */ /* 0x000fe200078e0207 */
[C---:B------:R-:W-:Y:S01]  /*2880*/  SEL R7, R13.reuse, RZ, P2 ;  /* 0x000000ff0d077207 */ /* 0x040fe20001000000 */
[----:B------:R-:W-:Y:S01]  /*2890*/  IMAD.IADD R5, R18, 0x1, R5 ;  /* 0x0000000112057824 */ /* 0x000fe200078e0205 */
[----:B------:R-:W-:Y:S01]  /*28a0*/  SEL R9, R13, RZ, P1 ;  /* 0x000000ff0d097207 */ /* 0x000fe20000800000 */
[----:B------:R-:W-:Y:S01]  /*28b0*/  IMAD.IADD R51, R51, 0x1, R11 ;  /* 0x0000000133337824 */ /* 0x000fe200078e020b */
[----:B------:R-:W-:Y:S01]  /*28c0*/  P2R R84, PR, RZ, 0x2 ;  /* 0x00000002ff547803 */ /* 0x000fe20000000000 */
[----:B------:R-:W-:Y:S01]  /*28d0*/  IMAD.IADD R7, R80, 0x1, R7 ;  /* 0x0000000150077824 */ /* 0x000fe200078e0207 */
[----:B------:R-:W-:Y:S01]  /*28e0*/  SHF.R.S32.HI R4, RZ, 0x1f, R5 ;  /* 0x0000001fff047819 */ /* 0x000fe20000011405 */
[----:B------:R-:W-:Y:S01]  /*28f0*/  IMAD.IADD R9, R78, 0x1, R9 ;  /* 0x000000014e097824 */ /* 0x000fe200078e0209 */
[----:B------:R-:W-:Y:S01]  /*2900*/  ISETP.GE.AND P1, PT, R208, UR4, PT ;  /* 0x00000004d0007c0c */ /* 0x000fe2000bf26270 */
[----:B------:R-:W-:Y:S01]  /*2910*/  IMAD.IADD R53, R11, 0x1, R53 ;  /* 0x000000010b357824 */ /* 0x000fe200078e0235 */
[----:B------:R-:W-:Y:S01]  /*2920*/  LEA.HI R77, R4, R5, RZ, 0x4 ;  /* 0x00000005044d7211 */ /* 0x000fe200078f20ff */
[----:B------:R-:W-:Y:S01]  /*2930*/  IMAD.WIDE.U32 R50, R26, R68, R50 ;  /* 0x000000441a327225 */ /* 0x000fe200078e0032 */
[----:B------:R-:W-:-:S02]  /*2940*/  SHF.R.S32.HI R6, RZ, 0x1f, R7 ;  /* 0x0000001fff067819 */ /* 0x000fc40000011407 */
[----:B------:R-:W-:Y:S01]  /*2950*/  SHF.R.S32.HI R8, RZ, 0x1f, R9 ;  /* 0x0000001fff087819 */ /* 0x000fe20000011409 */
[----:B------:R-:W-:Y:S01]  /*2960*/  IMAD.WIDE.U32 R52, R26, R68, R52 ;  /* 0x000000441a347225 */ /* 0x000fe200078e0034 */
[----:B------:R-:W-:Y:S02]  /*2970*/  LEA.HI R4, R4, R5, RZ, 0x6 ;  /* 0x0000000504047211 */ /* 0x000fe400078f30ff */
[----:B------:R-:W-:Y:S01]  /*2980*/  LEA.HI R76, R6, R7, RZ, 0x4 ;  /* 0x00000007064c7211 */ /* 0x000fe200078f20ff */
[----:B------:R-:W-:Y:S01]  /*2990*/  IMAD R65, R65, 0x80, R210 ;  /* 0x0000008041417824 */ /* 0x000fe200078e02d2 */
[----:B------:R-:W-:Y:S01]  /*29a0*/  LEA.HI R75, R8, R9, RZ, 0x4 ;  /* 0x00000009084b7211 */ /* 0x000fe200078f20ff */
[----:B------:R-:W-:Y:S01]  /*29b0*/  IMAD.SHL.U32 R5, R4, 0x80, RZ ;  /* 0x0000008004057824 */ /* 0x000fe200078e00ff */
[----:B------:R-:W-:Y:S02]  /*29c0*/  LEA.HI R6, R6, R7, RZ, 0x6 ;  /* 0x0000000706067211 */ /* 0x000fe400078f30ff */
[----:B------:R-:W-:-:S02]  /*29d0*/  LEA.HI R8, R8, R9, RZ, 0x6 ;  /* 0x0000000908087211 */ /* 0x000fc400078f30ff */
[----:B------:R-:W-:Y:S01]  /*29e0*/  SHF.R.S32.HI R11, RZ, 0x1f, R26 ;  /* 0x0000001fff0b7819 */ /* 0x000fe2000001141a */
[----:B------:R-:W-:Y:S01]  /*29f0*/  IMAD.SHL.U32 R7, R6, 0x80, RZ ;  /* 0x0000008006077824 */ /* 0x000fe200078e00ff */
[----:B------:R-:W-:Y:S01]  /*2a00*/  LOP3.LUT R4, R214, 0x30, R77, 0xf8, !PT ;  /* 0x00000030d6047812 */ /* 0x000fe200078ef84d */
[----:B------:R-:W-:Y:S01]  /*2a10*/  IMAD.SHL.U32 R9, R8, 0x80, RZ ;  /* 0x0000008008097824 */ /* 0x000fe200078e00ff */
[----:B------:R-:W-:Y:S01]  /*2a20*/  LOP3.LUT R5, R5, 0xffffe000, RZ, 0xc0, !PT ;  /* 0xffffe00005057812 */ /* 0x000fe200078ec0ff */
[C---:B------:R-:W-:Y:S01]  /*2a30*/  IMAD R10, R11.reuse, R70, RZ ;  /* 0x000000460b0a7224 */ /* 0x040fe200078e02ff */
[----:B------:R-:W-:Y:S01]  /*2a40*/  LOP3.LUT R4, R4, R215, RZ, 0x3c, !PT ;  /* 0x000000d704047212 */ /* 0x000fe200078e3cff */
[----:B------:R-:W-:Y:S01]  /*2a50*/  IMAD R11, R11, R68, RZ ;  /* 0x000000440b0b7224 */ /* 0x000fe200078e02ff */
[C---:B------:R-:W-:Y:S02]  /*2a60*/  LOP3.LUT R6, R214.reuse, 0x30, R76, 0xf8, !PT ;  /* 0x00000030d6067812 */ /* 0x040fe400078ef84c */
[----:B------:R-:W-:Y:S01]  /*2a70*/  LOP3.LUT R8, R214, 0x30, R75, 0xf8, !PT ;  /* 0x00000030d6087812 */ /* 0x000fe200078ef84b */
[----:B------:R-:W-:Y:S01]  /*2a80*/  IMAD R11, R26, R69, R11 ;  /* 0x000000451a0b7224 */ /* 0x000fe200078e020b */
[----:B------:R-:W-:-:S02]  /*2a90*/  SEL R58, RZ, 0x20, P1 ;  /* 0x00000020ff3a7807 */ /* 0x000fc40000800000 */
[----:B------:R-:W-:Y:S01]  /*2aa0*/  IADD3 R74, R4, R5, R216 ;  /* 0x00000005044a7210 */ /* 0x000fe20007ffe0d8 */
[----:B------:R-:W-:Y:S01]  /*2ab0*/  IMAD R5, R26, R71, R10 ;  /* 0x000000471a057224 */ /* 0x000fe200078e020a */
[----:B------:R-:W-:Y:S01]  /*2ac0*/  LOP3.LUT R7, R7, 0xffffe000, RZ, 0xc0, !PT ;  /* 0xffffe00007077812 */ /* 0x000fe200078ec0ff */
[----:B------:R-:W-:Y:S01]  /*2ad0*/  IMAD.IADD R61, R51, 0x1, R11 ;  /* 0x00000001333d7824 */ /* 0x000fe200078e020b */
[-C--:B------:R-:W-:Y:S01]  /*2ae0*/  LOP3.LUT R6, R6, R215.reuse, RZ, 0x3c, !PT ;  /* 0x000000d706067212 */ /* 0x080fe200078e3cff */
[----:B------:R-:W-:Y:S01]  /*2af0*/  IMAD.IADD R63, R21, 0x1, R5 ;  /* 0x00000001153f7824 */ /* 0x000fe200078e0205 */
[----:B------:R-:W-:Y:S01]  /*2b00*/  LOP3.LUT R9, R9, 0xffffe000, RZ, 0xc0, !PT ;  /* 0xffffe00009097812 */ /* 0x000fe200078ec0ff */
[----:B------:R-:W-:Y:S01]  /*2b10*/  IMAD.IADD R62, R5, 0x1, R49 ;  /* 0x00000001053e7824 */ /* 0x000fe200078e0231 */
[----:B------:R-:W-:Y:S01]  /*2b20*/  LOP3.LUT R8, R8, R215, RZ, 0x3c, !PT ;  /* 0x000000d708087212 */ /* 0x000fe200078e3cff */
[----:B------:R-:W-:Y:S01]  /*2b30*/  IMAD.IADD R60, R11, 0x1, R53 ;  /* 0x000000010b3c7824 */ /* 0x000fe200078e0235 */
[----:B------:R-:W-:-:S02]  /*2b40*/  LOP3.LUT R58, R3, R58, RZ, 0xfc, !PT ;  /* 0x0000003a033a7212 */ /* 0x000fc400078efcff */
[C---:B------:R-:W-:Y:S01]  /*2b50*/  SHF.L.U64.HI R71, R70.reuse, 0x7, R71 ;  /* 0x0000000746477819 */ /* 0x040fe20000010247 */
[----:B------:R-:W-:Y:S01]  /*2b60*/  IMAD.SHL.U32 R70, R70, 0x80, RZ ;  /* 0x0000008046467824 */ /* 0x000fe200078e00ff */
[C---:B------:R-:W-:Y:S01]  /*2b70*/  SHF.L.U64.HI R69, R68.reuse, 0x7, R69 ;  /* 0x0000000744457819 */ /* 0x040fe20000010245 */
[----:B------:R-:W-:Y:S01]  /*2b80*/  IMAD.SHL.U32 R68, R68, 0x80, RZ ;  /* 0x0000008044447824 */ /* 0x000fe200078e00ff */
[----:B------:R-:W-:Y:S02]  /*2b90*/  LOP3.LUT R55, R3, 0x1, RZ, 0xc0, !PT ;  /* 0x0000000103377812 */ /* 0x000fe400078ec0ff */
[--C-:B------:R-:W-:Y:S02]  /*2ba0*/  IADD3 R73, R6, R7, R216.reuse ;  /* 0x0000000706497210 */ /* 0x100fe40007ffe0d8 */
[----:B------:R-:W-:Y:S02]  /*2bb0*/  IADD3 R72, R8, R9, R216 ;  /* 0x0000000908487210 */ /* 0x000fe40007ffe0d8 */
[----:B------:R-:W-:-:S02]  /*2bc0*/  LOP3.LUT R59, R77, 0xfffffff0, RZ, 0xc0, !PT ;  /* 0xfffffff04d3b7812 */ /* 0x000fc400078ec0ff */
[----:B------:R-:W-:Y:S02]  /*2bd0*/  LOP3.LUT R57, R76, 0xfffffff0, RZ, 0xc0, !PT ;  /* 0xfffffff04c397812 */ /* 0x000fe400078ec0ff */
[----:B------:R-:W-:Y:S02]  /*2be0*/  LOP3.LUT R56, R75, 0xfffffff0, RZ, 0xc0, !PT ;  /* 0xfffffff04b387812 */ /* 0x000fe400078ec0ff */
[C---:B------:R-:W-:Y:S02]  /*2bf0*/  LOP3.LUT R54, R58.reuse, 0x2, RZ, 0xc0, !PT ;  /* 0x000000023a367812 */ /* 0x040fe400078ec0ff */
[----:B------:R-:W-:Y:S02]  /*2c00*/  LOP3.LUT R3, R58, 0x4, RZ, 0xc0, !PT ;  /* 0x000000043a037812 */ /* 0x000fe400078ec0ff */
[----:B---3--:R-:W-:-:S07]  /*2c10*/  SHF.R.S32.HI R64, RZ, 0x1f, R81 ;  /* 0x0000001fff407819 */ /* 0x008fce0000011451 */
.L_x_1694:
[----:B--2---:R-:W2:Y:S01]  /*2c20*/  LDL R13, [R1+0x4] ;  /* 0x00000400010d7983 */ /* 0x004ea20000100800 */
[----:B0-----:R-:W0:Y:S01]  /*2c30*/  LDC R88, c[0x0][0x430] ;  /* 0x00010c00ff587b82 */ /* 0x001e220000000800 */
[----:B------:R-:W-:Y:S02]  /*2c40*/  VIADD R24, R24, 0xffffffff ;  /* 0xffffffff18187836 */ /* 0x000fe40000000000 */
[----:B------:R-:W-:Y:S02]  /*2c50*/  IMAD.MOV.U32 R87, RZ, RZ, RZ ;  /* 0x000000ffff577224 */ /* 0x000fe400078e00ff */
[----:B------:R-:W-:-:S03]  /*2c60*/  IMAD R4, R24, 0x80, R65 ;  /* 0x0000008018047824 */ /* 0x000fc600078e0241 */
[----:B------:R-:W1:Y:S01]  /*2c70*/  LDC R96, c[0x0][0x3f4] ;  /* 0x0000fd00ff607b82 */ /* 0x000e620000000800 */
[----:B------:R-:W-:Y:S01]  /*2c80*/  IMAD.IADD R12, R79, 0x1, R4 ;  /* 0x000000014f0c7824 */ /* 0x000fe200078e0204 */
[----:B------:R-:W-:-:S03]  /*2c90*/  ISETP.GE.AND P1, PT, R4, R2, PT ;  /* 0x000000020400720c */ /* 0x000fc60003f26270 */
[----:B------:R-:W-:Y:S01]  /*2ca0*/  IMAD.MOV.U32 R8, RZ, RZ, R12 ;  /* 0x000000ffff087224 */ /* 0x000fe200078e000c */
[----:B------:R-:W-:Y:S02]  /*2cb0*/  ISETP.GT.OR P1, PT, R65, 0x7f, P1 ;  /* 0x0000007f4100780c */ /* 0x000fe40000f24670 */
[----:B0-----:R-:W-:-:S11]  /*2cc0*/  ISETP.NE.AND P2, PT, R88, 0x1, PT ;  /* 0x000000015800780c */ /* 0x001fd60003f45270 */
[----:B------:R-:W0:Y:S08]  /*2cd0*/  @!P1 LDC.64 R6, c[0x0][0x428] ;  /* 0x00010a00ff069b82 */ /* 0x000e300000000a00 */
[----:B---3--:R-:W3:Y:S08]  /*2ce0*/  @!P1 LDC.64 R4, c[0x0][0x418] ;  /* 0x00010600ff049b82 */ /* 0x008ef00000000a00 */
[----:B----4-:R-:W4:Y:S08]  /*2cf0*/  @P2 LDC R9, c[0x0][0x434] ;  /* 0x00010d00ff092b82 */ /* 0x010f300000000800 */
[----:B------:R-:W1:Y:S01]  /*2d00*/  @P2 LDC R10, c[0x0][0x438] ;  /* 0x00010e00ff0a2b82 */ /* 0x000e620000000800 */
[----:B----4-:R-:W-:-:S05]  /*2d10*/  @P2 IMAD.HI.U32 R9, R12, R9, RZ ;  /* 0x000000090c092227 */ /* 0x010fca00078e00ff */
[----:B-1----:R-:W-:Y:S01]  /*2d20*/  @P2 SHF.R.U32.HI R8, RZ, R10, R9 ;  /* 0x0000000aff082219 */ /* 0x002fe20000011609 */
[----:B0-----:R-:W-:-:S03]  /*2d30*/  @!P1 IMAD R10, R64, R6, RZ ;  /* 0x00000006400a9224 */ /* 0x001fc600078e02ff */
[----:B------:R-:W-:Y:S01]  /*2d40*/  @!P1 SHF.R.S32.HI R9, RZ, 0x1f, R8 ;  /* 0x0000001fff099819 */ /* 0x000fe20000011408 */
[C---:B------:R-:W-:Y:S02]  /*2d50*/  @!P1 IMAD R11, R81.reuse, R7, R10 ;  /* 0x00000007510b9224 */ /* 0x040fe400078e020a */
[----:B------:R-:W-:-:S04]  /*2d60*/  @!P1 IMAD.WIDE.U32 R6, R81, R6, R8 ;  /* 0x0000000651069225 */ /* 0x000fc800078e0008 */
[----:B------:R-:W-:Y:S01]  /*2d70*/  @!P1 IMAD.IADD R7, R7, 0x1, R11 ;  /* 0x0000000107079824 */ /* 0x000fe200078e020b */
[----:B---3--:R-:W-:Y:S02]  /*2d80*/  @!P1 LEA R4, P2, R6, R4, 0x2 ;  /* 0x0000000406049211 */ /* 0x008fe400078410ff */
[----:B------:R-:W-:Y:S02]  /*2d90*/  LOP3.LUT P3, RZ, R0, 0x2, RZ, 0xc0, !PT ;  /* 0x0000000200ff7812 */ /* 0x000fe4000786c0ff */
[----:B------:R-:W-:Y:S02]  /*2da0*/  @!P1 LEA.HI.X R5, R6, R5, R7, 0x2, P2 ;  /* 0x0000000506059211 */ /* 0x000fe400010f1407 */
[----:B------:R-:W-:Y:S01]  /*2db0*/  ISETP.GE.AND P2, PT, R96, 0x1, PT ;  /* 0x000000016000780c */ /* 0x000fe20003f46270 */
[----:B------:R-:W-:Y:S01]  /*2dc0*/  IMAD.MOV R9, RZ, RZ, -R8 ;  /* 0x000000ffff097224 */ /* 0x000fe200078e0a08 */
[----:B------:R-:W-:Y:S05]  /*2dd0*/  YIELD ;  /* 0x0000000000007946 */ /* 0x000fea0003800000 */
[----:B------:R-:W-:Y:S01]  /*2de0*/  BSSY B0, `(.L_x_1636) ;  /* 0x0000697000007945 */ /* 0x000fe20003800000 */
[----:B------:R0:W5:Y:S01]  /*2df0*/  @!P1 LDG.E R87, desc[UR42][R4.64] ;  /* 0x0000002a04579981 */ /* 0x000162000c1e1900 */
[----:B------:R-:W-:Y:S01]  /*2e00*/  IMAD R88, R88, R9, R12 ;  /* 0x0000000958587224 */ /* 0x000fe200078e020c */
[----:B------:R-:W-:Y:S01]  /*2e10*/  ISETP.GT.AND P1, PT, R24, R25, PT ;  /* 0x000000191800720c */ /* 0x000fe20003f24270 */
[----:B--2---:R-:W-:-:S04]  /*2e20*/  IMAD R7, R22, 0x6000, R13 ;  /* 0x0000600016077824 */ /* 0x004fc800078e020d */
[C---:B------:R-:W-:Y:S02]  /*2e30*/  VIADD R85, R7.reuse, 0x20 ;  /* 0x0000002007557836 */ /* 0x040fe40000000000 */
[----:B------:R-:W-:Y:S02]  /*2e40*/  @P3 VIADD R85, R7, 0xffffffe0 ;  /* 0xffffffe007553836 */ /* 0x000fe40000000000 */
[C---:B------:R-:W-:Y:S02]  /*2e50*/  IMAD.IADD R86, R16.reuse, 0x1, R7 ;  /* 0x0000000110567824 */ /* 0x040fe400078e0207 */
[----:B------:R-:W-:Y:S01]  /*2e60*/  IMAD.IADD R85, R16, 0x1, R85 ;  /* 0x0000000110557824 */ /* 0x000fe200078e0255 */
[----:B0-----:R-:W-:Y:S06]  /*2e70*/  @!P2 BRA `(.L_x_1637) ;  /* 0x000000640020a947 */ /* 0x001fec0003800000 */
[----:B------:R-:W-:Y:S01]  /*2e80*/  SHF.R.S32.HI R89, RZ, 0x1f, R88 ;  /* 0x0000001fff597819 */ /* 0x000fe20000011458 */
[----:B------:R-:W-:Y:S01]  /*2e90*/  ULDC.64 UR4, c[0x0][0x300] ;  /* 0x0000c00000047ab9 */ /* 0x000fe20000000a00 */
[----:B-----5:R-:W-:Y:S01]  /*2ea0*/  SHF.R.S32.HI R90, RZ, 0x1f, R87 ;  /* 0x0000001fff5a7819 */ /* 0x020fe20000011457 */
[----:B------:R-:W-:-:S04]  /*2eb0*/  IMAD.WIDE.U32 R4, R88, UR4, RZ ;  /* 0x0000000458047c25 */ /* 0x000fc8000f8e00ff */
[----:B------:R-:W-:Y:S02]  /*2ec0*/  IMAD R7, R89, UR4, RZ ;  /* 0x0000000459077c24 */ /* 0x000fe4000f8e02ff */
[----:B------:R-:W-:Y:S02]  /*2ed0*/  IMAD R8, R71, R24, RZ ;  /* 0x0000001847087224 */ /* 0x000fe400078e02ff */
[----:B------:R-:W-:Y:S01]  /*2ee0*/  IMAD R7, R88, UR5, R7 ;  /* 0x0000000558077c24 */ /* 0x000fe2000f8e0207 */
[----:B------:R-:W-:Y:S01]  /*2ef0*/  ULDC.64 UR4, c[0x0][0x310] ;  /* 0x0000c40000047ab9 */ /* 0x000fe20000000a00 */
[----:B------:R-:W-:Y:S02]  /*2f00*/  IMAD R91, R24, -0x80, R2 ;  /* 0xffffff80185b7824 */ /* 0x000fe400078e0202 */
[----:B------:R-:W-:Y:S02]  /*2f10*/  IMAD R6, R90, UR4, RZ ;  /* 0x000000045a067c24 */ /* 0x000fe4000f8e02ff */
[----:B------:R-:W-:Y:S01]  /*2f20*/  IMAD.IADD R5, R5, 0x1, R7 ;  /* 0x0000000105057824 */ /* 0x000fe200078e0207 */
[----:B------:R-:W-:Y:S01]  /*2f30*/  VIMNMX R91, R91, 0x80, PT ;  /* 0x000000805b5b7848 */ /* 0x000fe20003fe0100 */
[----:B------:R-:W-:-:S02]  /*2f40*/  IMAD R7, R87, UR5, R6 ;  /* 0x0000000557077c24 */ /* 0x000fc4000f8e0206 */
[----:B------:R-:W-:Y:S01]  /*2f50*/  IMAD.WIDE.U32 R4, R87, UR4, R4 ;  /* 0x0000000457047c25 */ /* 0x000fe2000f8e0004 */
[----:B------:R-:W-:-:S03]  /*2f60*/  ULDC.64 UR4, c[0x0][0x308] ;  /* 0x0000c20000047ab9 */ /* 0x000fc60000000a00 */
[----:B------:R-:W-:Y:S01]  /*2f70*/  IMAD.IADD R5, R5, 0x1, R7 ;  /* 0x0000000105057824 */ /* 0x000fe200078e0207 */
[----:B------:R-:W-:Y:S01]  /*2f80*/  SHF.R.S32.HI R7, RZ, 0x1f, R24 ;  /* 0x0000001fff077819 */ /* 0x000fe20000011418 */
[----:B------:R-:W-:Y:S02]  /*2f90*/  IMAD R6, R69, R24, RZ ;  /* 0x0000001845067224 */ /* 0x000fe400078e02ff */
[----:B------:R-:W-:-:S04]  /*2fa0*/  IMAD.WIDE.U32 R4, R200, UR4, R4 ;  /* 0x00000004c8047c25 */ /* 0x000fc8000f8e0004 */
[----:B------:R-:W-:Y:S01]  /*2fb0*/  IMAD R99, R200, UR5, R5 ;  /* 0x00000005c8637c24 */ /* 0x000fe2000f8e0205 */
[----:B------:R-:W-:Y:S01]  /*2fc0*/  ULDC.64 UR4, c[0x0][0x2e8] ;  /* 0x0000ba0000047ab9 */ /* 0x000fe20000000a00 */
[C---:B------:R-:W-:Y:S01]  /*2fd0*/  IMAD R5, R7.reuse, R68, R6 ;  /* 0x0000004407057224 */ /* 0x040fe200078e0206 */
[----:B------:R-:W-:Y:S01]  /*2fe0*/  IADD3 R97, P2, R4, UR4, RZ ;  /* 0x0000000404617c10 */ /* 0x000fe2000ff5e0ff */
[----:B------:R-:W-:Y:S01]  /*2ff0*/  ULDC.U8 UR4, c[0x0][0x410] ;  /* 0x0001040000047ab9 */ /* 0x000fe20000000000 */
[----:B------:R-:W-:Y:S02]  /*3000*/  IMAD R7, R7, R70, R8 ;  /* 0x0000004607077224 */ /* 0x000fe400078e0208 */
[----:B------:R-:W-:Y:S01]  /*3010*/  IADD3.X R99, R99, UR5, RZ, P2, !PT ;  /* 0x0000000563637c10 */ /* 0x000fe200097fe4ff */
[----:B------:R-:W-:Y:S01]  /*3020*/  IMAD.WIDE.U32 R12, R68, R24, RZ ;  /* 0x00000018440c7225 */ /* 0x000fe200078e00ff */
[----:B------:R-:W-:-:S03]  /*3030*/  ISETP.NE.AND P2, PT, RZ, UR4, PT ;  /* 0x00000004ff007c0c */ /* 0x000fc6000bf45270 */
[----:B------:R-:W-:-:S04]  /*3040*/  IMAD.WIDE.U32 R10, R70, R24, RZ ;  /* 0x00000018460a7225 */ /* 0x000fc800078e00ff */
[----:B------:R-:W-:Y:S02]  /*3050*/  IMAD.IADD R14, R13, 0x1, R5 ;  /* 0x000000010d0e7824 */ /* 0x000fe400078e0205 */
[----:B------:R-:W-:-:S04]  /*3060*/  IMAD.IADD R15, R11, 0x1, R7 ;  /* 0x000000010b0f7824 */ /* 0x000fc800078e0207 */
[----:B------:R-:W-:Y:S05]  /*3070*/  @!P2 BRA `(.L_x_1638) ;  /* 0x00000030000ca947 */ /* 0x000fea0003800000 */
[----:B------:R-:W-:Y:S01]  /*3080*/  ISETP.GE.AND P3, PT, R210, R91, PT ;  /* 0x0000005bd200720c */ /* 0x000fe20003f66270 */
        /* <DEDUP_REMOVED lines=13> */
[----:B------:R-:W-:Y:S06]  /*3160*/  @P3 BRA `(.L_x_1640) ;  /* 0x0000000000903947 */ /* 0x000fec0003800000 */
[----:B------:R-:W-:Y:S01]  /*3170*/  ULDC.64 UR4, c[0x0][0x3e8] ;  /* 0x0000fa0000047ab9 */ /* 0x000fe20000000a00 */
[----:B------:R-:W-:Y:S02]  /*3180*/  CS2R R46, SRZ ;  /* 0x00000000002e7805 */ /* 0x000fe4000001ff00 */
[----:B------:R-:W-:Y:S02]  /*3190*/  IADD3 R12, P2, P4, R52, UR4, R12 ;  /* 0x00000004340c7c10 */ /* 0x000fe4000fc5e00c */
        /* <DEDUP_REMOVED lines=30> */
[----:B------:R-:W-:-:S13]  /*3380*/  ISETP.GE.AND P2, PT, R229, R96, PT ;  /* 0x00000060e500720c */ /* 0x000fda0003f46270 */
[----:B------:R0:W5:Y:S04]  /*3390*/  @!P2 LDG.E.64 R8, desc[UR42][R12.64+0x50] ;  /* 0x0000502a0c08a981 */ /* 0x000168000c1e1b00 */
[----:B------:R0:W5:Y:S02]  /*33a0*/  @!P2 LDG.E.64 R28, desc[UR42][R10.64+0x50] ;  /* 0x0000502a0a1ca981 */ /* 0x000164000c1e1b00 */
.L_x_1640:
[----:B------:R-:W-:Y:S05]  /*33b0*/  BSYNC B1 ;  /* 0x0000000000017941 */ /* 0x000fea0003800000 */
.L_x_1639:
[----:B------:R-:W-:Y:S01]  /*33c0*/  UISETP.NE.AND UP0, UPT, UR40, 0x3, UPT ;  /* 0x000000032800788c */ /* 0x000fe2000bf05270 */
[----:B-----5:R-:W-:Y:S01]  /*33d0*/  IMAD.MOV.U32 R98, RZ, RZ, R8 ;  /* 0x000000ffff627224 */ /* 0x020fe200078e0008 */
[----:B------:R-:W-:Y:S01]  /*33e0*/  MOV R109, R46 ;  /* 0x0000002e006d7202 */ /* 0x000fe20000000f00 */
[----:B------:R-:W-:Y:S02]  /*33f0*/  IMAD.MOV.U32 R101, RZ, RZ, R30 ;  /* 0x000000ffff657224 */ /* 0x000fe400078e001e */
[----:B------:R-:W-:Y:S01]  /*3400*/  IMAD.MOV.U32 R103, RZ, RZ, R34 ;  /* 0x000000ffff677224 */ /* 0x000fe200078e0022 */
[----:B------:R-:W-:Y:S01]  /*3410*/  PLOP3.LUT P2, PT, PT, PT, UP0, 0x80, 0x0 ;  /* 0x000000000000781c */ /* 0x000fe20003f4f008 */
[----:B------:R-:W-:Y:S02]  /*3420*/  IMAD.MOV.U32 R105, RZ, RZ, R38 ;  /* 0x000000ffff697224 */ /* 0x000fe400078e0026 */
[----:B------:R-:W-:Y:S02]  /*3430*/  IMAD.MOV.U32 R107, RZ, RZ, R42 ;  /* 0x000000ffff6b7224 */ /* 0x000fe400078e002a */
[----:B------:R-:W-:-:S02]  /*3440*/  IMAD.MOV.U32 R100, RZ, RZ, R28 ;  /* 0x000000ffff647224 */ /* 0x000fc400078e001c */
[----:B------:R-:W-:Y:S02]  /*3450*/  IMAD.MOV.U32 R102, RZ, RZ, R32 ;  /* 0x000000ffff667224 */ /* 0x000fe400078e0020 */
[----:B------:R-:W-:Y:S02]  /*3460*/  IMAD.MOV.U32 R104, RZ, RZ, R36 ;  /* 0x000000ffff687224 */ /* 0x000fe400078e0024 */
[----:B------:R-:W-:Y:S02]  /*3470*/  IMAD.MOV.U32 R106, RZ, RZ, R40 ;  /* 0x000000ffff6a7224 */ /* 0x000fe400078e0028 */
[----:B------:R-:W-:Y:S02]  /*3480*/  IMAD.MOV.U32 R108, RZ, RZ, R44 ;  /* 0x000000ffff6c7224 */ /* 0x000fe400078e002c */
[----:B------:R-:W-:Y:S01]  /*3490*/  IMAD.MOV.U32 R110, RZ, RZ, R92 ;  /* 0x000000ffff6e7224 */ /* 0x000fe200078e005c */
[----:B------:R-:W-:Y:S06]  /*34a0*/  @!P2 BRA `(.L_x_1641) ;  /* 0x000000000004a947 */ /* 0x000fec0003800000 */
[----:B------:R-:W-:Y:S01]  /*34b0*/  BPT.TRAP 0x1 ;  /* 0x000000040000795c */ /* 0x000fe20000300000 */
.L_x_1641:
[----:B------:R-:W-:Y:S01]  /*34c0*/  IMAD R82, R22, 0x8, R16 ;  /* 0x0000000816527824 */ /* 0x000fe200078e0210 */
[----:B------:R-:W-:Y:S01]  /*34d0*/  SHF.L.U32 R94, R209, 0x1f, RZ ;  /* 0x0000001fd15e7819 */ /* 0x000fe200000006ff */
[----:B------:R-:W-:Y:S03]  /*34e0*/  BSSY B1, `(.L_x_1642) ;  /* 0x0000003000017945 */ /* 0x000fe60003800000 */
[----:B------:R-:W1:Y:S02]  /*34f0*/  SYNCS.PHASECHK.TRANS64.TRYWAIT P4, [R82+URZ+0x2a890], R94 ;  /* 0x02a8905e520075a7 */ /* 0x000e64000808017f */
[----:B-1----:R-:W-:Y:S05]  /*3500*/  @!P4 BRA `(.L_x_1643) ;  /* 0x000002bc0028c947 */ /* 0x002fea0003800000 */
.L_x_2019:
[----:B------:R-:W-:Y:S05]  /*3510*/  BSYNC B1 ;  /* 0x0000000000017941 */ /* 0x000fea0003800000 */
.L_x_1642:
[----:B------:R-:W-:-:S03]  /*3520*/  UMOV UR4, 0xffffffff ;  /* 0xffffffff00047882 */ /* 0x000fc60000000000 */
[----:B------:R-:W-:Y:S05]  /*3530*/  BRA.DIV UR4, `(.L_x_1644) ;  /* 0x000002be04307947 */ /* 0x000fea000b800000 */
[----:B------:R-:W2:Y:S04]  /*3540*/  SHFL.IDX PT, R99, R99, RZ, 0x1e1f ;  /* 0x001e1fff63637589 */ /* 0x000ea800000e0000 */
[----:B------:R3:W4:Y:S02]  /*3550*/  SHFL.IDX PT, R14, R97, RZ, 0x1e1f ;  /* 0x001e1fff610e7589 */ /* 0x00072400000e0000 */
.L_x_2023:
[----:B------:R-:W-:Y:S05]  /*3560*/  @P3 BRA `(.L_x_1645) ;  /* 0x0000006000783947 */ /* 0x000fea0003800000 */
[----:B------:R-:W-:Y:S01]  /*3570*/  ISETP.NE.AND P3, PT, R55, RZ, PT ;  /* 0x000000ff3700720c */ /* 0x000fe20003f65270 */
[----:B------:R-:W-:-:S12]  /*3580*/  BSSY B1, `(.L_x_1646) ;  /* 0x0000071000017945 */ /* 0x000fd80003800000 */
[----:B------:R-:W-:Y:S05]  /*3590*/  @!P3 BRA `(.L_x_1647) ;  /* 0x0000000400bcb947 */ /* 0x000fea0003800000 */
[----:B------:R1:W1:Y:S01]  /*35a0*/  LDS.128 R4, [R86+0x1e400] ;  /* 0x01e4000056047984 */ /* 0x0002620000000c00 */
[----:B0---4-:R-:W-:Y:S01]  /*35b0*/  IADD3 R10, P3, R18, R14, RZ ;  /* 0x0000000e120a7210 */ /* 0x011fe20007f7e0ff */
[----:B------:R-:W-:Y:S04]  /*35c0*/  BSSY B2, `(.L_x_1648) ;  /* 0x000006b000027945 */ /* 0x000fe80003800000 */
[----:B--2---:R-:W-:Y:S01]  /*35d0*/  IMAD.X R11, R99, 0x1, R19, P3 ;  /* 0x00000001630b7824 */ /* 0x004fe200018e0613 */
[----:B------:R-:W-:-:S13]  /*35e0*/  ISETP.GE.AND P3, PT, R204, R96, PT ;  /* 0x00000060cc00720c */ /* 0x000fda0003f66270 */
[----:B------:R-:W-:Y:S05]  /*35f0*/  @P3 BRA `(.L_x_1649) ;  /* 0x00000004009c3947 */ /* 0x000fea0003800000 */
[----:B------:R-:W-:Y:S01]  /*3600*/  SHF.R.U32.HI R12, RZ, 0x8, R47 ;  /* 0x00000008ff0c7819 */ /* 0x000fe2000001162f */
[----:B-1----:R-:W-:Y:S01]  /*3610*/  IMAD.MOV.U32 R15, RZ, RZ, R4 ;  /* 0x000000ffff0f7224 */ /* 0x002fe200078e0004 */
[----:B------:R-:W-:Y:S02]  /*3620*/  SHF.R.U32.HI R46, RZ, 0x8, R93 ;  /* 0x00000008ff2e7819 */ /* 0x000fe4000001165d */
[----:B---3--:R-:W-:Y:S01]  /*3630*/  SHF.R.U32.HI R97, RZ, 0x10, R47 ;  /* 0x00000010ff617819 */ /* 0x008fe2000001162f */
[----:B------:R-:W-:Y:S01]  /*3640*/  IMAD.SHL.U32 R12, R12, 0x100, RZ ;  /* 0x000001000c0c7824 */ /* 0x000fe200078e00ff */
[----:B------:R-:W-:Y:S01]  /*3650*/  LOP3.LUT R13, R47, 0xff0000ff, RZ, 0xc0, !PT ;  /* 0xff0000ff2f0d7812 */ /* 0x000fe200078ec0ff */
[----:B------:R-:W-:Y:S01]  /*3660*/  IMAD.SHL.U32 R46, R46, 0x100, RZ ;  /* 0x000001002e2e7824 */ /* 0x000fe200078e00ff */
[----:B------:R-:W-:Y:S02]  /*3670*/  SHF.R.U32.HI R92, RZ, 0x10, R93 ;  /* 0x00000010ff5c7819 */ /* 0x000fe4000001165d */
[----:B------:R-:W-:-:S02]  /*3680*/  LOP3.LUT R47, R93, 0xff0000ff, RZ, 0xc0, !PT ;  /* 0xff0000ff5d2f7812 */ /* 0x000fc400078ec0ff */
[----:B------:R-:W-:Y:S01]  /*3690*/  LOP3.LUT R13, R13, 0xff00, R12, 0xf8, !PT ;  /* 0x0000ff000d0d7812 */ /* 0x000fe200078ef80c */
[----:B------:R-:W-:Y:S01]  /*36a0*/  IMAD.U32 R12, R97, 0x10000, RZ ;  /* 0x00010000610c7824 */ /* 0x000fe200078e00ff */
[----:B------:R-:W-:Y:S01]  /*36b0*/  LOP3.LUT R93, R47, 0xff00, R46, 0xf8, !PT ;  /* 0x0000ff002f5d7812 */ /* 0x000fe200078ef82e */
[----:B------:R-:W-:Y:S01]  /*36c0*/  IMAD.U32 R46, R92, 0x10000, RZ ;  /* 0x000100005c2e7824 */ /* 0x000fe200078e00ff */
[----:B------:R-:W-:Y:S02]  /*36d0*/  F2FP.F16.E4M3.UNPACK_B R4, R5 ;  /* 0x00000005ff04723e */ /* 0x000fe400020006ff */
[-C--:B------:R-:W-:Y:S02]  /*36e0*/  F2FP.F16.E4M3.UNPACK_B R47, R110.reuse.H1 ;  /* 0x0000006eff2f723e */ /* 0x080fe400030006ff */
[----:B------:R-:W-:Y:S02]  /*36f0*/  LOP3.LUT R12, R13, 0xff0000, R12, 0xf8, !PT ;  /* 0x00ff00000d0c7812 */ /* 0x000fe400078ef80c */
[----:B------:R-:W-:Y:S01]  /*3700*/  LOP3.LUT R13, R93, 0xff0000, R46, 0xf8, !PT ;  /* 0x00ff00005d0d7812 */ /* 0x000fe200078ef82e */
[--C-:B------:R-:W-:Y:S01]  /*3710*/  HADD2.F32 R46, -RZ, R4.reuse.H1_H1 ;  /* 0x30000004ff2e7230 */ /* 0x100fe20000004100 */
[----:B------:R-:W-:Y:S01]  /*3720*/  F2FP.F16.E4M3.UNPACK_B R93, R109.H1 ;  /* 0x0000006dff5d723e */ /* 0x000fe200030006ff */
[--C-:B------:R-:W-:Y:S01]  /*3730*/  HADD2.F32 R111, -RZ, R47.reuse.H0_H0 ;  /* 0x2000002fff6f7230 */ /* 0x100fe20000004100 */
[----:B------:R-:W-:Y:S01]  /*3740*/  F2FP.F16.E4M3.UNPACK_B R5, R5.H1 ;  /* 0x00000005ff05723e */ /* 0x000fe200030006ff */
[----:B------:R-:W-:Y:S01]  /*3750*/  HADD2.F32 R4, -RZ, R4.H0_H0 ;  /* 0x20000004ff047230 */ /* 0x000fe20000004100 */
[----:B------:R-:W-:Y:S01]  /*3760*/  F2FP.F16.E4M3.UNPACK_B R110, R110 ;  /* 0x0000006eff6e723e */ /* 0x000fe200020006ff */
[----:B------:R-:W-:-:S02]  /*3770*/  HADD2.F32 R112, -RZ, R47.H1_H1 ;  /* 0x3000002fff707230 */ /* 0x000fc40000004100 */
[----:B------:R-:W-:Y:S01]  /*3780*/  FMUL.FTZ R113, R46, R111 ;  /* 0x0000006f2e717220 */ /* 0x000fe20000410000 */
[----:B------:R-:W-:Y:S01]  /*3790*/  HADD2.F32 R97, -RZ, R93.H0_H0 ;  /* 0x2000005dff617230 */ /* 0x000fe20000004100 */
[----:B------:R-:W-:Y:S01]  /*37a0*/  F2FP.F16.E4M3.UNPACK_B R109, R109 ;  /* 0x0000006dff6d723e */ /* 0x000fe200020006ff */
[--C-:B------:R-:W-:Y:S02]  /*37b0*/  HADD2.F32 R92, -RZ, R5.reuse.H1_H1 ;  /* 0x30000005ff5c7230 */ /* 0x100fe40000004100 */
[----:B------:R-:W-:Y:S02]  /*37c0*/  HADD2.F32 R47, -RZ, R5.H0_H0 ;  /* 0x20000005ff2f7230 */ /* 0x000fe40000004100 */
[----:B------:R-:W-:Y:S01]  /*37d0*/  FMUL.FTZ R5, R4, R111 ;  /* 0x0000006f04057220 */ /* 0x000fe20000410000 */
[----:B------:R-:W-:Y:S02]  /*37e0*/  HADD2.F32 R93, -RZ, R93.H1_H1 ;  /* 0x3000005dff5d7230 */ /* 0x000fe40000004100 */
[-C--:B------:R-:W-:Y:S01]  /*37f0*/  FMUL.FTZ R114, R92, R112.reuse ;  /* 0x000000705c727220 */ /* 0x080fe20000410000 */
[-C--:B------:R-:W-:Y:S01]  /*3800*/  FFMA.FTZ R4, R4, R97.reuse, -R113 ;  /* 0x0000006104047223 */ /* 0x080fe20000010871 */
[----:B------:R-:W-:Y:S01]  /*3810*/  FFMA.FTZ R5, R46, R97, R5 ;  /* 0x000000612e057223 */ /* 0x000fe20000010005 */
[C---:B------:R-:W-:Y:S01]  /*3820*/  FMUL.FTZ R111, R47.reuse, R112 ;  /* 0x000000702f6f7220 */ /* 0x040fe20000410000 */
[----:B------:R-:W-:Y:S01]  /*3830*/  F2FP.F16.E4M3.UNPACK_B R46, R15.H1 ;  /* 0x0000000fff2e723e */ /* 0x000fe200030006ff */
[----:B------:R-:W-:Y:S01]  /*3840*/  FFMA.FTZ R114, R47, R93, -R114 ;  /* 0x0000005d2f727223 */ /* 0x000fe20000010872 */
[----:B------:R-:W-:Y:S01]  /*3850*/  F2FP.F16.E4M3.UNPACK_B R15, R15 ;  /* 0x0000000fff0f723e */ /* 0x000fe200020006ff */
[----:B------:R-:W-:Y:S01]  /*3860*/  FFMA.FTZ R113, R92, R93, R111 ;  /* 0x0000005d5c717223 */ /* 0x000fe2000001006f */
[----:B------:R-:W-:-:S02]  /*3870*/  HADD2.F32 R97, -RZ, R110.H1_H1 ;  /* 0x3000006eff617230 */ /* 0x000fc40000004100 */
[--C-:B------:R-:W-:Y:S02]  /*3880*/  HADD2.F32 R92, -RZ, R46.reuse.H0_H0 ;  /* 0x2000002eff5c7230 */ /* 0x100fe40000004100 */
[----:B------:R-:W-:Y:S02]  /*3890*/  HADD2.F32 R93, -RZ, R46.H1_H1 ;  /* 0x3000002eff5d7230 */ /* 0x000fe40000004100 */
[----:B------:R-:W-:Y:S02]  /*38a0*/  HADD2.F32 R110, -RZ, R110.H0_H0 ;  /* 0x2000006eff6e7230 */ /* 0x000fe40000004100 */
[-C--:B------:R-:W-:Y:S01]  /*38b0*/  FMUL.FTZ R112, R92, R97.reuse ;  /* 0x000000615c707220 */ /* 0x080fe20000410000 */
[--C-:B------:R-:W-:Y:S02]  /*38c0*/  HADD2.F32 R47, -RZ, R15.reuse.H1_H1 ;  /* 0x3000000fff2f7230 */ /* 0x100fe40000004100 */
[----:B------:R-:W-:Y:S01]  /*38d0*/  FMUL.FTZ R111, R93, R97 ;  /* 0x000000615d6f7220 */ /* 0x000fe20000410000 */
[----:B------:R-:W-:-:S02]  /*38e0*/  HADD2.F32 R46, -RZ, R15.H0_H0 ;  /* 0x2000000fff2e7230 */ /* 0x000fc40000004100 */
[--C-:B------:R-:W-:Y:S02]  /*38f0*/  HADD2.F32 R15, -RZ, R109.reuse.H1_H1 ;  /* 0x3000006dff0f7230 */ /* 0x100fe40000004100 */
[-C--:B------:R-:W-:Y:S01]  /*3900*/  FMUL.FTZ R97, R47, R110.reuse ;  /* 0x0000006e2f617220 */ /* 0x080fe20000410000 */
[----:B------:R-:W-:Y:S02]  /*3910*/  HADD2.F32 R109, -RZ, R109.H0_H0 ;  /* 0x2000006dff6d7230 */ /* 0x000fe40000004100 */
[----:B------:R-:W-:Y:S01]  /*3920*/  FMUL.FTZ R110, R46, R110 ;  /* 0x0000006e2e6e7220 */ /* 0x000fe20000410000 */
[-C--:B------:R-:W-:Y:S01]  /*3930*/  FFMA.FTZ R92, R92, R15.reuse, -R111 ;  /* 0x0000000f5c5c7223 */ /* 0x080fe2000001086f */
[----:B------:R-:W-:Y:S01]  /*3940*/  FFMA.FTZ R93, R93, R15, R112 ;  /* 0x0000000f5d5d7223 */ /* 0x000fe20000010070 */
[-C--:B------:R-:W-:Y:S01]  /*3950*/  FFMA.FTZ R15, R46, R109.reuse, -R97 ;  /* 0x0000006d2e0f7223 */ /* 0x080fe20000010861 */
[----:B------:R-:W-:Y:S01]  /*3960*/  FFMA.FTZ R46, R47, R109, R110 ;  /* 0x0000006d2f2e7223 */ /* 0x000fe2000001006e */
[----:B------:R-:W-:-:S02]  /*3970*/  F2FP.F16.E4M3.UNPACK_B R97, R7.H1 ;  /* 0x00000007ff61723e */ /* 0x000fc400030006ff */
[----:B------:R-:W-:Y:S02]  /*3980*/  F2FP.SATFINITE.E4M3.F32.PACK_AB_MERGE_C R47, R113, R114, RZ ;  /* 0x00000072712f723e */ /* 0x000fe400048070ff */
[-C--:B------:R-:W-:Y:S01]  /*3990*/  F2FP.F16.E4M3.UNPACK_B R114, R13.reuse.H1 ;  /* 0x0000000dff72723e */ /* 0x080fe200030006ff */
[--C-:B------:R-:W-:Y:S01]  /*39a0*/  HADD2.F32 R109, -RZ, R97.reuse.H0_H0 ;  /* 0x20000061ff6d7230 */ /* 0x100fe20000004100 */
[----:B------:R-:W-:Y:S01]  /*39b0*/  F2FP.F16.E4M3.UNPACK_B R111, R12.H1 ;  /* 0x0000000cff6f723e */ /* 0x000fe200030006ff */
[----:B------:R-:W-:Y:S01]  /*39c0*/  HADD2.F32 R97, -RZ, R97.H1_H1 ;  /* 0x30000061ff617230 */ /* 0x000fe20000004100 */
[----:B------:R-:W-:Y:S01]  /*39d0*/  F2FP.SATFINITE.E4M3.F32.PACK_AB_MERGE_C R92, R93, R92, RZ ;  /* 0x0000005c5d5c723e */ /* 0x000fe200048070ff */
[--C-:B------:R-:W-:Y:S01]  /*39e0*/  HADD2.F32 R118, -RZ, R114.reuse.H1_H1 ;  /* 0x30000072ff767230 */ /* 0x100fe20000004100 */
[----:B------:R-:W-:Y:S01]  /*39f0*/  F2FP.F16.E4M3.UNPACK_B R93, R6.H1 ;  /* 0x00000006ff5d723e */ /* 0x000fe200030006ff */
[----:B------:R-:W-:Y:S01]  /*3a00*/  HADD2.F32 R112, -RZ, R111.H1_H1 ;  /* 0x3000006fff707230 */ /* 0x000fe20000004100 */
[----:B------:R-:W-:Y:S01]  /*3a10*/  F2FP.F16.E4M3.UNPACK_B R113, R13 ;  /* 0x0000000dff71723e */ /* 0x000fe200020006ff */
[----:B------:R-:W-:Y:S01]  /*3a20*/  HADD2.F32 R114, -RZ, R114.H0_H0 ;  /* 0x20000072ff727230 */ /* 0x000fe20000004100 */
[----:B------:R-:W-:Y:S01]  /*3a30*/  F2FP.F16.E4M3.UNPACK_B R110, R12 ;  /* 0x0000000cff6e723e */ /* 0x000fe200020006ff */
[----:B------:R-:W-:Y:S01]  /*3a40*/  FMUL.FTZ R12, R97, R118 ;  /* 0x00000076610c7220 */ /* 0x000fe20000410000 */
[----:B------:R-:W-:-:S02]  /*3a50*/  HADD2.F32 R13, -RZ, R93.H1_H1 ;  /* 0x3000005dff0d7230 */ /* 0x000fc40000004100 */
[C---:B------:R-:W-:Y:S01]  /*3a60*/  FMUL.FTZ R120, R109.reuse, R118 ;  /* 0x000000766d787220 */ /* 0x040fe20000410000 */
[----:B------:R-:W-:Y:S02]  /*3a70*/  HADD2.F32 R116, -RZ, R113.H1_H1 ;  /* 0x30000071ff747230 */ /* 0x000fe40000004100 */
[----:B------:R-:W-:Y:S01]  /*3a80*/  FFMA.FTZ R109, R109, R112, -R12 ;  /* 0x000000706d6d7223 */ /* 0x000fe2000001080c */
[----:B------:R-:W-:Y:S01]  /*3a90*/  HADD2.F32 R93, -RZ, R93.H0_H0 ;  /* 0x2000005dff5d7230 */ /* 0x000fe20000004100 */
[----:B------:R-:W-:Y:S01]  /*3aa0*/  F2FP.F16.E4M3.UNPACK_B R7, R7 ;  /* 0x00000007ff07723e */ /* 0x000fe200020006ff */
[----:B------:R-:W-:Y:S02]  /*3ab0*/  HADD2.F32 R12, -RZ, R110.H1_H1 ;  /* 0x3000006eff0c7230 */ /* 0x000fe40000004100 */
[----:B------:R-:W-:Y:S01]  /*3ac0*/  FMUL.FTZ R118, R13, R116 ;  /* 0x000000740d767220 */ /* 0x000fe20000410000 */
[----:B------:R-:W-:Y:S01]  /*3ad0*/  F2FP.F16.E4M3.UNPACK_B R6, R6 ;  /* 0x00000006ff06723e */ /* 0x000fe200020006ff */
[----:B------:R-:W-:Y:S01]  /*3ae0*/  FMUL.FTZ R116, R93, R116 ;  /* 0x000000745d747220 */ /* 0x000fe20000410000 */
[----:B------:R-:W-:-:S02]  /*3af0*/  HADD2.F32 R113, -RZ, R113.H0_H0 ;  /* 0x20000071ff717230 */ /* 0x000fc40000004100 */
[----:B------:R-:W-:Y:S01]  /*3b00*/  FFMA.FTZ R118, R93, R12, -R118 ;  /* 0x0000000c5d767223 */ /* 0x000fe20000010876 */
[----:B------:R-:W-:Y:S01]  /*3b10*/  FFMA.FTZ R120, R97, R112, R120 ;  /* 0x0000007061787223 */ /* 0x000fe20000010078 */
[----:B------:R-:W-:Y:S01]  /*3b20*/  FFMA.FTZ R93, R13, R12, R116 ;  /* 0x0000000c0d5d7223 */ /* 0x000fe20000010074 */
[--C-:B------:R-:W-:Y:S01]  /*3b30*/  HADD2.F32 R12, -RZ, R7.reuse.H0_H0 ;  /* 0x20000007ff0c7230 */ /* 0x100fe20000004100 */
[----:B------:R-:W-:Y:S01]  /*3b40*/  F2FP.SATFINITE.E4M3.F32.PACK_AB_MERGE_C R5, R5, R4, R47 ;  /* 0x000000040505723e */ /* 0x000fe2000480702f */
[----:B------:R-:W-:Y:S01]  /*3b50*/  HADD2.F32 R13, -RZ, R7.H1_H1 ;  /* 0x30000007ff0d7230 */ /* 0x000fe20000004100 */
[----:B------:R-:W-:Y:S01]  /*3b60*/  F2FP.SATFINITE.E4M3.F32.PACK_AB_MERGE_C R109, R120, R109, RZ ;  /* 0x0000006d786d723e */ /* 0x000fe200048070ff */
        /* <DEDUP_REMOVED lines=13> */
[----:B------:R-:W-:Y:S02]  /*3c40*/  F2FP.SATFINITE.E4M3.F32.PACK_AB_MERGE_C R4, R46, R15, R92 ;  /* 0x0000000f2e04723e */ /* 0x000fe4000480705c */
[----:B------:R-:W-:-:S02]  /*3c50*/  F2FP.SATFINITE.E4M3.F32.PACK_AB_MERGE_C R7, R114, R97, R109 ;  /* 0x000000617207723e */ /* 0x000fc4000480706d */
[----:B------:R-:W-:-:S07]  /*3c60*/  F2FP.SATFINITE.E4M3.F32.PACK_AB_MERGE_C R6, R113, R112, R93 ;  /* 0x000000707106723e */ /* 0x000fce000480705d */
.L_x_1649:
[----:B------:R-:W-:Y:S05]  /*3c70*/  BSYNC B2 ;  /* 0x0000000000027941 */ /* 0x000fea0003800000 */
.L_x_1648:
[----:B-1----:R0:W-:Y:S02]  /*3c80*/  ST.E.128 desc[UR42][R10.64], R4 ;  /* 0x000000040a007985 */ /* 0x0021e4000c101d2a */
.L_x_1647:
[----:B------:R-:W-:Y:S05]  /*3c90*/  BSYNC B1 ;  /* 0x0000000000017941 */ /* 0x000fea0003800000 */
.L_x_1646:
[----:B------:R-:W-:Y:S01]  /*3ca0*/  ISETP.NE.AND P3, PT, R54, RZ, PT ;  /* 0x000000ff3600720c */ /* 0x000fe20003f65270 */
[----:B------:R-:W-:-:S12]  /*3cb0*/  BSSY B1, `(.L_x_1650) ;  /* 0x0000073000017945 */ /* 0x000fd80003800000 */
[----:B------:R-:W-:Y:S05]  /*3cc0*/  @!P3 BRA `(.L_x_1651) ;  /* 0x0000000400c4b947 */ /* 0x000fea0003800000 */
[----:B0-----:R-:W-:Y:S01]  /*3cd0*/  IMAD.SHL.U32 R4, R212, 0x10, RZ ;  /* 0x00000010d4047824 */ /* 0x001fe200078e00ff */
[----:B------:R-:W-:Y:S04]  /*3ce0*/  BSSY B2, `(.L_x_1652) ;  /* 0x000006e000027945 */ /* 0x000fe80003800000 */
[----:B----4-:R-:W-:-:S04]  /*3cf0*/  IADD3 R10, P3, R14, R4, RZ ;  /* 0x000000040e0a7210 */ /* 0x010fc80007f7e0ff */
[----:B--2---:R-:W-:Y:S02]  /*3d00*/  LEA.HI.X.SX32 R11, R4, R99, 0x1, P3 ;  /* 0x00000063040b7211 */ /* 0x004fe400018f0eff */
[----:B------:R0:W2:Y:S01]  /*3d10*/  LDS.128 R4, [R85+0x1e400] ;  /* 0x01e4000055047984 */ /* 0x0000a20000000c00 */
[----:B------:R-:W-:-:S13]  /*3d20*/  ISETP.GE.AND P3, PT, R221, R96, PT ;  /* 0x00000060dd00720c */ /* 0x000fda0003f66270 */
[----:B0-----:R-:W-:Y:S05]  /*3d30*/  @P3 BRA `(.L_x_1653) ;  /* 0x0000000400a03947 */ /* 0x001fea0003800000 */
[----:B------:R-:W-:Y:S02]  /*3d40*/  SHF.R.U32.HI R15, RZ, 0x8, R43 ;  /* 0x00000008ff0f7819 */ /* 0x000fe4000001162b */
[----:B------:R-:W-:Y:S02]  /*3d50*/  SHF.R.U32.HI R13, RZ, 0x8, R45 ;  /* 0x00000008ff0d7819 */ /* 0x000fe4000001162d */
[----:B------:R-:W-:Y:S02]  /*3d60*/  LOP3.LUT R12, R43, 0xff0000ff, RZ, 0xc0, !PT ;  /* 0xff0000ff2b0c7812 */ /* 0x000fe400078ec0ff */
[----:B------:R-:W-:Y:S01]  /*3d70*/  SHF.R.U32.HI R46, RZ, 0x10, R43 ;  /* 0x00000010ff2e7819 */ /* 0x000fe2000001162b */
[----:B------:R-:W-:Y:S01]  /*3d80*/  IMAD.SHL.U32 R43, R15, 0x100, RZ ;  /* 0x000001000f2b7824 */ /* 0x000fe200078e00ff */
[----:B------:R-:W-:Y:S01]  /*3d90*/  LOP3.LUT R42, R45, 0xff0000ff, RZ, 0xc0, !PT ;  /* 0xff0000ff2d2a7812 */ /* 0x000fe200078ec0ff */
[----:B--2---:R-:W-:Y:S01]  /*3da0*/  IMAD.MOV.U32 R15, RZ, RZ, R4 ;  /* 0x000000ffff0f7224 */ /* 0x004fe200078e0004 */
[----:B------:R-:W-:Y:S01]  /*3db0*/  SHF.R.U32.HI R44, RZ, 0x10, R45 ;  /* 0x00000010ff2c7819 */ /* 0x000fe2000001162d */
[----:B------:R-:W-:-:S02]  /*3dc0*/  IMAD.SHL.U32 R45, R13, 0x100, RZ ;  /* 0x000001000d2d7824 */ /* 0x000fc400078e00ff */
[----:B------:R-:W-:Y:S01]  /*3dd0*/  IMAD.MOV.U32 R13, RZ, RZ, R5 ;  /* 0x000000ffff0d7224 */ /* 0x000fe200078e0005 */
        /* <DEDUP_REMOVED lines=15> */
[----:B---3--:R-:W-:Y:S01]  /*3ed0*/  FMUL.FTZ R97, R42, R93 ;  /* 0x0000005d2a617220 */ /* 0x008fe20000410000 */
        /* <DEDUP_REMOVED lines=15> */
[--C-:B------:R-:W-:Y:S02]  /*3fd0*/  HADD2.F32 R45, -RZ, R42.reuse.H1_H1 ;  /* 0x3000002aff2d7230 */ /* 0x100fe40000004100 */
[----:B------:R-:W-:Y:S01]  /*3fe0*/  HADD2.F32 R44, -RZ, R42.H0_H0 ;  /* 0x2000002aff2c7230 */ /* 0x000fe20000004100 */
[----:B------:R-:W-:Y:S01]  /*3ff0*/  F2FP.SATFINITE.E4M3.F32.PACK_AB_MERGE_C R112, R97, R92, RZ ;  /* 0x0000005c6170723e */ /* 0x000fe200048070ff */
[--C-:B------:R-:W-:Y:S02]  /*4000*/  HADD2.F32 R42, -RZ, R15.reuse.H0_H0 ;  /* 0x2000000fff2a7230 */ /* 0x100fe40000004100 */
[-C--:B------:R-:W-:Y:S01]  /*4010*/  FMUL.FTZ R93, R45, R46.reuse ;  /* 0x0000002e2d5d7220 */ /* 0x080fe20000410000 */
[----:B------:R-:W-:Y:S02]  /*4020*/  HADD2.F32 R43, -RZ, R15.H1_H1 ;  /* 0x3000000fff2b7230 */ /* 0x000fe40000004100 */
[----:B------:R-:W-:Y:S01]  /*4030*/  FMUL.FTZ R46, R44, R46 ;  /* 0x0000002e2c2e7220 */ /* 0x000fe20000410000 */
[----:B------:R-:W-:Y:S01]  /*4040*/  HADD2.F32 R108, -RZ, R108.H0_H0 ;  /* 0x2000006cff6c7230 */ /* 0x000fe20000004100 */
[----:B------:R-:W-:Y:S01]  /*4050*/  F2FP.F16.E4M3.UNPACK_B R97, R12.H1 ;  /* 0x0000000cff61723e */ /* 0x000fe200030006ff */
[----:B------:R-:W-:-:S02]  /*4060*/  HADD2.F32 R15, -RZ, R107.H1_H1 ;  /* 0x3000006bff0f7230 */ /* 0x000fc40000004100 */
[----:B------:R-:W-:Y:S02]  /*4070*/  HADD2.F32 R107, -RZ, R107.H0_H0 ;  /* 0x2000006bff6b7230 */ /* 0x000fe40000004100 */
[-C--:B------:R-:W-:Y:S01]  /*4080*/  FMUL.FTZ R47, R43, R108.reuse ;  /* 0x0000006c2b2f7220 */ /* 0x080fe20000410000 */
[----:B------:R-:W-:Y:S01]  /*4090*/  FMUL.FTZ R108, R42, R108 ;  /* 0x0000006c2a6c7220 */ /* 0x000fe20000410000 */
[-C--:B------:R-:W-:Y:S01]  /*40a0*/  FFMA.FTZ R93, R44, R15.reuse, -R93 ;  /* 0x0000000f2c5d7223 */ /* 0x080fe2000001085d */
[----:B------:R-:W-:Y:S01]  /*40b0*/  FFMA.FTZ R46, R45, R15, R46 ;  /* 0x0000000f2d2e7223 */ /* 0x000fe2000001002e */
[----:B------:R-:W-:Y:S01]  /*40c0*/  FFMA.FTZ R15, R42, R107, -R47 ;  /* 0x0000006b2a0f7223 */ /* 0x000fe2000001082f */
[----:B------:R-:W-:Y:S01]  /*40d0*/  F2FP.F16.E4M3.UNPACK_B R44, R7.H1 ;  /* 0x00000007ff2c723e */ /* 0x000fe200030006ff */
[----:B------:R-:W-:Y:S01]  /*40e0*/  FFMA.FTZ R42, R43, R107, R108 ;  /* 0x0000006b2b2a7223 */ /* 0x000fe2000001006c */
[----:B------:R-:W-:Y:S01]  /*40f0*/  F2FP.F16.E4M3.UNPACK_B R43, R6.H1 ;  /* 0x00000006ff2b723e */ /* 0x000fe200030006ff */
[----:B------:R-:W-:Y:S01]  /*4100*/  HADD2.F32 R108, -RZ, R97.H1_H1 ;  /* 0x30000061ff6c7230 */ /* 0x000fe20000004100 */
[----:B------:R-:W-:Y:S01]  /*4110*/  F2FP.SATFINITE.E4M3.F32.PACK_AB_MERGE_C R111, R46, R93, RZ ;  /* 0x0000005d2e6f723e */ /* 0x000fe200048070ff */
[--C-:B------:R-:W-:Y:S01]  /*4120*/  HADD2.F32 R45, -RZ, R44.reuse.H0_H0 ;  /* 0x2000002cff2d7230 */ /* 0x100fe20000004100 */
[----:B------:R-:W-:Y:S01]  /*4130*/  F2FP.F16.E4M3.UNPACK_B R93, R12 ;  /* 0x0000000cff5d723e */ /* 0x000fe200020006ff */
[----:B------:R-:W-:Y:S01]  /*4140*/  HADD2.F32 R44, -RZ, R44.H1_H1 ;  /* 0x3000002cff2c7230 */ /* 0x000fe20000004100 */
[-C--:B------:R-:W-:Y:S01]  /*4150*/  F2FP.F16.E4M3.UNPACK_B R46, R5.reuse ;  /* 0x00000005ff2e723e */ /* 0x080fe200020006ff */
[----:B------:R-:W-:Y:S01]  /*4160*/  HADD2.F32 R12, -RZ, R43.H1_H1 ;  /* 0x3000002bff0c7230 */ /* 0x000fe20000004100 */
[----:B------:R-:W-:Y:S01]  /*4170*/  F2FP.F16.E4M3.UNPACK_B R47, R5.H1 ;  /* 0x00000005ff2f723e */ /* 0x000fe200030006ff */
[----:B------:R-:W-:-:S02]  /*4180*/  HADD2.F32 R107, -RZ, R93.H1_H1 ;  /* 0x3000005dff6b7230 */ /* 0x000fc40000004100 */
[-C--:B------:R-:W-:Y:S01]  /*4190*/  FMUL.FTZ R110, R44, R108.reuse ;  /* 0x0000006c2c6e7220 */ /* 0x080fe20000410000 */
[----:B------:R-:W-:Y:S02]  /*41a0*/  HADD2.F32 R43, -RZ, R43.H0_H0 ;  /* 0x2000002bff2b7230 */ /* 0x000fe40000004100 */
[----:B------:R-:W-:Y:S01]  /*41b0*/  FMUL.FTZ R109, R45, R108 ;  /* 0x0000006c2d6d7220 */ /* 0x000fe20000410000 */
[----:B------:R-:W-:Y:S02]  /*41c0*/  HADD2.F32 R5, -RZ, R46.H1_H1 ;  /* 0x3000002eff057230 */ /* 0x000fe40000004100 */
[-C--:B------:R-:W-:Y:S01]  /*41d0*/  FMUL.FTZ R108, R12, R107.reuse ;  /* 0x0000006b0c6c7220 */ /* 0x080fe20000410000 */
[----:B------:R-:W-:Y:S01]  /*41e0*/  F2FP.F16.E4M3.UNPACK_B R6, R6 ;  /* 0x00000006ff06723e */ /* 0x000fe200020006ff */
[C---:B------:R-:W-:Y:S01]  /*41f0*/  FMUL.FTZ R107, R43.reuse, R107 ;  /* 0x0000006b2b6b7220 */ /* 0x040fe20000410000 */
[----:B------:R-:W-:Y:S01]  /*4200*/  F2FP.F16.E4M3.UNPACK_B R7, R7 ;  /* 0x00000007ff07723e */ /* 0x000fe200020006ff */
[----:B------:R-:W-:Y:S01]  /*4210*/  FFMA.FTZ R108, R43, R5, -R108 ;  /* 0x000000052b6c7223 */ /* 0x000fe2000001086c */
[----:B------:R-:W-:-:S02]  /*4220*/  HADD2.F32 R92, -RZ, R47.H1_H1 ;  /* 0x3000002fff5c7230 */ /* 0x000fc40000004100 */
[----:B------:R-:W-:Y:S01]  /*4230*/  FFMA.FTZ R107, R12, R5, R107 ;  /* 0x000000050c6b7223 */ /* 0x000fe2000001006b */
[--C-:B------:R-:W-:Y:S02]  /*4240*/  HADD2.F32 R5, -RZ, R6.reuse.H0_H0 ;  /* 0x20000006ff057230 */ /* 0x100fe40000004100 */
[----:B------:R-:W-:Y:S02]  /*4250*/  HADD2.F32 R12, -RZ, R7.H0_H0 ;  /* 0x20000007ff0c7230 */ /* 0x000fe40000004100 */
[-C--:B------:R-:W-:Y:S01]  /*4260*/  FFMA.FTZ R109, R44, R92.reuse, R109 ;  /* 0x0000005c2c6d7223 */ /* 0x080fe2000001006d */
[----:B------:R-:W-:Y:S02]  /*4270*/  HADD2.F32 R6, -RZ, R6.H1_H1 ;  /* 0x30000006ff067230 */ /* 0x000fe40000004100 */
[----:B------:R-:W-:Y:S01]  /*4280*/  FFMA.FTZ R110, R45, R92, -R110 ;  /* 0x0000005c2d6e7223 */ /* 0x000fe2000001086e */
[----:B------:R-:W-:Y:S01]  /*4290*/  HADD2.F32 R93, -RZ, R93.H0_H0 ;  /* 0x2000005dff5d7230 */ /* 0x000fe20000004100 */
[----:B------:R-:W-:Y:S01]  /*42a0*/  F2FP.SATFINITE.E4M3.F32.PACK_AB_MERGE_C R107, R107, R108, RZ ;  /* 0x0000006c6b6b723e */ /* 0x000fe200048070ff */
[----:B------:R-:W-:-:S02]  /*42b0*/  HADD2.F32 R7, -RZ, R7.H1_H1 ;  /* 0x30000007ff077230 */ /* 0x000fc40000004100 */
[----:B------:R-:W-:Y:S02]  /*42c0*/  HADD2.F32 R97, -RZ, R97.H0_H0 ;  /* 0x20000061ff617230 */ /* 0x000fe40000004100 */
[-C--:B------:R-:W-:Y:S01]  /*42d0*/  FMUL.FTZ R44, R6, R93.reuse ;  /* 0x0000005d062c7220 */ /* 0x080fe20000410000 */
[----:B------:R-:W-:Y:S02]  /*42e0*/  HADD2.F32 R47, -RZ, R47.H0_H0 ;  /* 0x2000002fff2f7230 */ /* 0x000fe40000004100 */
[----:B------:R-:W-:Y:S01]  /*42f0*/  FMUL.FTZ R93, R5, R93 ;  /* 0x0000005d055d7220 */ /* 0x000fe20000410000 */
[----:B------:R-:W-:Y:S02]  /*4300*/  HADD2.F32 R46, -RZ, R46.H0_H0 ;  /* 0x2000002eff2e7230 */ /* 0x000fe40000004100 */
[-C--:B------:R-:W-:Y:S01]  /*4310*/  FMUL.FTZ R43, R7, R97.reuse ;  /* 0x00000061072b7220 */ /* 0x080fe20000410000 */
[----:B------:R-:W-:Y:S01]  /*4320*/  FMUL.FTZ R92, R12, R97 ;  /* 0x000000610c5c7220 */ /* 0x000fe20000410000 */
[----:B------:R-:W-:-:S02]  /*4330*/  F2FP.SATFINITE.E4M3.F32.PACK_AB_MERGE_C R109, R109, R110, RZ ;  /* 0x0000006e6d6d723e */ /* 0x000fc400048070ff */
[-C--:B------:R-:W-:Y:S01]  /*4340*/  FFMA.FTZ R43, R12, R47.reuse, -R43 ;  /* 0x0000002f0c2b7223 */ /* 0x080fe2000001082b */
[----:B------:R-:W-:Y:S01]  /*4350*/  FFMA.FTZ R92, R7, R47, R92 ;  /* 0x0000002f075c7223 */ /* 0x000fe2000001005c */
[-C--:B------:R-:W-:Y:S01]  /*4360*/  FFMA.FTZ R44, R5, R46.reuse, -R44 ;  /* 0x0000002e052c7223 */ /* 0x080fe2000001082c */
[----:B------:R-:W-:Y:S01]  /*4370*/  FFMA.FTZ R93, R6, R46, R93 ;  /* 0x0000002e065d7223 */ /* 0x000fe2000001005d */
[----:B------:R-:W-:Y:S02]  /*4380*/  F2FP.SATFINITE.E4M3.F32.PACK_AB_MERGE_C R5, R13, R4, R112 ;  /* 0x000000040d05723e */ /* 0x000fe40004807070 */
[----:B------:R-:W-:Y:S02]  /*4390*/  F2FP.SATFINITE.E4M3.F32.PACK_AB_MERGE_C R4, R42, R15, R111 ;  /* 0x0000000f2a04723e */ /* 0x000fe4000480706f */
[----:B------:R-:W-:Y:S02]  /*43a0*/  F2FP.SATFINITE.E4M3.F32.PACK_AB_MERGE_C R6, R93, R44, R107 ;  /* 0x0000002c5d06723e */ /* 0x000fe4000480706b */
[----:B------:R-:W-:-:S07]  /*43b0*/  F2FP.SATFINITE.E4M3.F32.PACK_AB_MERGE_C R7, R92, R43, R109 ;  /* 0x0000002b5c07723e */ /* 0x000fce000480706d */
.L_x_1653:
[----:B------:R-:W-:Y:S05]  /*43c0*/  BSYNC B2 ;  /* 0x0000000000027941 */ /* 0x000fea0003800000 */
.L_x_1652:
[----:B--2---:R0:W-:Y:S02]  /*43d0*/  ST.E.128 desc[UR42][R10.64], R4 ;  /* 0x000000040a007985 */ /* 0x0041e4000c101d2a */
.L_x_1651:
[----:B------:R-:W-:Y:S05]  /*43e0*/  BSYNC B1 ;  /* 0x0000000000017941 */ /* 0x000fea0003800000 */
.L_x_1650:
        /* <DEDUP_REMOVED lines=10> */
[----:B------:R-:W-:Y:S01]  /*4490*/  SHF.R.U32.HI R13, RZ, 0x8, R39 ;  /* 0x00000008ff0d7819 */ /* 0x000fe20000011627 */
[----:B--2---:R-:W-:Y:S01]  /*44a0*/  IMAD.MOV.U32 R12, RZ, RZ, R4 ;  /* 0x000000ffff0c7224 */ /* 0x004fe200078e0004 */
[----:B------:R-:W-:Y:S02]  /*44b0*/  SHF.R.U32.HI R15, RZ, 0x8, R41 ;  /* 0x00000008ff0f7819 */ /* 0x000fe40000011629 */
[----:B------:R-:W-:Y:S01]  /*44c0*/  SHF.R.U32.HI R42, RZ, 0x10, R39 ;  /* 0x00000010ff2a7819 */ /* 0x000fe20000011627 */
        /* <DEDUP_REMOVED lines=19> */
[CC--:B------:R-:W-:Y:S01]  /*4600*/  FMUL.FTZ R45, R13.reuse, R42.reuse ;  /* 0x0000002a0d2d7220 */ /* 0x0c0fe20000410000 */
[----:B------:R-:W-:Y:S02]  /*4610*/  HADD2.F32 R40, -RZ, R39.H0_H0 ;  /* 0x20000027ff287230 */ /* 0x000fe40000004100 */
[----:B------:R-:W-:Y:S01]  /*4620*/  FMUL.FTZ R42, R4, R42 ;  /* 0x0000002a042a7220 */ /* 0x000fe20000410000 */
[--C-:B------:R-:W-:Y:S01]  /*4630*/  HADD2.F32 R38, -RZ, R5.reuse.H1_H1 ;  /* 0x30000005ff267230 */ /* 0x100fe20000004100 */
[----:B------:R-:W-:Y:S01]  /*4640*/  F2FP.F16.E4M3.UNPACK_B R106, R106 ;  /* 0x0000006aff6a723e */ /* 0x000fe200020006ff */
[----:B------:R-:W-:Y:S02]  /*4650*/  HADD2.F32 R15, -RZ, R5.H0_H0 ;  /* 0x20000005ff0f7230 */ /* 0x000fe40000004100 */
[----:B------:R-:W-:Y:S01]  /*4660*/  FFMA.FTZ R5, R13, R40, R42 ;  /* 0x000000280d057223 */ /* 0x000fe2000001002a */
[----:B------:R-:W-:Y:S02]  /*4670*/  HADD2.F32 R39, -RZ, R39.H1_H1 ;  /* 0x30000027ff277230 */ /* 0x000fe40000004100 */
[-C--:B------:R-:W-:Y:S01]  /*4680*/  FMUL.FTZ R46, R38, R43.reuse ;  /* 0x0000002b262e7220 */ /* 0x080fe20000410000 */
[----:B------:R-:W-:Y:S01]  /*4690*/  F2FP.F16.E4M3.UNPACK_B R13, R12.H1 ;  /* 0x0000000cff0d723e */ /* 0x000fe200030006ff */
[C---:B------:R-:W-:Y:S01]  /*46a0*/  FMUL.FTZ R43, R15.reuse, R43 ;  /* 0x0000002b0f2b7220 */ /* 0x040fe20000410000 */
[----:B------:R-:W-:Y:S01]  /*46b0*/  FFMA.FTZ R4, R4, R40, -R45 ;  /* 0x0000002804047223 */ /* 0x000fe2000001082d */
[-C--:B------:R-:W-:Y:S01]  /*46c0*/  FFMA.FTZ R47, R15, R39.reuse, -R46 ;  /* 0x000000270f2f7223 */ /* 0x080fe2000001082e */
[----:B------:R-:W-:Y:S01]  /*46d0*/  F2FP.F16.E4M3.UNPACK_B R12, R12 ;  /* 0x0000000cff0c723e */ /* 0x000fe200020006ff */
[----:B------:R-:W-:Y:S01]  /*46e0*/  FFMA.FTZ R92, R38, R39, R43 ;  /* 0x00000027265c7223 */ /* 0x000fe2000001002b */
[----:B------:R-:W-:Y:S01]  /*46f0*/  F2FP.F16.E4M3.UNPACK_B R105, R105 ;  /* 0x00000069ff69723e */ /* 0x000fe200020006ff */
[----:B------:R-:W-:-:S02]  /*4700*/  HADD2.F32 R40, -RZ, R106.H1_H1 ;  /* 0x3000006aff287230 */ /* 0x000fc40000004100 */
[--C-:B------:R-:W-:Y:S02]  /*4710*/  HADD2.F32 R15, -RZ, R13.reuse.H0_H0 ;  /* 0x2000000dff0f7230 */ /* 0x100fe40000004100 */
[----:B------:R-:W-:Y:S02]  /*4720*/  HADD2.F32 R38, -RZ, R13.H1_H1 ;  /* 0x3000000dff267230 */ /* 0x000fe40000004100 */
[----:B------:R-:W-:Y:S02]  /*4730*/  HADD2.F32 R13, -RZ, R12.H0_H0 ;  /* 0x2000000cff0d7230 */ /* 0x000fe40000004100 */
[-C--:B------:R-:W-:Y:S01]  /*4740*/  FMUL.FTZ R45, R15, R40.reuse ;  /* 0x000000280f2d7220 */ /* 0x080fe20000410000 */
[----:B------:R-:W-:Y:S02]  /*4750*/  HADD2.F32 R39, -RZ, R105.H1_H1 ;  /* 0x30000069ff277230 */ /* 0x000fe40000004100 */
[----:B------:R-:W-:Y:S01]  /*4760*/  FMUL.FTZ R42, R38, R40 ;  /* 0x00000028262a7220 */ /* 0x000fe20000410000 */
[----:B------:R-:W-:-:S02]  /*4770*/  HADD2.F32 R106, -RZ, R106.H0_H0 ;  /* 0x2000006aff6a7230 */ /* 0x000fc40000004100 */
[----:B------:R-:W-:Y:S02]  /*4780*/  HADD2.F32 R12, -RZ, R12.H1_H1 ;  /* 0x3000000cff0c7230 */ /* 0x000fe40000004100 */
[-C--:B------:R-:W-:Y:S01]  /*4790*/  FFMA.FTZ R42, R15, R39.reuse, -R42 ;  /* 0x000000270f2a7223 */ /* 0x080fe2000001082a */
[----:B------:R-:W-:Y:S02]  /*47a0*/  HADD2.F32 R105, -RZ, R105.H0_H0 ;  /* 0x20000069ff697230 */ /* 0x000fe40000004100 */
[----:B------:R-:W-:Y:S01]  /*47b0*/  FFMA.FTZ R45, R38, R39, R45 ;  /* 0x00000027262d7223 */ /* 0x000fe2000001002d */
[-C--:B------:R-:W-:Y:S01]  /*47c0*/  FMUL.FTZ R43, R13, R106.reuse ;  /* 0x0000006a0d2b7220 */ /* 0x080fe20000410000 */
[C---:B------:R-:W-:Y:S01]  /*47d0*/  FMUL.FTZ R40, R12.reuse, R106 ;  /* 0x0000006a0c287220 */ /* 0x040fe20000410000 */
[----:B------:R-:W-:Y:S02]  /*47e0*/  F2FP.F16.E4M3.UNPACK_B R39, R41.H1 ;  /* 0x00000029ff27723e */ /* 0x000fe400030006ff */
[----:B---3--:R-:W-:Y:S01]  /*47f0*/  F2FP.SATFINITE.E4M3.F32.PACK_AB_MERGE_C R97, R45, R42, RZ ;  /* 0x0000002a2d61723e */ /* 0x008fe200048070ff */
[----:B------:R-:W-:Y:S01]  /*4800*/  FFMA.FTZ R46, R13, R105, -R40 ;  /* 0x000000690d2e7223 */ /* 0x000fe20000010828 */
[----:B------:R-:W-:Y:S01]  /*4810*/  F2FP.F16.E4M3.UNPACK_B R13, R7.H1 ;  /* 0x00000007ff0d723e */ /* 0x000fe200030006ff */
[----:B------:R-:W-:Y:S01]  /*4820*/  FFMA.FTZ R105, R12, R105, R43 ;  /* 0x000000690c697223 */ /* 0x000fe2000001002b */
[----:B------:R-:W-:Y:S01]  /*4830*/  F2FP.F16.E4M3.UNPACK_B R42, R44.H1 ;  /* 0x0000002cff2a723e */ /* 0x000fe200030006ff */
[----:B------:R-:W-:Y:S01]  /*4840*/  HADD2.F32 R40, -RZ, R39.H1_H1 ;  /* 0x30000027ff287230 */ /* 0x000fe20000004100 */
[----:B------:R-:W-:Y:S01]  /*4850*/  F2FP.F16.E4M3.UNPACK_B R12, R6.H1 ;  /* 0x00000006ff0c723e */ /* 0x000fe200030006ff */
[--C-:B------:R-:W-:Y:S01]  /*4860*/  HADD2.F32 R38, -RZ, R13.reuse.H1_H1 ;  /* 0x3000000dff267230 */ /* 0x100fe20000004100 */
[----:B------:R-:W-:Y:S01]  /*4870*/  F2FP.F16.E4M3.UNPACK_B R44, R44 ;  /* 0x0000002cff2c723e */ /* 0x000fe200020006ff */
[----:B------:R-:W-:Y:S01]  /*4880*/  HADD2.F32 R45, -RZ, R42.H1_H1 ;  /* 0x3000002aff2d7230 */ /* 0x000fe20000004100 */
[----:B------:R-:W-:Y:S01]  /*4890*/  F2FP.SATFINITE.E4M3.F32.PACK_AB_MERGE_C R106, R92, R47, RZ ;  /* 0x0000002f5c6a723e */ /* 0x000fe200048070ff */
[----:B------:R-:W-:Y:S01]  /*48a0*/  HADD2.F32 R15, -RZ, R13.H0_H0 ;  /* 0x2000000dff0f7230 */ /* 0x000fe20000004100 */
        /* <DEDUP_REMOVED lines=17> */
[----:B------:R-:W-:Y:S01]  /*49c0*/  HADD2.F32 R13, -RZ, R7.H1_H1 ;  /* 0x30000007ff0d7230 */ /* 0x000fe20000004100 */
[----:B------:R-:W-:Y:S01]  /*49d0*/  F2FP.SATFINITE.E4M3.F32.PACK_AB_MERGE_C R5, R5, R4, R106 ;  /* 0x000000040505723e */ /* 0x000fe2000480706a */
[--C-:B------:R-:W-:Y:S01]  /*49e0*/  HADD2.F32 R7, -RZ, R6.reuse.H0_H0 ;  /* 0x20000006ff077230 */ /* 0x100fe20000004100 */
[----:B------:R-:W-:Y:S01]  /*49f0*/  F2FP.SATFINITE.E4M3.F32.PACK_AB_MERGE_C R45, R92, R45, RZ ;  /* 0x0000002d5c2d723e */ /* 0x000fe200048070ff */
[----:B------:R-:W-:Y:S02]  /*4a00*/  HADD2.F32 R6, -RZ, R6.H1_H1 ;  /* 0x30000006ff067230 */ /* 0x000fe40000004100 */
[----:B------:R-:W-:Y:S01]  /*4a10*/  FMUL.FTZ R43, R13, R42 ;  /* 0x0000002a0d2b7220 */ /* 0x000fe20000410000 */
[----:B------:R-:W-:-:S02]  /*4a20*/  HADD2.F32 R44, -RZ, R44.H0_H0 ;  /* 0x2000002cff2c7230 */ /* 0x000fc40000004100 */
[----:B------:R-:W-:Y:S01]  /*4a30*/  FMUL.FTZ R42, R12, R42 ;  /* 0x0000002a0c2a7220 */ /* 0x000fe20000410000 */
[----:B------:R-:W-:Y:S01]  /*4a40*/  HADD2.F32 R39, -RZ, R39.H0_H0 ;  /* 0x20000027ff277230 */ /* 0x000fe20000004100 */
[----:B------:R-:W-:Y:S01]  /*4a50*/  F2FP.SATFINITE.E4M3.F32.PACK_AB_MERGE_C R40, R40, R47, RZ ;  /* 0x0000002f2828723e */ /* 0x000fe200048070ff */
        /* <DEDUP_REMOVED lines=9> */
[----:B------:R-:W-:-:S07]  /*4af0*/  F2FP.SATFINITE.E4M3.F32.PACK_AB_MERGE_C R6, R15, R38, R45 ;  /* 0x000000260f06723e */ /* 0x000fce000480702d */
.L_x_1657:
[----:B------:R-:W-:Y:S05]  /*4b00*/  BSYNC B2 ;  /* 0x0000000000027941 */ /* 0x000fea0003800000 */
.L_x_1656:
[----:B--2---:R0:W-:Y:S02]  /*4b10*/  ST.E.128 desc[UR42][R10.64], R4 ;  /* 0x000000040a007985 */ /* 0x0041e4000c101d2a */
.L_x_1655:
[----:B------:R-:W-:Y:S05]  /*4b20*/  BSYNC B1 ;  /* 0x0000000000017941 */ /* 0x000fea0003800000 */
.L_x_1654:
[----:B------:R-:W-:Y:S01]  /*4b30*/  LOP3.LUT P3, RZ, R58, 0x8, RZ, 0xc0, !PT ;  /* 0x000000083aff7812 */ /* 0x000fe2000786c0ff */
[----:B------:R-:W-:-:S12]  /*4b40*/  BSSY B1, `(.L_x_1658) ;  /* 0x0000071000017945 */ /* 0x000fd80003800000 */
[----:B------:R-:W-:Y:S05]  /*4b50*/  @!P3 BRA `(.L_x_1659) ;  /* 0x0000000400bcb947 */ /* 0x000fea0003800000 */
[----:B0-----:R0:W0:Y:S01]  /*4b60*/  LDS.128 R4, [R85+0x20400] ;  /* 0x0204000055047984 */ /* 0x0010220000000c00 */
[----:B----4-:R-:W-:Y:S01]  /*4b70*/  IADD3 R10, P3, R207, R14, RZ ;  /* 0x0000000ecf0a7210 */ /* 0x010fe20007f7e0ff */
[----:B------:R-:W-:Y:S04]  /*4b80*/  BSSY B2, `(.L_x_1660) ;  /* 0x000006b000027945 */ /* 0x000fe80003800000 */
[----:B--2---:R-:W-:Y:S01]  /*4b90*/  IMAD.X R11, R99, 0x1, R220, P3 ;  /* 0x00000001630b7824 */ /* 0x004fe200018e06dc */
[----:B------:R-:W-:-:S13]  /*4ba0*/  ISETP.GE.AND P3, PT, R228, R96, PT ;  /* 0x00000060e400720c */ /* 0x000fda0003f66270 */
[----:B------:R-:W-:Y:S05]  /*4bb0*/  @P3 BRA `(.L_x_1661) ;  /* 0x00000004009c3947 */ /* 0x000fea0003800000 */
[----:B------:R-:W-:Y:S01]  /*4bc0*/  SHF.R.U32.HI R34, RZ, 0x8, R35 ;  /* 0x00000008ff227819 */ /* 0x000fe20000011623 */
[----:B0-----:R-:W-:Y:S01]  /*4bd0*/  IMAD.MOV.U32 R12, RZ, RZ, R4 ;  /* 0x000000ffff0c7224 */ /* 0x001fe200078e0004 */
[----:B------:R-:W-:Y:S02]  /*4be0*/  SHF.R.U32.HI R36, RZ, 0x8, R37 ;  /* 0x00000008ff247819 */ /* 0x000fe40000011625 */
[----:B------:R-:W-:Y:S01]  /*4bf0*/  LOP3.LUT R13, R35, 0xff0000ff, RZ, 0xc0, !PT ;  /* 0xff0000ff230d7812 */ /* 0x000fe200078ec0ff */
[----:B------:R-:W-:Y:S01]  /*4c00*/  IMAD.SHL.U32 R34, R34, 0x100, RZ ;  /* 0x0000010022227824 */ /* 0x000fe200078e00ff */
[----:B------:R-:W-:Y:S01]  /*4c10*/  SHF.R.U32.HI R38, RZ, 0x10, R35 ;  /* 0x00000010ff267819 */ /* 0x000fe20000011623 */
        /* <DEDUP_REMOVED lines=34> */
[--C-:B------:R-:W-:Y:S01]  /*4e40*/  HADD2.F32 R15, -RZ, R13.reuse.H0_H0 ;  /* 0x2000000dff0f7230 */ /* 0x100fe20000004100 */
[----:B------:R-:W-:Y:S01]  /*4e50*/  F2FP.SATFINITE.E4M3.F32.PACK_AB_MERGE_C R47, R44, R43, RZ ;  /* 0x0000002b2c2f723e */ /* 0x000fe200048070ff */
[----:B------:R-:W-:Y:S02]  /*4e60*/  HADD2.F32 R34, -RZ, R13.H1_H1 ;  /* 0x3000000dff227230 */ /* 0x000fe40000004100 */
[----:B------:R-:W-:Y:S02]  /*4e70*/  HADD2.F32 R13, -RZ, R12.H0_H0 ;  /* 0x2000000cff0d7230 */ /* 0x000fe40000004100 */
[-C--:B------:R-:W-:Y:S01]  /*4e80*/  FMUL.FTZ R41, R15, R36.reuse ;  /* 0x000000240f297220 */ /* 0x080fe20000410000 */
[----:B------:R-:W-:Y:S02]  /*4e90*/  HADD2.F32 R35, -RZ, R103.H1_H1 ;  /* 0x30000067ff237230 */ /* 0x000fe40000004100 */
[----:B------:R-:W-:Y:S01]  /*4ea0*/  FMUL.FTZ R38, R34, R36 ;  /* 0x0000002422267220 */ /* 0x000fe20000410000 */
[----:B------:R-:W-:Y:S01]  /*4eb0*/  HADD2.F32 R104, -RZ, R104.H0_H0 ;  /* 0x20000068ff687230 */ /* 0x000fe20000004100 */
[----:B------:R-:W-:Y:S01]  /*4ec0*/  F2FP.SATFINITE.E4M3.F32.PACK_AB_MERGE_C R5, R5, R4, R47 ;  /* 0x000000040505723e */ /* 0x000fe2000480702f */
[----:B------:R-:W-:-:S02]  /*4ed0*/  HADD2.F32 R12, -RZ, R12.H1_H1 ;  /* 0x3000000cff0c7230 */ /* 0x000fc40000004100 */
[-C--:B------:R-:W-:Y:S01]  /*4ee0*/  FFMA.FTZ R38, R15, R35.reuse, -R38 ;  /* 0x000000230f267223 */ /* 0x080fe20000010826 */
[----:B------:R-:W-:Y:S02]  /*4ef0*/  HADD2.F32 R103, -RZ, R103.H0_H0 ;  /* 0x20000067ff677230 */ /* 0x000fe40000004100 */
[----:B------:R-:W-:Y:S01]  /*4f00*/  FFMA.FTZ R41, R34, R35, R41 ;  /* 0x0000002322297223 */ /* 0x000fe20000010029 */
[-C--:B------:R-:W-:Y:S01]  /*4f10*/  FMUL.FTZ R39, R13, R104.reuse ;  /* 0x000000680d277220 */ /* 0x080fe20000410000 */
[C---:B------:R-:W-:Y:S01]  /*4f20*/  FMUL.FTZ R36, R12.reuse, R104 ;  /* 0x000000680c247220 */ /* 0x040fe20000410000 */
[----:B------:R-:W-:Y:S02]  /*4f30*/  F2FP.F16.E4M3.UNPACK_B R35, R37.H1 ;  /* 0x00000025ff23723e */ /* 0x000fe400030006ff */
[----:B------:R-:W-:Y:S01]  /*4f40*/  F2FP.SATFINITE.E4M3.F32.PACK_AB_MERGE_C R46, R41, R38, RZ ;  /* 0x00000026292e723e */ /* 0x000fe200048070ff */
        /* <DEDUP_REMOVED lines=9> */
[----:B------:R-:W-:Y:S01]  /*4fe0*/  F2FP.F16.E4M3.UNPACK_B R37, R37 ;  /* 0x00000025ff25723e */ /* 0x000fe200020006ff */
        /* <DEDUP_REMOVED lines=11> */
[----:B------:R-:W-:Y:S01]  /*50a0*/  FMUL.FTZ R44, R12, R39 ;  /* 0x000000270c2c7220 */ /* 0x000fe20000410000 */
[----:B------:R-:W-:-:S02]  /*50b0*/  HADD2.F32 R38, -RZ, R38.H0_H0 ;  /* 0x20000026ff267230 */ /* 0x000fc40000004100 */
[-C--:B------:R-:W-:Y:S01]  /*50c0*/  FFMA.FTZ R41, R12, R15.reuse, -R41 ;  /* 0x0000000f0c297223 */ /* 0x080fe20000010829 */
[--C-:B------:R-:W-:Y:S02]  /*50d0*/  HADD2.F32 R12, -RZ, R7.reuse.H0_H0 ;  /* 0x20000007ff0c7230 */ /* 0x100fe40000004100 */
[----:B------:R-:W-:Y:S01]  /*50e0*/  FFMA.FTZ R44, R13, R15, R44 ;  /* 0x0000000f0d2c7223 */ /* 0x000fe2000001002c */
[----:B------:R-:W-:Y:S02]  /*50f0*/  HADD2.F32 R13, -RZ, R7.H1_H1 ;  /* 0x30000007ff0d7230 */ /* 0x000fe40000004100 */
[----:B------:R-:W-:Y:S01]  /*5100*/  FFMA.FTZ R36, R34, R36, R45 ;  /* 0x0000002422247223 */ /* 0x000fe2000001002d */
[--C-:B------:R-:W-:Y:S01]  /*5110*/  HADD2.F32 R7, -RZ, R6.reuse.H0_H0 ;  /* 0x20000006ff077230 */ /* 0x100fe20000004100 */
[----:B------:R-:W-:Y:S01]  /*5120*/  F2FP.SATFINITE.E4M3.F32.PACK_AB_MERGE_C R4, R103, R42, R46 ;  /* 0x0000002a6704723e */ /* 0x000fe2000480702e */
        /* <DEDUP_REMOVED lines=13> */
[----:B------:R-:W-:-:S04]  /*5200*/  F2FP.SATFINITE.E4M3.F32.PACK_AB_MERGE_C R36, R36, R43, RZ ;  /* 0x0000002b2424723e */ /* 0x000fc800048070ff */
[----:B------:R-:W-:Y:S02]  /*5210*/  F2FP.SATFINITE.E4M3.F32.PACK_AB_MERGE_C R6, R15, R34, R41 ;  /* 0x000000220f06723e */ /* 0x000fe40004807029 */
[----:B------:R-:W-:-:S07]  /*5220*/  F2FP.SATFINITE.E4M3.F32.PACK_AB_MERGE_C R7, R38, R39, R36 ;  /* 0x000000272607723e */ /* 0x000fce0004807024 */
.L_x_1661:
[----:B------:R-:W-:Y:S05]  /*5230*/  BSYNC B2 ;  /* 0x0000000000027941 */ /* 0x000fea0003800000 */
.L_x_1660:
[----:B0-----:R0:W-:Y:S02]  /*5240*/  ST.E.128 desc[UR42][R10.64], R4 ;  /* 0x000000040a007985 */ /* 0x0011e4000c101d2a */
.L_x_1659:
[----:B------:R-:W-:Y:S05]  /*5250*/  BSYNC B1 ;  /* 0x0000000000017941 */ /* 0x000fea0003800000 */
.L_x_1658:
        /* <DEDUP_REMOVED lines=112> */
.L_x_1665:
[----:B------:R-:W-:Y:S05]  /*5960*/  BSYNC B2 ;  /* 0x0000000000027941 */ /* 0x000fea0003800000 */
.L_x_1664:
[----:B0-----:R0:W-:Y:S02]  /*5970*/  ST.E.128 desc[UR42][R10.64], R4 ;  /* 0x000000040a007985 */ /* 0x0011e4000c101d2a */
.L_x_1663:
[----:B------:R-:W-:Y:S05]  /*5980*/  BSYNC B1 ;  /* 0x0000000000017941 */ /* 0x000fea0003800000 */
.L_x_1662:
[----:B------:R-:W-:-:S13]  /*5990*/  LOP3.LUT P3, RZ, R58, 0x20, RZ, 0xc0, !PT ;  /* 0x000000203aff7812 */ /* 0x000fda000786c0ff */
[----:B------:R-:W-:Y:S05]  /*59a0*/  @!P3 BRA `(.L_x_1645) ;  /* 0x0000003c0068b947 */ /* 0x000fea0003800000 */
[----:B0-----:R0:W0:Y:S01]  /*59b0*/  LDS.128 R4, [R85+0x22400] ;  /* 0x0224000055047984 */ /* 0x0010220000000c00 */
[----:B----4-:R-:W-:Y:S01]  /*59c0*/  IADD3 R10, P3, R208, R14, RZ ;  /* 0x0000000ed00a7210 */ /* 0x010fe20007f7e0ff */
[----:B------:R-:W-:Y:S04]  /*59d0*/  BSSY B1, `(.L_x_1666) ;  /* 0x000006b000017945 */ /* 0x000fe80003800000 */
[----:B--2---:R-:W-:Y:S01]  /*59e0*/  IMAD.X R11, R99, 0x1, R218, P3 ;  /* 0x00000001630b7824 */ /* 0x004fe200018e06da */
[----:B------:R-:W-:-:S13]  /*59f0*/  ISETP.GE.AND P3, PT, R229, R96, PT ;  /* 0x00000060e500720c */ /* 0x000fda0003f66270 */
[----:B------:R-:W-:Y:S05]  /*5a00*/  @P3 BRA `(.L_x_1667) ;  /* 0x00000004009c3947 */ /* 0x000fea0003800000 */
[----:B------:R-:W-:Y:S02]  /*5a10*/  SHF.R.U32.HI R8, RZ, 0x8, R9 ;  /* 0x00000008ff087819 */ /* 0x000fe40000011609 */
[----:B------:R-:W-:Y:S02]  /*5a20*/  SHF.R.U32.HI R14, RZ, 0x8, R29 ;  /* 0x00000008ff0e7819 */ /* 0x000fe4000001161d */
[----:B------:R-:W-:Y:S02]  /*5a30*/  LOP3.LUT R12, R9, 0xff0000ff, RZ, 0xc0, !PT ;  /* 0xff0000ff090c7812 */ /* 0x000fe400078ec0ff */
[----:B------:R-:W-:Y:S01]  /*5a40*/  SHF.R.U32.HI R15, RZ, 0x10, R9 ;  /* 0x00000010ff0f7819 */ /* 0x000fe20000011609 */
[----:B------:R-:W-:Y:S01]  /*5a50*/  IMAD.SHL.U32 R9, R8, 0x100, RZ ;  /* 0x0000010008097824 */ /* 0x000fe200078e00ff */
[----:B------:R-:W-:Y:S01]  /*5a60*/  SHF.R.U32.HI R28, RZ, 0x10, R29 ;  /* 0x00000010ff1c7819 */ /* 0x000fe2000001161d */
[----:B------:R-:W-:Y:S01]  /*5a70*/  IMAD.SHL.U32 R14, R14, 0x100, RZ ;  /* 0x000001000e0e7824 */ /* 0x000fe200078e00ff */
[----:B------:R-:W-:Y:S01]  /*5a80*/  LOP3.LUT R13, R29, 0xff0000ff, RZ, 0xc0, !PT ;  /* 0xff0000ff1d0d7812 */ /* 0x000fe200078ec0ff */
[----:B0-----:R-:W-:Y:S01]  /*5a90*/  IMAD.MOV.U32 R8, RZ, RZ, R4 ;  /* 0x000000ffff087224 */ /* 0x001fe200078e0004 */
[----:B------:R-:W-:Y:S01]  /*5aa0*/  LOP3.LUT R9, R12, 0xff00, R9, 0xf8, !PT ;  /* 0x0000ff000c097812 */ /* 0x000fe200078ef809 */
[----:B------:R-:W-:Y:S01]  /*5ab0*/  IMAD.U32 R28, R28, 0x10000, RZ ;  /* 0x000100001c1c7824 */ /* 0x000fe200078e00ff */
[----:B------:R-:W-:Y:S01]  /*5ac0*/  LOP3.LUT R13, R13, 0xff00, R14, 0xf8, !PT ;  /* 0x0000ff000d0d7812 */ /* 0x000fe200078ef80e */
[----:B------:R-:W-:Y:S01]  /*5ad0*/  IMAD.U32 R12, R15, 0x10000, RZ ;  /* 0x000100000f0c7824 */ /* 0x000fe200078e00ff */
[----:B------:R-:W-:-:S02]  /*5ae0*/  F2FP.F16.E4M3.UNPACK_B R4, R5 ;  /* 0x00000005ff04723e */ /* 0x000fc400020006ff */
[----:B------:R-:W-:Y:S02]  /*5af0*/  F2FP.F16.E4M3.UNPACK_B R14, R100.H1 ;  /* 0x00000064ff0e723e */ /* 0x000fe400030006ff */
[----:B------:R-:W-:Y:S02]  /*5b00*/  F2FP.F16.E4M3.UNPACK_B R5, R5.H1 ;  /* 0x00000005ff05723e */ /* 0x000fe400030006ff */
[----:B------:R-:W-:Y:S01]  /*5b10*/  LOP3.LUT R30, R13, 0xff0000, R28, 0xf8, !PT ;  /* 0x00ff00000d1e7812 */ /* 0x000fe200078ef81c */
[--C-:B------:R-:W-:Y:S01]  /*5b20*/  HADD2.F32 R29, -RZ, R14.reuse.H1_H1 ;  /* 0x3000000eff1d7230 */ /* 0x100fe20000004100 */
[----:B------:R-:W-:Y:S01]  /*5b30*/  F2FP.F16.E4M3.UNPACK_B R13, R98.H1 ;  /* 0x00000062ff0d723e */ /* 0x000fe200030006ff */
[----:B------:R-:W-:Y:S01]  /*5b40*/  HADD2.F32 R28, -RZ, R14.H0_H0 ;  /* 0x2000000eff1c7230 */ /* 0x000fe20000004100 */
[----:B------:R-:W-:Y:S01]  /*5b50*/  LOP3.LUT R15, R9, 0xff0000, R12, 0xf8, !PT ;  /* 0x00ff0000090f7812 */ /* 0x000fe200078ef80c */
[----:B------:R-:W-:Y:S01]  /*5b60*/  HADD2.F32 R12, -RZ, R5.H1_H1 ;  /* 0x30000005ff0c7230 */ /* 0x000fe20000004100 */
[----:B------:R-:W-:Y:S01]  /*5b70*/  F2FP.F16.E4M3.UNPACK_B R100, R100 ;  /* 0x00000064ff64723e */ /* 0x000fe200020006ff */
[----:B------:R-:W-:Y:S01]  /*5b80*/  HADD2.F32 R14, -RZ, R13.H0_H0 ;  /* 0x2000000dff0e7230 */ /* 0x000fe20000004100 */
[----:B------:R-:W-:Y:S01]  /*5b90*/  F2FP.F16.E4M3.UNPACK_B R98, R98 ;  /* 0x00000062ff62723e */ /* 0x000fe200020006ff */
[----:B------:R-:W-:-:S02]  /*5ba0*/  HADD2.F32 R9, -RZ, R4.H1_H1 ;  /* 0x30000004ff097230 */ /* 0x000fc40000004100 */
[-C--:B------:R-:W-:Y:S01]  /*5bb0*/  FMUL.FTZ R32, R12, R29.reuse ;  /* 0x0000001d0c207220 */ /* 0x080fe20000410000 */
[----:B------:R-:W-:Y:S02]  /*5bc0*/  HADD2.F32 R5, -RZ, R5.H0_H0 ;  /* 0x20000005ff057230 */ /* 0x000fe40000004100 */
[----:B------:R-:W-:Y:S02]  /*5bd0*/  HADD2.F32 R13, -RZ, R13.H1_H1 ;  /* 0x3000000dff0d7230 */ /* 0x000fe40000004100 */
[----:B------:R-:W-:Y:S01]  /*5be0*/  FMUL.FTZ R31, R9, R28 ;  /* 0x0000001c091f7220 */ /* 0x000fe20000410000 */
[----:B------:R-:W-:Y:S02]  /*5bf0*/  HADD2.F32 R4, -RZ, R4.H0_H0 ;  /* 0x20000004ff047230 */ /* 0x000fe40000004100 */
[C---:B------:R-:W-:Y:S01]  /*5c00*/  FMUL.FTZ R29, R5.reuse, R29 ;  /* 0x0000001d051d7220 */ /* 0x040fe20000410000 */
[-C--:B------:R-:W-:Y:S01]  /*5c10*/  FFMA.FTZ R34, R5, R13.reuse, -R32 ;  /* 0x0000000d05227223 */ /* 0x080fe20000010820 */
[----:B------:R-:W-:Y:S01]  /*5c20*/  F2FP.F16.E4M3.UNPACK_B R5, R8.H1 ;  /* 0x00000008ff05723e */ /* 0x000fe200030006ff */
[C---:B------:R-:W-:Y:S01]  /*5c30*/  FMUL.FTZ R28, R4.reuse, R28 ;  /* 0x0000001c041c7220 */ /* 0x040fe20000410000 */
[----:B------:R-:W-:Y:S01]  /*5c40*/  FFMA.FTZ R4, R4, R14, -R31 ;  /* 0x0000000e04047223 */ /* 0x000fe2000001081f */
[----:B------:R-:W-:Y:S01]  /*5c50*/  FFMA.FTZ R37, R12, R13, R29 ;  /* 0x0000000d0c257223 */ /* 0x000fe2000001001d */
[----:B------:R-:W-:Y:S01]  /*5c60*/  F2FP.F16.E4M3.UNPACK_B R8, R8 ;  /* 0x00000008ff08723e */ /* 0x000fe200020006ff */
[----:B------:R-:W-:Y:S01]  /*5c70*/  FFMA.FTZ R35, R9, R14, R28 ;  /* 0x0000000e09237223 */ /* 0x000fe2000001001c */
[----:B------:R-:W-:-:S02]  /*5c80*/  HADD2.F32 R14, -RZ, R100.H1_H1 ;  /* 0x30000064ff0e7230 */ /* 0x000fc40000004100 */
[--C-:B------:R-:W-:Y:S01]  /*5c90*/  HADD2.F32 R9, -RZ, R5.reuse.H0_H0 ;  /* 0x20000005ff097230 */ /* 0x100fe20000004100 */
[----:B------:R-:W-:Y:S01]  /*5ca0*/  F2FP.SATFINITE.E4M3.F32.PACK_AB_MERGE_C R39, R37, R34, RZ ;  /* 0x000000222527723e */ /* 0x000fe200048070ff */
[----:B------:R-:W-:Y:S02]  /*5cb0*/  HADD2.F32 R12, -RZ, R5.H1_H1 ;  /* 0x30000005ff0c7230 */ /* 0x000fe40000004100 */
[----:B------:R-:W-:Y:S02]  /*5cc0*/  HADD2.F32 R13, -RZ, R98.H1_H1 ;  /* 0x30000062ff0d7230 */ /* 0x000fe40000004100 */
[-C--:B------:R-:W-:Y:S01]  /*5cd0*/  FMUL.FTZ R31, R9, R14.reuse ;  /* 0x0000000e091f7220 */ /* 0x080fe20000410000 */
[----:B------:R-:W-:Y:S02]  /*5ce0*/  HADD2.F32 R100, -RZ, R100.H0_H0 ;  /* 0x20000064ff647230 */ /* 0x000fe40000004100 */
[----:B------:R-:W-:Y:S01]  /*5cf0*/  FMUL.FTZ R28, R12, R14 ;  /* 0x0000000e0c1c7220 */ /* 0x000fe20000410000 */
[----:B------:R-:W-:-:S02]  /*5d00*/  HADD2.F32 R5, -RZ, R8.H0_H0 ;  /* 0x20000008ff057230 */ /* 0x000fc40000004100 */
[-C--:B------:R-:W-:Y:S01]  /*5d10*/  FFMA.FTZ R31, R12, R13.reuse, R31 ;  /* 0x0000000d0c1f7223 */ /* 0x080fe2000001001f */
[----:B------:R-:W-:Y:S02]  /*5d20*/  HADD2.F32 R8, -RZ, R8.H1_H1 ;  /* 0x30000008ff087230 */ /* 0x000fe40000004100 */
[----:B------:R-:W-:Y:S01]  /*5d30*/  FFMA.FTZ R28, R9, R13, -R28 ;  /* 0x0000000d091c7223 */ /* 0x000fe2000001081c */
[----:B------:R-:W-:Y:S02]  /*5d40*/  HADD2.F32 R98, -RZ, R98.H0_H0 ;  /* 0x20000062ff627230 */ /* 0x000fe40000004100 */
[-C--:B------:R-:W-:Y:S01]  /*5d50*/  FMUL.FTZ R29, R5, R100.reuse ;  /* 0x00000064051d7220 */ /* 0x080fe20000410000 */
[----:B------:R-:W-:Y:S01]  /*5d60*/  F2FP.F16.E4M3.UNPACK_B R13, R15.H1 ;  /* 0x0000000fff0d723e */ /* 0x000fe200030006ff */
[C---:B------:R-:W-:Y:S01]  /*5d70*/  FMUL.FTZ R14, R8.reuse, R100 ;  /* 0x00000064080e7220 */ /* 0x040fe20000410000 */
[----:B------:R-:W-:Y:S01]  /*5d80*/  F2FP.SATFINITE.E4M3.F32.PACK_AB_MERGE_C R38, R31, R28, RZ ;  /* 0x0000001c1f26723e */ /* 0x000fe200048070ff */
[-C--:B------:R-:W-:Y:S01]  /*5d90*/  FFMA.FTZ R33, R8, R98.reuse, R29 ;  /* 0x0000006208217223 */ /* 0x080fe2000001001d */
[----:B------:R-:W-:Y:S01]  /*5da0*/  F2FP.F16.E4M3.UNPACK_B R8, R7.H1 ;  /* 0x00000007ff08723e */ /* 0x000fe200030006ff */
[----:B------:R-:W-:Y:S01]  /*5db0*/  FFMA.FTZ R32, R5, R98, -R14 ;  /* 0x0000006205207223 */ /* 0x000fe2000001080e */
[----:B------:R-:W-:Y:S01]  /*5dc0*/  F2FP.F16.E4M3.UNPACK_B R28, R30.H1 ;  /* 0x0000001eff1c723e */ /* 0x000fe200030006ff */
[----:B------:R-:W-:Y:S01]  /*5dd0*/  HADD2.F32 R14, -RZ, R13.H1_H1 ;  /* 0x3000000dff0e7230 */ /* 0x000fe20000004100 */
[----:B------:R-:W-:Y:S01]  /*5de0*/  F2FP.F16.E4M3.UNPACK_B R5, R6.H1 ;  /* 0x00000006ff05723e */ /* 0x000fe200030006ff */
[----:B------:R-:W-:Y:S01]  /*5df0*/  HADD2.F32 R12, -RZ, R8.H1_H1 ;  /* 0x30000008ff0c7230 */ /* 0x000fe20000004100 */
        /* <DEDUP_REMOVED lines=17> */
[----:B------:R-:W-:Y:S02]  /*5f10*/  HADD2.F32 R30, -RZ, R30.H0_H0 ;  /* 0x2000001eff1e7230 */ /* 0x000fe40000004100 */
[----:B------:R-:W-:Y:S01]  /*5f20*/  FFMA.FTZ R29, R8, R9, R29 ;  /* 0x00000009081d7223 */ /* 0x000fe2000001001d */
[--C-:B------:R-:W-:Y:S02]  /*5f30*/  HADD2.F32 R8, -RZ, R7.reuse.H0_H0 ;  /* 0x20000007ff087230 */ /* 0x100fe40000004100 */
[----:B------:R-:W-:Y:S01]  /*5f40*/  FFMA.FTZ R37, R12, R14, R31 ;  /* 0x0000000e0c257223 */ /* 0x000fe2000001001f */
[----:B------:R-:W-:Y:S02]  /*5f50*/  HADD2.F32 R7, -RZ, R7.H1_H1 ;  /* 0x30000007ff077230 */ /* 0x000fe40000004100 */
[--C-:B------:R-:W-:Y:S01]  /*5f60*/  HADD2.F32 R5, -RZ, R6.reuse.H0_H0 ;  /* 0x20000006ff057230 */ /* 0x100fe20000004100 */
[----:B------:R-:W-:Y:S01]  /*5f70*/  F2FP.SATFINITE.E4M3.F32.PACK_AB_MERGE_C R29, R29, R34, RZ ;  /* 0x000000221d1d723e */ /* 0x000fe200048070ff */
[----:B------:R-:W-:-:S02]  /*5f80*/  HADD2.F32 R6, -RZ, R6.H1_H1 ;  /* 0x30000006ff067230 */ /* 0x000fc40000004100 */
        /* <DEDUP_REMOVED lines=10> */
[----:B------:R-:W-:-:S02]  /*6030*/  F2FP.SATFINITE.E4M3.F32.PACK_AB_MERGE_C R36, R37, R36, RZ ;  /* 0x000000242524723e */ /* 0x000fc400048070ff */
[----:B------:R-:W-:Y:S02]  /*6040*/  F2FP.SATFINITE.E4M3.F32.PACK_AB_MERGE_C R5, R35, R4, R39 ;  /* 0x000000042305723e */ /* 0x000fe40004807027 */
[----:B------:R-:W-:Y:S02]  /*6050*/  F2FP.SATFINITE.E4M3.F32.PACK_AB_MERGE_C R4, R33, R32, R38 ;  /* 0x000000202104723e */ /* 0x000fe40004807026 */
[----:B------:R-:W-:Y:S02]  /*6060*/  F2FP.SATFINITE.E4M3.F32.PACK_AB_MERGE_C R6, R9, R12, R29 ;  /* 0x0000000c0906723e */ /* 0x000fe4000480701d */
[----:B------:R-:W-:-:S07]  /*6070*/  F2FP.SATFINITE.E4M3.F32.PACK_AB_MERGE_C R7, R28, R31, R36 ;  /* 0x0000001f1c07723e */ /* 0x000fce0004807024 */
.L_x_1667:
[----:B------:R-:W-:Y:S05]  /*6080*/  BSYNC B1 ;  /* 0x0000000000017941 */ /* 0x000fea0003800000 */
.L_x_1666:
[----:B0-----:R0:W-:Y:S01]  /*6090*/  ST.E.128 desc[UR42][R10.64], R4 ;  /* 0x000000040a007985 */ /* 0x0011e2000c101d2a */
[----:B------:R-:W-:Y:S05]  /*60a0*/  BRA `(.L_x_1645) ;  /* 0x0000003400a87947 */ /* 0x000fea0003800000 */
.L_x_1638:
        /* <DEDUP_REMOVED lines=42> */
.L_x_1669:
[----:B------:R-:W-:Y:S05]  /*6350*/  BSYNC B1 ;  /* 0x0000000000017941 */ /* 0x000fea0003800000 */
.L_x_1668:
[----:B------:R-:W-:Y:S01]  /*6360*/  UISETP.NE.AND UP0, UPT, UR40, 0x3, UPT ;  /* 0x000000032800788c */ /* 0x000fe2000bf05270 */
[----:B-----5:R-:W-:Y:S02]  /*6370*/  IMAD.MOV.U32 R101, RZ, RZ, R6 ;  /* 0x000000ffff657224 */ /* 0x020fe400078e0006 */
        /* <DEDUP_REMOVED lines=14> */
.L_x_1670:
[----:B------:R-:W-:Y:S01]  /*6460*/  LEA R82, R22, R16, 0x3 ;  /* 0x0000001016527211 */ /* 0x000fe200078e18ff */
[----:B------:R-:W-:Y:S01]  /*6470*/  BSSY B1, `(.L_x_1671) ;  /* 0x0000004000017945 */ /* 0x000fe20003800000 */
[----:B------:R-:W-:-:S04]  /*6480*/  SHF.L.U32 R94, R209, 0x1f, RZ ;  /* 0x0000001fd15e7819 */ /* 0x000fc800000006ff */
[----:B------:R-:W1:Y:S02]  /*6490*/  SYNCS.PHASECHK.TRANS64.TRYWAIT P4, [R82+URZ+0x2a890], R94 ;  /* 0x02a8905e520075a7 */ /* 0x000e64000808017f */
[----:B-1----:R-:W-:Y:S05]  /*64a0*/  @!P4 BRA `(.L_x_1672) ;  /* 0x0000028c009cc947 */ /* 0x002fea0003800000 */
.L_x_2024:
[----:B------:R-:W-:Y:S05]  /*64b0*/  BSYNC B1 ;  /* 0x0000000000017941 */ /* 0x000fea0003800000 */
.L_x_1671:
[----:B------:R-:W-:-:S03]  /*64c0*/  UMOV UR4, 0xffffffff ;  /* 0xffffffff00047882 */ /* 0x000fc60000000000 */
[----:B------:R-:W-:Y:S05]  /*64d0*/  BRA.DIV UR4, `(.L_x_1673) ;  /* 0x0000028e04a47947 */ /* 0x000fea000b800000 */
[----:B------:R2:W3:Y:S04]  /*64e0*/  SHFL.IDX PT, R98, R99, RZ, 0x1e1f ;  /* 0x001e1fff63627589 */ /* 0x0004e800000e0000 */
[----:B------:R2:W4:Y:S02]  /*64f0*/  SHFL.IDX PT, R100, R97, RZ, 0x1e1f ;  /* 0x001e1fff61647589 */ /* 0x00052400000e0000 */
.L_x_2028:
[----:B------:R-:W-:Y:S05]  /*6500*/  @P3 BRA `(.L_x_1645) ;  /* 0x0000003000903947 */ /* 0x000fea0003800000 */
[----:B--2---:R-:W2:Y:S01]  /*6510*/  LDC R97, c[0x0][0x2f4] ;  /* 0x0000bd00ff617b82 */ /* 0x004ea20000000800 */
[----:B------:R-:W-:Y:S01]  /*6520*/  ISETP.NE.AND P3, PT, R55, RZ, PT ;  /* 0x000000ff3700720c */ /* 0x000fe20003f65270 */
[----:B------:R-:W-:Y:S01]  /*6530*/  BSSY B1, `(.L_x_1674) ;  /* 0x00000f5000017945 */ /* 0x000fe20003800000 */
[----:B--2---:R-:W-:-:S11]  /*6540*/  IMAD.IADD R99, R97, 0x1, -R66 ;  /* 0x0000000161637824 */ /* 0x004fd600078e0a42 */
[----:B------:R-:W-:Y:S05]  /*6550*/  @!P3 BRA `(.L_x_1675) ;  /* 0x0000000c00c8b947 */ /* 0x000fea0003800000 */
[----:B------:R-:W-:Y:S01]  /*6560*/  SEL R8, R66, R99, !P0 ;  /* 0x0000006342087207 */ /* 0x000fe20004000000 */
[----:B------:R-:W-:Y:S01]  /*6570*/  BSSY B2, `(.L_x_1676) ;  /* 0x00000eb000027945 */ /* 0x000fe20003800000 */
[C---:B----4-:R-:W-:Y:S02]  /*6580*/  IADD3 R92, P3, R59.reuse, R100, RZ ;  /* 0x000000643b5c7210 */ /* 0x050fe40007f7e0ff */
[----:B------:R-:W-:Y:S02]  /*6590*/  SHF.R.S32.HI R9, RZ, 0x1f, R8 ;  /* 0x0000001fff097819 */ /* 0x000fe40000011408 */
[----:B---3--:R-:W-:Y:S02]  /*65a0*/  LEA.HI.X.SX32 R93, R59, R98, 0x1, P3 ;  /* 0x000000623b5d7211 */ /* 0x008fe400018f0eff */
[----:B------:R-:W-:Y:S02]  /*65b0*/  LEA.HI R9, R9, R8, RZ, 0x5 ;  /* 0x0000000809097211 */ /* 0x000fe400078f28ff */
[----:B------:R-:W-:-:S02]  /*65c0*/  ISETP.GE.AND P3, PT, R18, R96, PT ;  /* 0x000000601200720c */ /* 0x000fc40003f66270 */
[----:B------:R-:W-:-:S04]  /*65d0*/  SHF.R.S32.HI R8, RZ, 0x5, R9 ;  /* 0x00000005ff087819 */ /* 0x000fc80000011409 */
[----:B------:R-:W-:-:S04]  /*65e0*/  LEA.HI.SX32 R8, R77, R8, 0x1c ;  /* 0x000000084d087211 */ /* 0x000fc800078fe2ff */
[----:B------:R-:W-:Y:S01]  /*65f0*/  SHF.R.S32.HI R9, RZ, 0x1f, R8 ;  /* 0x0000001fff097819 */ /* 0x000fe20000011408 */
[----:B------:R-:W-:-:S03]  /*6600*/  IMAD.SHL.U32 R109, R8, 0x10, RZ ;  /* 0x00000010086d7824 */ /* 0x000fc600078e00ff */
[----:B------:R-:W-:Y:S02]  /*6610*/  LEA.HI R9, R9, R8, RZ, 0x2 ;  /* 0x0000000809097211 */ /* 0x000fe400078f10ff */
[----:B------:R-:W-:-:S03]  /*6620*/  LOP3.LUT R8, R214, 0x30, R109, 0xf8, !PT ;  /* 0x00000030d6087812 */ /* 0x000fc600078ef86d */
[----:B------:R-:W-:Y:S01]  /*6630*/  IMAD.SHL.U32 R9, R9, 0x800, RZ ;  /* 0x0000080009097824 */ /* 0x000fe200078e00ff */
[----:B------:R-:W-:-:S04]  /*6640*/  LOP3.LUT R8, R8, R215, RZ, 0x3c, !PT ;  /* 0x000000d708087212 */ /* 0x000fc800078e3cff */
[----:B------:R-:W-:-:S04]  /*6650*/  LOP3.LUT R9, R9, 0xffffe000, RZ, 0xc0, !PT ;  /* 0xffffe00009097812 */ /* 0x000fc800078ec0ff */
[----:B0-----:R-:W-:Y:S01]  /*6660*/  IADD3 R11, R8, R9, R216 ;  /* 0x00000009080b7210 */ /* 0x001fe20007ffe0d8 */
[----:B------:R-:W-:-:S04]  /*6670*/  IMAD R9, R22, 0x6000, R74 ;  /* 0x0000600016097824 */ /* 0x000fc800078e024a */
[----:B------:R-:W-:Y:S02]  /*6680*/  IMAD R11, R22, 0x6000, R11 ;  /* 0x00006000160b7824 */ /* 0x000fe400078e020b */
[C---:B------:R-:W-:Y:S02]  /*6690*/  IMAD.IADD R9, R16.reuse, 0x1, R9 ;  /* 0x0000000110097824 */ /* 0x040fe400078e0209 */
[----:B------:R-:W-:-:S04]  /*66a0*/  IMAD.IADD R12, R16, 0x1, R11 ;  /* 0x00000001100c7824 */ /* 0x000fc800078e020b */
[----:B------:R-:W0:Y:S04]  /*66b0*/  LDS.128 R8, [R9+0x1e400] ;  /* 0x01e4000009087984 */ /* 0x000e280000000c00 */
[----:B------:R-:W2:Y:S01]  /*66c0*/  LDS.128 R12, [R12+0x1e400] ;  /* 0x01e400000c0c7984 */ /* 0x000ea20000000c00 */
[----:B------:R-:W-:Y:S05]  /*66d0*/  @P3 BRA `(.L_x_1677) ;  /* 0x0000000c00503947 */ /* 0x000fea0003800000 */
[----:B------:R-:W-:Y:S01]  /*66e0*/  SHF.R.U32.HI R114, RZ, 0x8, R45 ;  /* 0x00000008ff727819 */ /* 0x000fe2000001162d */
[----:B0-----:R-:W-:Y:S01]  /*66f0*/  IMAD.MOV.U32 R44, RZ, RZ, R8 ;  /* 0x000000ffff2c7224 */ /* 0x001fe200078e0008 */
[--C-:B------:R-:W-:Y:S02]  /*6700*/  SHF.R.U32.HI R34, RZ, 0x8, R33.reuse ;  /* 0x00000008ff227819 */ /* 0x100fe40000011621 */
[----:B------:R-:W-:Y:S02]  /*6710*/  SHF.R.U32.HI R120, RZ, 0x10, R33 ;  /* 0x00000010ff787819 */ /* 0x000fe40000011621 */
[----:B------:R-:W-:Y:S01]  /*6720*/  LOP3.LUT R115, R33, 0xff0000ff, RZ, 0xc0, !PT ;  /* 0xff0000ff21737812 */ /* 0x000fe200078ec0ff */
[----:B------:R-:W-:Y:S01]  /*6730*/  IMAD.MOV.U32 R33, RZ, RZ, R10 ;  /* 0x000000ffff217224 */ /* 0x000fe200078e000a */
[----:B------:R-:W-:Y:S01]  /*6740*/  SHF.R.U32.HI R32, RZ, 0x10, R45 ;  /* 0x00000010ff207819 */ /* 0x000fe2000001162d */
[----:B------:R-:W-:Y:S01]  /*6750*/  IMAD.SHL.U32 R10, R114, 0x100, RZ ;  /* 0x00000100720a7824 */ /* 0x000fe200078e00ff */
[----:B------:R-:W-:Y:S01]  /*6760*/  LOP3.LUT R119, R45, 0xff0000ff, RZ, 0xc0, !PT ;  /* 0xff0000ff2d777812 */ /* 0x000fe200078ec0ff */
[----:B--2---:R-:W-:Y:S01]  /*6770*/  IMAD.MOV.U32 R45, RZ, RZ, R12 ;  /* 0x000000ffff2d7224 */ /* 0x004fe200078e000c */
[----:B------:R-:W-:Y:S01]  /*6780*/  SHF.R.U32.HI R46, RZ, 0x8, R47 ;  /* 0x00000008ff2e7819 */ /* 0x000fe2000001162f */
[----:B------:R-:W-:Y:S01]  /*6790*/  IMAD.SHL.U32 R8, R34, 0x100, RZ ;  /* 0x0000010022087824 */ /* 0x000fe200078e00ff */
[--C-:B------:R-:W-:Y:S01]  /*67a0*/  SHF.R.U32.HI R116, RZ, 0x8, R35.reuse ;  /* 0x00000008ff747819 */ /* 0x100fe20000011623 */
[----:B------:R-:W-:Y:S01]  /*67b0*/  IMAD.MOV.U32 R34, RZ, RZ, R14 ;  /* 0x000000ffff227224 */ /* 0x000fe200078e000e */
[----:B------:R-:W-:Y:S01]  /*67c0*/  SHF.R.U32.HI R118, RZ, 0x10, R35 ;  /* 0x00000010ff767819 */ /* 0x000fe20000011623 */
[----:B------:R-:W-:Y:S01]  /*67d0*/  IMAD.SHL.U32 R14, R46, 0x100, RZ ;  /* 0x000001002e0e7824 */ /* 0x000fe200078e00ff */
[----:B------:R-:W-:Y:S01]  /*67e0*/  LOP3.LUT R117, R35, 0xff0000ff, RZ, 0xc0, !PT ;  /* 0xff0000ff23757812 */ /* 0x000fe200078ec0ff */
[----:B------:R-:W-:Y:S01]  /*67f0*/  IMAD.U32 R12, R120, 0x10000, RZ ;  /* 0x00010000780c7824 */ /* 0x000fe200078e00ff */
[----:B------:R-:W-:-:S02]  /*6800*/  SHF.R.U32.HI R35, RZ, 0x10, R47 ;  /* 0x00000010ff237819 */ /* 0x000fc4000001162f */
[----:B------:R-:W-:Y:S02]  /*6810*/  LOP3.LUT R121, R119, 0xff00, R10, 0xf8, !PT ;  /* 0x0000ff0077797812 */ /* 0x000fe400078ef80a */
[----:B------:R-:W-:Y:S01]  /*6820*/  LOP3.LUT R47, R47, 0xff0000ff, RZ, 0xc0, !PT ;  /* 0xff0000ff2f2f7812 */ /* 0x000fe200078ec0ff */
[----:B------:R-:W-:Y:S01]  /*6830*/  IMAD.U32 R35, R35, 0x10000, RZ ;  /* 0x0001000023237824 */ /* 0x000fe200078e00ff */
[----:B------:R-:W-:Y:S01]  /*6840*/  LOP3.LUT R115, R115, 0xff00, R8, 0xf8, !PT ;  /* 0x0000ff0073737812 */ /* 0x000fe200078ef808 */
[----:B------:R-:W-:Y:S01]  /*6850*/  IMAD.SHL.U32 R8, R116, 0x100, RZ ;  /* 0x0000010074087824 */ /* 0x000fe200078e00ff */
[----:B------:R-:W-:Y:S02]  /*6860*/  F2FP.F16.E4M3.UNPACK_B R119, R113.H1 ;  /* 0x00000071ff77723e */ /* 0x000fe400030006ff */
[----:B------:R-:W-:Y:S02]  /*6870*/  F2FP.F16.E4M3.UNPACK_B R114, R45.H1 ;  /* 0x0000002dff72723e */ /* 0x000fe400030006ff */
[----:B------:R-:W-:Y:S01]  /*6880*/  F2FP.F16.E4M3.UNPACK_B R46, R44.H1 ;  /* 0x0000002cff2e723e */ /* 0x000fe200030006ff */
[----:B------:R-:W-:Y:S01]  /*6890*/  HADD2.F32 R10, -RZ, R119.H0_H0 ;  /* 0x20000077ff0a7230 */ /* 0x000fe20000004100 */
[----:B------:R-:W-:Y:S01]  /*68a0*/  LOP3.LUT R120, R47, 0xff00, R14, 0xf8, !PT ;  /* 0x0000ff002f787812 */ /* 0x000fe200078ef80e */
[----:B------:R-:W-:Y:S01]  /*68b0*/  IMAD.U32 R14, R32, 0x10000, RZ ;  /* 0x00010000200e7824 */ /* 0x000fe200078e00ff */
[----:B------:R-:W-:Y:S01]  /*68c0*/  LOP3.LUT R12, R115, 0xff0000, R12, 0xf8, !PT ;  /* 0x00ff0000730c7812 */ /* 0x000fe200078ef80c */
[----:B------:R-:W-:Y:S01]  /*68d0*/  HADD2.F32 R115, -RZ, R114.H0_H0 ;  /* 0x20000072ff737230 */ /* 0x000fe20000004100 */
[----:B------:R-:W-:Y:S01]  /*68e0*/  F2FP.F16.E4M3.UNPACK_B R116, R112.H1 ;  /* 0x00000070ff74723e */ /* 0x000fe200030006ff */
[----:B------:R-:W-:Y:S01]  /*68f0*/  HADD2.F32 R47, -RZ, R46.H0_H0 ;  /* 0x2000002eff2f7230 */ /* 0x000fe20000004100 */
[----:B------:R-:W-:Y:S01]  /*6900*/  LOP3.LUT R117, R117, 0xff00, R8, 0xf8, !PT ;  /* 0x0000ff0075757812 */ /* 0x000fe200078ef808 */
[----:B------:R-:W-:-:S02]  /*6910*/  IMAD.U32 R8, R118, 0x10000, RZ ;  /* 0x0001000076087824 */ /* 0x000fc400078e00ff */
[-C--:B------:R-:W-:Y:S01]  /*6920*/  FMUL.FTZ R32, R115, R10.reuse ;  /* 0x0000000a73207220 */ /* 0x080fe20000410000 */
[----:B------:R-:W-:Y:S02]  /*6930*/  HADD2.F32 R118, -RZ, R116.H0_H0 ;  /* 0x20000074ff767230 */ /* 0x000fe40000004100 */
        /* <DEDUP_REMOVED lines=12> */
[----:B------:R-:W-:Y:S01]  /*6a00*/  HADD2.F32 R119, -RZ, R118.H0_H0 ;  /* 0x20000076ff777230 */ /* 0x000fe20000004100 */
[----:B------:R-:W-:Y:S01]  /*6a10*/  F2FP.F16.E4M3.UNPACK_B R112, R44 ;  /* 0x0000002cff70723e */ /* 0x000fe200020006ff */
[----:B------:R-:W-:Y:S01]  /*6a20*/  FMUL.FTZ R45, R115, R47 ;  /* 0x0000002f732d7220 */ /* 0x000fe20000410000 */
[----:B------:R-:W-:-:S02]  /*6a30*/  HADD2.F32 R114, -RZ, R113.H0_H0 ;  /* 0x20000071ff727230 */ /* 0x000fc40000004100 */
[C---:B------:R-:W-:Y:S01]  /*6a40*/  FMUL.FTZ R44, R46.reuse, R47 ;  /* 0x0000002f2e2c7220 */ /* 0x040fe20000410000 */
[----:B------:R-:W-:Y:S02]  /*6a50*/  HADD2.F32 R118, -RZ, R118.H1_H1 ;  /* 0x30000076ff767230 */ /* 0x000fe40000004100 */
[----:B------:R-:W-:Y:S01]  /*6a60*/  FFMA.FTZ R45, R46, R117, -R45 ;  /* 0x000000752e2d7223 */ /* 0x000fe2000001082d */
[----:B------:R-:W-:Y:S02]  /*6a70*/  HADD2.F32 R47, -RZ, R112.H0_H0 ;  /* 0x20000070ff2f7230 */ /* 0x000fe40000004100 */
[----:B------:R-:W-:Y:S01]  /*6a80*/  FMUL.FTZ R120, R114, R119 ;  /* 0x0000007772787220 */ /* 0x000fe20000410000 */
[----:B------:R-:W-:Y:S02]  /*6a90*/  HADD2.F32 R46, -RZ, R116.H0_H0 ;  /* 0x20000074ff2e7230 */ /* 0x000fe40000004100 */
[----:B------:R-:W-:Y:S01]  /*6aa0*/  FFMA.FTZ R44, R115, R117, R44 ;  /* 0x00000075732c7223 */ /* 0x000fe2000001002c */
[----:B------:R-:W-:-:S02]  /*6ab0*/  HADD2.F32 R113, -RZ, R113.H1_H1 ;  /* 0x30000071ff717230 */ /* 0x000fc40000004100 */
[C---:B------:R-:W-:Y:S01]  /*6ac0*/  FMUL.FTZ R119, R47.reuse, R119 ;  /* 0x000000772f777220 */ /* 0x040fe20000410000 */
[----:B------:R-:W-:Y:S02]  /*6ad0*/  HADD2.F32 R112, -RZ, R112.H1_H1 ;  /* 0x30000070ff707230 */ /* 0x000fe40000004100 */
[----:B------:R-:W-:Y:S01]  /*6ae0*/  FFMA.FTZ R47, R47, R46, -R120 ;  /* 0x0000002e2f2f7223 */ /* 0x000fe20000010878 */
[----:B------:R-:W-:Y:S02]  /*6af0*/  HADD2.F32 R115, -RZ, R116.H1_H1 ;  /* 0x30000074ff737230 */ /* 0x000fe40000004100 */
[----:B------:R-:W-:Y:S01]  /*6b00*/  FMUL.FTZ R117, R113, R118 ;  /* 0x0000007671757220 */ /* 0x000fe20000410000 */
[----:B------:R-:W-:Y:S01]  /*6b10*/  F2FP.F16.E4M3.UNPACK_B R120, R111.H1 ;  /* 0x0000006fff78723e */ /* 0x000fe200030006ff */
[----:B------:R-:W-:Y:S01]  /*6b20*/  FFMA.FTZ R46, R114, R46, R119 ;  /* 0x0000002e722e7223 */ /* 0x000fe20000010077 */
[----:B------:R-:W-:Y:S01]  /*6b30*/  F2FP.F16.E4M3.UNPACK_B R116, R34.H1 ;  /* 0x00000022ff74723e */ /* 0x000fe200030006ff */
[C---:B------:R-:W-:Y:S01]  /*6b40*/  FMUL.FTZ R118, R112.reuse, R118 ;  /* 0x0000007670767220 */ /* 0x040fe20000410000 */
[----:B------:R-:W-:Y:S01]  /*6b50*/  FFMA.FTZ R112, R112, R115, -R117 ;  /* 0x0000007370707223 */ /* 0x000fe20000010875 */
[----:B------:R-:W-:Y:S01]  /*6b60*/  F2FP.F16.E4M3.UNPACK_B R119, R110.H1 ;  /* 0x0000006eff77723e */ /* 0x000fe200030006ff */
[----:B------:R-:W-:Y:S01]  /*6b70*/  HADD2.F32 R122, -RZ, R120.H0_H0 ;  /* 0x20000078ff7a7230 */ /* 0x000fe20000004100 */
[----:B------:R-:W-:Y:S01]  /*6b80*/  F2FP.F16.E4M3.UNPACK_B R114, R33.H1 ;  /* 0x00000021ff72723e */ /* 0x000fe200030006ff */
[----:B------:R-:W-:Y:S01]  /*6b90*/  HADD2.F32 R117, -RZ, R116.H0_H0 ;  /* 0x20000074ff757230 */ /* 0x000fe20000004100 */
[----:B------:R-:W-:Y:S01]  /*6ba0*/  LOP3.LUT R14, R121, 0xff0000, R14, 0xf8, !PT ;  /* 0x00ff0000790e7812 */ /* 0x000fe200078ef80e */
[----:B------:R-:W-:Y:S01]  /*6bb0*/  FFMA.FTZ R113, R113, R115, R118 ;  /* 0x0000007371717223 */ /* 0x000fe20000010076 */
[----:B------:R-:W-:Y:S01]  /*6bc0*/  HADD2.F32 R121, -RZ, R120.H1_H1 ;  /* 0x30000078ff797230 */ /* 0x000fe20000004100 */
[----:B------:R-:W-:Y:S01]  /*6bd0*/  F2FP.F16.E4M3.UNPACK_B R33, R33 ;  /* 0x00000021ff21723e */ /* 0x000fe200020006ff */
[----:B------:R-:W-:-:S02]  /*6be0*/  HADD2.F32 R115, -RZ, R114.H0_H0 ;  /* 0x20000072ff737230 */ /* 0x000fc40000004100 */
[----:B------:R-:W-:Y:S01]  /*6bf0*/  FMUL.FTZ R124, R117, R122 ;  /* 0x0000007a757c7220 */ /* 0x000fe20000410000 */
[--C-:B------:R-:W-:Y:S01]  /*6c00*/  HADD2.F32 R120, -RZ, R119.reuse.H0_H0 ;  /* 0x20000077ff787230 */ /* 0x100fe20000004100 */
[----:B------:R-:W-:Y:S01]  /*6c10*/  F2FP.SATFINITE.E4M3.F32.PACK_AB_MERGE_C R32, R45, R32, RZ ;  /* 0x000000202d20723e */ /* 0x000fe200048070ff */
[----:B------:R-:W-:Y:S02]  /*6c20*/  HADD2.F32 R118, -RZ, R116.H1_H1 ;  /* 0x30000074ff767230 */ /* 0x000fe40000004100 */
[C---:B------:R-:W-:Y:S01]  /*6c30*/  FMUL.FTZ R122, R115.reuse, R122 ;  /* 0x0000007a737a7220 */ /* 0x040fe20000410000 */
[----:B------:R-:W-:Y:S02]  /*6c40*/  HADD2.F32 R116, -RZ, R114.H1_H1 ;  /* 0x30000072ff747230 */ /* 0x000fe40000004100 */
        /* <DEDUP_REMOVED lines=12> */
[----:B------:R-:W-:Y:S01]  /*6d10*/  F2FP.F16.E4M3.UNPACK_B R115, R110 ;  /* 0x0000006eff73723e */ /* 0x000fe200020006ff */
[----:B------:R-:W-:Y:S01]  /*6d20*/  HADD2.F32 R110, -RZ, R111.H0_H0 ;  /* 0x2000006fff6e7230 */ /* 0x000fe20000004100 */
[----:B------:R-:W-:Y:S01]  /*6d30*/  F2FP.F16.E4M3.UNPACK_B R45, R9 ;  /* 0x00000009ff2d723e */ /* 0x000fe200020006ff */
[----:B------:R-:W-:Y:S01]  /*6d40*/  HADD2.F32 R33, -RZ, R33.H1_H1 ;  /* 0x30000021ff217230 */ /* 0x000fe20000004100 */
[----:B------:R-:W-:Y:S01]  /*6d50*/  F2FP.SATFINITE.E4M3.F32.PACK_AB_MERGE_C R114, R123, R114, RZ ;  /* 0x000000727b72723e */ /* 0x000fe200048070ff */
[----:B------:R-:W-:Y:S01]  /*6d60*/  HADD2.F32 R111, -RZ, R111.H1_H1 ;  /* 0x3000006fff6f7230 */ /* 0x000fe20000004100 */
[----:B------:R-:W-:Y:S01]  /*6d70*/  F2FP.SATFINITE.E4M3.F32.PACK_AB_MERGE_C R121, R124, R121, RZ ;  /* 0x000000797c79723e */ /* 0x000fe200048070ff */
[----:B------:R-:W-:-:S02]  /*6d80*/  HADD2.F32 R117, -RZ, R115.H0_H0 ;  /* 0x20000073ff757230 */ /* 0x000fc40000004100 */
[-C--:B------:R-:W-:Y:S01]  /*6d90*/  FMUL.FTZ R122, R33, R118.reuse ;  /* 0x00000076217a7220 */ /* 0x080fe20000410000 */
[----:B------:R-:W-:Y:S02]  /*6da0*/  HADD2.F32 R116, -RZ, R115.H1_H1 ;  /* 0x30000073ff747230 */ /* 0x000fe40000004100 */
[-C--:B------:R-:W-:Y:S01]  /*6db0*/  FMUL.FTZ R115, R110, R119.reuse ;  /* 0x000000776e737220 */ /* 0x080fe20000410000 */
[C---:B------:R-:W-:Y:S01]  /*6dc0*/  FMUL.FTZ R119, R34.reuse, R119 ;  /* 0x0000007722777220 */ /* 0x040fe20000410000 */
[C---:B------:R-:W-:Y:S02]  /*6dd0*/  FMUL.FTZ R120, R111.reuse, R118 ;  /* 0x000000766f787220 */ /* 0x040fe40000410000 */
[----:B------:R-:W-:Y:S01]  /*6de0*/  FFMA.FTZ R118, R34, R117, -R115 ;  /* 0x0000007522767223 */ /* 0x000fe20000010873 */
[----:B------:R-:W-:Y:S01]  /*6df0*/  F2FP.SATFINITE.E4M3.F32.PACK_AB_MERGE_C R34, R44, R35, RZ ;  /* 0x000000232c22723e */ /* 0x000fe200048070ff */
[----:B------:R-:W-:Y:S01]  /*6e00*/  FFMA.FTZ R119, R110, R117, R119 ;  /* 0x000000756e777223 */ /* 0x000fe20000010077 */
[----:B------:R-:W-:Y:S01]  /*6e10*/  F2FP.SATFINITE.E4M3.F32.PACK_AB_MERGE_C R35, R112, R47, R32 ;  /* 0x0000002f7023723e */ /* 0x000fe20004807020 */
[----:B------:R-:W-:Y:S01]  /*6e20*/  HADD2.F32 R44, -RZ, R45.H0_H0 ;  /* 0x2000002dff2c7230 */ /* 0x000fe20000004100 */
[----:B------:R-:W-:Y:S01]  /*6e30*/  F2FP.F16.E4M3.UNPACK_B R110, R13 ;  /* 0x0000000dff6e723e */ /* 0x000fe200020006ff */
[----:B------:R-:W-:Y:S01]  /*6e40*/  FFMA.FTZ R122, R111, R116, R122 ;  /* 0x000000746f7a7223 */ /* 0x000fe2000001007a */
[----:B------:R-:W-:Y:S01]  /*6e50*/  F2FP.F16.E4M3.UNPACK_B R47, R14 ;  /* 0x0000000eff2f723e */ /* 0x000fe200020006ff */
[----:B------:R-:W-:Y:S01]  /*6e60*/  FFMA.FTZ R33, R33, R116, -R120 ;  /* 0x0000007421217223 */ /* 0x000fe20000010878 */
[----:B------:R-:W-:Y:S01]  /*6e70*/  F2FP.SATFINITE.E4M3.F32.PACK_AB_MERGE_C R34, R113, R46, R34 ;  /* 0x0000002e7122723e */ /* 0x000fe20004807022 */
[--C-:B------:R-:W-:Y:S01]  /*6e80*/  HADD2.F32 R46, -RZ, R110.reuse.H0_H0 ;  /* 0x2000006eff2e7230 */ /* 0x100fe20000004100 */
[----:B------:R-:W-:Y:S01]  /*6e90*/  F2FP.F16.E4M3.UNPACK_B R112, R12 ;  /* 0x0000000cff70723e */ /* 0x000fe200020006ff */
[--C-:B------:R-:W-:Y:S01]  /*6ea0*/  HADD2.F32 R115, -RZ, R47.reuse.H0_H0 ;  /* 0x2000002fff737230 */ /* 0x100fe20000004100 */
[----:B------:R-:W-:Y:S01]  /*6eb0*/  F2FP.SATFINITE.E4M3.F32.PACK_AB_MERGE_C R33, R33, R118, R114 ;  /* 0x000000762121723e */ /* 0x000fe20004807072 */
[----:B------:R-:W-:Y:S01]  /*6ec0*/  HADD2.F32 R111, -RZ, R110.H1_H1 ;  /* 0x3000006eff6f7230 */ /* 0x000fe20000004100 */
[----:B------:R-:W-:Y:S01]  /*6ed0*/  F2FP.F16.E4M3.UNPACK_B R12, R12.H1 ;  /* 0x0000000cff0c723e */ /* 0x000fe200030006ff */
[----:B------:R-:W-:-:S02]  /*6ee0*/  HADD2.F32 R110, -RZ, R47.H1_H1 ;  /* 0x3000002fff6e7230 */ /* 0x000fc40000004100 */
[-C--:B------:R-:W-:Y:S01]  /*6ef0*/  FMUL.FTZ R117, R46, R115.reuse ;  /* 0x000000732e757220 */ /* 0x080fe20000410000 */
[--C-:B------:R-:W-:Y:S02]  /*6f00*/  HADD2.F32 R113, -RZ, R112.reuse.H0_H0 ;  /* 0x20000070ff717230 */ /* 0x100fe40000004100 */
[C---:B------:R-:W-:Y:S01]  /*6f10*/  FMUL.FTZ R115, R44.reuse, R115 ;  /* 0x000000732c737220 */ /* 0x040fe20000410000 */
[----:B------:R-:W-:Y:S02]  /*6f20*/  HADD2.F32 R47, -RZ, R45.H1_H1 ;  /* 0x3000002dff2f7230 */ /* 0x000fe40000004100 */
[-C--:B------:R-:W-:Y:S01]  /*6f30*/  FMUL.FTZ R114, R111, R110.reuse ;  /* 0x0000006e6f727220 */ /* 0x080fe20000410000 */
[----:B------:R-:W-:Y:S02]  /*6f40*/  HADD2.F32 R112, -RZ, R112.H1_H1 ;  /* 0x30000070ff707230 */ /* 0x000fe40000004100 */
[-C--:B------:R-:W-:Y:S01]  /*6f50*/  FFMA.FTZ R44, R44, R113.reuse, -R117 ;  /* 0x000000712c2c7223 */ /* 0x080fe20000010875 */
[----:B------:R-:W-:Y:S01]  /*6f60*/  FFMA.FTZ R45, R46, R113, R115 ;  /* 0x000000712e2d7223 */ /* 0x000fe20000010073 */
[----:B------:R-:W-:Y:S01]  /*6f70*/  FMUL.FTZ R116, R47, R110 ;  /* 0x0000006e2f747220 */ /* 0x000fe20000410000 */
[----:B------:R-:W-:-:S02]  /*6f80*/  F2FP.F16.E4M3.UNPACK_B R110, R13.H1 ;  /* 0x0000000dff6e723e */ /* 0x000fc400030006ff */
[----:B------:R-:W-:Y:S01]  /*6f90*/  F2FP.F16.E4M3.UNPACK_B R113, R14.H1 ;  /* 0x0000000eff71723e */ /* 0x000fe200030006ff */
[-C--:B------:R-:W-:Y:S01]  /*6fa0*/  FFMA.FTZ R14, R111, R112.reuse, R116 ;  /* 0x000000706f0e7223 */ /* 0x080fe20000010074 */
[----:B------:R-:W-:Y:S01]  /*6fb0*/  F2FP.F16.E4M3.UNPACK_B R46, R9.H1 ;  /* 0x00000009ff2e723e */ /* 0x000fe200030006ff */
[----:B------:R-:W-:Y:S01]  /*6fc0*/  FFMA.FTZ R9, R47, R112, -R114 ;  /* 0x000000702f097223 */ /* 0x000fe20000010872 */
[----:B------:R-:W-:Y:S01]  /*6fd0*/  HADD2.F32 R47, -RZ, R110.H0_H0 ;  /* 0x2000006eff2f7230 */ /* 0x000fe20000004100 */
[-C--:B------:R-:W-:Y:S01]  /*6fe0*/  F2FP.F16.E4M3.UNPACK_B R118, R10.reuse ;  /* 0x0000000aff76723e */ /* 0x080fe200020006ff */
[----:B------:R-:W-:Y:S01]  /*6ff0*/  HADD2.F32 R112, -RZ, R113.H0_H0 ;  /* 0x20000071ff707230 */ /* 0x000fe20000004100 */
[----:B------:R-:W-:Y:S01]  /*7000*/  F2FP.SATFINITE.E4M3.F32.PACK_AB_MERGE_C R32, R122, R119, R121 ;  /* 0x000000777a20723e */ /* 0x000fe20004807079 */
[----:B------:R-:W-:Y:S01]  /*7010*/  HADD2.F32 R13, -RZ, R46.H0_H0 ;  /* 0x2000002eff0d7230 */ /* 0x000fe20000004100 */
[----:B------:R-:W-:Y:S01]  /*7020*/  F2FP.F16.E4M3.UNPACK_B R119, R10.H1 ;  /* 0x0000000aff77723e */ /* 0x000fe200030006ff */
[----:B------:R-:W-:-:S02]  /*7030*/  HADD2.F32 R111, -RZ, R110.H1_H1 ;  /* 0x3000006eff6f7230 */ /* 0x000fc40000004100 */
[-C--:B------:R-:W-:Y:S01]  /*7040*/  FMUL.FTZ R116, R47, R112.reuse ;  /* 0x000000702f747220 */ /* 0x080fe20000410000 */
[----:B------:R-:W-:Y:S02]  /*7050*/  HADD2.F32 R114, -RZ, R113.H1_H1 ;  /* 0x30000071ff727230 */ /* 0x000fe40000004100 */
[----:B------:R-:W-:Y:S01]  /*7060*/  FMUL.FTZ R112, R13, R112 ;  /* 0x000000700d707220 */ /* 0x000fe20000410000 */
[----:B------:R-:W-:Y:S01]  /*7070*/  HADD2.F32 R110, -RZ, R12.H0_H0 ;  /* 0x2000000cff6e7230 */ /* 0x000fe20000004100 */
[----:B------:R-:W-:Y:S01]  /*7080*/  F2FP.F16.E4M3.UNPACK_B R10, R8 ;  /* 0x00000008ff0a723e */ /* 0x000fe200020006ff */
[----:B------:R-:W-:Y:S02]  /*7090*/  HADD2.F32 R46, -RZ, R46.H1_H1 ;  /* 0x3000002eff2e7230 */ /* 0x000fe40000004100 */
[----:B------:R-:W-:Y:S01]  /*70a0*/  FMUL.FTZ R115, R111, R114 ;  /* 0x000000726f737220 */ /* 0x000fe20000410000 */
[----:B------:R-:W-:Y:S02]  /*70b0*/  HADD2.F32 R113, -RZ, R12.H1_H1 ;  /* 0x3000000cff717230 */ /* 0x000fe40000004100 */
[-C--:B------:R-:W-:Y:S01]  /*70c0*/  FFMA.FTZ R12, R13, R110.reuse, -R116 ;  /* 0x0000006e0d0c7223 */ /* 0x080fe20000010874 */
[----:B------:R-:W-:Y:S01]  /*70d0*/  FFMA.FTZ R13, R47, R110, R112 ;  /* 0x0000006e2f0d7223 */ /* 0x000fe20000010070 */
[C---:B------:R-:W-:Y:S01]  /*70e0*/  FMUL.FTZ R114, R46.reuse, R114 ;  /* 0x000000722e727220 */ /* 0x040fe20000410000 */
[----:B------:R-:W-:Y:S01]  /*70f0*/  F2FP.F16.E4M3.UNPACK_B R110, R11 ;  /* 0x0000000bff6e723e */ /* 0x000fe200020006ff */
[----:B------:R-:W-:Y:S01]  /*7100*/  FFMA.FTZ R47, R46, R113, -R115 ;  /* 0x000000712e2f7223 */ /* 0x000fe20000010873 */
[----:B------:R-:W-:Y:S01]  /*7110*/  F2FP.F16.E4M3.UNPACK_B R112, R15 ;  /* 0x0000000fff70723e */ /* 0x000fe200020006ff */
[----:B------:R-:W-:Y:S01]  /*7120*/  FFMA.FTZ R46, R111, R113, R114 ;  /* 0x000000716f2e7223 */ /* 0x000fe20000010072 */
[----:B------:R-:W-:Y:S01]  /*7130*/  F2FP.F16.E4M3.UNPACK_B R113, R15.H1 ;  /* 0x0000000fff71723e */ /* 0x000fe200030006ff */
[----:B------:R-:W-:Y:S01]  /*7140*/  HADD2.F32 R15, -RZ, R110.H0_H0 ;  /* 0x2000006eff0f7230 */ /* 0x000fe20000004100 */
[----:B------:R-:W-:Y:S01]  /*7150*/  F2FP.F16.E4M3.UNPACK_B R11, R11.H1 ;  /* 0x0000000bff0b723e */ /* 0x000fe200030006ff */
[----:B------:R-:W-:Y:S01]  /*7160*/  HADD2.F32 R120, -RZ, R118.H0_H0 ;  /* 0x20000076ff787230 */ /* 0x000fe20000004100 */
[----:B------:R-:W-:Y:S01]  /*7170*/  F2FP.F16.E4M3.UNPACK_B R115, R8.H1 ;  /* 0x00000008ff73723e */ /* 0x000fe200030006ff */
[----:B------:R-:W-:Y:S01]  /*7180*/  HADD2.F32 R114, -RZ, R112.H0_H0 ;  /* 0x20000070ff727230 */ /* 0x000fe20000004100 */
[----:B------:R-:W-:Y:S01]  /*7190*/  F2FP.SATFINITE.E4M3.F32.PACK_AB_MERGE_C R12, R47, R12, RZ ;  /* 0x0000000c2f0c723e */ /* 0x000fe200048070ff */
[----:B------:R-:W-:-:S02]  /*71a0*/  HADD2.F32 R8, -RZ, R113.H0_H0 ;  /* 0x20000071ff087230 */ /* 0x000fc40000004100 */
[-C--:B------:R-:W-:Y:S01]  /*71b0*/  FMUL.FTZ R123, R15, R120.reuse ;  /* 0x000000780f7b7220 */ /* 0x080fe20000410000 */
[----:B------:R-:W-:Y:S02]  /*71c0*/  HADD2.F32 R121, -RZ, R119.H0_H0 ;  /* 0x20000077ff797230 */ /* 0x000fe40000004100 */
[----:B------:R-:W-:Y:S01]  /*71d0*/  FMUL.FTZ R122, R114, R120 ;  /* 0x00000078727a7220 */ /* 0x000fe20000410000 */
[----:B------:R-:W-:Y:S01]  /*71e0*/  HADD2.F32 R116, -RZ, R10.H0_H0 ;  /* 0x2000000aff747230 */ /* 0x000fe20000004100 */
[----:B------:R-:W-:Y:S01]  /*71f0*/  F2FP.SATFINITE.E4M3.F32.PACK_AB_MERGE_C R13, R46, R13, RZ ;  /* 0x0000000d2e0d723e */ /* 0x000fe200048070ff */
[----:B------:R-:W-:Y:S02]  /*7200*/  HADD2.F32 R111, -RZ, R11.H0_H0 ;  /* 0x2000000bff6f7230 */ /* 0x000fe40000004100 */
[----:B------:R-:W-:Y:S01]  /*7210*/  FMUL.FTZ R120, R8, R121 ;  /* 0x0000007908787220 */ /* 0x000fe20000410000 */
[----:B------:R-:W-:Y:S02]  /*7220*/  HADD2.F32 R117, -RZ, R115.H0_H0 ;  /* 0x20000073ff757230 */ /* 0x000fe40000004100 */
[----:B------:R-:W-:Y:S01]  /*7230*/  FFMA.FTZ R123, R114, R116, R123 ;  /* 0x00000074727b7223 */ /* 0x000fe2000001007b */
[----:B------:R-:W-:-:S02]  /*7240*/  HADD2.F32 R113, -RZ, R113.H1_H1 ;  /* 0x30000071ff717230 */ /* 0x000fc40000004100 */
[----:B------:R-:W-:Y:S01]  /*7250*/  FMUL.FTZ R121, R111, R121 ;  /* 0x000000796f797220 */ /* 0x000fe20000410000 */
[----:B------:R-:W-:Y:S02]  /*7260*/  HADD2.F32 R114, -RZ, R119.H1_H1 ;  /* 0x30000077ff727230 */ /* 0x000fe40000004100 */
[----:B------:R-:W-:Y:S01]  /*7270*/  FFMA.FTZ R122, R15, R116, -R122 ;  /* 0x000000740f7a7223 */ /* 0x000fe2000001087a */
[----:B------:R-:W-:Y:S02]  /*7280*/  HADD2.F32 R11, -RZ, R11.H1_H1 ;  /* 0x3000000bff0b7230 */ /* 0x000fe40000004100 */
[-C--:B------:R-:W-:Y:S01]  /*7290*/  FFMA.FTZ R120, R111, R117.reuse, -R120 ;  /* 0x000000756f787223 */ /* 0x080fe20000010878 */
[----:B------:R-:W-:Y:S01]  /*72a0*/  FFMA.FTZ R121, R8, R117, R121 ;  /* 0x0000007508797223 */ /* 0x000fe20000010079 */
[----:B------:R-:W-:Y:S01]  /*72b0*/  HADD2.F32 R112, -RZ, R112.H1_H1 ;  /* 0x30000070ff707230 */ /* 0x000fe20000004100 */
[----:B------:R-:W-:Y:S01]  /*72c0*/  F2FP.SATFINITE.E4M3.F32.PACK_AB_MERGE_C R9, R9, R44, R12 ;  /* 0x0000002c0909723e */ /* 0x000fe2000480700c */
[----:B------:R-:W-:Y:S01]  /*72d0*/  HADD2.F32 R111, -RZ, R118.H1_H1 ;  /* 0x30000076ff6f7230 */ /* 0x000fe20000004100 */
[----:B------:R-:W-:Y:S01]  /*72e0*/  F2FP.SATFINITE.E4M3.F32.PACK_AB_MERGE_C R13, R14, R45, R13 ;  /* 0x0000002d0e0d723e */ /* 0x000fe2000480700d */
[----:B------:R-:W-:-:S02]  /*72f0*/  HADD2.F32 R15, -RZ, R10.H1_H1 ;  /* 0x3000000aff0f7230 */ /* 0x000fc40000004100 */
[-C--:B------:R-:W-:Y:S01]  /*7300*/  FMUL.FTZ R10, R113, R114.reuse ;  /* 0x00000072710a7220 */ /* 0x080fe20000410000 */
[----:B------:R-:W-:Y:S02]  /*7310*/  HADD2.F32 R110, -RZ, R110.H1_H1 ;  /* 0x3000006eff6e7230 */ /* 0x000fe40000004100 */
[----:B------:R-:W-:Y:S01]  /*7320*/  FMUL.FTZ R114, R11, R114 ;  /* 0x000000720b727220 */ /* 0x000fe20000410000 */
[----:B------:R-:W-:Y:S02]  /*7330*/  HADD2.F32 R8, -RZ, R115.H1_H1 ;  /* 0x30000073ff087230 */ /* 0x000fe40000004100 */
[-C--:B------:R-:W-:Y:S01]  /*7340*/  FMUL.FTZ R115, R112, R111.reuse ;  /* 0x0000006f70737220 */ /* 0x080fe20000410000 */
[----:B------:R-:W-:Y:S02]  /*7350*/  IMAD.MOV.U32 R12, RZ, RZ, R34 ;  /* 0x000000ffff0c7224 */ /* 0x000fe400078e0022 */
[----:B------:R-:W-:Y:S01]  /*7360*/  FMUL.FTZ R111, R110, R111 ;  /* 0x0000006f6e6f7220 */ /* 0x000fe20000410000 */
[----:B------:R-:W-:-:S02]  /*7370*/  IMAD.MOV.U32 R14, RZ, RZ, R32 ;  /* 0x000000ffff0e7224 */ /* 0x000fc400078e0020 */
[-C--:B------:R-:W-:Y:S01]  /*7380*/  FFMA.FTZ R11, R11, R8.reuse, -R10 ;  /* 0x000000080b0b7223 */ /* 0x080fe2000001080a */
[----:B------:R-:W-:Y:S01]  /*7390*/  FFMA.FTZ R114, R113, R8, R114 ;  /* 0x0000000871727223 */ /* 0x000fe20000010072 */
[-C--:B------:R-:W-:Y:S01]  /*73a0*/  FFMA.FTZ R115, R110, R15.reuse, -R115 ;  /* 0x0000000f6e737223 */ /* 0x080fe20000010873 */
[----:B------:R-:W-:Y:S01]  /*73b0*/  FFMA.FTZ R112, R112, R15, R111 ;  /* 0x0000000f70707223 */ /* 0x000fe2000001006f */
[----:B------:R-:W-:Y:S01]  /*73c0*/  IMAD.MOV.U32 R8, RZ, RZ, R35 ;  /* 0x000000ffff087224 */ /* 0x000fe200078e0023 */
[----:B------:R-:W-:Y:S01]  /*73d0*/  F2FP.SATFINITE.E4M3.F32.PACK_AB_MERGE_C R11, R11, R120, RZ ;  /* 0x000000780b0b723e */ /* 0x000fe200048070ff */
[----:B------:R-:W-:Y:S01]  /*73e0*/  IMAD.MOV.U32 R10, RZ, RZ, R33 ;  /* 0x000000ffff0a7224 */ /* 0x000fe200078e0021 */
[----:B------:R-:W-:Y:S02]  /*73f0*/  F2FP.SATFINITE.E4M3.F32.PACK_AB_MERGE_C R114, R114, R121, RZ ;  /* 0x000000797272723e */ /* 0x000fe400048070ff */
[----:B------:R-:W-:Y:S02]  /*7400*/  F2FP.SATFINITE.E4M3.F32.PACK_AB_MERGE_C R11, R115, R122, R11 ;  /* 0x0000007a730b723e */ /* 0x000fe4000480700b */
[----:B------:R-:W-:-:S07]  /*7410*/  F2FP.SATFINITE.E4M3.F32.PACK_AB_MERGE_C R15, R112, R123, R114 ;  /* 0x0000007b700f723e */ /* 0x000fce0004807072 */
.L_x_1677:
[----:B------:R-:W-:Y:S05]  /*7420*/  BSYNC B2 ;  /* 0x0000000000027941 */ /* 0x000fea0003800000 */
.L_x_1676:
[----:B------:R-:W-:Y:S01]  /*7430*/  ISETP.GE.AND P3, PT, R109, R97, PT ;  /* 0x000000616d00720c */ /* 0x000fe20003f66270 */
[----:B0-----:R0:W-:-:S12]  /*7440*/  ST.E.128 desc[UR42][R92.64], R8 ;  /* 0x000000085c007985 */ /* 0x0011d8000c101d2a */
[----:B------:R-:W-:-:S04]  /*7450*/  @!P3 IADD3 R32, P4, R100, R109, RZ ;  /* 0x0000006d6420b210 */ /* 0x000fc80007f9e0ff */
[----:B------:R-:W-:-:S05]  /*7460*/  @!P3 LEA.HI.X.SX32 R33, R109, R98, 0x1, P4 ;  /* 0x000000626d21b211 */ /* 0x000fca00020f0eff */
[----:B--2---:R0:W-:Y:S04]  /*7470*/  @!P3 ST.E.128 desc[UR42][R32.64], R12 ;  /* 0x0000000c2000b985 */ /* 0x0041e8000c101d2a */
.L_x_1675:
[----:B------:R-:W-:Y:S05]  /*7480*/  BSYNC B1 ;  /* 0x0000000000017941 */ /* 0x000fea0003800000 */
.L_x_1674:
[----:B------:R-:W-:Y:S01]  /*7490*/  ISETP.NE.AND P3, PT, R54, RZ, PT ;  /* 0x000000ff3600720c */ /* 0x000fe20003f65270 */
[----:B------:R-:W-:-:S12]  /*74a0*/  BSSY B1, `(.L_x_1678) ;  /* 0x00000f4000017945 */ /* 0x000fd80003800000 */
[----:B------:R-:W-:Y:S05]  /*74b0*/  @!P3 BRA `(.L_x_1679) ;  /* 0x0000000c00c8b947 */ /* 0x000fea0003800000 */
[----:B------:R-:W-:Y:S01]  /*74c0*/  ISETP.NE.AND P4, PT, R83, RZ, PT ;  /* 0x000000ff5300720c */ /* 0x000fe20003f85270 */
[----:B------:R-:W-:Y:S01]  /*74d0*/  BSSY B2, `(.L_x_1680) ;  /* 0x00000eb000027945 */ /* 0x000fe20003800000 */
[C---:B0---4-:R-:W-:Y:S02]  /*74e0*/  IADD3 R32, P3, R57.reuse, R100, RZ ;  /* 0x0000006439207210 */ /* 0x051fe40007f7e0ff */
[----:B------:R-:W-:Y:S02]  /*74f0*/  SEL R8, R66, R99, !P4 ;  /* 0x0000006342087207 */ /* 0x000fe40006000000 */
[----:B---3--:R-:W-:Y:S02]  /*7500*/  LEA.HI.X.SX32 R33, R57, R98, 0x1, P3 ;  /* 0x0000006239217211 */ /* 0x008fe400018f0eff */
[----:B------:R-:W-:Y:S02]  /*7510*/  SHF.R.S32.HI R9, RZ, 0x1f, R8 ;  /* 0x0000001fff097819 */ /* 0x000fe40000011408 */
[----:B------:R-:W-:-:S02]  /*7520*/  ISETP.GE.AND P3, PT, R80, R96, PT ;  /* 0x000000605000720c */ /* 0x000fc40003f66270 */
[----:B------:R-:W-:-:S04]  /*7530*/  LEA.HI R9, R9, R8, RZ, 0x5 ;  /* 0x0000000809097211 */ /* 0x000fc800078f28ff */
        /* <DEDUP_REMOVED lines=9> */
[----:B------:R-:W-:Y:S01]  /*75d0*/  IADD3 R11, R8, R9, R216 ;  /* 0x00000009080b7210 */ /* 0x000fe20007ffe0d8 */
        /* <DEDUP_REMOVED lines=9> */
[----:B------:R-:W-:Y:S01]  /*7670*/  SHF.R.U32.HI R111, RZ, 0x10, R29 ;  /* 0x00000010ff6f7819 */ /* 0x000fe2000001161d */
[----:B------:R-:W-:Y:S01]  /*7680*/  IMAD.MOV.U32 R34, RZ, RZ, R8 ;  /* 0x000000ffff227224 */ /* 0x000fe200078e0008 */
[----:B------:R-:W-:Y:S01]  /*7690*/  LOP3.LUT R30, R29, 0xff0000ff, RZ, 0xc0, !PT ;  /* 0xff0000ff1d1e7812 */ /* 0x000fe200078ec0ff */
[----:B------:R-:W-:Y:S01]  /*76a0*/  IMAD.SHL.U32 R9, R112, 0x100, RZ ;  /* 0x0000010070097824 */ /* 0x000fe200078e00ff */
[----:B------:R-:W-:Y:S01]  /*76b0*/  SHF.R.U32.HI R110, RZ, 0x8, R31 ;  /* 0x00000008ff6e7819 */ /* 0x000fe2000001161f */
[----:B------:R-:W-:Y:S01]  /*76c0*/  IMAD.MOV.U32 R29, RZ, RZ, R10 ;  /* 0x000000ffff1d7224 */ /* 0x000fe200078e000a */
[----:B------:R-:W-:Y:S01]  /*76d0*/  SHF.R.U32.HI R46, RZ, 0x8, R43 ;  /* 0x00000008ff2e7819 */ /* 0x000fe2000001162b */
[----:B------:R-:W-:Y:S01]  /*76e0*/  IMAD.U32 R10, R111, 0x10000, RZ ;  /* 0x000100006f0a7824 */ /* 0x000fe200078e00ff */
[----:B------:R-:W-:Y:S01]  /*76f0*/  LOP3.LUT R40, R31, 0xff0000ff, RZ, 0xc0, !PT ;  /* 0xff0000ff1f287812 */ /* 0x000fe200078ec0ff */
[----:B--2---:R-:W-:Y:S01]  /*7700*/  IMAD.MOV.U32 R42, RZ, RZ, R12 ;  /* 0x000000ffff2a7224 */ /* 0x004fe200078e000c */
[----:B------:R-:W-:Y:S01]  /*7710*/  SHF.R.U32.HI R109, RZ, 0x10, R31 ;  /* 0x00000010ff6d7819 */ /* 0x000fe2000001161f */
[----:B------:R-:W-:Y:S01]  /*7720*/  IMAD.SHL.U32 R31, R110, 0x100, RZ ;  /* 0x000001006e1f7824 */ /* 0x000fe200078e00ff */
[----:B------:R-:W-:-:S02]  /*7730*/  SHF.R.U32.HI R92, RZ, 0x8, R41 ;  /* 0x00000008ff5c7819 */ /* 0x000fc40000011629 */
[----:B------:R-:W-:Y:S01]  /*7740*/  LOP3.LUT R9, R30, 0xff00, R9, 0xf8, !PT ;  /* 0x0000ff001e097812 */ /* 0x000fe200078ef809 */
[----:B------:R-:W-:Y:S01]  /*7750*/  IMAD.SHL.U32 R30, R46, 0x100, RZ ;  /* 0x000001002e1e7824 */ /* 0x000fe200078e00ff */
[----:B------:R-:W-:Y:S02]  /*7760*/  LOP3.LUT R45, R43, 0xff0000ff, RZ, 0xc0, !PT ;  /* 0xff0000ff2b2d7812 */ /* 0x000fe400078ec0ff */
[----:B------:R-:W-:Y:S02]  /*7770*/  LOP3.LUT R44, R41, 0xff0000ff, RZ, 0xc0, !PT ;  /* 0xff0000ff292c7812 */ /* 0x000fe400078ec0ff */
[----:B------:R-:W-:Y:S01]  /*7780*/  SHF.R.U32.HI R47, RZ, 0x10, R41 ;  /* 0x00000010ff2f7819 */ /* 0x000fe20000011629 */
[----:B------:R-:W-:Y:S01]  /*7790*/  IMAD.SHL.U32 R41, R92, 0x100, RZ ;  /* 0x000001005c297824 */ /* 0x000fe200078e00ff */
[----:B------:R-:W-:Y:S01]  /*77a0*/  LOP3.LUT R10, R9, 0xff0000, R10, 0xf8, !PT ;  /* 0x00ff0000090a7812 */ /* 0x000fe200078ef80a */
[----:B------:R-:W-:Y:S01]  /*77b0*/  IMAD.U32 R9, R109, 0x10000, RZ ;  /* 0x000100006d097824 */ /* 0x000fe200078e00ff */
[----:B------:R-:W-:Y:S01]  /*77c0*/  SHF.R.U32.HI R93, RZ, 0x10, R43 ;  /* 0x00000010ff5d7819 */ /* 0x000fe2000001162b */
[----:B------:R-:W-:Y:S01]  /*77d0*/  IMAD.U32 R47, R47, 0x10000, RZ ;  /* 0x000100002f2f7824 */ /* 0x000fe200078e00ff */
[----:B------:R-:W-:-:S02]  /*77e0*/  LOP3.LUT R8, R40, 0xff00, R31, 0xf8, !PT ;  /* 0x0000ff0028087812 */ /* 0x000fc400078ef81f */
[----:B------:R-:W-:Y:S01]  /*77f0*/  LOP3.LUT R46, R45, 0xff00, R30, 0xf8, !PT ;  /* 0x0000ff002d2e7812 */ /* 0x000fe200078ef81e */
[----:B------:R-:W-:Y:S01]  /*7800*/  IMAD.U32 R93, R93, 0x10000, RZ ;  /* 0x000100005d5d7824 */ /* 0x000fe200078e00ff */
[----:B------:R-:W-:Y:S02]  /*7810*/  F2FP.F16.E4M3.UNPACK_B R45, R108.H1 ;  /* 0x0000006cff2d723e */ /* 0x000fe400030006ff */
[----:B------:R-:W-:Y:S02]  /*7820*/  F2FP.F16.E4M3.UNPACK_B R43, R42.H1 ;  /* 0x0000002aff2b723e */ /* 0x000fe400030006ff */
[----:B------:R-:W-:Y:S02]  /*7830*/  F2FP.F16.E4M3.UNPACK_B R40, R34.H1 ;  /* 0x00000022ff28723e */ /* 0x000fe400030006ff */
[----:B------:R-:W-:Y:S01]  /*7840*/  LOP3.LUT R12, R44, 0xff00, R41, 0xf8, !PT ;  /* 0x0000ff002c0c7812 */ /* 0x000fe200078ef829 */
[----:B------:R-:W-:Y:S01]  /*7850*/  HADD2.F32 R31, -RZ, R43.H0_H0 ;  /* 0x2000002bff1f7230 */ /* 0x000fe20000004100 */
[----:B------:R-:W-:Y:S01]  /*7860*/  LOP3.LUT R8, R8, 0xff0000, R9, 0xf8, !PT ;  /* 0x00ff000008087812 */ /* 0x000fe200078ef809 */
[----:B------:R-:W-:Y:S01]  /*7870*/  HADD2.F32 R9, -RZ, R45.H0_H0 ;  /* 0x2000002dff097230 */ /* 0x000fe20000004100 */
[----:B------:R-:W-:Y:S01]  /*7880*/  F2FP.F16.E4M3.UNPACK_B R41, R106.H1 ;  /* 0x0000006aff29723e */ /* 0x000fe200030006ff */
[----:B------:R-:W-:Y:S01]  /*7890*/  HADD2.F32 R30, -RZ, R40.H0_H0 ;  /* 0x20000028ff1e7230 */ /* 0x000fe20000004100 */
[----:B------:R-:W-:-:S02]  /*78a0*/  F2FP.F16.E4M3.UNPACK_B R108, R108 ;  /* 0x0000006cff6c723e */ /* 0x000fc400020006ff */
[CC--:B------:R-:W-:Y:S01]  /*78b0*/  FMUL.FTZ R109, R31.reuse, R9.reuse ;  /* 0x000000091f6d7220 */ /* 0x0c0fe20000410000 */
[--C-:B------:R-:W-:Y:S02]  /*78c0*/  HADD2.F32 R44, -RZ, R41.reuse.H0_H0 ;  /* 0x20000029ff2c7230 */ /* 0x100fe40000004100 */
[----:B------:R-:W-:Y:S01]  /*78d0*/  FMUL.FTZ R92, R30, R9 ;  /* 0x000000091e5c7220 */ /* 0x000fe20000410000 */
[----:B------:R-:W-:Y:S01]  /*78e0*/  LOP3.LUT R9, R46, 0xff0000, R93, 0xf8, !PT ;  /* 0x00ff00002e097812 */ /* 0x000fe200078ef85d */
[----:B------:R-:W-:Y:S01]  /*78f0*/  HADD2.F32 R46, -RZ, R41.H1_H1 ;  /* 0x30000029ff2e7230 */ /* 0x000fe20000004100 */
[----:B------:R-:W-:Y:S01]  /*7900*/  F2FP.F16.E4M3.UNPACK_B R42, R42 ;  /* 0x0000002aff2a723e */ /* 0x000fe200020006ff */
[-C--:B------:R-:W-:Y:S01]  /*7910*/  FFMA.FTZ R30, R30, R44.reuse, -R109 ;  /* 0x0000002c1e1e7223 */ /* 0x080fe2000001086d */
[----:B------:R-:W-:Y:S01]  /*7920*/  FFMA.FTZ R31, R31, R44, R92 ;  /* 0x0000002c1f1f7223 */ /* 0x000fe2000001005c */
[----:B------:R-:W-:Y:S01]  /*7930*/  HADD2.F32 R44, -RZ, R45.H1_H1 ;  /* 0x3000002dff2c7230 */ /* 0x000fe20000004100 */
[----:B------:R-:W-:Y:S01]  /*7940*/  F2FP.F16.E4M3.UNPACK_B R106, R106 ;  /* 0x0000006aff6a723e */ /* 0x000fe200020006ff */
[----:B------:R-:W-:Y:S01]  /*7950*/  HADD2.F32 R41, -RZ, R40.H1_H1 ;  /* 0x30000028ff297230 */ /* 0x000fe20000004100 */
[----:B------:R-:W-:Y:S01]  /*7960*/  LOP3.LUT R12, R12, 0xff0000, R47, 0xf8, !PT ;  /* 0x00ff00000c0c7812 */ /* 0x000fe200078ef82f */
[----:B------:R-:W-:Y:S01]  /*7970*/  HADD2.F32 R45, -RZ, R43.H1_H1 ;  /* 0x3000002bff2d7230 */ /* 0x000fe20000004100 */
[----:B------:R-:W-:Y:S01]  /*7980*/  F2FP.F16.E4M3.UNPACK_B R43, R34 ;  /* 0x00000022ff2b723e */ /* 0x000fe200020006ff */
[----:B------:R-:W-:-:S02]  /*7990*/  HADD2.F32 R93, -RZ, R108.H0_H0 ;  /* 0x2000006cff5d7230 */ /* 0x000fc40000004100 */
[-C--:B------:R-:W-:Y:S01]  /*79a0*/  FMUL.FTZ R92, R41, R44.reuse ;  /* 0x0000002c295c7220 */ /* 0x080fe20000410000 */
[----:B------:R-:W-:Y:S02]  /*79b0*/  HADD2.F32 R47, -RZ, R106.H0_H0 ;  /* 0x2000006aff2f7230 */ /* 0x000fe40000004100 */
[----:B------:R-:W-:Y:S01]  /*79c0*/  FMUL.FTZ R34, R45, R44 ;  /* 0x0000002c2d227220 */ /* 0x000fe20000410000 */
[----:B------:R-:W-:Y:S02]  /*79d0*/  HADD2.F32 R44, -RZ, R42.H0_H0 ;  /* 0x2000002aff2c7230 */ /* 0x000fe40000004100 */
[----:B------:R-:W-:Y:S02]  /*79e0*/  HADD2.F32 R40, -RZ, R43.H0_H0 ;  /* 0x2000002bff287230 */ /* 0x000fe40000004100 */
[-C--:B------:R-:W-:Y:S01]  /*79f0*/  FFMA.FTZ R41, R41, R46.reuse, -R34 ;  /* 0x0000002e29297223 */ /* 0x080fe20000010822 */
[----:B------:R-:W-:Y:S01]  /*7a00*/  FFMA.FTZ R34, R45, R46, R92 ;  /* 0x0000002e2d227223 */ /* 0x000fe2000001005c */
[----:B------:R-:W-:Y:S01]  /*7a10*/  FMUL.FTZ R109, R44, R93 ;  /* 0x0000005d2c6d7220 */ /* 0x000fe20000410000 */
[----:B------:R-:W-:-:S02]  /*7a20*/  HADD2.F32 R108, -RZ, R108.H1_H1 ;  /* 0x3000006cff6c7230 */ /* 0x000fc40000004100 */
[C---:B------:R-:W-:Y:S01]  /*7a30*/  FMUL.FTZ R93, R40.reuse, R93 ;  /* 0x0000005d285d7220 */ /* 0x040fe20000410000 */
[----:B------:R-:W-:Y:S02]  /*7a40*/  HADD2.F32 R45, -RZ, R42.H1_H1 ;  /* 0x3000002aff2d7230 */ /* 0x000fe40000004100 */
[-C--:B------:R-:W-:Y:S01]  /*7a50*/  FFMA.FTZ R40, R40, R47.reuse, -R109 ;  /* 0x0000002f28287223 */ /* 0x080fe2000001086d */
[----:B------:R-:W-:Y:S02]  /*7a60*/  HADD2.F32 R43, -RZ, R43.H1_H1 ;  /* 0x3000002bff2b7230 */ /* 0x000fe40000004100 */
[----:B------:R-:W-:Y:S01]  /*7a70*/  FFMA.FTZ R42, R44, R47, R93 ;  /* 0x0000002f2c2a7223 */ /* 0x000fe2000001005d */
[----:B------:R-:W-:Y:S02]  /*7a80*/  HADD2.F32 R106, -RZ, R106.H1_H1 ;  /* 0x3000006aff6a7230 */ /* 0x000fe40000004100 */
[-C--:B------:R-:W-:Y:S01]  /*7a90*/  FMUL.FTZ R44, R45, R108.reuse ;  /* 0x0000006c2d2c7220 */ /* 0x080fe20000410000 */
[----:B------:R-:W-:Y:S01]  /*7aa0*/  F2FP.F16.E4M3.UNPACK_B R46, R107.H1 ;  /* 0x0000006bff2e723e */ /* 0x000fe200030006ff */
[C---:B------:R-:W-:Y:S01]  /*7ab0*/  FMUL.FTZ R108, R43.reuse, R108 ;  /* 0x0000006c2b6c7220 */ /* 0x040fe20000410000 */
[----:B------:R-:W-:Y:S01]  /*7ac0*/  F2FP.F16.E4M3.UNPACK_B R47, R14.H1 ;  /* 0x0000000eff2f723e */ /* 0x000fe200030006ff */
[----:B------:R-:W-:Y:S01]  /*7ad0*/  FFMA.FTZ R43, R43, R106, -R44 ;  /* 0x0000006a2b2b7223 */ /* 0x000fe2000001082c */
[----:B------:R-:W-:Y:S01]  /*7ae0*/  F2FP.F16.E4M3.UNPACK_B R93, R105.H1 ;  /* 0x00000069ff5d723e */ /* 0x000fe200030006ff */
[----:B------:R-:W-:Y:S01]  /*7af0*/  HADD2.F32 R111, -RZ, R46.H0_H0 ;  /* 0x2000002eff6f7230 */ /* 0x000fe20000004100 */
[----:B------:R-:W-:Y:S01]  /*7b00*/  F2FP.F16.E4M3.UNPACK_B R44, R29.H1 ;  /* 0x0000001dff2c723e */ /* 0x000fe200030006ff */
[----:B------:R-:W-:-:S02]  /*7b10*/  HADD2.F32 R92, -RZ, R47.H0_H0 ;  /* 0x2000002fff5c7230 */ /* 0x000fc40000004100 */
[----:B------:R-:W-:Y:S01]  /*7b20*/  FFMA.FTZ R45, R45, R106, R108 ;  /* 0x0000006a2d2d7223 */ /* 0x000fe2000001006c */
[----:B------:R-:W-:Y:S01]  /*7b30*/  HADD2.F32 R106, -RZ, R46.H1_H1 ;  /* 0x3000002eff6a7230 */ /* 0x000fe20000004100 */
[----:B------:R-:W-:Y:S01]  /*7b40*/  F2FP.F16.E4M3.UNPACK_B R107, R107 ;  /* 0x0000006bff6b723e */ /* 0x000fe200020006ff */
[----:B------:R-:W-:Y:S02]  /*7b50*/  HADD2.F32 R47, -RZ, R47.H1_H1 ;  /* 0x3000002fff2f7230 */ /* 0x000fe40000004100 */
[----:B------:R-:W-:Y:S01]  /*7b60*/  FMUL.FTZ R113, R92, R111 ;  /* 0x0000006f5c717220 */ /* 0x000fe20000410000 */
[--C-:B------:R-:W-:Y:S01]  /*7b70*/  HADD2.F32 R46, -RZ, R44.reuse.H0_H0 ;  /* 0x2000002cff2e7230 */ /* 0x100fe20000004100 */
[----:B------:R-:W-:Y:S01]  /*7b80*/  F2FP.F16.E4M3.UNPACK_B R29, R29 ;  /* 0x0000001dff1d723e */ /* 0x000fe200020006ff */
[----:B------:R-:W-:Y:S02]  /*7b90*/  HADD2.F32 R109, -RZ, R93.H0_H0 ;  /* 0x2000005dff6d7230 */ /* 0x000fe40000004100 */
[----:B------:R-:W-:Y:S01]  /*7ba0*/  FMUL.FTZ R115, R47, R106 ;  /* 0x0000006a2f737220 */ /* 0x000fe20000410000 */
[----:B------:R-:W-:-:S02]  /*7bb0*/  HADD2.F32 R44, -RZ, R44.H1_H1 ;  /* 0x3000002cff2c7230 */ /* 0x000fc40000004100 */
[C---:B------:R-:W-:Y:S01]  /*7bc0*/  FMUL.FTZ R111, R46.reuse, R111 ;  /* 0x0000006f2e6f7220 */ /* 0x040fe20000410000 */
[----:B------:R-:W-:Y:S02]  /*7bd0*/  HADD2.F32 R93, -RZ, R93.H1_H1 ;  /* 0x3000005dff5d7230 */ /* 0x000fe40000004100 */
[----:B------:R-:W-:Y:S01]  /*7be0*/  FFMA.FTZ R113, R46, R109, -R113 ;  /* 0x0000006d2e717223 */ /* 0x000fe20000010871 */
[----:B------:R-:W-:Y:S01]  /*7bf0*/  F2FP.F16.E4M3.UNPACK_B R105, R105 ;  /* 0x00000069ff69723e */ /* 0x000fe200020006ff */
[----:B------:R-:W-:Y:S01]  /*7c00*/  FMUL.FTZ R46, R44, R106 ;  /* 0x0000006a2c2e7220 */ /* 0x000fe20000410000 */
[----:B------:R-:W-:Y:S01]  /*7c10*/  FFMA.FTZ R111, R92, R109, R111 ;  /* 0x0000006d5c6f7223 */ /* 0x000fe2000001006f */
[-C--:B------:R-:W-:Y:S01]  /*7c20*/  FFMA.FTZ R106, R44, R93.reuse, -R115 ;  /* 0x0000005d2c6a7223 */ /* 0x080fe20000010873 */
[----:B------:R-:W-:Y:S01]  /*7c30*/  F2FP.F16.E4M3.UNPACK_B R44, R14 ;  /* 0x0000000eff2c723e */ /* 0x000fe200020006ff */
[----:B------:R-:W-:Y:S01]  /*7c40*/  FFMA.FTZ R108, R47, R93, R46 ;  /* 0x0000005d2f6c7223 */ /* 0x000fe2000001002e */
[----:B------:R-:W-:Y:S01]  /*7c50*/  HADD2.F32 R93, -RZ, R107.H0_H0 ;  /* 0x2000006bff5d7230 */ /* 0x000fe20000004100 */
[----:B------:R-:W-:Y:S01]  /*7c60*/  F2FP.SATFINITE.E4M3.F32.PACK_AB_MERGE_C R30, R41, R30, RZ ;  /* 0x0000001e291e723e */ /* 0x000fe200048070ff */
[----:B------:R-:W-:Y:S01]  /*7c70*/  HADD2.F32 R14, -RZ, R29.H0_H0 ;  /* 0x2000001dff0e7230 */ /* 0x000fe20000004100 */
[----:B------:R-:W-:Y:S01]  /*7c80*/  F2FP.SATFINITE.E4M3.F32.PACK_AB_MERGE_C R34, R34, R31, RZ ;  /* 0x0000001f2222723e */ /* 0x000fe200048070ff */
[----:B------:R-:W-:Y:S01]  /*7c90*/  HADD2.F32 R46, -RZ, R44.H0_H0 ;  /* 0x2000002cff2e7230 */ /* 0x000fe20000004100 */
[----:B------:R-:W-:Y:S01]  /*7ca0*/  F2FP.F16.E4M3.UNPACK_B R41, R13 ;  /* 0x0000000dff29723e */ /* 0x000fe200020006ff */
[----:B------:R-:W-:Y:S01]  /*7cb0*/  HADD2.F32 R47, -RZ, R105.H0_H0 ;  /* 0x20000069ff2f7230 */ /* 0x000fe20000004100 */
[----:B------:R-:W-:Y:S01]  /*7cc0*/  F2FP.SATFINITE.E4M3.F32.PACK_AB_MERGE_C R31, R43, R40, R30 ;  /* 0x000000282b1f723e */ /* 0x000fe2000480701e */
[----:B------:R-:W-:-:S02]  /*7cd0*/  HADD2.F32 R107, -RZ, R107.H1_H1 ;  /* 0x3000006bff6b7230 */ /* 0x000fc40000004100 */
[-C--:B------:R-:W-:Y:S01]  /*7ce0*/  FMUL.FTZ R109, R46, R93.reuse ;  /* 0x0000005d2e6d7220 */ /* 0x080fe20000410000 */
[----:B------:R-:W-:Y:S02]  /*7cf0*/  HADD2.F32 R44, -RZ, R44.H1_H1 ;  /* 0x3000002cff2c7230 */ /* 0x000fe40000004100 */
[C---:B------:R-:W-:Y:S01]  /*7d00*/  FMUL.FTZ R93, R14.reuse, R93 ;  /* 0x0000005d0e5d7220 */ /* 0x040fe20000410000 */
[----:B------:R-:W-:Y:S02]  /*7d10*/  HADD2.F32 R29, -RZ, R29.H1_H1 ;  /* 0x3000001dff1d7230 */ /* 0x000fe40000004100 */
[----:B------:R-:W-:Y:S01]  /*7d20*/  FFMA.FTZ R109, R14, R47, -R109 ;  /* 0x0000002f0e6d7223 */ /* 0x000fe2000001086d */
[----:B------:R-:W-:Y:S02]  /*7d30*/  HADD2.F32 R105, -RZ, R105.H1_H1 ;  /* 0x30000069ff697230 */ /* 0x000fe40000004100 */
[----:B------:R-:W-:Y:S01]  /*7d40*/  FMUL.FTZ R92, R44, R107 ;  /* 0x0000006b2c5c7220 */ /* 0x000fe20000410000 */
[----:B------:R-:W-:Y:S01]  /*7d50*/  FFMA.FTZ R14, R46, R47, R93 ;  /* 0x0000002f2e0e7223 */ /* 0x000fe2000001005d */
[C---:B------:R-:W-:Y:S01]  /*7d60*/  FMUL.FTZ R107, R29.reuse, R107 ;  /* 0x0000006b1d6b7220 */ /* 0x040fe20000410000 */
[----:B------:R-:W-:Y:S01]  /*7d70*/  F2FP.F16.E4M3.UNPACK_B R46, R12 ;  /* 0x0000000cff2e723e */ /* 0x000fe200020006ff */
[-C--:B------:R-:W-:Y:S01]  /*7d80*/  FFMA.FTZ R92, R29, R105.reuse, -R92 ;  /* 0x000000691d5c7223 */ /* 0x080fe2000001085c */
[----:B------:R-:W-:Y:S01]  /*7d90*/  F2FP.F16.E4M3.UNPACK_B R40, R28 ;  /* 0x0000001cff28723e */ /* 0x000fe200020006ff */
[----:B------:R-:W-:Y:S01]  /*7da0*/  FFMA.FTZ R107, R44, R105, R107 ;  /* 0x000000692c6b7223 */ /* 0x000fe2000001006b */
[----:B------:R-:W-:Y:S01]  /*7db0*/  F2FP.SATFINITE.E4M3.F32.PACK_AB_MERGE_C R30, R45, R42, R34 ;  /* 0x0000002a2d1e723e */ /* 0x000fe20004807022 */
[----:B------:R-:W-:Y:S01]  /*7dc0*/  HADD2.F32 R42, -RZ, R41.H0_H0 ;  /* 0x20000029ff2a7230 */ /* 0x000fe20000004100 */
[----:B------:R-:W-:Y:S01]  /*7dd0*/  F2FP.F16.E4M3.UNPACK_B R44, R10 ;  /* 0x0000000aff2c723e */ /* 0x000fe200020006ff */
[----:B------:R-:W-:Y:S01]  /*7de0*/  HADD2.F32 R47, -RZ, R46.H0_H0 ;  /* 0x2000002eff2f7230 */ /* 0x000fe20000004100 */
[----:B------:R-:W-:Y:S01]  /*7df0*/  F2FP.SATFINITE.E4M3.F32.PACK_AB_MERGE_C R29, R106, R113, RZ ;  /* 0x000000716a1d723e */ /* 0x000fe200048070ff */
[----:B------:R-:W-:Y:S01]  /*7e00*/  HADD2.F32 R34, -RZ, R40.H0_H0 ;  /* 0x20000028ff227230 */ /* 0x000fe20000004100 */
[----:B------:R-:W-:Y:S01]  /*7e10*/  F2FP.F16.E4M3.UNPACK_B R28, R28.H1 ;  /* 0x0000001cff1c723e */ /* 0x000fe200030006ff */
[----:B------:R-:W-:-:S02]  /*7e20*/  HADD2.F32 R45, -RZ, R44.H0_H0 ;  /* 0x2000002cff2d7230 */ /* 0x000fc40000004100 */
[-C--:B------:R-:W-:Y:S01]  /*7e30*/  FMUL.FTZ R93, R42, R47.reuse ;  /* 0x0000002f2a5d7220 */ /* 0x080fe20000410000 */
[----:B------:R-:W-:Y:S02]  /*7e40*/  HADD2.F32 R43, -RZ, R41.H1_H1 ;  /* 0x30000029ff2b7230 */ /* 0x000fe40000004100 */
[----:B------:R-:W-:Y:S01]  /*7e50*/  FMUL.FTZ R47, R34, R47 ;  /* 0x0000002f222f7220 */ /* 0x000fe20000410000 */
[----:B------:R-:W-:Y:S01]  /*7e60*/  HADD2.F32 R46, -RZ, R46.H1_H1 ;  /* 0x3000002eff2e7230 */ /* 0x000fe20000004100 */
[----:B------:R-:W-:Y:S01]  /*7e70*/  F2FP.SATFINITE.E4M3.F32.PACK_AB_MERGE_C R29, R92, R109, R29 ;  /* 0x0000006d5c1d723e */ /* 0x000fe2000480701d */
[----:B------:R-:W-:Y:S02]  /*7e80*/  HADD2.F32 R41, -RZ, R40.H1_H1 ;  /* 0x30000028ff297230 */ /* 0x000fe40000004100 */
[-C--:B------:R-:W-:Y:S01]  /*7e90*/  FFMA.FTZ R40, R42, R45.reuse, R47 ;  /* 0x0000002d2a287223 */ /* 0x080fe2000001002f */
[----:B------:R-:W-:Y:S02]  /*7ea0*/  HADD2.F32 R44, -RZ, R44.H1_H1 ;  /* 0x3000002cff2c7230 */ /* 0x000fe40000004100 */
[-C--:B------:R-:W-:Y:S01]  /*7eb0*/  FMUL.FTZ R92, R43, R46.reuse ;  /* 0x0000002e2b5c7220 */ /* 0x080fe20000410000 */
[----:B------:R-:W-:Y:S01]  /*7ec0*/  FFMA.FTZ R34, R34, R45, -R93 ;  /* 0x0000002d22227223 */ /* 0x000fe2000001085d */
[C---:B------:R-:W-:Y:S01]  /*7ed0*/  FMUL.FTZ R46, R41.reuse, R46 ;  /* 0x0000002e292e7220 */ /* 0x040fe20000410000 */
[----:B------:R-:W-:Y:S01]  /*7ee0*/  F2FP.F16.E4M3.UNPACK_B R42, R13.H1 ;  /* 0x0000000dff2a723e */ /* 0x000fe200030006ff */
[----:B------:R-:W-:Y:S01]  /*7ef0*/  FFMA.FTZ R13, R41, R44, -R92 ;  /* 0x0000002c290d7223 */ /* 0x000fe2000001085c */
[----:B------:R-:W-:Y:S01]  /*7f00*/  F2FP.F16.E4M3.UNPACK_B R45, R12.H1 ;  /* 0x0000000cff2d723e */ /* 0x000fe200030006ff */
[----:B------:R-:W-:Y:S01]  /*7f10*/  FFMA.FTZ R41, R43, R44, R46 ;  /* 0x0000002c2b297223 */ /* 0x000fe2000001002e */
[----:B------:R-:W-:Y:S01]  /*7f20*/  HADD2.F32 R12, -RZ, R28.H0_H0 ;  /* 0x2000001cff0c7230 */ /* 0x000fe20000004100 */
[----:B------:R-:W-:Y:S01]  /*7f30*/  F2FP.F16.E4M3.UNPACK_B R10, R10.H1 ;  /* 0x0000000aff0a723e */ /* 0x000fe200030006ff */
[--C-:B------:R-:W-:Y:S01]  /*7f40*/  HADD2.F32 R43, -RZ, R42.reuse.H0_H0 ;  /* 0x2000002aff2b7230 */ /* 0x100fe20000004100 */
[----:B------:R-:W-:Y:S01]  /*7f50*/  F2FP.SATFINITE.E4M3.F32.PACK_AB_MERGE_C R108, R108, R111, RZ ;  /* 0x0000006f6c6c723e */ /* 0x000fe200048070ff */
[----:B------:R-:W-:Y:S01]  /*7f60*/  HADD2.F32 R42, -RZ, R42.H1_H1 ;  /* 0x3000002aff2a7230 */ /* 0x000fe20000004100 */
[----:B------:R-:W-:Y:S01]  /*7f70*/  F2FP.F16.E4M3.UNPACK_B R92, R9.H1 ;  /* 0x00000009ff5c723e */ /* 0x000fe200030006ff */
[----:B------:R-:W-:Y:S01]  /*7f80*/  HADD2.F32 R47, -RZ, R45.H1_H1 ;  /* 0x3000002dff2f7230 */ /* 0x000fe20000004100 */
[----:B------:R-:W-:Y:S01]  /*7f90*/  F2FP.SATFINITE.E4M3.F32.PACK_AB_MERGE_C R14, R107, R14, R108 ;  /* 0x0000000e6b0e723e */ /* 0x000fe2000480706c */
[----:B------:R-:W-:-:S02]  /*7fa0*/  HADD2.F32 R28, -RZ, R28.H1_H1 ;  /* 0x3000001cff1c7230 */ /* 0x000fc40000004100 */
[----:B------:R-:W-:Y:S02]  /*7fb0*/  HADD2.F32 R46, -RZ, R45.H0_H0 ;  /* 0x2000002dff2e7230 */ /* 0x000fe40000004100 */
[-C--:B------:R-:W-:Y:S01]  /*7fc0*/  FMUL.FTZ R105, R42, R47.reuse ;  /* 0x0000002f2a697220 */ /* 0x080fe20000410000 */
[--C-:B------:R-:W-:Y:S02]  /*7fd0*/  HADD2.F32 R45, -RZ, R10.reuse.H1_H1 ;  /* 0x3000000aff2d7230 */ /* 0x100fe40000004100 */
[----:B------:R-:W-:Y:S01]  /*7fe0*/  FMUL.FTZ R47, R28, R47 ;  /* 0x0000002f1c2f7220 */ /* 0x000fe20000410000 */
[----:B------:R-:W-:Y:S02]  /*7ff0*/  HADD2.F32 R44, -RZ, R10.H0_H0 ;  /* 0x2000000aff2c7230 */ /* 0x000fe40000004100 */
[CC--:B------:R-:W-:Y:S01]  /*8000*/  FMUL.FTZ R93, R43.reuse, R46.reuse ;  /* 0x0000002e2b5d7220 */ /* 0x0c0fe20000410000 */
[----:B------:R-:W-:Y:S01]  /*8010*/  FMUL.FTZ R46, R12, R46 ;  /* 0x0000002e0c2e7220 */ /* 0x000fe20000410000 */
[----:B------:R-:W-:Y:S01]  /*8020*/  FFMA.FTZ R108, R42, R45, R47 ;  /* 0x0000002d2a6c7223 */ /* 0x000fe2000001002f */
[----:B------:R-:W-:Y:S01]  /*8030*/  F2FP.F16.E4M3.UNPACK_B R10, R11 ;  /* 0x0000000bff0a723e */ /* 0x000fe200020006ff */
[-C--:B------:R-:W-:Y:S01]  /*8040*/  FFMA.FTZ R106, R12, R44.reuse, -R93 ;  /* 0x0000002c0c6a7223 */ /* 0x080fe2000001085d */
[----:B------:R-:W-:Y:S01]  /*8050*/  F2FP.F16.E4M3.UNPACK_B R42, R15.H1 ;  /* 0x0000000fff2a723e */ /* 0x000fe200030006ff */
[----:B------:R-:W-:Y:S01]  /*8060*/  FFMA.FTZ R107, R43, R44, R46 ;  /* 0x0000002c2b6b7223 */ /* 0x000fe2000001002e */
[----:B------:R-:W-:Y:S01]  /*8070*/  F2FP.F16.E4M3.UNPACK_B R11, R11.H1 ;  /* 0x0000000bff0b723e */ /* 0x000fe200030006ff */
[----:B------:R-:W-:Y:S01]  /*8080*/  FFMA.FTZ R109, R28, R45, -R105 ;  /* 0x0000002d1c6d7223 */ /* 0x000fe20000010869 */
[----:B------:R-:W-:Y:S01]  /*8090*/  F2FP.F16.E4M3.UNPACK_B R47, R9 ;  /* 0x00000009ff2f723e */ /* 0x000fe200020006ff */
[----:B------:R-:W-:Y:S01]  /*80a0*/  HADD2.F32 R105, -RZ, R92.H0_H0 ;  /* 0x2000005cff697230 */ /* 0x000fe20000004100 */
[-C--:B------:R-:W-:Y:S01]  /*80b0*/  F2FP.F16.E4M3.UNPACK_B R9, R8.reuse ;  /* 0x00000008ff09723e */ /* 0x080fe200020006ff */
[----:B------:R-:W-:Y:S01]  /*80c0*/  HADD2.F32 R12, -RZ, R10.H0_H0 ;  /* 0x2000000aff0c7230 */ /* 0x000fe20000004100 */
[----:B------:R-:W-:Y:S01]  /*80d0*/  F2FP.F16.E4M3.UNPACK_B R44, R8.H1 ;  /* 0x00000008ff2c723e */ /* 0x000fe200030006ff */
[----:B------:R-:W-:Y:S01]  /*80e0*/  HADD2.F32 R8, -RZ, R42.H0_H0 ;  /* 0x2000002aff087230 */ /* 0x000fe20000004100 */
[----:B------:R-:W-:Y:S01]  /*80f0*/  F2FP.F16.E4M3.UNPACK_B R28, R15 ;  /* 0x0000000fff1c723e */ /* 0x000fe200020006ff */
[----:B------:R-:W-:Y:S01]  /*8100*/  HADD2.F32 R15, -RZ, R11.H0_H0 ;  /* 0x2000000bff0f7230 */ /* 0x000fe20000004100 */
[----:B------:R-:W-:Y:S01]  /*8110*/  F2FP.SATFINITE.E4M3.F32.PACK_AB_MERGE_C R106, R109, R106, RZ ;  /* 0x0000006a6d6a723e */ /* 0x000fe200048070ff */
[----:B------:R-:W-:-:S02]  /*8120*/  HADD2.F32 R93, -RZ, R47.H0_H0 ;  /* 0x2000002fff5d7230 */ /* 0x000fc40000004100 */
[-C--:B------:R-:W-:Y:S01]  /*8130*/  FMUL.FTZ R112, R8, R105.reuse ;  /* 0x0000006908707220 */ /* 0x080fe20000410000 */
[----:B------:R-:W-:Y:S02]  /*8140*/  HADD2.F32 R46, -RZ, R44.H0_H0 ;  /* 0x2000002cff2e7230 */ /* 0x000fe40000004100 */
[----:B------:R-:W-:Y:S01]  /*8150*/  FMUL.FTZ R105, R15, R105 ;  /* 0x000000690f697220 */ /* 0x000fe20000410000 */
[----:B------:R-:W-:Y:S02]  /*8160*/  HADD2.F32 R43, -RZ, R28.H0_H0 ;  /* 0x2000001cff2b7230 */ /* 0x000fe40000004100 */
[----:B------:R-:W-:Y:S01]  /*8170*/  FMUL.FTZ R110, R12, R93 ;  /* 0x0000005d0c6e7220 */ /* 0x000fe20000410000 */
[----:B------:R-:W-:Y:S02]  /*8180*/  HADD2.F32 R45, -RZ, R9.H0_H0 ;  /* 0x20000009ff2d7230 */ /* 0x000fe40000004100 */
[----:B------:R-:W-:Y:S01]  /*8190*/  FFMA.FTZ R105, R8, R46, R105 ;  /* 0x0000002e08697223 */ /* 0x000fe20000010069 */
[----:B------:R-:W-:-:S02]  /*81a0*/  HADD2.F32 R42, -RZ, R42.H1_H1 ;  /* 0x3000002aff2a7230 */ /* 0x000fc40000004100 */
[C---:B------:R-:W-:Y:S01]  /*81b0*/  FMUL.FTZ R111, R43.reuse, R93 ;  /* 0x0000005d2b6f7220 */ /* 0x040fe20000410000 */
[----:B------:R-:W-:Y:S02]  /*81c0*/  HADD2.F32 R92, -RZ, R92.H1_H1 ;  /* 0x3000005cff5c7230 */ /* 0x000fe40000004100 */
[----:B------:R-:W-:Y:S01]  /*81d0*/  FFMA.FTZ R110, R43, R45, R110 ;  /* 0x0000002d2b6e7223 */ /* 0x000fe2000001006e */
[----:B------:R-:W-:Y:S02]  /*81e0*/  HADD2.F32 R11, -RZ, R11.H1_H1 ;  /* 0x3000000bff0b7230 */ /* 0x000fe40000004100 */
[----:B------:R-:W-:Y:S01]  /*81f0*/  FFMA.FTZ R112, R15, R46, -R112 ;  /* 0x0000002e0f707223 */ /* 0x000fe20000010870 */
[----:B------:R-:W-:Y:S02]  /*8200*/  HADD2.F32 R28, -RZ, R28.H1_H1 ;  /* 0x3000001cff1c7230 */ /* 0x000fe40000004100 */
[----:B------:R-:W-:Y:S01]  /*8210*/  FMUL.FTZ R8, R42, R92 ;  /* 0x0000005c2a087220 */ /* 0x000fe20000410000 */
[----:B------:R-:W-:-:S02]  /*8220*/  HADD2.F32 R47, -RZ, R47.H1_H1 ;  /* 0x3000002fff2f7230 */ /* 0x000fc40000004100 */
[C---:B------:R-:W-:Y:S01]  /*8230*/  FMUL.FTZ R43, R11.reuse, R92 ;  /* 0x0000005c0b2b7220 */ /* 0x040fe20000410000 */
[----:B------:R-:W-:Y:S02]  /*8240*/  HADD2.F32 R44, -RZ, R44.H1_H1 ;  /* 0x3000002cff2c7230 */ /* 0x000fe40000004100 */
[----:B------:R-:W-:Y:S01]  /*8250*/  FFMA.FTZ R111, R12, R45, -R111 ;  /* 0x0000002d0c6f7223 */ /* 0x000fe2000001086f */
[----:B------:R-:W-:Y:S02]  /*8260*/  HADD2.F32 R10, -RZ, R10.H1_H1 ;  /* 0x3000000aff0a7230 */ /* 0x000fe40000004100 */
[-C--:B------:R-:W-:Y:S01]  /*8270*/  FMUL.FTZ R15, R28, R47.reuse ;  /* 0x0000002f1c0f7220 */ /* 0x080fe20000410000 */
[----:B------:R-:W-:Y:S02]  /*8280*/  HADD2.F32 R9, -RZ, R9.H1_H1 ;  /* 0x30000009ff097230 */ /* 0x000fe40000004100 */
[-C--:B------:R-:W-:Y:S01]  /*8290*/  FFMA.FTZ R11, R11, R44.reuse, -R8 ;  /* 0x0000002c0b0b7223 */ /* 0x080fe20000010808 */
[----:B------:R-:W-:Y:S01]  /*82a0*/  FFMA.FTZ R42, R42, R44, R43 ;  /* 0x0000002c2a2a7223 */ /* 0x000fe2000001002b */
[----:B------:R-:W-:Y:S01]  /*82b0*/  FMUL.FTZ R47, R10, R47 ;  /* 0x0000002f0a2f7220 */ /* 0x000fe20000410000 */
[----:B------:R-:W-:Y:S01]  /*82c0*/  F2FP.SATFINITE.E4M3.F32.PACK_AB_MERGE_C R107, R108, R107, RZ ;  /* 0x0000006b6c6b723e */ /* 0x000fe200048070ff */
[-C--:B------:R-:W-:Y:S01]  /*82d0*/  FFMA.FTZ R10, R10, R9.reuse, -R15 ;  /* 0x000000090a0a7223 */ /* 0x080fe2000001080f */
[----:B------:R-:W-:Y:S01]  /*82e0*/  F2FP.SATFINITE.E4M3.F32.PACK_AB_MERGE_C R11, R11, R112, RZ ;  /* 0x000000700b0b723e */ /* 0x000fe200048070ff */
[----:B------:R-:W-:Y:S01]  /*82f0*/  FFMA.FTZ R47, R28, R9, R47 ;  /* 0x000000091c2f7223 */ /* 0x000fe2000001002f */
[----:B------:R-:W-:Y:S01]  /*8300*/  F2FP.SATFINITE.E4M3.F32.PACK_AB_MERGE_C R42, R42, R105, RZ ;  /* 0x000000692a2a723e */ /* 0x000fe200048070ff */
[----:B------:R-:W-:Y:S01]  /*8310*/  IMAD.MOV.U32 R8, RZ, RZ, R31 ;  /* 0x000000ffff087224 */ /* 0x000fe200078e001f */
[----:B------:R-:W-:Y:S01]  /*8320*/  F2FP.SATFINITE.E4M3.F32.PACK_AB_MERGE_C R9, R13, R34, R106 ;  /* 0x000000220d09723e */ /* 0x000fe2000480706a */
[----:B------:R-:W-:Y:S01]  /*8330*/  IMAD.MOV.U32 R12, RZ, RZ, R30 ;  /* 0x000000ffff0c7224 */ /* 0x000fe200078e001e */
[----:B------:R-:W-:Y:S01]  /*8340*/  F2FP.SATFINITE.E4M3.F32.PACK_AB_MERGE_C R11, R10, R111, R11 ;  /* 0x0000006f0a0b723e */ /* 0x000fe2000480700b */
[----:B------:R-:W-:Y:S01]  /*8350*/  IMAD.MOV.U32 R10, RZ, RZ, R29 ;  /* 0x000000ffff0a7224 */ /* 0x000fe200078e001d */
[----:B------:R-:W-:-:S02]  /*8360*/  F2FP.SATFINITE.E4M3.F32.PACK_AB_MERGE_C R13, R41, R40, R107 ;  /* 0x00000028290d723e */ /* 0x000fc4000480706b */
[----:B------:R-:W-:-:S07]  /*8370*/  F2FP.SATFINITE.E4M3.F32.PACK_AB_MERGE_C R15, R47, R110, R42 ;  /* 0x0000006e2f0f723e */ /* 0x000fce000480702a */
.L_x_1681:
[----:B------:R-:W-:Y:S05]  /*8380*/  BSYNC B2 ;  /* 0x0000000000027941 */ /* 0x000fea0003800000 */
.L_x_1680:
[----:B------:R-:W-:Y:S01]  /*8390*/  ISETP.GE.AND P3, PT, R35, R97, PT ;  /* 0x000000612300720c */ /* 0x000fe20003f66270 */
[----:B0-----:R0:W-:-:S12]  /*83a0*/  ST.E.128 desc[UR42][R32.64], R8 ;  /* 0x0000000820007985 */ /* 0x0011d8000c101d2a */
[----:B------:R-:W-:-:S04]  /*83b0*/  @!P3 IADD3 R28, P4, R100, R35, RZ ;  /* 0x00000023641cb210 */ /* 0x000fc80007f9e0ff */
[----:B------:R-:W-:-:S05]  /*83c0*/  @!P3 LEA.HI.X.SX32 R29, R35, R98, 0x1, P4 ;  /* 0x00000062231db211 */ /* 0x000fca00020f0eff */
[----:B--2---:R0:W-:Y:S04]  /*83d0*/  @!P3 ST.E.128 desc[UR42][R28.64], R12 ;  /* 0x0000000c1c00b985 */ /* 0x0041e8000c101d2a */
.L_x_1679:
[----:B------:R-:W-:Y:S05]  /*83e0*/  BSYNC B1 ;  /* 0x0000000000017941 */ /* 0x000fea0003800000 */
.L_x_1678:
[----:B------:R-:W-:-:S13]  /*83f0*/  ISETP.NE.AND P3, PT, R3, RZ, PT ;  /* 0x000000ff0300720c */ /* 0x000fda0003f65270 */
[----:B------:R-:W-:Y:S05]  /*8400*/  @!P3 BRA `(.L_x_1645) ;  /* 0x0000001000d0b947 */ /* 0x000fea0003800000 */
[----:B------:R-:W-:Y:S01]  /*8410*/  ISETP.NE.AND P4, PT, R84, RZ, PT ;  /* 0x000000ff5400720c */ /* 0x000fe20003f85270 */
[----:B------:R-:W-:Y:S01]  /*8420*/  BSSY B1, `(.L_x_1682) ;  /* 0x00000e6000017945 */ /* 0x000fe20003800000 */
[----:B0---4-:R-:W-:Y:S02]  /*8430*/  IADD3 R28, P3, R56, R100, RZ ;  /* 0x00000064381c7210 */ /* 0x011fe40007f7e0ff */
        /* <DEDUP_REMOVED lines=23> */
[----:B--2---:R-:W-:Y:S01]  /*85b0*/  IMAD.MOV.U32 R34, RZ, RZ, R12 ;  /* 0x000000ffff227224 */ /* 0x004fe200078e000c */
[----:B------:R-:W-:Y:S01]  /*85c0*/  SHF.R.U32.HI R6, RZ, 0x8, R39 ;  /* 0x00000008ff067819 */ /* 0x000fe20000011627 */
[----:B0-----:R-:W-:Y:S01]  /*85d0*/  IMAD.MOV.U32 R30, RZ, RZ, R8 ;  /* 0x000000ffff1e7224 */ /* 0x001fe200078e0008 */
[----:B------:R-:W-:Y:S01]  /*85e0*/  SHF.R.U32.HI R38, RZ, 0x10, R5 ;  /* 0x00000010ff267819 */ /* 0x000fe20000011605 */
[----:B------:R-:W-:Y:S01]  /*85f0*/  IMAD.SHL.U32 R4, R4, 0x100, RZ ;  /* 0x0000010004047824 */ /* 0x000fe200078e00ff */
[----:B------:R-:W-:Y:S01]  /*8600*/  LOP3.LUT R5, R5, 0xff0000ff, RZ, 0xc0, !PT ;  /* 0xff0000ff05057812 */ /* 0x000fe200078ec0ff */
[----:B------:R-:W-:Y:S01]  /*8610*/  IMAD.SHL.U32 R12, R6, 0x100, RZ ;  /* 0x00000100060c7824 */ /* 0x000fe200078e00ff */
[----:B------:R-:W-:Y:S01]  /*8620*/  SHF.R.U32.HI R36, RZ, 0x8, R7 ;  /* 0x00000008ff247819 */ /* 0x000fe20000011607 */
[----:B------:R-:W-:Y:S01]  /*8630*/  IMAD.U32 R6, R38, 0x10000, RZ ;  /* 0x0001000026067824 */ /* 0x000fe200078e00ff */
[----:B------:R-:W-:-:S02]  /*8640*/  SHF.R.U32.HI R32, RZ, 0x8, R37 ;  /* 0x00000008ff207819 */ /* 0x000fc40000011625 */
[----:B------:R-:W-:Y:S02]  /*8650*/  LOP3.LUT R35, R39, 0xff0000ff, RZ, 0xc0, !PT ;  /* 0xff0000ff27237812 */ /* 0x000fe400078ec0ff */
[----:B------:R-:W-:Y:S01]  /*8660*/  LOP3.LUT R5, R5, 0xff00, R4, 0xf8, !PT ;  /* 0x0000ff0005057812 */ /* 0x000fe200078ef804 */
[----:B------:R-:W-:Y:S01]  /*8670*/  IMAD.SHL.U32 R4, R36, 0x100, RZ ;  /* 0x0000010024047824 */ /* 0x000fe200078e00ff */
[----:B------:R-:W-:Y:S01]  /*8680*/  SHF.R.U32.HI R42, RZ, 0x10, R7 ;  /* 0x00000010ff2a7819 */ /* 0x000fe20000011607 */
[----:B------:R-:W-:Y:S01]  /*8690*/  IMAD.SHL.U32 R8, R32, 0x100, RZ ;  /* 0x0000010020087824 */ /* 0x000fe200078e00ff */
[----:B------:R-:W-:Y:S02]  /*86a0*/  LOP3.LUT R7, R7, 0xff0000ff, RZ, 0xc0, !PT ;  /* 0xff0000ff07077812 */ /* 0x000fe400078ec0ff */
[----:B------:R-:W-:Y:S02]  /*86b0*/  LOP3.LUT R33, R37, 0xff0000ff, RZ, 0xc0, !PT ;  /* 0xff0000ff25217812 */ /* 0x000fe400078ec0ff */
[----:B------:R-:W-:-:S02]  /*86c0*/  LOP3.LUT R40, R35, 0xff00, R12, 0xf8, !PT ;  /* 0x0000ff0023287812 */ /* 0x000fc400078ef80c */
[----:B------:R-:W-:Y:S02]  /*86d0*/  F2FP.F16.E4M3.UNPACK_B R36, R104.H1 ;  /* 0x00000068ff24723e */ /* 0x000fe400030006ff */
[----:B------:R-:W-:Y:S02]  /*86e0*/  F2FP.F16.E4M3.UNPACK_B R35, R34.H1 ;  /* 0x00000022ff23723e */ /* 0x000fe400030006ff */
[----:B------:R-:W-:Y:S02]  /*86f0*/  F2FP.F16.E4M3.UNPACK_B R32, R30.H1 ;  /* 0x0000001eff20723e */ /* 0x000fe400030006ff */
[----:B------:R-:W-:Y:S01]  /*8700*/  SHF.R.U32.HI R41, RZ, 0x10, R37 ;  /* 0x00000010ff297819 */ /* 0x000fe20000011625 */
[----:B------:R-:W-:Y:S01]  /*8710*/  HADD2.F32 R12, -RZ, R35.H0_H0 ;  /* 0x20000023ff0c7230 */ /* 0x000fe20000004100 */
[----:B------:R-:W-:Y:S01]  /*8720*/  LOP3.LUT R7, R7, 0xff00, R4, 0xf8, !PT ;  /* 0x0000ff0007077812 */ /* 0x000fe200078ef804 */
[----:B------:R-:W-:Y:S01]  /*8730*/  IMAD.U32 R4, R42, 0x10000, RZ ;  /* 0x000100002a047824 */ /* 0x000fe200078e00ff */
[----:B------:R-:W-:-:S02]  /*8740*/  SHF.R.U32.HI R37, RZ, 0x10, R39 ;  /* 0x00000010ff257819 */ /* 0x000fc40000011627 */
[----:B------:R-:W-:Y:S01]  /*8750*/  LOP3.LUT R38, R33, 0xff00, R8, 0xf8, !PT ;  /* 0x0000ff0021267812 */ /* 0x000fe200078ef808 */
[----:B------:R-:W-:Y:S01]  /*8760*/  HADD2.F32 R8, -RZ, R32.H0_H0 ;  /* 0x20000020ff087230 */ /* 0x000fe20000004100 */
[----:B------:R-:W-:Y:S01]  /*8770*/  LOP3.LUT R6, R5, 0xff0000, R6, 0xf8, !PT ;  /* 0x00ff000005067812 */ /* 0x000fe200078ef806 */
[----:B------:R-:W-:Y:S01]  /*8780*/  HADD2.F32 R5, -RZ, R36.H0_H0 ;  /* 0x20000024ff057230 */ /* 0x000fe20000004100 */
[----:B------:R-:W-:Y:S01]  /*8790*/  F2FP.F16.E4M3.UNPACK_B R33, R102.H1 ;  /* 0x00000066ff21723e */ /* 0x000fe200030006ff */
[----:B------:R-:W-:Y:S01]  /*87a0*/  IMAD.U32 R39, R37, 0x10000, RZ ;  /* 0x0001000025277824 */ /* 0x000fe200078e00ff */
[----:B------:R-:W-:Y:S01]  /*87b0*/  LOP3.LUT R4, R7, 0xff0000, R4, 0xf8, !PT ;  /* 0x00ff000007047812 */ /* 0x000fe200078ef804 */
[----:B------:R-:W-:Y:S02]  /*87c0*/  IMAD.U32 R7, R41, 0x10000, RZ ;  /* 0x0001000029077824 */ /* 0x000fe400078e00ff */
[----:B------:R-:W-:Y:S01]  /*87d0*/  FMUL.FTZ R41, R12, R5 ;  /* 0x000000050c297220 */ /* 0x000fe20000410000 */
[----:B------:R-:W-:-:S02]  /*87e0*/  HADD2.F32 R37, -RZ, R33.H0_H0 ;  /* 0x20000021ff257230 */ /* 0x000fc40000004100 */
        /* <DEDUP_REMOVED lines=9> */
[----:B------:R-:W-:Y:S01]  /*8880*/  F2FP.F16.E4M3.UNPACK_B R30, R30 ;  /* 0x0000001eff1e723e */ /* 0x000fe200020006ff */
[----:B------:R-:W-:Y:S01]  /*8890*/  HADD2.F32 R33, -RZ, R32.H1_H1 ;  /* 0x30000020ff217230 */ /* 0x000fe20000004100 */
[----:B------:R-:W-:Y:S01]  /*88a0*/  LOP3.LUT R7, R38, 0xff0000, R7, 0xf8, !PT ;  /* 0x00ff000026077812 */ /* 0x000fe200078ef807 */
[----:B------:R-:W-:Y:S01]  /*88b0*/  HADD2.F32 R38, -RZ, R104.H0_H0 ;  /* 0x20000068ff267230 */ /* 0x000fe20000004100 */
[----:B------:R-:W-:Y:S01]  /*88c0*/  F2FP.F16.E4M3.UNPACK_B R102, R102 ;  /* 0x00000066ff66723e */ /* 0x000fe200020006ff */
[-C--:B------:R-:W-:Y:S01]  /*88d0*/  FMUL.FTZ R40, R36, R39.reuse ;  /* 0x0000002724287220 */ /* 0x080fe20000410000 */
[----:B------:R-:W-:Y:S01]  /*88e0*/  FMUL.FTZ R39, R33, R39 ;  /* 0x0000002721277220 */ /* 0x000fe20000410000 */
[----:B------:R-:W-:-:S02]  /*88f0*/  HADD2.F32 R35, -RZ, R34.H0_H0 ;  /* 0x20000022ff237230 */ /* 0x000fc40000004100 */
[----:B------:R-:W-:Y:S02]  /*8900*/  HADD2.F32 R32, -RZ, R30.H0_H0 ;  /* 0x2000001eff207230 */ /* 0x000fe40000004100 */
[-C--:B------:R-:W-:Y:S01]  /*8910*/  FFMA.FTZ R45, R33, R37.reuse, -R40 ;  /* 0x00000025212d7223 */ /* 0x080fe20000010828 */
[----:B------:R-:W-:Y:S01]  /*8920*/  FFMA.FTZ R47, R36, R37, R39 ;  /* 0x00000025242f7223 */ /* 0x000fe20000010027 */
[----:B------:R-:W-:Y:S02]  /*8930*/  HADD2.F32 R33, -RZ, R102.H0_H0 ;  /* 0x20000066ff217230 */ /* 0x000fe40000004100 */
[-C--:B------:R-:W-:Y:S01]  /*8940*/  FMUL.FTZ R37, R35, R38.reuse ;  /* 0x0000002623257220 */ /* 0x080fe20000410000 */
[----:B------:R-:W-:Y:S01]  /*8950*/  FMUL.FTZ R38, R32, R38 ;  /* 0x0000002620267220 */ /* 0x000fe20000410000 */
[----:B------:R-:W-:Y:S01]  /*8960*/  HADD2.F32 R39, -RZ, R104.H1_H1 ;  /* 0x30000068ff277230 */ /* 0x000fe20000004100 */
[----:B------:R-:W-:Y:S01]  /*8970*/  F2FP.F16.E4M3.UNPACK_B R36, R101.H1 ;  /* 0x00000065ff24723e */ /* 0x000fe200030006ff */
[----:B------:R-:W-:-:S02]  /*8980*/  HADD2.F32 R34, -RZ, R34.H1_H1 ;  /* 0x30000022ff227230 */ /* 0x000fc40000004100 */
[-C--:B------:R-:W-:Y:S01]  /*8990*/  FFMA.FTZ R40, R32, R33.reuse, -R37 ;  /* 0x0000002120287223 */ /* 0x080fe20000010825 */
[----:B------:R-:W-:Y:S02]  /*89a0*/  HADD2.F32 R30, -RZ, R30.H1_H1 ;  /* 0x3000001eff1e7230 */ /* 0x000fe40000004100 */
[----:B------:R-:W-:Y:S01]  /*89b0*/  FFMA.FTZ R41, R35, R33, R38 ;  /* 0x0000002123297223 */ /* 0x000fe20000010026 */
[----:B------:R-:W-:Y:S02]  /*89c0*/  HADD2.F32 R37, -RZ, R102.H1_H1 ;  /* 0x30000066ff257230 */ /* 0x000fe40000004100 */
[----:B------:R-:W-:Y:S01]  /*89d0*/  FMUL.FTZ R35, R34, R39 ;  /* 0x0000002722237220 */ /* 0x000fe20000410000 */
[----:B------:R-:W-:Y:S01]  /*89e0*/  F2FP.F16.E4M3.UNPACK_B R32, R103.H1 ;  /* 0x00000067ff20723e */ /* 0x000fe200030006ff */
[C---:B------:R-:W-:Y:S01]  /*89f0*/  FMUL.FTZ R43, R30.reuse, R39 ;  /* 0x000000271e2b7220 */ /* 0x040fe20000410000 */
[----:B------:R-:W-:Y:S01]  /*8a00*/  F2FP.F16.E4M3.UNPACK_B R33, R14.H1 ;  /* 0x0000000eff21723e */ /* 0x000fe200030006ff */
[----:B------:R-:W-:Y:S01]  /*8a10*/  FFMA.FTZ R39, R30, R37, -R35 ;  /* 0x000000251e277223 */ /* 0x000fe20000010823 */
[----:B------:R-:W-:Y:S01]  /*8a20*/  F2FP.F16.E4M3.UNPACK_B R30, R10.H1 ;  /* 0x0000000aff1e723e */ /* 0x000fe200030006ff */
[----:B------:R-:W-:-:S02]  /*8a30*/  HADD2.F32 R38, -RZ, R32.H0_H0 ;  /* 0x20000020ff267230 */ /* 0x000fc40000004100 */
[----:B------:R-:W-:Y:S01]  /*8a40*/  FFMA.FTZ R42, R34, R37, R43 ;  /* 0x00000025222a7223 */ /* 0x000fe2000001002b */
[--C-:B------:R-:W-:Y:S01]  /*8a50*/  HADD2.F32 R35, -RZ, R33.reuse.H0_H0 ;  /* 0x20000021ff237230 */ /* 0x100fe20000004100 */
[----:B------:R-:W-:Y:S01]  /*8a60*/  F2FP.F16.E4M3.UNPACK_B R103, R103 ;  /* 0x00000067ff67723e */ /* 0x000fe200020006ff */
[----:B------:R-:W-:Y:S01]  /*8a70*/  HADD2.F32 R37, -RZ, R32.H1_H1 ;  /* 0x30000020ff257230 */ /* 0x000fe20000004100 */
[----:B------:R-:W-:Y:S01]  /*8a80*/  F2FP.F16.E4M3.UNPACK_B R10, R10 ;  /* 0x0000000aff0a723e */ /* 0x000fe200020006ff */
[----:B------:R-:W-:Y:S02]  /*8a90*/  HADD2.F32 R32, -RZ, R30.H0_H0 ;  /* 0x2000001eff207230 */ /* 0x000fe40000004100 */
[----:B------:R-:W-:Y:S01]  /*8aa0*/  FMUL.FTZ R43, R35, R38 ;  /* 0x00000026232b7220 */ /* 0x000fe20000410000 */
[----:B------:R-:W-:Y:S01]  /*8ab0*/  HADD2.F32 R34, -RZ, R36.H0_H0 ;  /* 0x20000024ff227230 */ /* 0x000fe20000004100 */
[----:B------:R-:W-:Y:S01]  /*8ac0*/  F2FP.F16.E4M3.UNPACK_B R101, R101 ;  /* 0x00000065ff65723e */ /* 0x000fe200020006ff */
[----:B------:R-:W-:-:S02]  /*8ad0*/  HADD2.F32 R33, -RZ, R33.H1_H1 ;  /* 0x30000021ff217230 */ /* 0x000fc40000004100 */
[C---:B------:R-:W-:Y:S01]  /*8ae0*/  FMUL.FTZ R44, R32.reuse, R38 ;  /* 0x00000026202c7220 */ /* 0x040fe20000410000 */
[----:B------:R-:W-:Y:S02]  /*8af0*/  HADD2.F32 R30, -RZ, R30.H1_H1 ;  /* 0x3000001eff1e7230 */ /* 0x000fe40000004100 */
[-C--:B------:R-:W-:Y:S01]  /*8b00*/  FFMA.FTZ R38, R32, R34.reuse, -R43 ;  /* 0x0000002220267223 */ /* 0x080fe2000001082b */
[----:B------:R-:W-:Y:S02]  /*8b10*/  HADD2.F32 R36, -RZ, R36.H1_H1 ;  /* 0x30000024ff247230 */ /* 0x000fe40000004100 */
[-C--:B------:R-:W-:Y:S01]  /*8b20*/  FMUL.FTZ R43, R33, R37.reuse ;  /* 0x00000025212b7220 */ /* 0x080fe20000410000 */
[----:B------:R-:W-:Y:S01]  /*8b30*/  FFMA.FTZ R44, R35, R34, R44 ;  /* 0x00000022232c7223 */ /* 0x000fe2000001002c */
[C---:B------:R-:W-:Y:S01]  /*8b40*/  FMUL.FTZ R32, R30.reuse, R37 ;  /* 0x000000251e207220 */ /* 0x040fe20000410000 */
[--C-:B------:R-:W-:Y:S02]  /*8b50*/  HADD2.F32 R35, -RZ, R103.reuse.H0_H0 ;  /* 0x20000067ff237230 */ /* 0x100fe40000004100 */
[----:B------:R-:W-:Y:S01]  /*8b60*/  FFMA.FTZ R93, R30, R36, -R43 ;  /* 0x000000241e5d7223 */ /* 0x000fe2000001082b */
[----:B------:R-:W-:Y:S01]  /*8b70*/  F2FP.F16.E4M3.UNPACK_B R30, R14 ;  /* 0x0000000eff1e723e */ /* 0x000fe200020006ff */
[----:B------:R-:W-:Y:S01]  /*8b80*/  FFMA.FTZ R99, R33, R36, R32 ;  /* 0x0000002421637223 */ /* 0x000fe20000010020 */
[----:B------:R-:W-:Y:S01]  /*8b90*/  HADD2.F32 R14, -RZ, R10.H0_H0 ;  /* 0x2000000aff0e7230 */ /* 0x000fe20000004100 */
[----:B------:R-:W-:Y:S01]  /*8ba0*/  F2FP.SATFINITE.E4M3.F32.PACK_AB_MERGE_C R8, R45, R8, RZ ;  /* 0x000000082d08723e */ /* 0x000fe200048070ff */
[----:B------:R-:W-:Y:S01]  /*8bb0*/  HADD2.F32 R103, -RZ, R103.H1_H1 ;  /* 0x30000067ff677230 */ /* 0x000fe20000004100 */
[----:B------:R-:W-:Y:S01]  /*8bc0*/  F2FP.F16.E4M3.UNPACK_B R34, R7 ;  /* 0x00000007ff22723e */ /* 0x000fe200020006ff */
[--C-:B------:R-:W-:Y:S01]  /*8bd0*/  HADD2.F32 R32, -RZ, R30.reuse.H0_H0 ;  /* 0x2000001eff207230 */ /* 0x100fe20000004100 */
[----:B------:R-:W-:Y:S01]  /*8be0*/  F2FP.SATFINITE.E4M3.F32.PACK_AB_MERGE_C R8, R39, R40, R8 ;  /* 0x000000282708723e */ /* 0x000fe20004807008 */
[----:B------:R-:W-:Y:S01]  /*8bf0*/  HADD2.F32 R30, -RZ, R30.H1_H1 ;  /* 0x3000001eff1e7230 */ /* 0x000fe20000004100 */
[----:B------:R-:W-:Y:S01]  /*8c00*/  F2FP.SATFINITE.E4M3.F32.PACK_AB_MERGE_C R12, R47, R12, RZ ;  /* 0x0000000c2f0c723e */ /* 0x000fe200048070ff */
[----:B------:R-:W-:-:S02]  /*8c10*/  HADD2.F32 R33, -RZ, R101.H0_H0 ;  /* 0x20000065ff217230 */ /* 0x000fc40000004100 */
[-C--:B------:R-:W-:Y:S01]  /*8c20*/  FMUL.FTZ R37, R32, R35.reuse ;  /* 0x0000002320257220 */ /* 0x080fe20000410000 */
[----:B------:R-:W-:Y:S02]  /*8c30*/  HADD2.F32 R10, -RZ, R10.H1_H1 ;  /* 0x3000000aff0a7230 */ /* 0x000fe40000004100 */
[----:B------:R-:W-:Y:S01]  /*8c40*/  FMUL.FTZ R35, R14, R35 ;  /* 0x000000230e237220 */ /* 0x000fe20000410000 */
[----:B------:R-:W-:Y:S02]  /*8c50*/  HADD2.F32 R101, -RZ, R101.H1_H1 ;  /* 0x30000065ff657230 */ /* 0x000fe40000004100 */
[----:B------:R-:W-:Y:S01]  /*8c60*/  FMUL.FTZ R43, R30, R103 ;  /* 0x000000671e2b7220 */ /* 0x000fe20000410000 */
[-C--:B------:R-:W-:Y:S01]  /*8c70*/  FFMA.FTZ R14, R14, R33.reuse, -R37 ;  /* 0x000000210e0e7223 */ /* 0x080fe20000010825 */
[----:B------:R-:W-:Y:S01]  /*8c80*/  FFMA.FTZ R36, R32, R33, R35 ;  /* 0x0000002120247223 */ /* 0x000fe20000010023 */
[C---:B------:R-:W-:Y:S01]  /*8c90*/  FMUL.FTZ R103, R10.reuse, R103 ;  /* 0x000000670a677220 */ /* 0x040fe20000410000 */
[----:B------:R-:W-:Y:S01]  /*8ca0*/  F2FP.F16.E4M3.UNPACK_B R33, R13 ;  /* 0x0000000dff21723e */ /* 0x000fe200020006ff */
[----:B------:R-:W-:Y:S01]  /*8cb0*/  FFMA.FTZ R43, R10, R101, -R43 ;  /* 0x000000650a2b7223 */ /* 0x000fe2000001082b */
[----:B------:R-:W-:Y:S01]  /*8cc0*/  F2FP.F16.E4M3.UNPACK_B R32, R9 ;  /* 0x00000009ff20723e */ /* 0x000fe200020006ff */
[----:B------:R-:W-:Y:S01]  /*8cd0*/  FFMA.FTZ R103, R30, R101, R103 ;  /* 0x000000651e677223 */ /* 0x000fe20000010067 */
[----:B------:R-:W-:Y:S01]  /*8ce0*/  F2FP.SATFINITE.E4M3.F32.PACK_AB_MERGE_C R10, R93, R38, RZ ;  /* 0x000000265d0a723e */ /* 0x000fe200048070ff */
[----:B------:R-:W-:Y:S01]  /*8cf0*/  HADD2.F32 R35, -RZ, R33.H0_H0 ;  /* 0x20000021ff237230 */ /* 0x000fe20000004100 */
[----:B------:R-:W-:Y:S01]  /*8d00*/  F2FP.F16.E4M3.UNPACK_B R37, R6 ;  /* 0x00000006ff25723e */ /* 0x000fe200020006ff */
[----:B------:R-:W-:Y:S01]  /*8d10*/  HADD2.F32 R39, -RZ, R34.H0_H0 ;  /* 0x20000022ff277230 */ /* 0x000fe20000004100 */
[----:B------:R-:W-:Y:S01]  /*8d20*/  F2FP.SATFINITE.E4M3.F32.PACK_AB_MERGE_C R44, R99, R44, RZ ;  /* 0x0000002c632c723e */ /* 0x000fe200048070ff */
[----:B------:R-:W-:Y:S01]  /*8d30*/  HADD2.F32 R30, -RZ, R32.H0_H0 ;  /* 0x20000020ff1e7230 */ /* 0x000fe20000004100 */
[----:B------:R-:W-:Y:S01]  /*8d40*/  F2FP.SATFINITE.E4M3.F32.PACK_AB_MERGE_C R12, R42, R41, R12 ;  /* 0x000000292a0c723e */ /* 0x000fe2000480700c */
[----:B------:R-:W-:Y:S01]  /*8d50*/  HADD2.F32 R38, -RZ, R37.H0_H0 ;  /* 0x20000025ff267230 */ /* 0x000fe20000004100 */
[----:B------:R-:W-:Y:S01]  /*8d60*/  F2FP.SATFINITE.E4M3.F32.PACK_AB_MERGE_C R10, R43, R14, R10 ;  /* 0x0000000e2b0a723e */ /* 0x000fe2000480700a */
[-C--:B------:R-:W-:Y:S01]  /*8d70*/  FMUL.FTZ R41, R35, R39.reuse ;  /* 0x0000002723297220 */ /* 0x080fe20000410000 */
[----:B------:R-:W-:Y:S01]  /*8d80*/  F2FP.SATFINITE.E4M3.F32.PACK_AB_MERGE_C R14, R103, R36, R44 ;  /* 0x00000024670e723e */ /* 0x000fe2000480702c */
[----:B------:R-:W-:Y:S01]  /*8d90*/  FMUL.FTZ R40, R30, R39 ;  /* 0x000000271e287220 */ /* 0x000fe20000410000 */
[----:B------:R-:W-:Y:S01]  /*8da0*/  HADD2.F32 R36, -RZ, R33.H1_H1 ;  /* 0x30000021ff247230 */ /* 0x000fe20000004100 */
[----:B------:R-:W-:Y:S01]  /*8db0*/  F2FP.F16.E4M3.UNPACK_B R33, R9.H1 ;  /* 0x00000009ff21723e */ /* 0x000fe200030006ff */
[----:B------:R-:W-:Y:S01]  /*8dc0*/  HADD2.F32 R39, -RZ, R34.H1_H1 ;  /* 0x30000022ff277230 */ /* 0x000fe20000004100 */
[----:B------:R-:W-:Y:S01]  /*8dd0*/  F2FP.F16.E4M3.UNPACK_B R13, R13.H1 ;  /* 0x0000000dff0d723e */ /* 0x000fe200030006ff */
[----:B------:R-:W-:-:S02]  /*8de0*/  HADD2.F32 R34, -RZ, R32.H1_H1 ;  /* 0x30000020ff227230 */ /* 0x000fc40000004100 */
        /* <DEDUP_REMOVED lines=11> */
[----:B------:R-:W-:-:S02]  /*8ea0*/  HADD2.F32 R34, -RZ, R13.H0_H0 ;  /* 0x2000000dff227230 */ /* 0x000fc40000004100 */
[----:B------:R-:W-:Y:S02]  /*8eb0*/  HADD2.F32 R36, -RZ, R35.H0_H0 ;  /* 0x20000023ff247230 */ /* 0x000fe40000004100 */
[----:B------:R-:W-:Y:S02]  /*8ec0*/  HADD2.F32 R13, -RZ, R13.H1_H1 ;  /* 0x3000000dff0d7230 */ /* 0x000fe40000004100 */
[----:B------:R-:W-:Y:S02]  /*8ed0*/  HADD2.F32 R38, -RZ, R35.H1_H1 ;  /* 0x30000023ff267230 */ /* 0x000fe40000004100 */
[-C--:B------:R-:W-:Y:S01]  /*8ee0*/  FMUL.FTZ R40, R34, R36.reuse ;  /* 0x0000002422287220 */ /* 0x080fe20000410000 */
[----:B------:R-:W-:Y:S02]  /*8ef0*/  HADD2.F32 R33, -RZ, R33.H1_H1 ;  /* 0x30000021ff217230 */ /* 0x000fe40000004100 */
[----:B------:R-:W-:Y:S01]  /*8f00*/  FMUL.FTZ R37, R7, R36 ;  /* 0x0000002407257220 */ /* 0x000fe20000410000 */
[----:B------:R-:W-:-:S02]  /*8f10*/  HADD2.F32 R35, -RZ, R6.H0_H0 ;  /* 0x20000006ff237230 */ /* 0x000fc40000004100 */
[----:B------:R-:W-:Y:S02]  /*8f20*/  HADD2.F32 R36, -RZ, R6.H1_H1 ;  /* 0x30000006ff247230 */ /* 0x000fe40000004100 */
[-C--:B------:R-:W-:Y:S01]  /*8f30*/  FMUL.FTZ R6, R13, R38.reuse ;  /* 0x000000260d067220 */ /* 0x080fe20000410000 */
[----:B------:R-:W-:Y:S01]  /*8f40*/  FMUL.FTZ R38, R33, R38 ;  /* 0x0000002621267220 */ /* 0x000fe20000410000 */
[-C--:B------:R-:W-:Y:S01]  /*8f50*/  FFMA.FTZ R42, R7, R35.reuse, -R40 ;  /* 0x00000023072a7223 */ /* 0x080fe20000010828 */
[----:B------:R-:W-:Y:S01]  /*8f60*/  FFMA.FTZ R44, R34, R35, R37 ;  /* 0x00000023222c7223 */ /* 0x000fe20000010025 */
[-C--:B------:R-:W-:Y:S01]  /*8f70*/  FFMA.FTZ R45, R33, R36.reuse, -R6 ;  /* 0x00000024212d7223 */ /* 0x080fe20000010806 */
[----:B------:R-:W-:Y:S01]  /*8f80*/  FFMA.FTZ R47, R13, R36, R38 ;  /* 0x000000240d2f7223 */ /* 0x000fe20000010026 */
[----:B------:R-:W-:Y:S01]  /*8f90*/  F2FP.F16.E4M3.UNPACK_B R6, R11 ;  /* 0x0000000bff06723e */ /* 0x000fe200020006ff */
[----:B------:R-:W-:Y:S01]  /*8fa0*/  HADD2.F32 R41, -RZ, R39.H0_H0 ;  /* 0x20000027ff297230 */ /* 0x000fe20000004100 */
[----:B------:R-:W-:-:S02]  /*8fb0*/  F2FP.F16.E4M3.UNPACK_B R38, R5 ;  /* 0x00000005ff26723e */ /* 0x000fc400020006ff */
[-C--:B------:R-:W-:Y:S01]  /*8fc0*/  F2FP.F16.E4M3.UNPACK_B R33, R15.reuse ;  /* 0x0000000fff21723e */ /* 0x080fe200020006ff */
[----:B------:R-:W-:Y:S01]  /*8fd0*/  HADD2.F32 R7, -RZ, R6.H0_H0 ;  /* 0x20000006ff077230 */ /* 0x000fe20000004100 */
[----:B------:R-:W-:Y:S01]  /*8fe0*/  F2FP.F16.E4M3.UNPACK_B R15, R15.H1 ;  /* 0x0000000fff0f723e */ /* 0x000fe200030006ff */
[----:B------:R-:W-:Y:S01]  /*8ff0*/  HADD2.F32 R40, -RZ, R38.H0_H0 ;  /* 0x20000026ff287230 */ /* 0x000fe20000004100 */
[-C--:B------:R-:W-:Y:S01]  /*9000*/  F2FP.F16.E4M3.UNPACK_B R5, R4.reuse ;  /* 0x00000004ff05723e */ /* 0x080fe200020006ff */
[--C-:B------:R-:W-:Y:S01]  /*9010*/  HADD2.F32 R34, -RZ, R33.reuse.H0_H0 ;  /* 0x20000021ff227230 */ /* 0x100fe20000004100 */
[----:B------:R-:W-:Y:S01]  /*9020*/  F2FP.F16.E4M3.UNPACK_B R11, R11.H1 ;  /* 0x0000000bff0b723e */ /* 0x000fe200030006ff */
[----:B------:R-:W-:Y:S01]  /*9030*/  HADD2.F32 R33, -RZ, R33.H1_H1 ;  /* 0x30000021ff217230 */ /* 0x000fe20000004100 */
[----:B------:R-:W-:Y:S01]  /*9040*/  F2FP.F16.E4M3.UNPACK_B R35, R4.H1 ;  /* 0x00000004ff23723e */ /* 0x000fe200030006ff */
[----:B------:R-:W-:Y:S02]  /*9050*/  HADD2.F32 R4, -RZ, R15.H0_H0 ;  /* 0x2000000fff047230 */ /* 0x000fe40000004100 */
[----:B------:R-:W-:Y:S01]  /*9060*/  FMUL.FTZ R93, R7, R40 ;  /* 0x00000028075d7220 */ /* 0x000fe20000410000 */
[----:B------:R-:W-:-:S02]  /*9070*/  HADD2.F32 R36, -RZ, R5.H0_H0 ;  /* 0x20000005ff247230 */ /* 0x000fc40000004100 */
[----:B------:R-:W-:Y:S01]  /*9080*/  FMUL.FTZ R46, R34, R40 ;  /* 0x00000028222e7220 */ /* 0x000fe20000410000 */
[----:B------:R-:W-:Y:S02]  /*9090*/  HADD2.F32 R13, -RZ, R11.H0_H0 ;  /* 0x2000000bff0d7230 */ /* 0x000fe40000004100 */
[-C--:B------:R-:W-:Y:S01]  /*90a0*/  FMUL.FTZ R40, R4, R41.reuse ;  /* 0x0000002904287220 */ /* 0x080fe20000410000 */
[----:B------:R-:W-:Y:S02]  /*90b0*/  HADD2.F32 R37, -RZ, R35.H0_H0 ;  /* 0x20000023ff257230 */ /* 0x000fe40000004100 */
[----:B------:R-:W-:Y:S01]  /*90c0*/  FFMA.FTZ R93, R34, R36, R93 ;  /* 0x00000024225d7223 */ /* 0x000fe2000001005d */
[----:B------:R-:W-:Y:S02]  /*90d0*/  HADD2.F32 R15, -RZ, R15.H1_H1 ;  /* 0x3000000fff0f7230 */ /* 0x000fe40000004100 */
[----:B------:R-:W-:Y:S01]  /*90e0*/  FMUL.FTZ R41, R13, R41 ;  /* 0x000000290d297220 */ /* 0x000fe20000410000 */
[----:B------:R-:W-:-:S02]  /*90f0*/  HADD2.F32 R34, -RZ, R39.H1_H1 ;  /* 0x30000027ff227230 */ /* 0x000fc40000004100 */
[----:B------:R-:W-:Y:S01]  /*9100*/  FFMA.FTZ R46, R7, R36, -R46 ;  /* 0x00000024072e7223 */ /* 0x000fe2000001082e */
[----:B------:R-:W-:Y:S02]  /*9110*/  HADD2.F32 R11, -RZ, R11.H1_H1 ;  /* 0x3000000bff0b7230 */ /* 0x000fe40000004100 */
[----:B------:R-:W-:Y:S01]  /*9120*/  FFMA.FTZ R41, R4, R37, R41 ;  /* 0x0000002504297223 */ /* 0x000fe20000010029 */
[----:B------:R-:W-:Y:S02]  /*9130*/  HADD2.F32 R38, -RZ, R38.H1_H1 ;  /* 0x30000026ff267230 */ /* 0x000fe40000004100 */
[-C--:B------:R-:W-:Y:S01]  /*9140*/  FMUL.FTZ R36, R15, R34.reuse ;  /* 0x000000220f247220 */ /* 0x080fe20000410000 */
[----:B------:R-:W-:Y:S02]  /*9150*/  HADD2.F32 R6, -RZ, R6.H1_H1 ;  /* 0x30000006ff067230 */ /* 0x000fe40000004100 */
[----:B------:R-:W-:Y:S01]  /*9160*/  FMUL.FTZ R34, R11, R34 ;  /* 0x000000220b227220 */ /* 0x000fe20000410000 */
[----:B------:R-:W-:-:S02]  /*9170*/  HADD2.F32 R4, -RZ, R35.H1_H1 ;  /* 0x30000023ff047230 */ /* 0x000fc40000004100 */
[-C--:B------:R-:W-:Y:S01]  /*9180*/  FMUL.FTZ R7, R33, R38.reuse ;  /* 0x0000002621077220 */ /* 0x080fe20000410000 */
[----:B------:R-:W-:Y:S02]  /*9190*/  HADD2.F32 R5, -RZ, R5.H1_H1 ;  /* 0x30000005ff057230 */ /* 0x000fe40000004100 */
[----:B------:R-:W-:Y:S01]  /*91a0*/  FFMA.FTZ R40, R13, R37, -R40 ;  /* 0x000000250d287223 */ /* 0x000fe20000010828 */
[C---:B------:R-:W-:Y:S01]  /*91b0*/  FMUL.FTZ R38, R6.reuse, R38 ;  /* 0x0000002606267220 */ /* 0x040fe20000410000 */
[-C--:B------:R-:W-:Y:S01]  /*91c0*/  FFMA.FTZ R11, R11, R4.reuse, -R36 ;  /* 0x000000040b0b7223 */ /* 0x080fe20000010824 */
[----:B------:R-:W-:Y:S01]  /*91d0*/  FFMA.FTZ R34, R15, R4, R34 ;  /* 0x000000040f227223 */ /* 0x000fe20000010022 */
[-C--:B------:R-:W-:Y:S01]  /*91e0*/  FFMA.FTZ R7, R6, R5.reuse, -R7 ;  /* 0x0000000506077223 */ /* 0x080fe20000010807 */
[----:B------:R-:W-:Y:S01]  /*91f0*/  FFMA.FTZ R38, R33, R5, R38 ;  /* 0x0000000521267223 */ /* 0x000fe20000010026 */
[----:B------:R-:W-:Y:S02]  /*9200*/  F2FP.SATFINITE.E4M3.F32.PACK_AB_MERGE_C R42, R45, R42, RZ ;  /* 0x0000002a2d2a723e */ /* 0x000fe400048070ff */
[----:B------:R-:W-:-:S02]  /*9210*/  F2FP.SATFINITE.E4M3.F32.PACK_AB_MERGE_C R11, R11, R40, RZ ;  /* 0x000000280b0b723e */ /* 0x000fc400048070ff */
[----:B------:R-:W-:Y:S02]  /*9220*/  F2FP.SATFINITE.E4M3.F32.PACK_AB_MERGE_C R44, R47, R44, RZ ;  /* 0x0000002c2f2c723e */ /* 0x000fe400048070ff */
[----:B------:R-:W-:Y:S02]  /*9230*/  F2FP.SATFINITE.E4M3.F32.PACK_AB_MERGE_C R34, R34, R41, RZ ;  /* 0x000000292222723e */ /* 0x000fe400048070ff */
[----:B------:R-:W-:Y:S02]  /*9240*/  F2FP.SATFINITE.E4M3.F32.PACK_AB_MERGE_C R9, R9, R30, R42 ;  /* 0x0000001e0909723e */ /* 0x000fe4000480702a */
[----:B------:R-:W-:Y:S02]  /*9250*/  F2FP.SATFINITE.E4M3.F32.PACK_AB_MERGE_C R11, R7, R46, R11 ;  /* 0x0000002e070b723e */ /* 0x000fe4000480700b */
[----:B------:R-:W-:Y:S02]  /*9260*/  F2FP.SATFINITE.E4M3.F32.PACK_AB_MERGE_C R13, R43, R32, R44 ;  /* 0x000000202b0d723e */ /* 0x000fe4000480702c */
[----:B------:R-:W-:-:S07]  /*9270*/  F2FP.SATFINITE.E4M3.F32.PACK_AB_MERGE_C R15, R38, R93, R34 ;  /* 0x0000005d260f723e */ /* 0x000fce0004807022 */
.L_x_1683:
[----:B------:R-:W-:Y:S05]  /*9280*/  BSYNC B1 ;  /* 0x0000000000017941 */ /* 0x000fea0003800000 */
.L_x_1682:
[----:B0-----:R0:W-:Y:S01]  /*9290*/  ST.E.128 desc[UR42][R28.64], R8 ;  /* 0x000000081c007985 */ /* 0x0011e2000c101d2a */
[----:B------:R-:W-:-:S13]  /*92a0*/  ISETP.GE.AND P3, PT, R31, R97, PT ;  /* 0x000000611f00720c */ /* 0x000fda0003f66270 */
[----:B------:R-:W-:Y:S05]  /*92b0*/  @P3 BRA `(.L_x_1645) ;  /* 0x0000000400243947 */ /* 0x000fea0003800000 */
[----:B------:R-:W-:-:S04]  /*92c0*/  IADD3 R4, P3, R100, R31, RZ ;  /* 0x0000001f64047210 */ /* 0x000fc80007f7e0ff */
[----:B------:R-:W-:-:S05]  /*92d0*/  LEA.HI.X.SX32 R5, R31, R98, 0x1, P3 ;  /* 0x000000621f057211 */ /* 0x000fca00018f0eff */
[----:B--2---:R2:W-:Y:S01]  /*92e0*/  ST.E.128 desc[UR42][R4.64], R12 ;  /* 0x0000000c04007985 */ /* 0x0045e2000c101d2a */
[----:B------:R-:W-:Y:S05]  /*92f0*/  BRA `(.L_x_1645) ;  /* 0x0000000400147947 */ /* 0x000fea0003800000 */
.L_x_1637:
[----:B------:R-:W-:-:S06]  /*9300*/  UISETP.NE.AND UP0, UPT, UR40, 0x3, UPT ;  /* 0x000000032800788c */ /* 0x000fcc000bf05270 */
[----:B------:R-:W-:-:S13]  /*9310*/  PLOP3.LUT P2, PT, PT, PT, UP0, 0x80, 0x0 ;  /* 0x000000000000781c */ /* 0x000fda0003f4f008 */
[----:B------:R-:W-:Y:S05]  /*9320*/  @!P2 BRA `(.L_x_1684) ;  /* 0x000000000004a947 */ /* 0x000fea0003800000 */
[----:B------:R-:W-:Y:S01]  /*9330*/  BPT.TRAP 0x1 ;  /* 0x000000040000795c */ /* 0x000fe20000300000 */
.L_x_1684:
[----:B------:R-:W-:Y:S01]  /*9340*/  IMAD R82, R22, 0x8, R16 ;  /* 0x0000000816527824 */ /* 0x000fe200078e0210 */
[----:B------:R-:W-:Y:S01]  /*9350*/  SHF.L.U32 R94, R209, 0x1f, RZ ;  /* 0x0000001fd15e7819 */ /* 0x000fe200000006ff */
[----:B------:R-:W-:Y:S01]  /*9360*/  BSSY B1, `(.L_x_1685) ;  /* 0x0000004000017945 */ /* 0x000fe20003800000 */
[----:B------:R-:W-:Y:S02]  /*9370*/  SHF.R.S32.HI R89, RZ, 0x1f, R88 ;  /* 0x0000001fff597819 */ /* 0x000fe40000011458 */
[----:B------:R-:W0:Y:S02]  /*9380*/  SYNCS.PHASECHK.TRANS64.TRYWAIT P3, [R82+URZ+0x2a890], R94 ;  /* 0x02a8905e520075a7 */ /* 0x000e24000806017f */
[----:B0-----:R-:W-:Y:S05]  /*9390*/  @!P3 BRA `(.L_x_1686) ;  /* 0x000002600040b947 */ /* 0x001fea0003800000 */
.L_x_2029:
[----:B------:R-:W-:Y:S05]  /*93a0*/  BSYNC B1 ;  /* 0x0000000000017941 */ /* 0x000fea0003800000 */
.L_x_1685:
        /* <DEDUP_REMOVED lines=13> */
[----:B------:R-:W-:-:S04]  /*9480*/  ULDC.64 UR4, c[0x0][0x308] ;  /* 0x0000c20000047ab9 */ /* 0x000fc80000000a00 */
[----:B------:R-:W-:-:S03]  /*9490*/  IADD3 R5, R5, R7, RZ ;  /* 0x0000000705057210 */ /* 0x000fc60007ffe0ff */
[----:B------:R-:W-:Y:S01]  /*94a0*/  IMAD.WIDE.U32 R4, R200, UR4, R4 ;  /* 0x00000004c8047c25 */ /* 0x000fe2000f8e0004 */
[----:B------:R-:W-:-:S03]  /*94b0*/  UMOV UR4, 0xffffffff ;  /* 0xffffffff00047882 */ /* 0x000fc60000000000 */
[----:B------:R-:W-:Y:S01]  /*94c0*/  IMAD R13, R200, UR5, R5 ;  /* 0x00000005c80d7c24 */ /* 0x000fe2000f8e0205 */
[----:B------:R-:W-:-:S04]  /*94d0*/  IADD3 R4, P3, R4, UR6, RZ ;  /* 0x0000000604047c10 */ /* 0x000fc8000ff7e0ff */
[----:B------:R-:W-:Y:S02]  /*94e0*/  IADD3.X R13, R13, UR7, RZ, P3, !PT ;  /* 0x000000070d0d7c10 */ /* 0x000fe40009ffe4ff */
[----:B------:R-:W-:Y:S01]  /*94f0*/  ISETP.GT.AND P3, PT, R91, R210, PT ;  /* 0x000000d25b00720c */ /* 0x000fe20003f64270 */
[----:B------:R-:W-:-:S12]  /*9500*/  BRA.DIV UR4, `(.L_x_1687) ;  /* 0x0000025e04f87947 */ /* 0x000fd8000b800000 */
[----:B------:R1:W2:Y:S04]  /*9510*/  SHFL.IDX PT, R29, R13, RZ, 0x1e1f ;  /* 0x001e1fff0d1d7589 */ /* 0x0002a800000e0000 */
[----:B------:R1:W3:Y:S02]  /*9520*/  SHFL.IDX PT, R14, R4, RZ, 0x1e1f ;  /* 0x001e1fff040e7589 */ /* 0x0002e400000e0000 */
.L_x_2033:
[----:B------:R-:W-:Y:S05]  /*9530*/  @!P3 BRA `(.L_x_1645) ;  /* 0x000000000084b947 */ /* 0x000fea0003800000 */
[----:B------:R-:W-:Y:S02]  /*9540*/  ULDC UR4, c[0x0][0x2f4] ;  /* 0x0000bd0000047ab9 */ /* 0x000fe40000000800 */
[----:B------:R-:W-:-:S13]  /*9550*/  ISETP.GE.AND P5, PT, R18, UR4, PT ;  /* 0x0000000412007c0c */ /* 0x000fda000bfa6270 */
[----:B-1----:R-:W1:Y:S01]  /*9560*/  @!P5 LDS.128 R4, [R86+0x1e400] ;  /* 0x01e400005604d984 */ /* 0x002e620000000c00 */
[----:B---3--:R-:W-:-:S05]  /*9570*/  @!P5 IADD3 R12, P3, R18, R14, RZ ;  /* 0x0000000e120cd210 */ /* 0x008fca0007f7e0ff */
[----:B--2---:R-:W-:Y:S01]  /*9580*/  @!P5 IMAD.X R13, R29, 0x1, R19, P3 ;  /* 0x000000011d0dd824 */ /* 0x004fe200018e0613 */
[----:B------:R-:W-:-:S13]  /*9590*/  ISETP.GE.AND P3, PT, R207, UR4, PT ;  /* 0x00000004cf007c0c */ /* 0x000fda000bf66270 */
[----:B------:R-:W-:-:S05]  /*95a0*/  @!P3 IADD3 R10, P4, R207, R14, RZ ;  /* 0x0000000ecf0ab210 */ /* 0x000fca0007f9e0ff */
[----:B------:R-:W-:Y:S01]  /*95b0*/  @!P3 IMAD.X R11, R29, 0x1, R220, P4 ;  /* 0x000000011d0bb824 */ /* 0x000fe200020e06dc */
[----:B------:R-:W-:-:S13]  /*95c0*/  ISETP.GE.AND P4, PT, R206, UR4, PT ;  /* 0x00000004ce007c0c */ /* 0x000fda000bf86270 */
[----:B------:R-:W-:Y:S01]  /*95d0*/  @!P4 IADD3 R8, P6, R206, R14, RZ ;  /* 0x0000000ece08c210 */ /* 0x000fe20007fde0ff */
[----:B-1----:R1:W-:Y:S01]  /*95e0*/  @!P5 ST.E.128 desc[UR42][R12.64], R4 ;  /* 0x000000040c00d985 */ /* 0x0023e2000c101d2a */
[----:B------:R-:W-:-:S03]  /*95f0*/  ISETP.GE.AND P5, PT, R80, UR4, PT ;  /* 0x0000000450007c0c */ /* 0x000fc6000bfa6270 */
[----:B------:R-:W-:-:S10]  /*9600*/  @!P4 IMAD.X R9, R29, 0x1, R219, P6 ;  /* 0x000000011d09c824 */ /* 0x000fd400030e06db */
[----:B------:R-:W2:Y:S01]  /*9610*/  @!P5 LDS.128 R4, [R85+0x1e400] ;  /* 0x01e400005504d984 */ /* 0x000ea20000000c00 */
[----:B------:R-:W-:-:S05]  /*9620*/  @!P5 IMAD.SHL.U32 R15, R212, 0x10, RZ ;  /* 0x00000010d40fd824 */ /* 0x000fca00078e00ff */
[----:B-1----:R-:W-:-:S04]  /*9630*/  @!P5 IADD3 R12, P6, R15, R14, RZ ;  /* 0x0000000e0f0cd210 */ /* 0x002fc80007fde0ff */
[----:B------:R-:W-:-:S05]  /*9640*/  @!P5 LEA.HI.X.SX32 R13, R15, R29, 0x1, P6 ;  /* 0x0000001d0f0dd211 */ /* 0x000fca00030f0eff */
[----:B--2---:R1:W-:Y:S01]  /*9650*/  @!P5 ST.E.128 desc[UR42][R12.64], R4 ;  /* 0x000000040c00d985 */ /* 0x0043e2000c101d2a */
[----:B------:R-:W-:-:S13]  /*9660*/  ISETP.GE.AND P5, PT, R78, UR4, PT ;  /* 0x000000044e007c0c */ /* 0x000fda000bfa6270 */
[----:B------:R-:W2:Y:S01]  /*9670*/  @!P5 LDS.128 R4, [R86+0x20400] ;  /* 0x020400005604d984 */ /* 0x000ea20000000c00 */
[----:B------:R-:W-:-:S05]  /*9680*/  @!P5 IMAD.SHL.U32 R15, R213, 0x10, RZ ;  /* 0x00000010d50fd824 */ /* 0x000fca00078e00ff */
[----:B-1----:R-:W-:-:S04]  /*9690*/  @!P5 IADD3 R12, P6, R15, R14, RZ ;  /* 0x0000000e0f0cd210 */ /* 0x002fc80007fde0ff */
[----:B------:R-:W-:-:S05]  /*96a0*/  @!P5 LEA.HI.X.SX32 R13, R15, R29, 0x1, P6 ;  /* 0x0000001d0f0dd211 */ /* 0x000fca00030f0eff */
[----:B--2---:R1:W-:Y:S01]  /*96b0*/  @!P5 ST.E.128 desc[UR42][R12.64], R4 ;  /* 0x000000040c00d985 */ /* 0x0043e2000c101d2a */
[----:B------:R-:W-:-:S03]  /*96c0*/  ISETP.GE.AND P5, PT, R208, UR4, PT ;  /* 0x00000004d0007c0c */ /* 0x000fc6000bfa6270 */
[----:B------:R-:W2:Y:S10]  /*96d0*/  @!P3 LDS.128 R4, [R85+0x20400] ;  /* 0x020400005504b984 */ /* 0x000eb40000000c00 */
[----:B-1----:R-:W-:-:S05]  /*96e0*/  @!P5 IADD3 R12, P6, R208, R14, RZ ;  /* 0x0000000ed00cd210 */ /* 0x002fca0007fde0ff */
[----:B------:R-:W-:Y:S01]  /*96f0*/  @!P5 IMAD.X R13, R29, 0x1, R218, P6 ;  /* 0x000000011d0dd824 */ /* 0x000fe200030e06da */
[----:B--2---:R-:W-:Y:S04]  /*9700*/  @!P3 ST.E.128 desc[UR42][R10.64], R4 ;  /* 0x000000040a00b985 */ /* 0x004fe8000c101d2a */
[----:B------:R-:W1:Y:S04]  /*9710*/  @!P4 LDS.128 R4, [R86+0x22400] ;  /* 0x022400005604c984 */ /* 0x000e680000000c00 */
[----:B-1----:R-:W-:Y:S04]  /*9720*/  @!P4 ST.E.128 desc[UR42][R8.64], R4 ;  /* 0x000000040800c985 */ /* 0x002fe8000c101d2a */
[----:B------:R-:W1:Y:S04]  /*9730*/  @!P5 LDS.128 R4, [R85+0x22400] ;  /* 0x022400005504d984 */ /* 0x000e680000000c00 */
[----:B-1----:R4:W-:Y:S02]  /*9740*/  @!P5 ST.E.128 desc[UR42][R12.64], R4 ;  /* 0x000000040c00d985 */ /* 0x0029e4000c101d2a */
.L_x_1645:
[----:B------:R-:W-:Y:S05]  /*9750*/  BSYNC B0 ;  /* 0x0000000000007941 */ /* 0x000fea0003800000 */
.L_x_1636:
[----:B012-4-:R-:W0:Y:S01]  /*9760*/  S2R R4, SR_TID.X ;  /* 0x0000000000047919 */ /* 0x017e220000002100 */
[----:B------:R-:W-:Y:S01]  /*9770*/  @!PT LDS RZ, [RZ] ;  /* 0x00000000fffff984 */ /* 0x000fe20000000800 */
[----:B------:R-:W-:Y:S01]  /*9780*/  @!PT LDS RZ, [RZ] ;  /* 0x00000000fffff984 */ /* 0x000fe20000000800 */
[----:B------:R-:W-:Y:S01]  /*9790*/  @!PT LDS RZ, [RZ] ;  /* 0x00000000fffff984 */ /* 0x000fe20000000800 */
[----:B------:R-:W-:Y:S01]  /*97a0*/  @!PT LDS RZ, [RZ] ;  /* 0x00000000fffff984 */ /* 0x000fe20000000800 */
[----:B------:R1:W-:Y:S06]  /*97b0*/  MEMBAR.ALL.CTA ;  /* 0x0000000000007992 */ /* 0x0003ec0000008000 */
[----:B-1----:R-:W1:Y:S01]  /*97c0*/  FENCE.VIEW.ASYNC.S ;  /* 0x00000000000073c6 */ /* 0x002e620000000000 */
[----:B------:R-:W-:Y:S05]  /*97d0*/  WARPSYNC.ALL ;  /* 0x0000000000007948 */ /* 0x000fea0003800000 */
[----:B------:R-:W-:Y:S01]  /*97e0*/  BSSY B0, `(.L_x_1688) ;  /* 0x0000008000007945 */ /* 0x000fe20003800000 */
[----:B-1----:R1:W-:Y:S01]  /*97f0*/  BAR.SYNC.DEFER_BLOCKING R67, 0x80 ;  /* 0x000200430000751d */ /* 0x0023e20000010000 */
[----:B0-----:R-:W-:-:S13]  /*9800*/  LOP3.LUT P3, RZ, R4, 0x7f, RZ, 0xc0, !PT ;  /* 0x0000007f04ff7812 */ /* 0x001fda000786c0ff */
[----:B------:R-:W-:-:S05]  /*9810*/  @!P3 VIADD R4, R82, 0x2a8a0 ;  /* 0x0002a8a05204b836 */ /* 0x000fca0000000000 */
[----:B------:R-:W-:-:S04]  /*9820*/  @!P3 PRMT R4, RZ, 0x654, R4 ;  /* 0x00000654ff04b816 */ /* 0x000fc80000000004 */
[----:B------:R1:W-:Y:S01]  /*9830*/  @!P3 SYNCS.ARRIVE.TRANS64.RED.A1T0 RZ, [R4+URZ], RZ ;  /* 0x000000ff04ffb9a7 */ /* 0x0003e2000810043f */
[----:B------:R-:W-:Y:S05]  /*9840*/  @!P2 BRA `(.L_x_1689) ;  /* 0x000000000004a947 */ /* 0x000fea0003800000 */
[----:B------:R-:W-:Y:S01]  /*9850*/  BPT.TRAP 0x1 ;  /* 0x000000040000795c */ /* 0x000fe20000300000 */
.L_x_1689:
[----:B------:R-:W-:Y:S05]  /*9860*/  BSYNC B0 ;  /* 0x0000000000007941 */ /* 0x000fea0003800000 */
.L_x_1688:
[----:B------:R-:W0:Y:S01]  /*9870*/  SYNCS.PHASECHK.TRANS64.TRYWAIT P2, [R82+URZ+0x2a8b0], R94 ;  /* 0x02a8b05e520075a7 */ /* 0x000e22000804017f */
[----:B------:R-:W-:Y:S04]  /*9880*/  BSSY B0, `(.L_x_1690) ;  /* 0x0000002000007945 */ /* 0x000fe80003800000 */
[----:B0-----:R-:W-:Y:S05]  /*9890*/  @!P2 BRA `(.L_x_1691) ;  /* 0x0000025c0058a947 */ /* 0x001fea0003800000 */
.L_x_2034:
[----:B------:R-:W-:Y:S05]  /*98a0*/  BSYNC B0 ;  /* 0x0000000000007941 */ /* 0x000fea0003800000 */
.L_x_1690:
[----:B------:R-:W-:Y:S01]  /*98b0*/  ULDC.64 UR4, c[0x0][0x328] ;  /* 0x0000ca0000047ab9 */ /* 0x000fe20000000a00 */
[----:B------:R-:W-:Y:S01]  /*98c0*/  ULDC.64 UR6, c[0x0][0x318] ;  /* 0x0000c60000067ab9 */ /* 0x000fe20000000a00 */
[----:B------:R-:W-:Y:S01]  /*98d0*/  IMAD R89, R89, UR4, RZ ;  /* 0x0000000459597c24 */ /* 0x000fe2000f8e02ff */
[----:B------:R-:W-:Y:S01]  /*98e0*/  BSSY B0, `(.L_x_1692) ;  /* 0x0000033000007945 */ /* 0x000fe20003800000 */
[----:B-1----:R-:W-:-:S04]  /*98f0*/  IMAD.WIDE.U32 R4, R88, UR4, RZ ;  /* 0x0000000458047c25 */ /* 0x002fc8000f8e00ff */
[----:B------:R-:W-:Y:S01]  /*9900*/  IMAD R89, R88, UR5, R89 ;  /* 0x0000000558597c24 */ /* 0x000fe2000f8e0259 */
[----:B------:R-:W-:Y:S02]  /*9910*/  ULDC.64 UR4, c[0x0][0x338] ;  /* 0x0000ce0000047ab9 */ /* 0x000fe40000000a00 */
[----:B------:R-:W-:Y:S02]  /*9920*/  IMAD R90, R90, UR4, RZ ;  /* 0x000000045a5a7c24 */ /* 0x000fe4000f8e02ff */
[----:B------:R-:W-:Y:S02]  /*9930*/  IMAD.IADD R5, R5, 0x1, R89 ;  /* 0x0000000105057824 */ /* 0x000fe400078e0259 */
[C---:B------:R-:W-:Y:S02]  /*9940*/  IMAD R7, R87.reuse, UR5, R90 ;  /* 0x0000000557077c24 */ /* 0x040fe4000f8e025a */
[----:B------:R-:W-:Y:S01]  /*9950*/  IMAD.WIDE.U32 R4, R87, UR4, R4 ;  /* 0x0000000457047c25 */ /* 0x000fe2000f8e0004 */
[----:B------:R-:W-:-:S03]  /*9960*/  ULDC.64 UR4, c[0x0][0x330] ;  /* 0x0000cc0000047ab9 */ /* 0x000fc60000000a00 */
[----:B------:R-:W-:Y:S02]  /*9970*/  IMAD.IADD R5, R5, 0x1, R7 ;  /* 0x0000000105057824 */ /* 0x000fe400078e0207 */
[----:B------:R-:W-:-:S04]  /*9980*/  IMAD.WIDE.U32 R4, R200, UR4, R4 ;  /* 0x00000004c8047c25 */ /* 0x000fc8000f8e0004 */
[----:B------:R-:W-:Y:S01]  /*9990*/  IMAD R5, R200, UR5, R5 ;  /* 0x00000005c8057c24 */ /* 0x000fe2000f8e0205 */
[----:B------:R-:W-:-:S04]  /*99a0*/  IADD3 R4, P2, R4, UR6, RZ ;  /* 0x0000000604047c10 */ /* 0x000fc8000ff5e0ff */
[----:B------:R-:W-:Y:S01]  /*99b0*/  IADD3.X R5, R5, UR7, RZ, P2, !PT ;  /* 0x0000000705057c10 */ /* 0x000fe200097fe4ff */
[----:B------:R1:W2:Y:S01]  /*99c0*/  SHFL.IDX PT, R29, R4, RZ, 0x1e1f ;  /* 0x001e1fff041d7589 */ /* 0x0002a200000e0000 */
[----:B------:R-:W-:-:S03]  /*99d0*/  ISETP.GT.AND P2, PT, R91, R210, PT ;  /* 0x000000d25b00720c */ /* 0x000fc60003f44270 */
[----:B------:R1:W4:Y:S10]  /*99e0*/  SHFL.IDX PT, R15, R5, RZ, 0x1e1f ;  /* 0x001e1fff050f7589 */ /* 0x00033400000e0000 */
[----:B-1----:R-:W-:Y:S05]  /*99f0*/  @!P2 BRA `(.L_x_1693) ;  /* 0x000000000084a947 */ /* 0x002fea0003800000 */
[----:B------:R-:W-:Y:S02]  /*9a00*/  ULDC UR4, c[0x0][0x2f4] ;  /* 0x0000bd0000047ab9 */ /* 0x000fe40000000800 */
[----:B------:R-:W-:-:S13]  /*9a10*/  ISETP.GE.AND P5, PT, R18, UR4, PT ;  /* 0x0000000412007c0c */ /* 0x000fda000bfa6270 */
[----:B------:R-:W1:Y:S01]  /*9a20*/  @!P5 LDS.128 R4, [R86+0xc400] ;  /* 0x00c400005604d984 */ /* 0x000e620000000c00 */
[----:B--2---:R-:W-:-:S05]  /*9a30*/  @!P5 IADD3 R12, P2, R18, R29, RZ ;  /* 0x0000001d120cd210 */ /* 0x004fca0007f5e0ff */
[----:B----4-:R-:W-:Y:S01]  /*9a40*/  @!P5 IMAD.X R13, R15, 0x1, R19, P2 ;  /* 0x000000010f0dd824 */ /* 0x010fe200010e0613 */
        /* <DEDUP_REMOVED lines=9> */
[----:B---3--:R-:W-:-:S05]  /*9ae0*/  @!P5 IMAD.SHL.U32 R14, R212, 0x10, RZ ;  /* 0x00000010d40ed824 */ /* 0x008fca00078e00ff */
        /* <DEDUP_REMOVED lines=18> */
.L_x_1693:
[----:B------:R-:W-:Y:S05]  /*9c10*/  BSYNC B0 ;  /* 0x0000000000007941 */ /* 0x000fea0003800000 */
.L_x_1692:
[----:B------:R-:W-:Y:S01]  /*9c20*/  @!PT LDS RZ, [RZ] ;  /* 0x00000000fffff984 */ /* 0x000fe20000000800 */
[----:B------:R-:W-:Y:S01]  /*9c30*/  @!PT LDS RZ, [RZ] ;  /* 0x00000000fffff984 */ /* 0x000fe20000000800 */
[----:B------:R-:W-:Y:S01]  /*9c40*/  @!PT LDS RZ, [RZ] ;  /* 0x00000000fffff984 */ /* 0x000fe20000000800 */
[----:B------:R-:W-:Y:S01]  /*9c50*/  @!PT LDS RZ, [RZ] ;  /* 0x00000000fffff984 */ /* 0x000fe20000000800 */
[----:B------:R5:W-:Y:S06]  /*9c60*/  MEMBAR.ALL.CTA ;  /* 0x0000000000007992 */ /* 0x000bec0000008000 */
[----:B-----5:R-:W5:Y:S01]  /*9c70*/  FENCE.VIEW.ASYNC.S ;  /* 0x00000000000073c6 */ /* 0x020f620000000000 */
[----:B------:R-:W-:Y:S02]  /*9c80*/  VIADD R22, R22, 0x1 ;  /* 0x0000000116167836 */ /* 0x000fe40000000000 */
[----:B0-----:R-:W-:Y:S01]  /*9c90*/  @!P3 VIADD R82, R82, 0x2a8c0 ;  /* 0x0002a8c05252b836 */ /* 0x001fe20000000000 */
[----:B-----5:R0:W-:Y:S02]  /*9ca0*/  BAR.SYNC.DEFER_BLOCKING R67, 0x80 ;  /* 0x000200430000751d */ /* 0x0201e40000010000 */
[----:B------:R-:W-:-:S02]  /*9cb0*/  ISETP.NE.AND P2, PT, R22, 0x2, PT ;  /* 0x000000021600780c */ /* 0x000fc40003f45270 */
[----:B------:R-:W-:Y:S02]  /*9cc0*/  @!P3 PRMT R82, RZ, 0x654, R82 ;  /* 0x00000654ff52b816 */ /* 0x000fe40000000052 */
[----:B-1----:R-:W-:Y:S02]  /*9cd0*/  SEL R4, RZ, 0x1, P2 ;  /* 0x00000001ff047807 */ /* 0x002fe40001000000 */
[----:B------:R-:W-:Y:S02]  /*9ce0*/  SEL R22, R22, RZ, P2 ;  /* 0x000000ff16167207 */ /* 0x000fe40001000000 */
[----:B------:R-:W-:Y:S01]  /*9cf0*/  LOP3.LUT R209, R209, R4, RZ, 0x3c, !PT ;  /* 0x00000004d1d17212 */ /* 0x000fe200078e3cff */
[----:B------:R0:W-:Y:S01]  /*9d00*/  @!P3 SYNCS.ARRIVE.TRANS64.RED.A1T0 RZ, [R82+URZ], RZ ;  /* 0x000000ff52ffb9a7 */ /* 0x0001e2000810043f */
[----:B------:R-:W-:Y:S05]  /*9d10*/  @P1 BRA `(.L_x_1694) ;  /* 0xffffff8c00c01947 */ /* 0x000fea000383ffff */
[----:B------:R-:W1:Y:S01]  /*9d20*/  S2R R5, SR_TID.X ;  /* 0x0000000000057919 */ /* 0x000e620000002100 */
[----:B------:R-:W-:Y:S02]  /*9d30*/  PLOP3.LUT P0, PT, PT, PT, PT, 0x8, 0x0 ;  /* 0x000000000000781c */ /* 0x000fe40003f0e170 */
[----:B-1----:R-:W-:-:S04]  /*9d40*/  SHF.R.U32.HI R5, RZ, 0x7, R5 ;  /* 0x00000007ff057819 */ /* 0x002fc80000011605 */
[----:B------:R-:W-:-:S13]  /*9d50*/  ISETP.NE.AND P4, PT, R5, 0x1, PT ;  /* 0x000000010500780c */ /* 0x000fda0003f85270 */
[----:B------:R-:W-:Y:S06]  /*9d60*/  @!P4 BAR.ARV 0x9, 0x100 ;  /* 0x024400000000cb1d */ /* 0x000fec0000002000 */
.L_x_1631:
[----:B------:R-:W1:Y:S01]  /*9d70*/  LDC R0, c[0x0][0x448] ;  /* 0x00011200ff007b82 */ /* 0x000e620000000800 */
[----:B------:R-:W-:-:S07]  /*9d80*/  IADD3 R7, R203, 0x1, -R202 ;  /* 0x00000001cb077810 */ /* 0x000fce0007ffe8ca */
[----:B------:R-:W0:Y:S01]  /*9d90*/  LDC.64 R2, c[0x0][0x9e0] ;  /* 0x00027800ff027b82 */ /* 0x000e220000000a00 */
[----:B-1----:R-:W-:Y:S01]  /*9da0*/  ISETP.NE.AND P1, PT, R0, 0x1, PT ;  /* 0x000000010000780c */ /* 0x002fe20003f25270 */
[----:B------:R-:W-:Y:S01]  /*9db0*/  VIADD R0, R211, 0x7f ;  /* 0x0000007fd3007836 */ /* 0x000fe20000000000 */
[----:B0-----:R-:W-:-:S11]  /*9dc0*/  ISETP.GE.AND P2, PT, R3, 0x1, PT ;  /* 0x000000010300780c */ /* 0x001fd60003f46270 */
[----:B------:R-:W0:Y:S08]  /*9dd0*/  @P1 LDC R5, c[0x0][0x44c] ;  /* 0x00011300ff051b82 */ /* 0x000e300000000800 */
[----:B------:R-:W1:Y:S01]  /*9de0*/  @P1 LDC R4, c[0x0][0x450] ;  /* 0x00011400ff041b82 */ /* 0x000e620000000800 */
[----:B0-----:R-:W-:-:S05]  /*9df0*/  @P1 IMAD.HI.U32 R5, R0, R5, RZ ;  /* 0x0000000500051227 */ /* 0x001fca00078e00ff */
[----:B-1----:R-:W-:-:S05]  /*9e00*/  @P1 SHF.R.U32.HI R0, RZ, R4, R5 ;  /* 0x00000004ff001219 */ /* 0x002fca0000011605 */
[----:B------:R-:W-:Y:S01]  /*9e10*/  IMAD.IADD R5, R7, 0x1, R0 ;  /* 0x0000000107057824 */ /* 0x000fe200078e0200 */
[----:B------:R-:W-:Y:S06]  /*9e20*/  @P0 BRA `(.L_x_1695) ;  /* 0x00000000000c0947 */ /* 0x000fec0003800000 */
[----:B------:R-:W0:Y:S01]  /*9e30*/  FENCE.VIEW.ASYNC.G ;  /* 0x00000000000073c6 */ /* 0x000e220000000100 */
[----:B------:R-:W-:Y:S05]  /*9e40*/  WARPSYNC.ALL ;  /* 0x0000000000007948 */ /* 0x000fea0003800000 */
[----:B0-----:R-:W-:Y:S06]  /*9e50*/  BAR.ARV 0xc, 0x180 ;  /* 0x0306000000007b1d */ /* 0x001fec0000002000 */
.L_x_1695:
[----:B------:R-:W-:Y:S01]  /*9e60*/  IMAD.IADD R2, R5, 0x1, R2 ;  /* 0x0000000105027824 */ /* 0x000fe200078e0202 */
        /* <DEDUP_REMOVED lines=12> */
.L_x_1698:
[----:B------:R-:W-:-:S13]  /*9f30*/  ISETP.NE.AND P0, PT, R3, 0x1, PT ;  /* 0x000000010300780c */ /* 0x000fda0003f05270 */
[----:B------:R-:W0:Y:S02]  /*9f40*/  @P0 LDC.64 R4, c[0x0][0x9e8] ;  /* 0x00027a00ff040b82 */ /* 0x000e240000000a00 */
[----:B0-----:R-:W-:-:S05]  /*9f50*/  @P0 IMAD.HI.U32 R4, R0, R4, RZ ;  /* 0x0000000400040227 */ /* 0x001fca00078e00ff */
[----:B------:R-:W-:-:S07]  /*9f60*/  @P0 SHF.R.U32.HI R0, RZ, R5, R4 ;  /* 0x00000005ff000219 */ /* 0x000fce0000011604 */
.L_x_1699:
[----:B------:R-:W-:Y:S05]  /*9f70*/  BSYNC B0 ;  /* 0x0000000000007941 */ /* 0x000fea0003800000 */
.L_x_1697:
[----:B------:R-:W-:-:S05]  /*9f80*/  IMAD R5, R0, R3, R3 ;  /* 0x0000000300057224 */ /* 0x000fca00078e0203 */
[----:B------:R-:W-:-:S07]  /*9f90*/  VIMNMX R2, R2, R5, PT ;  /* 0x0000000502027248 */ /* 0x000fce0003fe0100 */
.L_x_1696:
[----:B------:R-:W0:Y:S01]  /*9fa0*/  @P1 LDC R0, c[0x0][0x44c] ;  /* 0x00011300ff001b82 */ /* 0x000e220000000800 */
[----:B------:R-:W-:Y:S01]  /*9fb0*/  VIADD R2, R2, 0x7f ;  /* 0x0000007f02027836 */ /* 0x000fe20000000000 */
[----:B------:R-:W-:Y:S01]  /*9fc0*/  ULDC UR4, c[0x0][0x9dc] ;  /* 0x0002770000047ab9 */ /* 0x000fe20000000800 */
[----:B------:R-:W-:-:S03]  /*9fd0*/  IMAD.MOV.U32 R4, RZ, RZ, R211 ;  /* 0x000000ffff047224 */ /* 0x000fc600078e00d3 */
        /* <DEDUP_REMOVED lines=20> */
.L_x_1702:
[----:B------:R-:W-:-:S13]  /*a120*/  ISETP.NE.AND P0, PT, R3, 0x1, PT ;  /* 0x000000010300780c */ /* 0x000fda0003f05270 */
[----:B------:R-:W0:Y:S02]  /*a130*/  @P0 LDC.64 R4, c[0x0][0x9e8] ;  /* 0x00027a00ff040b82 */ /* 0x000e240000000a00 */
[----:B0-----:R-:W-:-:S05]  /*a140*/  @P0 IMAD.HI.U32 R4, R2, R4, RZ ;  /* 0x0000000402040227 */ /* 0x001fca00078e00ff */
[----:B------:R-:W-:-:S07]  /*a150*/  @P0 SHF.R.U32.HI R2, RZ, R5, R4 ;  /* 0x00000005ff020219 */ /* 0x000fce0000011604 */
.L_x_1703:
[----:B------:R-:W-:Y:S05]  /*a160*/  BSYNC B0 ;  /* 0x0000000000007941 */ /* 0x000fea0003800000 */
.L_x_1701:
[----:B------:R-:W-:-:S05]  /*a170*/  IMAD R3, R2, R3, RZ ;  /* 0x0000000302037224 */ /* 0x000fca00078e02ff */
[----:B------:R-:W-:-:S07]  /*a180*/  VIMNMX R0, R0, R3, !PT ;  /* 0x0000000300007248 */ /* 0x000fce0007fe0100 */
.L_x_1700:
[----:B------:R-:W-:Y:S01]  /*a190*/  SHF.R.S32.HI R3, RZ, 0x1f, R0 ;  /* 0x0000001fff037819 */ /* 0x000fe20000011400 */
[----:B------:R-:W-:Y:S03]  /*a1a0*/  BSSY B0, `(.L_x_1704) ;  /* 0x0000026000007945 */ /* 0x000fe60003800000 */
[----:B------:R-:W-:-:S04]  /*a1b0*/  LEA.HI R3, R3, R0, RZ, 0x7 ;  /* 0x0000000003037211 */ /* 0x000fc800078f38ff */
[----:B------:R-:W-:-:S04]  /*a1c0*/  SHF.R.S32.HI R3, RZ, 0x7, R3 ;  /* 0x00000007ff037819 */ /* 0x000fc80000011403 */
[----:B------:R-:W-:Y:S01]  /*a1d0*/  VIMNMX R224, RZ, R3, !PT ;  /* 0x00000003ffe07248 */ /* 0x000fe20007fe0100 */
[----:B------:R-:W-:-:S03]  /*a1e0*/  IMAD.MOV.U32 R3, RZ, RZ, RZ ;  /* 0x000000ffff037224 */ /* 0x000fc600078e00ff */
[----:B------:R-:W-:-:S13]  /*a1f0*/  ISETP.GT.AND P0, PT, R27, R224, PT ;  /* 0x000000e01b00720c */ /* 0x000fda0003f04270 */
[----:B------:R-:W-:Y:S05]  /*a200*/  @!P0 BRA `(.L_x_1705) ;  /* 0x00000000007c8947 */ /* 0x000fea0003800000 */
[----:B------:R-:W2:Y:S01]  /*a210*/  LDL R2, [R1+0x8] ;  /* 0x0000080001027983 */ /* 0x000ea20000100800 */
[----:B------:R-:W-:Y:S01]  /*a220*/  ULDC UR4, c[0x0][0x9f0] ;  /* 0x00027c0000047ab9 */ /* 0x000fe20000000800 */
[----:B--2---:R-:W-:-:S04]  /*a230*/  ISETP.NE.AND P0, PT, R2, RZ, PT ;  /* 0x000000ff0200720c */ /* 0x004fc80003f05270 */
[----:B------:R-:W-:-:S04]  /*a240*/  SEL R6, R2, UR4, P0 ;  /* 0x0000000402067c07 */ /* 0x000fc80008000000 */
[-C--:B------:R-:W-:Y:S02]  /*a250*/  IABS R5, R6.reuse ;  /* 0x0000000600057213 */ /* 0x080fe40000000000 */
[----:B------:R-:W-:Y:S02]  /*a260*/  IADD3 R0, R6, -0x1, R27 ;  /* 0xffffffff06007810 */ /* 0x000fe40007ffe01b */
[----:B------:R-:W0:Y:S01]  /*a270*/  I2F.RP R4, R5 ;  /* 0x0000000500047306 */ /* 0x000e220000209400 */
[----:B------:R-:W-:Y:S02]  /*a280*/  IABS R9, R6 ;  /* 0x0000000600097213 */ /* 0x000fe40000000000 */
[----:B------:R-:W-:-:S05]  /*a290*/  IMAD.IADD R0, R0, 0x1, -R224 ;  /* 0x0000000100007824 */ /* 0x000fca00078e0ae0 */
[----:B0-----:R-:W0:Y:S02]  /*a2a0*/  MUFU.RCP R4, R4 ;  /* 0x0000000400047308 */ /* 0x001e240000001000 */
[----:B0-----:R-:W-:Y:S02]  /*a2b0*/  VIADD R2, R4, 0xffffffe ;  /* 0x0ffffffe04027836 */ /* 0x001fe40000000000 */
[----:B------:R-:W-:-:S04]  /*a2c0*/  IMAD.MOV R4, RZ, RZ, -R9 ;  /* 0x000000ffff047224 */ /* 0x000fc800078e0a09 */
[----:B------:R0:W1:Y:S02]  /*a2d0*/  F2I.FTZ.U32.TRUNC.NTZ R3, R2 ;  /* 0x0000000200037305 */ /* 0x000064000021f000 */
[----:B0-----:R-:W-:Y:S02]  /*a2e0*/  IMAD.MOV.U32 R2, RZ, RZ, RZ ;  /* 0x000000ffff027224 */ /* 0x001fe400078e00ff */
[----:B-1----:R-:W-:-:S04]  /*a2f0*/  IMAD.MOV R8, RZ, RZ, -R3 ;  /* 0x000000ffff087224 */ /* 0x002fc800078e0a03 */
[----:B------:R-:W-:Y:S01]  /*a300*/  IMAD R7, R8, R5, RZ ;  /* 0x0000000508077224 */ /* 0x000fe200078e02ff */
[----:B------:R-:W-:Y:S02]  /*a310*/  IABS R8, R0 ;  /* 0x0000000000087213 */ /* 0x000fe40000000000 */
[----:B------:R-:W-:Y:S01]  /*a320*/  LOP3.LUT R0, R0, R6, RZ, 0x3c, !PT ;  /* 0x0000000600007212 */ /* 0x000fe200078e3cff */
[----:B------:R-:W-:-:S03]  /*a330*/  IMAD.HI.U32 R3, R3, R7, R2 ;  /* 0x0000000703037227 */ /* 0x000fc600078e0002 */
[----:B------:R-:W-:Y:S01]  /*a340*/  ISETP.GE.AND P2, PT, R0, RZ, PT ;  /* 0x000000ff0000720c */ /* 0x000fe20003f46270 */
        /* <DEDUP_REMOVED lines=11> */
.L_x_1705:
[----:B------:R-:W-:Y:S05]  /*a400*/  BSYNC B0 ;  /* 0x0000000000007941 */ /* 0x000fea0003800000 */
.L_x_1704:
[----:B------:R-:W3:Y:S01]  /*a410*/  LDL R0, [R1+0x14] ;  /* 0x0000140001007983 */ /* 0x000ee20000100800 */
[----:B------:R-:W-:Y:S02]  /*a420*/  PLOP3.LUT P0, PT, PT, PT, PT, 0x80, 0x0 ;  /* 0x000000000000781c */ /* 0x000fe40003f0f070 */
[----:B--2---:R-:W-:Y:S01]  /*a430*/  CS2R R28, SRZ ;  /* 0x00000000001c7805 */ /* 0x004fe2000001ff00 */
        /* <DEDUP_REMOVED lines=16> */
[----:B---34-:R-:W-:Y:S02]  /*a540*/  CS2R R14, SRZ ;  /* 0x00000000000e7805 */ /* 0x018fe4000001ff00 */
[----:B------:R-:W-:-:S02]  /*a550*/  CS2R R132, SRZ ;  /* 0x0000000000847805 */ /* 0x000fc4000001ff00 */
[----:B------:R-:W-:Y:S02]  /*a560*/  CS2R R72, SRZ ;  /* 0x0000000000487805 */ /* 0x000fe4000001ff00 */
[----:B------:R-:W-:Y:S02]  /*a570*/  CS2R R120, SRZ ;  /* 0x0000000000787805 */ /* 0x000fe4000001ff00 */
[----:B------:R-:W-:Y:S02]  /*a580*/  CS2R R130, SRZ ;  /* 0x0000000000827805 */ /* 0x000fe4000001ff00 */
[----:B------:R-:W-:Y:S02]  /*a590*/  CS2R R134, SRZ ;  /* 0x0000000000867805 */ /* 0x000fe4000001ff00 */
[----:B------:R-:W-:Y:S02]  /*a5a0*/  CS2R R56, SRZ ;  /* 0x0000000000387805 */ /* 0x000fe4000001ff00 */
[----:B------:R-:W-:Y:S01]  /*a5b0*/  CS2R R122, SRZ ;  /* 0x00000000007a7805 */ /* 0x000fe2000001ff00 */
        /* <DEDUP_REMOVED lines=11> */
[----:B------:R-:W-:Y:S02]  /*a670*/  CS2R R90, SRZ ;  /* 0x00000000005a7805 */ /* 0x000fe4000001ff00 */
[----:B------:R-:W-:Y:S01]  /*a680*/  CS2R R124, SRZ ;  /* 0x00000000007c7805 */ /* 0x000fe2000001ff00 */
[----:B------:R-:W-:Y:S01]  /*a690*/  IMAD.MOV.U32 R82, RZ, RZ, RZ ;  /* 0x000000ffff527224 */ /* 0x000fe200078e00ff */
        /* <DEDUP_REMOVED lines=17> */
[----:B------:R-:W-:-:S05]  /*a7b0*/  IMAD R224, R0, R3, R224 ;  /* 0x0000000300e07224 */ /* 0x000fca00078e02e0 */
[----:B------:R-:W-:Y:S02]  /*a7c0*/  VIADDMNMX R94, R224, R3, R27, PT ;  /* 0x00000003e05e7246 */ /* 0x000fe4000380011b */
[----:B------:R-:W-:Y:S02]  /*a7d0*/  CS2R R2, SRZ ;  /* 0x0000000000027805 */ /* 0x000fe4000001ff00 */
[----:B------:R-:W-:-:S13]  /*a7e0*/  ISETP.GT.AND P1, PT, R94, R224, PT ;  /* 0x000000e05e00720c */ /* 0x000fda0003f24270 */
[----:B------:R-:W-:Y:S05]  /*a7f0*/  @!P1 BRA `(.L_x_1706) ;  /* 0x0000016400049947 */ /* 0x000fea0003800000 */
[----:B------:R-:W0:Y:S01]  /*a800*/  S2R R0, SR_TID.X ;  /* 0x0000000000007919 */ /* 0x000e220000002100 */
[----:B------:R-:W-:Y:S01]  /*a810*/  UMOV UR4, 0xffffffff ;  /* 0xffffffff00047882 */ /* 0x000fe20000000000 */
[----:B0-----:R-:W-:-:S05]  /*a820*/  VIADD R45, R0, 0xffffff80 ;  /* 0xffffff80002d7836 */ /* 0x001fca0000000000 */
[----:B------:R-:W-:-:S04]  /*a830*/  SHF.R.S32.HI R54, RZ, 0x1f, R45 ;  /* 0x0000001fff367819 */ /* 0x000fc8000001142d */
[----:B------:R-:W-:-:S04]  /*a840*/  LEA.HI R13, R54, R45, RZ, 0x7 ;  /* 0x0000002d360d7211 */ /* 0x000fc800078f38ff */
[----:B------:R-:W-:Y:S01]  /*a850*/  SHF.R.S32.HI R13, RZ, 0x7, R13 ;  /* 0x00000007ff0d7819 */ /* 0x000fe2000001140d */
[----:B------:R-:W-:Y:S06]  /*a860*/  BRA.DIV UR4, `(.L_x_1707) ;  /* 0x0000024e04787947 */ /* 0x000fec000b800000 */
[----:B------:R0:W1:Y:S02]  /*a870*/  SHFL.IDX PT, R217, R13, RZ, 0x1f ;  /* 0x00001fff0dd97589 */ /* 0x00006400000e0000 */
.L_x_2037:
[----:B-1----:R-:W-:Y:S01]  /*a880*/  LEA.HI R0, R217, R217, RZ, 0x1 ;  /* 0x000000d9d9007211 */ /* 0x002fe200078f08ff */
[----:B------:R-:W-:-:S03]  /*a890*/  ULOP3.LUT UP0, URZ, UR39, 0x3ff, URZ, 0xc0, !UPT ;  /* 0x000003ff273f7892 */ /* 0x000fc6000f80c03f */
[----:B------:R-:W-:-:S03]  /*a8a0*/  LOP3.LUT R0, R0, 0x3e, RZ, 0xc0, !PT ;  /* 0x0000003e00007812 */ /* 0x000fc600078ec0ff */
[----:B------:R-:W-:Y:S02]  /*a8b0*/  PLOP3.LUT P0, PT, PT, PT, UP0, 0x80, 0x0 ;  /* 0x000000000000781c */ /* 0x000fe40003f0f008 */
[----:B------:R-:W-:-:S05]  /*a8c0*/  IMAD.IADD R0, R217, 0x1, -R0 ;  /* 0x00000001d9007824 */ /* 0x000fca00078e0a00 */
[----:B------:R-:W-:-:S04]  /*a8d0*/  LEA R0, R0, UR39, 0xc ;  /* 0x0000002700007c11 */ /* 0x000fc8000f8e60ff */
[----:B------:R-:W-:-:S04]  /*a8e0*/  SHF.R.U32.HI R0, RZ, 0x4, R0 ;  /* 0x00000004ff007819 */ /* 0x000fc80000011600 */
[----:B------:R-:W-:Y:S01]  /*a8f0*/  LOP3.LUT R44, R0, 0x3fff, RZ, 0xc0, !PT ;  /* 0x00003fff002c7812 */ /* 0x000fe200078ec0ff */
[----:B------:R-:W-:Y:S06]  /*a900*/  @!P0 BRA `(.L_x_1708) ;  /* 0x0000000000408947 */ /* 0x000fec0003800000 */
[----:B------:R-:W-:Y:S01]  /*a910*/  MOV R0, 0x0 ;  /* 0x0000000000007802 */ /* 0x000fe20000000f00 */
[----:B------:R-:W-:Y:S01]  /*a920*/  ULDC.64 UR4, c[0x4][0xc0] ;  /* 0x0100300000047ab9 */ /* 0x000fe20000000a00 */
[----:B------:R-:W-:Y:S01]  /*a930*/  ULDC.64 UR6, c[0x4][0xc8] ;  /* 0x0100320000067ab9 */ /* 0x000fe20000000a00 */
[----:B------:R-:W-:Y:S01]  /*a940*/  IMAD.U32 R4, RZ, RZ, UR4 ;  /* 0x00000004ff047e24 */ /* 0x000fe2000f8e00ff */
[----:B------:R1:W2:Y:S01]  /*a950*/  LDC.64 R2, c[0x4][R0] ;  /* 0x0100000000027b82 */ /* 0x0002a20000000a00 */
[----:B------:R-:W-:Y:S01]  /*a960*/  MOV R5, UR5 ;  /* 0x0000000500057c02 */ /* 0x000fe20008000f00 */
[----:B------:R-:W-:Y:S01]  /*a970*/  ULDC.64 UR4, c[0x4][0x60] ;  /* 0x0100180000047ab9 */ /* 0x000fe20000000a00 */
[----:B------:R-:W-:Y:S02]  /*a980*/  IMAD.U32 R6, RZ, RZ, UR6 ;  /* 0x00000006ff067e24 */ /* 0x000fe4000f8e00ff */
[----:B------:R-:W-:Y:S02]  /*a990*/  IMAD.U32 R7, RZ, RZ, UR7 ;  /* 0x00000007ff077e24 */ /* 0x000fe4000f8e00ff */
[----:B------:R-:W-:-:S02]  /*a9a0*/  IMAD.U32 R10, RZ, RZ, UR4 ;  /* 0x00000004ff0a7e24 */ /* 0x000fc4000f8e00ff */
[----:B------:R-:W-:Y:S02]  /*a9b0*/  IMAD.U32 R11, RZ, RZ, UR5 ;  /* 0x00000005ff0b7e24 */ /* 0x000fe4000f8e00ff */
[----:B------:R-:W-:Y:S02]  /*a9c0*/  IMAD.MOV.U32 R8, RZ, RZ, 0x70 ;  /* 0x00000070ff087424 */ /* 0x000fe400078e00ff */
[----:B------:R-:W-:Y:S02]  /*a9d0*/  IMAD.MOV.U32 R12, RZ, RZ, 0x1 ;  /* 0x00000001ff0c7424 */ /* 0x000fe400078e00ff */
[----:B01----:R-:W-:-:S07]  /*a9e0*/  IMAD.MOV.U32 R13, RZ, RZ, RZ ;  /* 0x000000ffff0d7224 */ /* 0x003fce00078e00ff */
[----:B------:R-:W-:-:S07]  /*a9f0*/  LEPC R20, `(.L_x_1708) ;  /* 0x000000001014794e */ /* 0x000fce0000000000 */
[----:B--2--5:R-:W-:Y:S05]  /*aa00*/  CALL.ABS.NOINC R2 ;  /* 0x0000000002007343 */ /* 0x024fea0003c00000 */
.L_x_1708:
[----:B------:R-:W-:Y:S01]  /*aa10*/  ULDC.64 UR6, c[0x0][0x998] ;  /* 0x0002660000067ab9 */ /* 0x000fe20000000a00 */
[----:B------:R-:W-:Y:S01]  /*aa20*/  ULDC.64 UR4, c[0x0][0x990] ;  /* 0x0002640000047ab9 */ /* 0x000fe20000000a00 */
[----:B------:R-:W-:Y:S02]  /*aa30*/  ISETP.NE.U32.AND P1, PT, RZ, UR6, PT ;  /* 0x00000006ff007c0c */ /* 0x000fe4000bf25070 */
[----:B------:R-:W-:Y:S02]  /*aa40*/  ISETP.NE.U32.AND P0, PT, RZ, UR4, PT ;  /* 0x00000004ff007c0c */ /* 0x000fe4000bf05070 */
[----:B------:R-:W-:Y:S02]  /*aa50*/  ISETP.NE.AND.EX P1, PT, RZ, UR7, PT, P1 ;  /* 0x00000007ff007c0c */ /* 0x000fe4000bf25310 */
[----:B------:R-:W-:-:S11]  /*aa60*/  ISETP.NE.AND.EX P0, PT, RZ, UR5, PT, P0 ;  /* 0x00000005ff007c0c */ /* 0x000fd6000bf05300 */
[----:B------:R-:W1:Y:S01]  /*aa70*/  @P1 LDC.64 R8, c[0x0][0x9b8] ;  /* 0x00026e00ff081b82 */ /* 0x000e620000000a00 */
[--C-:B------:R-:W-:Y:S02]  /*aa80*/  @P1 SHF.R.S32.HI R5, RZ, 0x1f, R227.reuse ;  /* 0x0000001fff051819 */ /* 0x100fe400000114e3 */
[----:B------:R-:W-:-:S05]  /*aa90*/  @P0 SHF.R.S32.HI R3, RZ, 0x1f, R227 ;  /* 0x0000001fff030819 */ /* 0x000fca00000114e3 */
[----:B------:R-:W2:Y:S08]  /*aaa0*/  @P0 LDC.64 R6, c[0x0][0x9a8] ;  /* 0x00026a00ff060b82 */ /* 0x000eb00000000a00 */
[----:B------:R-:W3:Y:S08]  /*aab0*/  @P0 LDC.64 R10, c[0x0][0x9b0] ;  /* 0x00026c00ff0a0b82 */ /* 0x000ef00000000a00 */
[----:B0-----:R-:W0:Y:S01]  /*aac0*/  @P1 LDC.64 R12, c[0x0][0x9c0] ;  /* 0x00027000ff0c1b82 */ /* 0x001e220000000a00 */
[----:B-1----:R-:W-:-:S02]  /*aad0*/  @P1 IMAD R2, R5, R8, RZ ;  /* 0x0000000805021224 */ /* 0x002fc400078e02ff */
[----:B------:R-:W-:-:S04]  /*aae0*/  @P1 IMAD.WIDE.U32 R4, R227, R8, RZ ;  /* 0x00000008e3041225 */ /* 0x000fc800078e00ff */
[----:B------:R-:W-:Y:S02]  /*aaf0*/  @P1 IMAD R9, R227, R9, R2 ;  /* 0x00000009e3091224 */ /* 0x000fe400078e0202 */
[-C--:B--2---:R-:W-:Y:S02]  /*ab00*/  @P0 IMAD R0, R3, R6.reuse, RZ ;  /* 0x0000000603000224 */ /* 0x084fe400078e02ff */
[----:B------:R-:W-:-:S04]  /*ab10*/  @P0 IMAD.WIDE.U32 R2, R227, R6, RZ ;  /* 0x00000006e3020225 */ /* 0x000fc800078e00ff */
[----:B------:R-:W-:Y:S02]  /*ab20*/  @P0 IMAD R7, R227, R7, R0 ;  /* 0x00000007e3070224 */ /* 0x000fe400078e0200 */
[----:B------:R-:W-:Y:S02]  /*ab30*/  @P1 IMAD.IADD R5, R5, 0x1, R9 ;  /* 0x0000000105051824 */ /* 0x000fe400078e0209 */
[----:B------:R-:W-:Y:S02]  /*ab40*/  @P0 IMAD.IADD R3, R3, 0x1, R7 ;  /* 0x0000000103030824 */ /* 0x000fe400078e0207 */
[----:B------:R-:W-:Y:S02]  /*ab50*/  IMAD.MOV.U32 R0, RZ, RZ, 0x3f800000 ;  /* 0x3f800000ff007424 */ /* 0x000fe400078e00ff */
[----:B---3--:R-:W-:-:S04]  /*ab60*/  @P0 IMAD.WIDE.U32 R2, R200, R10, R2 ;  /* 0x0000000ac8020225 */ /* 0x008fc800078e0002 */
[----:B0-----:R-:W-:Y:S01]  /*ab70*/  @P1 IMAD.WIDE.U32 R6, R200, R12, R4 ;  /* 0x0000000cc8061225 */ /* 0x001fe200078e0004 */
[----:B------:R-:W-:Y:S01]  /*ab80*/  @P0 LEA R4, P2, R2, UR4, 0x2 ;  /* 0x0000000402040c11 */ /* 0x000fe2000f8410ff */
[----:B------:R-:W-:Y:S02]  /*ab90*/  ULDC UR4, c[0x0][0x3f4] ;  /* 0x0000fd0000047ab9 */ /* 0x000fe40000000800 */
[----:B------:R-:W-:Y:S01]  /*aba0*/  @P0 IMAD R5, R200, R11, R3 ;  /* 0x0000000bc8050224 */ /* 0x000fe200078e0203 */
[----:B------:R-:W-:Y:S01]  /*abb0*/  @P1 LEA R8, P3, R6, UR6, 0x2 ;  /* 0x0000000606081c11 */ /* 0x000fe2000f8610ff */
[----:B------:R-:W-:-:S03]  /*abc0*/  @P1 IMAD R3, R200, R13, R7 ;  /* 0x0000000dc8031224 */ /* 0x000fc600078e0207 */
[----:B------:R-:W-:Y:S02]  /*abd0*/  @P0 LEA.HI.X R5, R2, UR5, R5, 0x2, P2 ;  /* 0x0000000502050c11 */ /* 0x000fe400090f1405 */
[----:B------:R-:W-:Y:S01]  /*abe0*/  @P1 LEA.HI.X R9, R6, UR7, R3, 0x2, P3 ;  /* 0x0000000706091c11 */ /* 0x000fe200098f1403 */
[----:B------:R-:W-:-:S04]  /*abf0*/  IMAD.MOV.U32 R3, RZ, RZ, 0x3f800000 ;  /* 0x3f800000ff037424 */ /* 0x000fc800078e00ff */
        /* <DEDUP_REMOVED lines=12> */
[----:B------:R0:W1:Y:S03]  /*acc0*/  SYNCS.PHASECHK.TRANS64.TRYWAIT P0, [R16+URZ+0x2a800], R3 ;  /* 0x02a80003100075a7 */ /* 0x000066000800017f */
[----:B-1----:R-:W-:Y:S05]  /*acd0*/  @!P0 NANOSLEEP.SYNCS 0x989680 ;  /* 0x009896800000895d */ /* 0x002fea0003900000 */
[----:B------:R-:W1:Y:S01]  /*ace0*/  @!P0 SYNCS.PHASECHK.TRANS64 P0, [R16+URZ+0x2a800], R3 ;  /* 0x02a80003100085a7 */ /* 0x000e62000800007f */
[----:B------:R-:W-:Y:S04]  /*acf0*/  BSSY B0, `(.L_x_1710) ;  /* 0x0000006000007945 */ /* 0x000fe80003800000 */
[----:B-1----:R-:W-:Y:S05]  /*ad00*/  @P0 BRA `(.L_x_1711) ;  /* 0x0000000000100947 */ /* 0x002fea0003800000 */
.L_x_1712:
[----:B-1----:R1:W2:Y:S02]  /*ad10*/  SYNCS.PHASECHK.TRANS64.TRYWAIT P0, [R16+URZ+0x2a800], R3 ;  /* 0x02a80003100075a7 */ /* 0x0022a4000800017f */
[----:B--2---:R-:W-:Y:S05]  /*ad20*/  @!P0 NANOSLEEP.SYNCS 0x989680 ;  /* 0x009896800000895d */ /* 0x004fea0003900000 */
[----:B------:R-:W2:Y:S02]  /*ad30*/  @!P0 SYNCS.PHASECHK.TRANS64 P0, [R16+URZ+0x2a800], R3 ;  /* 0x02a80003100085a7 */ /* 0x000ea4000800007f */
[----:B--2---:R-:W-:Y:S05]  /*ad40*/  @!P0 BRA `(.L_x_1712) ;  /* 0xfffffffc00f08947 */ /* 0x004fea000383ffff */
.L_x_1711:
[----:B------:R-:W-:Y:S05]  /*ad50*/  BSYNC B0 ;  /* 0x0000000000007941 */ /* 0x000fea0003800000 */
.L_x_1710:
[----:B------:R-:W-:Y:S05]  /*ad60*/  BRA `(.L_x_1713) ;  /* 0x0000006c00ec7947 */ /* 0x000fea0003800000 */
.L_x_1709:
[----:B------:R-:W-:Y:S01]  /*ad70*/  ULOP3.LUT UP0, URZ, UR39, 0x1bf, URZ, 0xc0, !UPT ;  /* 0x000001bf273f7892 */ /* 0x000fe2000f80c03f */
[----:B-----5:R-:W-:Y:S01]  /*ad80*/  SHF.R.S32.HI R0, RZ, 0x1f, R26 ;  /* 0x0000001fff007819 */ /* 0x020fe2000001141a */
[----:B------:R-:W-:Y:S01]  /*ad90*/  ULDC.64 UR4, c[0x0][0x3f8] ;  /* 0x0000fe0000047ab9 */ /* 0x000fe20000000a00 */
[----:B------:R-:W-:Y:S01]  /*ada0*/  ULDC.64 UR6, c[0x0][0x408] ;  /* 0x0001020000067ab9 */ /* 0x000fe20000000a00 */
[----:B------:R-:W-:Y:S02]  /*adb0*/  IMAD.WIDE.U32 R24, R26, UR4, RZ ;  /* 0x000000041a187c25 */ /* 0x000fe4000f8e00ff */
[----:B------:R-:W-:Y:S02]  /*adc0*/  PLOP3.LUT P0, PT, PT, PT, UP0, 0x80, 0x0 ;  /* 0x000000000000781c */ /* 0x000fe40003f0f008 */
[C---:B------:R-:W-:Y:S02]  /*add0*/  IMAD R3, R0.reuse, UR4, RZ ;  /* 0x0000000400037c24 */ /* 0x040fe4000f8e02ff */
[----:B------:R-:W-:-:S02]  /*ade0*/  IMAD R5, R0, UR6, RZ ;  /* 0x0000000600057c24 */ /* 0x000fc4000f8e02ff */
[C---:B------:R-:W-:Y:S02]  /*adf0*/  IMAD R3, R26.reuse, UR5, R3 ;  /* 0x000000051a037c24 */ /* 0x040fe4000f8e0203 */
[C---:B------:R-:W-:Y:S02]  /*ae00*/  IMAD R5, R26.reuse, UR7, R5 ;  /* 0x000000071a057c24 */ /* 0x040fe4000f8e0205 */
[----:B------:R-:W-:-:S04]  /*ae10*/  IMAD.WIDE.U32 R26, R26, UR6, RZ ;  /* 0x000000061a1a7c25 */ /* 0x000fc8000f8e00ff */
[----:B------:R-:W-:Y:S02]  /*ae20*/  IMAD.IADD R29, R3, 0x1, R25 ;  /* 0x00000001031d7824 */ /* 0x000fe400078e0219 */
[----:B------:R-:W-:Y:S01]  /*ae30*/  IMAD.IADD R31, R5, 0x1, R27 ;  /* 0x00000001051f7824 */ /* 0x000fe200078e021b */
[----:B------:R-:W-:Y:S06]  /*ae40*/  @!P0 BRA `(.L_x_1714) ;  /* 0x0000000000408947 */ /* 0x000fec0003800000 */
        /* <DEDUP_REMOVED lines=16> */
.L_x_1714:
[----:B------:R-:W-:Y:S01]  /*af50*/  ULDC.U8 UR4, c[0x0][0x410] ;  /* 0x0001040000047ab9 */ /* 0x000fe20000000000 */
[----:B------:R-:W-:Y:S01]  /*af60*/  BSSY B0, `(.L_x_1715) ;  /* 0x00006d3000007945 */ /* 0x000fe20003800000 */
[----:B------:R-:W-:Y:S01]  /*af70*/  ISETP.NE.AND P0, PT, RZ, UR4, PT ;  /* 0x00000004ff007c0c */ /* 0x000fe2000bf05270 */
[----:B------:R-:W-:-:S12]  /*af80*/  IMAD.IADD R10, R210, 0x1, R211 ;  /* 0x00000001d20a7824 */ /* 0x000fd800078e02d3 */
[----:B------:R-:W-:Y:S05]  /*af90*/  @!P0 BRA `(.L_x_1716) ;  /* 0x0000003400b48947 */ /* 0x000fea0003800000 */
[----:B------:R-:W0:Y:S01]  /*afa0*/  LDC R55, c[0x0][0x448] ;  /* 0x00011200ff377b82 */ /* 0x000e220000000800 */
[----:B------:R-:W-:Y:S01]  /*afb0*/  IMAD.MOV.U32 R11, RZ, RZ, R10 ;  /* 0x000000ffff0b7224 */ /* 0x000fe200078e000a */
[----:B------:R-:W-:Y:S01]  /*afc0*/  ULDC.64 UR4, c[0x0][0x3f8] ;  /* 0x0000fe0000047ab9 */ /* 0x000fe20000000a00 */
[----:B------:R-:W-:Y:S01]  /*afd0*/  IMAD.MOV.U32 R8, RZ, RZ, R26 ;  /* 0x000000ffff087224 */ /* 0x000fe200078e001a */
[----:B------:R-:W-:Y:S01]  /*afe0*/  ULDC.64 UR6, c[0x0][0x408] ;  /* 0x0001020000067ab9 */ /* 0x000fe20000000a00 */
[----:B------:R-:W-:Y:S01]  /*aff0*/  IMAD.MOV.U32 R9, RZ, RZ, R31 ;  /* 0x000000ffff097224 */ /* 0x000fe200078e001f */
[----:B------:R-:W-:Y:S01]  /*b000*/  ULDC.64 UR8, c[0x0][0x400] ;  /* 0x0001000000087ab9 */ /* 0x000fe20000000a00 */
[----:B------:R-:W-:Y:S02]  /*b010*/  IMAD.MOV.U32 R6, RZ, RZ, R24 ;  /* 0x000000ffff067224 */ /* 0x000fe400078e0018 */
[----:B------:R-:W-:Y:S01]  /*b020*/  IMAD.MOV.U32 R7, RZ, RZ, R29 ;  /* 0x000000ffff077224 */ /* 0x000fe200078e001d */
[----:B0-----:R-:W-:-:S13]  /*b030*/  ISETP.NE.AND P0, PT, R55, 0x1, PT ;  /* 0x000000013700780c */ /* 0x001fda0003f05270 */
[----:B------:R-:W0:Y:S08]  /*b040*/  @P0 LDC R3, c[0x0][0x44c] ;  /* 0x00011300ff030b82 */ /* 0x000e300000000800 */
[----:B------:R-:W1:Y:S01]  /*b050*/  @P0 LDC R5, c[0x0][0x450] ;  /* 0x00011400ff050b82 */ /* 0x000e620000000800 */
[----:B0-----:R-:W-:-:S05]  /*b060*/  @P0 IMAD.HI.U32 R0, R10, R3, RZ ;  /* 0x000000030a000227 */ /* 0x001fca00078e00ff */
[----:B-1----:R-:W-:-:S04]  /*b070*/  @P0 SHF.R.U32.HI R11, RZ, R5, R0 ;  /* 0x00000005ff0b0219 */ /* 0x002fc80000011600 */
[----:B------:R-:W-:Y:S01]  /*b080*/  SHF.R.S32.HI R0, RZ, 0x1f, R11 ;  /* 0x0000001fff007819 */ /* 0x000fe2000001140b */
[----:B------:R-:W-:-:S04]  /*b090*/  IMAD.WIDE.U32 R8, R11, UR6, R8 ;  /* 0x000000060b087c25 */ /* 0x000fc8000f8e0008 */
[----:B------:R-:W-:Y:S01]  /*b0a0*/  IMAD R4, R0, UR4, RZ ;  /* 0x0000000400047c24 */ /* 0x000fe2000f8e02ff */
[----:B------:R-:W-:Y:S01]  /*b0b0*/  IADD3 R5, P1, R8, UR8, RZ ;  /* 0x0000000808057c10 */ /* 0x000fe2000ff3e0ff */
[----:B------:R-:W-:-:S04]  /*b0c0*/  IMAD.WIDE.U32 R6, R11, UR4, R6 ;  /* 0x000000040b067c25 */ /* 0x000fc8000f8e0006 */
[----:B------:R-:W-:Y:S02]  /*b0d0*/  IMAD R0, R0, UR6, RZ ;  /* 0x0000000600007c24 */ /* 0x000fe4000f8e02ff */
[C---:B------:R-:W-:Y:S01]  /*b0e0*/  IMAD R13, R11.reuse, UR5, R4 ;  /* 0x000000050b0d7c24 */ /* 0x040fe2000f8e0204 */
[----:B------:R-:W-:Y:S01]  /*b0f0*/  ULDC.64 UR4, c[0x0][0x3e8] ;  /* 0x0000fa0000047ab9 */ /* 0x000fe20000000a00 */
[----:B------:R-:W-:Y:S01]  /*b100*/  IMAD R8, R11, UR7, R0 ;  /* 0x000000070b087c24 */ /* 0x000fe2000f8e0200 */
[----:B------:R-:W-:Y:S01]  /*b110*/  IADD3 R3, P0, R6, UR4, RZ ;  /* 0x0000000406037c10 */ /* 0x000fe2000ff1e0ff */
[----:B------:R-:W-:-:S03]  /*b120*/  UMOV UR4, 0xffffffff ;  /* 0xffffffff00047882 */ /* 0x000fc60000000000 */
[----:B------:R-:W-:Y:S02]  /*b130*/  IADD3.X R13, R7, UR5, R13, P0, !PT ;  /* 0x00000005070d7c10 */ /* 0x000fe400087fe40d */
[----:B------:R-:W-:Y:S01]  /*b140*/  IADD3.X R4, R9, UR9, R8, P1, !PT ;  /* 0x0000000909047c10 */ /* 0x000fe20008ffe408 */
[----:B------:R-:W-:Y:S06]  /*b150*/  BRA.DIV UR4, `(.L_x_1717) ;  /* 0x0000024604647947 */ /* 0x000fec000b800000 */
[----:B------:R0:W1:Y:S04]  /*b160*/  SHFL.IDX PT, R0, R13, RZ, 0x1e1f ;  /* 0x001e1fff0d007589 */ /* 0x00006800000e0000 */
[----:B------:R-:W2:Y:S04]  /*b170*/  SHFL.IDX PT, R3, R3, RZ, 0x1e1f ;  /* 0x001e1fff03037589 */ /* 0x000ea800000e0000 */
[----:B------:R-:W3:Y:S04]  /*b180*/  SHFL.IDX PT, R4, R4, RZ, 0x1e1f ;  /* 0x001e1fff04047589 */ /* 0x000ee800000e0000 */
[----:B0-----:R-:W4:Y:S02]  /*b190*/  SHFL.IDX PT, R5, R5, RZ, 0x1e1f ;  /* 0x001e1fff05057589 */ /* 0x001f2400000e0000 */
.L_x_2043:
[----:B------:R-:W-:Y:S01]  /*b1a0*/  IMAD R55, R202, R55, RZ ;  /* 0x00000037ca377224 */ /* 0x000fe200078e02ff */
[----:B------:R-:W-:Y:S01]  /*b1b0*/  BSSY B1, `(.L_x_1718) ;  /* 0x000004c000017945 */ /* 0x000fe20003800000 */
[----:B------:R-:W-:Y:S02]  /*b1c0*/  CS2R R8, SRZ ;  /* 0x0000000000087805 */ /* 0x000fe4000001ff00 */
[----:B------:R-:W-:Y:S02]  /*b1d0*/  CS2R R12, SRZ ;  /* 0x00000000000c7805 */ /* 0x000fe4000001ff00 */
[----:B------:R-:W-:Y:S02]  /*b1e0*/  CS2R R20, SRZ ;  /* 0x0000000000147805 */ /* 0x000fe4000001ff00 */
[----:B------:R-:W-:Y:S02]  /*b1f0*/  ISETP.GE.AND P0, PT, R10, R55, PT ;  /* 0x000000370a00720c */ /* 0x000fe40003f06270 */
        /* <DEDUP_REMOVED lines=8> */
[----:B------:R-:W-:Y:S01]  /*b280*/  CS2R R36, SRZ ;  /* 0x0000000000247805 */ /* 0x000fe2000001ff00 */
[----:B------:R-:W-:Y:S06]  /*b290*/  @P0 BRA `(.L_x_1719) ;  /* 0x0000000000f40947 */ /* 0x000fec0003800000 */
[----:B------:R-:W-:Y:S01]  /*b2a0*/  ULDC UR4, c[0x0][0x3f4] ;  /* 0x0000fd0000047ab9 */ /* 0x000fe20000000800 */
[----:B------:R-:W-:Y:S02]  /*b2b0*/  SHF.R.S32.HI R9, RZ, 0x1f, R221 ;  /* 0x0000001fff097819 */ /* 0x000fe400000114dd */
[----:B------:R-:W-:Y:S02]  /*b2c0*/  CS2R R32, SRZ ;  /* 0x0000000000207805 */ /* 0x000fe4000001ff00 */
[----:B------:R-:W-:Y:S02]  /*b2d0*/  ISETP.GE.AND P4, PT, R221, UR4, PT ;  /* 0x00000004dd007c0c */ /* 0x000fe4000bf86270 */
[----:B------:R-:W-:Y:S02]  /*b2e0*/  CS2R R30, SRZ ;  /* 0x00000000001e7805 */ /* 0x000fe4000001ff00 */
[----:B------:R-:W-:Y:S02]  /*b2f0*/  ISETP.GE.AND P3, PT, R223, UR4, PT ;  /* 0x00000004df007c0c */ /* 0x000fe4000bf66270 */
[----:B------:R-:W-:-:S07]  /*b300*/  ISETP.GE.AND P2, PT, R228, UR4, PT ;  /* 0x00000004e4007c0c */ /* 0x000fce000bf46270 */
[C---:B--2---:R-:W-:Y:S02]  /*b310*/  @!P4 IADD3 R6, P0, R221.reuse, R3, RZ ;  /* 0x00000003dd06c210 */ /* 0x044fe40007f1e0ff */
[----:B----4-:R-:W-:-:S03]  /*b320*/  @!P4 IADD3 R12, P1, R221, R5, RZ ;  /* 0x00000005dd0cc210 */ /* 0x010fc60007f3e0ff */
[--C-:B-1----:R-:W-:Y:S02]  /*b330*/  @!P4 IMAD.X R7, R0, 0x1, R9.reuse, P0 ;  /* 0x000000010007c824 */ /* 0x102fe400000e0609 */
[----:B---3--:R-:W-:Y:S01]  /*b340*/  @!P4 IMAD.X R13, R4, 0x1, R9, P1 ;  /* 0x00000001040dc824 */ /* 0x008fe200008e0609 */
[----:B------:R-:W-:Y:S02]  /*b350*/  ISETP.GE.AND P1, PT, R222, UR4, PT ;  /* 0x00000004de007c0c */ /* 0x000fe4000bf26270 */
[----:B------:R-:W5:Y:S01]  /*b360*/  @!P4 LD.E.64 R32, desc[UR42][R6.64] ;  /* 0x0000002a0620c980 */ /* 0x000f62000c101b00 */
[----:B------:R-:W-:-:S03]  /*b370*/  SHF.R.S32.HI R9, RZ, 0x1f, R223 ;  /* 0x0000001fff097819 */ /* 0x000fc600000114df */
[----:B------:R0:W5:Y:S01]  /*b380*/  @!P4 LD.E.64 R30, desc[UR42][R12.64] ;  /* 0x0000002a0c1ec980 */ /* 0x000162000c101b00 */
[C---:B------:R-:W-:Y:S02]  /*b390*/  @!P3 IADD3 R10, P4, R223.reuse, R3, RZ ;  /* 0x00000003df0ab210 */ /* 0x040fe40007f9e0ff */
[----:B------:R-:W-:Y:S02]  /*b3a0*/  CS2R R26, SRZ ;  /* 0x00000000001a7805 */ /* 0x000fe4000001ff00 */
[----:B------:R-:W-:Y:S02]  /*b3b0*/  @!P3 IADD3 R8, P5, R223, R5, RZ ;  /* 0x00000005df08b210 */ /* 0x000fe40007fbe0ff */
[----:B------:R-:W-:Y:S02]  /*b3c0*/  CS2R R28, SRZ ;  /* 0x00000000001c7805 */ /* 0x000fe4000001ff00 */
[----:B------:R-:W-:Y:S01]  /*b3d0*/  SHF.R.S32.HI R21, RZ, 0x1f, R228 ;  /* 0x0000001fff157819 */ /* 0x000fe200000114e4 */
[--C-:B------:R-:W-:Y:S01]  /*b3e0*/  @!P3 IMAD.X R11, R0, 0x1, R9.reuse, P4 ;  /* 0x00000001000bb824 */ /* 0x100fe200020e0609 */
[----:B------:R-:W-:Y:S01]  /*b3f0*/  ISETP.GE.AND P0, PT, R204, UR4, PT ;  /* 0x00000004cc007c0c */ /* 0x000fe2000bf06270 */
[----:B------:R-:W-:Y:S01]  /*b400*/  @!P3 IMAD.X R9, R4, 0x1, R9, P5 ;  /* 0x000000010409b824 */ /* 0x000fe200028e0609 */
[----:B------:R-:W-:-:S02]  /*b410*/  @!P2 IADD3 R52, P4, R228, R3, RZ ;  /* 0x00000003e434a210 */ /* 0x000fc40007f9e0ff */
[----:B------:R-:W-:Y:S01]  /*b420*/  @!P2 IADD3 R50, P5, R228, R5, RZ ;  /* 0x00000005e432a210 */ /* 0x000fe20007fbe0ff */
[----:B------:R-:W5:Y:S01]  /*b430*/  @!P3 LD.E.64 R26, desc[UR42][R10.64] ;  /* 0x0000002a0a1ab980 */ /* 0x000f62000c101b00 */
[----:B------:R-:W-:Y:S01]  /*b440*/  SHF.R.S32.HI R15, RZ, 0x1f, R222 ;  /* 0x0000001fff0f7819 */ /* 0x000fe200000114de */
[--C-:B------:R-:W-:Y:S01]  /*b450*/  @!P2 IMAD.X R53, R0, 0x1, R21.reuse, P4 ;  /* 0x000000010035a824 */ /* 0x100fe200020e0615 */
[----:B------:R-:W-:Y:S01]  /*b460*/  @!P1 IADD3 R48, P4, R222, R3, RZ ;  /* 0x00000003de309210 */ /* 0x000fe20007f9e0ff */
[----:B------:R-:W-:Y:S01]  /*b470*/  @!P2 IMAD.X R51, R4, 0x1, R21, P5 ;  /* 0x000000010433a824 */ /* 0x000fe200028e0615 */
[----:B------:R-:W-:Y:S01]  /*b480*/  @!P1 IADD3 R42, P5, R222, R5, RZ ;  /* 0x00000005de2a9210 */ /* 0x000fe20007fbe0ff */
[----:B------:R1:W5:Y:S01]  /*b490*/  @!P3 LD.E.64 R28, desc[UR42][R8.64] ;  /* 0x0000002a081cb980 */ /* 0x000362000c101b00 */
[----:B0-----:R-:W-:Y:S01]  /*b4a0*/  SHF.R.S32.HI R13, RZ, 0x1f, R229 ;  /* 0x0000001fff0d7819 */ /* 0x001fe200000114e5 */
[--C-:B------:R-:W-:Y:S01]  /*b4b0*/  @!P1 IMAD.X R49, R0, 0x1, R15.reuse, P4 ;  /* 0x0000000100319824 */ /* 0x100fe200020e060f */
[----:B------:R-:W-:Y:S01]  /*b4c0*/  ISETP.GE.AND P4, PT, R229, UR4, PT ;  /* 0x00000004e5007c0c */ /* 0x000fe2000bf86270 */
[----:B------:R-:W-:Y:S01]  /*b4d0*/  @!P1 IMAD.X R43, R4, 0x1, R15, P5 ;  /* 0x00000001042b9824 */ /* 0x000fe200028e060f */
[----:B------:R-:W-:-:S02]  /*b4e0*/  @!P0 SHF.R.S32.HI R7, RZ, 0x1f, R204 ;  /* 0x0000001fff078819 */ /* 0x000fc400000114cc */
[----:B------:R-:W-:-:S05]  /*b4f0*/  @!P0 IADD3 R40, P5, R204, R3, RZ ;  /* 0x00000003cc288210 */ /* 0x000fca0007fbe0ff */
[----:B------:R-:W-:Y:S01]  /*b500*/  @!P0 IMAD.X R41, R0, 0x1, R7, P5 ;  /* 0x0000000100298824 */ /* 0x000fe200028e0607 */
[----:B------:R-:W-:-:S05]  /*b510*/  @!P0 IADD3 R6, P5, R204, R5, RZ ;  /* 0x00000005cc068210 */ /* 0x000fca0007fbe0ff */
[----:B------:R-:W-:Y:S01]  /*b520*/  @!P0 IMAD.X R7, R4, 0x1, R7, P5 ;  /* 0x0000000104078824 */ /* 0x000fe200028e0607 */
[----:B------:R-:W-:-:S05]  /*b530*/  @!P4 IADD3 R38, P5, R229, R3, RZ ;  /* 0x00000003e526c210 */ /* 0x000fca0007fbe0ff */
[--C-:B------:R-:W-:Y:S01]  /*b540*/  @!P4 IMAD.X R39, R0, 0x1, R13.reuse, P5 ;  /* 0x000000010027c824 */ /* 0x100fe200028e060d */
[----:B------:R-:W-:Y:S02]  /*b550*/  @!P4 IADD3 R46, P5, R229, R5, RZ ;  /* 0x00000005e52ec210 */ /* 0x000fe40007fbe0ff */
[----:B------:R-:W-:Y:S02]  /*b560*/  CS2R R20, SRZ ;  /* 0x0000000000147805 */ /* 0x000fe4000001ff00 */
[----:B------:R-:W-:Y:S02]  /*b570*/  CS2R R24, SRZ ;  /* 0x0000000000187805 */ /* 0x000fe4000001ff00 */
[----:B------:R-:W-:Y:S02]  /*b580*/  CS2R R14, SRZ ;  /* 0x00000000000e7805 */ /* 0x000fe4000001ff00 */
[----:B------:R-:W-:Y:S01]  /*b590*/  CS2R R34, SRZ ;  /* 0x0000000000227805 */ /* 0x000fe2000001ff00 */
[----:B------:R-:W-:Y:S01]  /*b5a0*/  @!P4 IMAD.X R47, R4, 0x1, R13, P5 ;  /* 0x00000001042fc824 */ /* 0x000fe200028e060d */
[----:B------:R-:W-:-:S02]  /*b5b0*/  CS2R R12, SRZ ;  /* 0x00000000000c7805 */ /* 0x000fc4000001ff00 */
[----:B------:R-:W-:Y:S02]  /*b5c0*/  CS2R R36, SRZ ;  /* 0x0000000000247805 */ /* 0x000fe4000001ff00 */
[----:B-1----:R-:W-:Y:S02]  /*b5d0*/  CS2R R8, SRZ ;  /* 0x0000000000087805 */ /* 0x002fe4000001ff00 */
[----:B------:R-:W-:Y:S01]  /*b5e0*/  CS2R R10, SRZ ;  /* 0x00000000000a7805 */ /* 0x000fe2000001ff00 */
[----:B------:R0:W5:Y:S04]  /*b5f0*/  @!P2 LD.E.64 R20, desc[UR42][R52.64] ;  /* 0x0000002a3414a980 */ /* 0x000168000c101b00 */
[----:B------:R0:W5:Y:S04]  /*b600*/  @!P2 LD.E.64 R24, desc[UR42][R50.64] ;  /* 0x0000002a3218a980 */ /* 0x000168000c101b00 */
[----:B------:R0:W5:Y:S04]  /*b610*/  @!P1 LD.E.64 R12, desc[UR42][R48.64] ;  /* 0x0000002a300c9980 */ /* 0x000168000c101b00 */
[----:B------:R0:W5:Y:S04]  /*b620*/  @!P1 LD.E.64 R14, desc[UR42][R42.64] ;  /* 0x0000002a2a0e9980 */ /* 0x000168000c101b00 */
[----:B------:R0:W5:Y:S04]  /*b630*/  @!P0 LD.E.64 R34, desc[UR42][R40.64] ;  /* 0x0000002a28228980 */ /* 0x000168000c101b00 */
[----:B------:R0:W5:Y:S04]  /*b640*/  @!P0 LD.E.64 R36, desc[UR42][R6.64] ;  /* 0x0000002a06248980 */ /* 0x000168000c101b00 */
[----:B------:R0:W5:Y:S04]  /*b650*/  @!P4 LD.E.64 R8, desc[UR42][R38.64] ;  /* 0x0000002a2608c980 */ /* 0x000168000c101b00 */
[----:B------:R0:W5:Y:S02]  /*b660*/  @!P4 LD.E.64 R10, desc[UR42][R46.64] ;  /* 0x0000002a2e0ac980 */ /* 0x000164000c101b00 */
.L_x_1719:
[----:B------:R-:W-:Y:S05]  /*b670*/  BSYNC B1 ;  /* 0x0000000000017941 */ /* 0x000fea0003800000 */
.L_x_1718:
[----:B------:R-:W-:Y:S01]  /*b680*/  ULEA.HI UR4, UR37, UR37, URZ, 0x1 ;  /* 0x0000002525047291 */ /* 0x000fe2000f8f083f */
[----:B--2---:R-:W-:Y:S01]  /*b690*/  VIADDMNMX R3, R55, -R211, 0x80, PT ;  /* 0x0000008037037446 */ /* 0x004fe200038009d3 */
[----:B------:R-:W-:Y:S02]  /*b6a0*/  BSSY B1, `(.L_x_1720) ;  /* 0x0000008000017945 */ /* 0x000fe40003800000 */
[----:B------:R-:W-:Y:S01]  /*b6b0*/  ULOP3.LUT UR4, UR4, 0xfffffffe, URZ, 0xc0, !UPT ;  /* 0xfffffffe04047892 */ /* 0x000fe2000f8ec03f */
[----:B------:R-:W-:-:S03]  /*b6c0*/  ISETP.GE.AND P1, PT, R210, R3, PT ;  /* 0x00000003d200720c */ /* 0x000fc60003f26270 */
[----:B------:R-:W-:-:S06]  /*b6d0*/  UIADD3 UR4, UR37, -UR4, URZ ;  /* 0x8000000425047290 */ /* 0x000fcc000fffe03f */
[----:B----4-:R-:W-:-:S05]  /*b6e0*/  IMAD.U32 R5, RZ, RZ, UR4 ;  /* 0x00000004ff057e24 */ /* 0x010fca000f8e00ff */
[----:B------:R-:W-:-:S04]  /*b6f0*/  SHF.L.U32 R5, R5, 0x1f, RZ ;  /* 0x0000001f05057819 */ /* 0x000fc800000006ff */
[----:B------:R-:W2:Y:S02]  /*b700*/  SYNCS.PHASECHK.TRANS64.TRYWAIT P0, [R16+URZ+0x2a800], R5 ;  /* 0x02a80005100075a7 */ /* 0x000ea4000800017f */
[----:B--2---:R-:W-:Y:S05]  /*b710*/  @!P0 BRA `(.L_x_1721) ;  /* 0x0000024000648947 */ /* 0x004fea0003800000 */
.L_x_2044:
[----:B------:R-:W-:Y:S05]  /*b720*/  BSYNC B1 ;  /* 0x0000000000017941 */ /* 0x000fea0003800000 */
.L_x_1720:
[----:B------:R-:W-:Y:S05]  /*b730*/  @P1 BRA `(.L_x_1722) ;  /* 0x0000006400541947 */ /* 0x000fea0003800000 */
[----:B------:R-:W4:Y:S01]  /*b740*/  LDL R3, [R1+0x4] ;  /* 0x0000040001037983 */ /* 0x000f220000100800 */
[----:B---3--:R-:W3:Y:S01]  /*b750*/  LDC R4, c[0x0][0x3f4] ;  /* 0x0000fd00ff047b82 */ /* 0x008ee20000000800 */
[----:B------:R-:W-:Y:S01]  /*b760*/  LEA.HI R45, R54, R45, RZ, 0x2 ;  /* 0x0000002d362d7211 */ /* 0x000fe200078f10ff */
[----:B------:R-:W-:Y:S03]  /*b770*/  BSSY B1, `(.L_x_1723) ;  /* 0x0000086000017945 */ /* 0x000fe60003800000 */
[--C-:B-1----:R-:W-:Y:S02]  /*b780*/  SHF.R.S32.HI R0, RZ, 0x2, R45.reuse ;  /* 0x00000002ff007819 */ /* 0x102fe4000001142d */
[----:B------:R-:W-:-:S04]  /*b790*/  SHF.R.S32.HI R45, RZ, 0x1f, R45 ;  /* 0x0000001fff2d7819 */ /* 0x000fc8000001142d */
[----:B------:R-:W-:-:S04]  /*b7a0*/  LEA.HI R45, R45, R0, RZ, 0x2 ;  /* 0x000000002d2d7211 */ /* 0x000fc800078f10ff */
[----:B------:R-:W-:-:S05]  /*b7b0*/  LOP3.LUT R45, R45, 0xfffffffc, RZ, 0xc0, !PT ;  /* 0xfffffffc2d2d7812 */ /* 0x000fca00078ec0ff */
[----:B------:R-:W-:Y:S01]  /*b7c0*/  IMAD.IADD R45, R0, 0x1, -R45 ;  /* 0x00000001002d7824 */ /* 0x000fe200078e0a2d */
[----:B---3--:R-:W-:-:S04]  /*b7d0*/  ISETP.GE.AND P6, PT, R204, R4, PT ;  /* 0x00000004cc00720c */ /* 0x008fc80003fc6270 */
[----:B------:R-:W-:Y:S02]  /*b7e0*/  LOP3.LUT P0, RZ, R45, 0x2, RZ, 0xc0, !PT ;  /* 0x000000022dff7812 */ /* 0x000fe4000780c0ff */
[-C--:B------:R-:W-:Y:S02]  /*b7f0*/  ISETP.GE.AND P1, PT, R221, R4.reuse, PT ;  /* 0x00000004dd00720c */ /* 0x080fe40003f26270 */
[-C--:B------:R-:W-:Y:S02]  /*b800*/  ISETP.GE.AND P2, PT, R223, R4.reuse, PT ;  /* 0x00000004df00720c */ /* 0x080fe40003f46270 */
[-C--:B------:R-:W-:Y:S02]  /*b810*/  ISETP.GE.AND P3, PT, R228, R4.reuse, PT ;  /* 0x00000004e400720c */ /* 0x080fe40003f66270 */
[-C--:B------:R-:W-:Y:S02]  /*b820*/  ISETP.GE.AND P4, PT, R222, R4.reuse, PT ;  /* 0x00000004de00720c */ /* 0x080fe40003f86270 */
[----:B------:R-:W-:Y:S01]  /*b830*/  ISETP.GE.AND P5, PT, R229, R4, PT ;  /* 0x00000004e500720c */ /* 0x000fe20003fa6270 */
[----:B----4-:R-:W-:-:S04]  /*b840*/  IMAD.IADD R3, R16, 0x1, R3 ;  /* 0x0000000110037824 */ /* 0x010fc800078e0203 */
[----:B------:R-:W-:Y:S01]  /*b850*/  VIADD R0, R3, 0x20 ;  /* 0x0000002003007836 */ /* 0x000fe20000000000 */
[----:B------:R-:W-:Y:S07]  /*b860*/  @P6 BRA `(.L_x_1724) ;  /* 0x0000000400d86947 */ /* 0x000fee0003800000 */
[----:B0-2---:R-:W0:Y:S01]  /*b870*/  LDS.128 R4, [R3+0x18400] ;  /* 0x0184000003047984 */ /* 0x005e220000000c00 */
[----:B-----5:R-:W-:Y:S02]  /*b880*/  SHF.R.U32.HI R41, RZ, 0x8, R35 ;  /* 0x00000008ff297819 */ /* 0x020fe40000011623 */
[----:B------:R-:W-:Y:S02]  /*b890*/  LOP3.LUT R40, R35, 0xff, RZ, 0xc0, !PT ;  /* 0x000000ff23287812 */ /* 0x000fe400078ec0ff */
[----:B------:R-:W-:Y:S02]  /*b8a0*/  LOP3.LUT R41, R41, 0xff, RZ, 0xc0, !PT ;  /* 0x000000ff29297812 */ /* 0x000fe400078ec0ff */
[----:B------:R-:W-:Y:S02]  /*b8b0*/  SHF.R.U32.HI R45, RZ, 0x8, R37 ;  /* 0x00000008ff2d7819 */ /* 0x000fe40000011625 */
[----:B------:R-:W-:Y:S02]  /*b8c0*/  PRMT R40, R41, 0x7604, R40 ;  /* 0x0000760429287816 */ /* 0x000fe40000000028 */
[----:B------:R-:W-:-:S02]  /*b8d0*/  SHF.R.U32.HI R47, RZ, 0x10, R35 ;  /* 0x00000010ff2f7819 */ /* 0x000fc40000011623 */
[----:B------:R-:W-:Y:S02]  /*b8e0*/  SHF.R.U32.HI R41, RZ, 0x8, R36 ;  /* 0x00000008ff297819 */ /* 0x000fe40000011624 */
[----:B------:R-:W-:Y:S02]  /*b8f0*/  LOP3.LUT R42, R37, 0xff, RZ, 0xc0, !PT ;  /* 0x000000ff252a7812 */ /* 0x000fe400078ec0ff */
[----:B------:R-:W-:Y:S02]  /*b900*/  LOP3.LUT R45, R45, 0xff, RZ, 0xc0, !PT ;  /* 0x000000ff2d2d7812 */ /* 0x000fe400078ec0ff */
[----:B------:R-:W-:Y:S02]  /*b910*/  SHF.R.U32.HI R46, RZ, 0x10, R37 ;  /* 0x00000010ff2e7819 */ /* 0x000fe40000011625 */
[----:B------:R-:W-:Y:S02]  /*b920*/  SHF.R.U32.HI R39, RZ, 0x8, R34 ;  /* 0x00000008ff277819 */ /* 0x000fe40000011622 */
[----:B------:R-:W-:Y:S01]  /*b930*/  LOP3.LUT R43, R41, 0xff, RZ, 0xc0, !PT ;  /* 0x000000ff292b7812 */ /* 0x000fe200078ec0ff */
[----:B------:R-:W-:Y:S01]  /*b940*/  IMAD.U32 R41, R47, 0x10000, RZ ;  /* 0x000100002f297824 */ /* 0x000fe200078e00ff */
[----:B------:R-:W-:Y:S01]  /*b950*/  PRMT R42, R45, 0x7604, R42 ;  /* 0x000076042d2a7816 */ /* 0x000fe2000000002a */
[----:B------:R-:W-:Y:S01]  /*b960*/  IMAD.U32 R45, R46, 0x10000, RZ ;  /* 0x000100002e2d7824 */ /* 0x000fe200078e00ff */
[----:B------:R-:W-:-:S02]  /*b970*/  LOP3.LUT R38, R34, 0xff, RZ, 0xc0, !PT ;  /* 0x000000ff22267812 */ /* 0x000fc400078ec0ff */
[----:B------:R-:W-:Y:S02]  /*b980*/  LOP3.LUT R39, R39, 0xff, RZ, 0xc0, !PT ;  /* 0x000000ff27277812 */ /* 0x000fe400078ec0ff */
[----:B------:R-:W-:Y:S02]  /*b990*/  LOP3.LUT R41, R40, 0xff0000, R41, 0xf8, !PT ;  /* 0x00ff000028297812 */ /* 0x000fe400078ef829 */
[----:B------:R-:W-:Y:S02]  /*b9a0*/  PRMT R39, R39, 0x7604, R38 ;  /* 0x0000760427277816 */ /* 0x000fe40000000026 */
[----:B------:R-:W-:Y:S02]  /*b9b0*/  LOP3.LUT R38, R36, 0xff, RZ, 0xc0, !PT ;  /* 0x000000ff24267812 */ /* 0x000fe400078ec0ff */
[----:B------:R-:W-:Y:S02]  /*b9c0*/  LOP3.LUT R45, R42, 0xff0000, R45, 0xf8, !PT ;  /* 0x00ff00002a2d7812 */ /* 0x000fe400078ef82d */
[----:B------:R-:W-:-:S02]  /*b9d0*/  PRMT R43, R43, 0x7604, R38 ;  /* 0x000076042b2b7816 */ /* 0x000fc40000000026 */
[----:B------:R-:W-:Y:S02]  /*b9e0*/  LOP3.LUT R46, R45, 0xff000000, R37, 0xf8, !PT ;  /* 0xff0000002d2e7812 */ /* 0x000fe400078ef825 */
[----:B------:R-:W-:Y:S02]  /*b9f0*/  LOP3.LUT R41, R41, 0xff000000, R35, 0xf8, !PT ;  /* 0xff00000029297812 */ /* 0x000fe400078ef823 */
[----:B0-----:R-:W-:Y:S02]  /*ba00*/  F2FP.F16.E4M3.UNPACK_B R38, R6.H1 ;  /* 0x00000006ff26723e */ /* 0x001fe400030006ff */
[----:B------:R-:W-:Y:S02]  /*ba10*/  LOP3.LUT R43, R43, 0xff0000, R36, 0xf8, !PT ;  /* 0x00ff00002b2b7812 */ /* 0x000fe400078ef824 */
[----:B------:R-:W-:Y:S01]  /*ba20*/  F2FP.F16.E4M3.UNPACK_B R47, R46 ;  /* 0x0000002eff2f723e */ /* 0x000fe200020006ff */
[--C-:B------:R-:W-:Y:S01]  /*ba30*/  HADD2.F32 R37, -RZ, R38.reuse.H0_H0 ;  /* 0x20000026ff257230 */ /* 0x100fe20000004100 */
[----:B------:R-:W-:Y:S01]  /*ba40*/  F2FP.F16.E4M3.UNPACK_B R42, R41 ;  /* 0x00000029ff2a723e */ /* 0x000fe200020006ff */
[----:B------:R-:W-:Y:S01]  /*ba50*/  HADD2.F32 R38, -RZ, R38.H1_H1 ;  /* 0x30000026ff267230 */ /* 0x000fe20000004100 */
[----:B------:R-:W-:Y:S01]  /*ba60*/  LOP3.LUT R39, R39, 0xff0000, R34, 0xf8, !PT ;  /* 0x00ff000027277812 */ /* 0x000fe200078ef822 */
[--C-:B------:R-:W-:Y:S01]  /*ba70*/  HADD2.F32 R48, -RZ, R47.reuse.H1_H1 ;  /* 0x3000002fff307230 */ /* 0x100fe20000004100 */
        /* <DEDUP_REMOVED lines=85> */
.L_x_1724:
[----:B------:R-:W-:Y:S05]  /*bfd0*/  BSYNC B1 ;  /* 0x0000000000017941 */ /* 0x000fea0003800000 */
.L_x_1723:
[----:B------:R-:W-:Y:S01]  /*bfe0*/  BSSY B1, `(.L_x_1725) ;  /* 0x000007d000017945 */ /* 0x000fe20003800000 */
[----:B------:R-:W-:-:S03]  /*bff0*/  @P0 VIADD R0, R3, 0xffffffe0 ;  /* 0xffffffe003000836 */ /* 0x000fc60000000000 */
        /* <DEDUP_REMOVED lines=123> */
.L_x_1726:
[----:B------:R-:W-:Y:S05]  /*c7b0*/  BSYNC B1 ;  /* 0x0000000000017941 */ /* 0x000fea0003800000 */
.L_x_1725:
[----:B------:R-:W-:Y:S04]  /*c7c0*/  BSSY B1, `(.L_x_1727) ;  /* 0x0000078000017945 */ /* 0x000fe80003800000 */
[----:B------:R-:W-:Y:S05]  /*c7d0*/  @P2 BRA `(.L_x_1728) ;  /* 0x0000000400d82947 */ /* 0x000fea0003800000 */
[----:B0123--:R-:W0:Y:S01]  /*c7e0*/  LDS.128 R4, [R3+0x1a400] ;  /* 0x01a4000003047984 */ /* 0x00fe220000000c00 */
        /* <DEDUP_REMOVED lines=117> */
.L_x_1728:
[----:B------:R-:W-:Y:S05]  /*cf40*/  BSYNC B1 ;  /* 0x0000000000017941 */ /* 0x000fea0003800000 */
.L_x_1727:
[----:B------:R-:W-:Y:S04]  /*cf50*/  BSSY B1, `(.L_x_1729) ;  /* 0x000007c000017945 */ /* 0x000fe80003800000 */
[----:B------:R-:W-:Y:S05]  /*cf60*/  @P3 BRA `(.L_x_1730) ;  /* 0x0000000400e83947 */ /* 0x000fea0003800000 */
[----:B01234-:R-:W0:Y:S01]  /*cf70*/  LDS.128 R4, [R0+0x1a400] ;  /* 0x01a4000000047984 */ /* 0x01fe220000000c00 */
        /* <DEDUP_REMOVED lines=121> */
.L_x_1730:
[----:B------:R-:W-:Y:S05]  /*d710*/  BSYNC B1 ;  /* 0x0000000000017941 */ /* 0x000fea0003800000 */
.L_x_1729:
[----:B------:R-:W-:Y:S04]  /*d720*/  BSSY B1, `(.L_x_1731) ;  /* 0x0000078000017945 */ /* 0x000fe80003800000 */
[----:B------:R-:W-:Y:S05]  /*d730*/  @P4 BRA `(.L_x_1732) ;  /* 0x0000000400d84947 */ /* 0x000fea0003800000 */
[----:B01234-:R-:W0:Y:S01]  /*d740*/  LDS.128 R4, [R3+0x1c400] ;  /* 0x01c4000003047984 */ /* 0x01fe220000000c00 */
        /* <DEDUP_REMOVED lines=117> */
.L_x_1732:
[----:B------:R-:W-:Y:S05]  /*dea0*/  BSYNC B1 ;  /* 0x0000000000017941 */ /* 0x000fea0003800000 */
.L_x_1731:
        /* <DEDUP_REMOVED lines=124> */
.L_x_1716:
[----:B------:R-:W0:Y:S01]  /*e670*/  LDC R9, c[0x0][0x448] ;  /* 0x00011200ff097b82 */ /* 0x000e220000000800 */
[----:B------:R-:W-:Y:S01]  /*e680*/  MOV R7, R31 ;  /* 0x0000001f00077202 */ /* 0x000fe20000000f00 */
[----:B------:R-:W-:Y:S01]  /*e690*/  IMAD.MOV.U32 R4, RZ, RZ, R24 ;  /* 0x000000ffff047224 */ /* 0x000fe200078e0018 */
[----:B------:R-:W-:Y:S01]  /*e6a0*/  ULDC.64 UR4, c[0x0][0x3f8] ;  /* 0x0000fe0000047ab9 */ /* 0x000fe20000000a00 */
[----:B------:R-:W-:Y:S01]  /*e6b0*/  IMAD.MOV.U32 R6, RZ, RZ, R26 ;  /* 0x000000ffff067224 */ /* 0x000fe200078e001a */
[----:B------:R-:W-:Y:S01]  /*e6c0*/  ULDC.64 UR6, c[0x0][0x408] ;  /* 0x0001020000067ab9 */ /* 0x000fe20000000a00 */
[----:B------:R-:W-:Y:S01]  /*e6d0*/  ULDC.64 UR8, c[0x0][0x400] ;  /* 0x0001000000087ab9 */ /* 0x000fe20000000a00 */
[----:B0-----:R-:W-:-:S13]  /*e6e0*/  ISETP.NE.AND P0, PT, R9, 0x1, PT ;  /* 0x000000010900780c */ /* 0x001fda0003f05270 */
[----:B------:R-:W0:Y:S08]  /*e6f0*/  @P0 LDC R3, c[0x0][0x44c] ;  /* 0x00011300ff030b82 */ /* 0x000e300000000800 */
[----:B------:R-:W1:Y:S01]  /*e700*/  @P0 LDC R5, c[0x0][0x450] ;  /* 0x00011400ff050b82 */ /* 0x000e620000000800 */
[----:B0-----:R-:W-:-:S04]  /*e710*/  @P0 IMAD.HI.U32 R0, R10, R3, RZ ;  /* 0x000000030a000227 */ /* 0x001fc800078e00ff */
[----:B------:R-:W-:Y:S01]  /*e720*/  IMAD.MOV.U32 R3, RZ, RZ, R10 ;  /* 0x000000ffff037224 */ /* 0x000fe200078e000a */
[----:B-1----:R-:W-:Y:S01]  /*e730*/  @P0 SHF.R.U32.HI R3, RZ, R5, R0 ;  /* 0x00000005ff030219 */ /* 0x002fe20000011600 */
[----:B------:R-:W-:-:S03]  /*e740*/  IMAD.MOV.U32 R5, RZ, RZ, R29 ;  /* 0x000000ffff057224 */ /* 0x000fc600078e001d */
[----:B------:R-:W-:Y:S01]  /*e750*/  SHF.R.S32.HI R0, RZ, 0x1f, R3 ;  /* 0x0000001fff007819 */ /* 0x000fe20000011403 */
[----:B------:R-:W-:-:S04]  /*e760*/  IMAD.WIDE.U32 R4, R3, UR4, R4 ;  /* 0x0000000403047c25 */ /* 0x000fc8000f8e0004 */
[----:B------:R-:W-:Y:S02]  /*e770*/  IMAD R8, R0, UR4, RZ ;  /* 0x0000000400087c24 */ /* 0x000fe4000f8e02ff */
[----:B------:R-:W-:-:S04]  /*e780*/  IMAD.WIDE.U32 R6, R3, UR6, R6 ;  /* 0x0000000603067c25 */ /* 0x000fc8000f8e0006 */
[----:B------:R-:W-:Y:S01]  /*e790*/  IMAD R0, R0, UR6, RZ ;  /* 0x0000000600007c24 */ /* 0x000fe2000f8e02ff */
[----:B------:R-:W-:Y:S01]  /*e7a0*/  IADD3 R39, P1, R6, UR8, RZ ;  /* 0x0000000806277c10 */ /* 0x000fe2000ff3e0ff */
        /* <DEDUP_REMOVED lines=12> */
.L_x_2050:
        /* <DEDUP_REMOVED lines=16> */
[C---:B------:R-:W-:Y:S01]  /*e970*/  VIADD R4, R18.reuse, 0x20 ;  /* 0x0000002012047836 */ /* 0x040fe20000000000 */
[----:B------:R-:W-:Y:S01]  /*e980*/  ULDC UR4, c[0x0][0x3f4] ;  /* 0x0000fd0000047ab9 */ /* 0x000fe20000000800 */
[C---:B------:R-:W-:Y:S01]  /*e990*/  VIADD R5, R18.reuse, 0x40 ;  /* 0x0000004012057836 */ /* 0x040fe20000000000 */
[----:B------:R-:W-:Y:S02]  /*e9a0*/  ISETP.GE.AND P2, PT, R18, UR4, PT ;  /* 0x0000000412007c0c */ /* 0x000fe4000bf46270 */
[----:B------:R-:W-:Y:S02]  /*e9b0*/  CS2R R24, SRZ ;  /* 0x0000000000187805 */ /* 0x000fe4000001ff00 */
[----:B------:R-:W-:Y:S02]  /*e9c0*/  ISETP.GE.AND P1, PT, R4, UR4, PT ;  /* 0x0000000404007c0c */ /* 0x000fe4000bf26270 */
[----:B------:R-:W-:Y:S02]  /*e9d0*/  CS2R R26, SRZ ;  /* 0x00000000001a7805 */ /* 0x000fe4000001ff00 */
[----:B------:R-:W-:-:S02]  /*e9e0*/  ISETP.GE.AND P0, PT, R5, UR4, PT ;  /* 0x0000000405007c0c */ /* 0x000fc4000bf06270 */
[----:B------:R-:W-:Y:S02]  /*e9f0*/  CS2R R4, SRZ ;  /* 0x0000000000047805 */ /* 0x000fe4000001ff00 */
[----:B------:R-:W-:Y:S02]  /*ea00*/  CS2R R28, SRZ ;  /* 0x00000000001c7805 */ /* 0x000fe4000001ff00 */
[----:B------:R-:W-:Y:S02]  /*ea10*/  CS2R R30, SRZ ;  /* 0x00000000001e7805 */ /* 0x000fe4000001ff00 */
[----:B--2---:R-:W-:Y:S01]  /*ea20*/  @!P2 IADD3 R46, P3, R18, R21, RZ ;  /* 0x00000015122ea210 */ /* 0x004fe20007f7e0ff */
[----:B------:R-:W-:-:S04]  /*ea30*/  @!P1 IMAD.SHL.U32 R20, R212, 0x10, RZ ;  /* 0x00000010d4149824 */ /* 0x000fc800078e00ff */
[----:B------:R-:W-:Y:S02]  /*ea40*/  @!P0 IMAD.SHL.U32 R38, R213, 0x10, RZ ;  /* 0x00000010d5268824 */ /* 0x000fe400078e00ff */
[C---:B-1----:R-:W-:Y:S01]  /*ea50*/  @!P2 IMAD.X R47, R3.reuse, 0x1, R19, P3 ;  /* 0x00000001032fa824 */ /* 0x042fe200018e0613 */
[----:B------:R-:W-:Y:S02]  /*ea60*/  @!P1 SHF.R.S32.HI R6, RZ, 0x1f, R20 ;  /* 0x0000001fff069819 */ /* 0x000fe40000011414 */
[C---:B------:R-:W-:Y:S02]  /*ea70*/  @!P1 IADD3 R42, P5, R20.reuse, R21, RZ ;  /* 0x00000015142a9210 */ /* 0x040fe40007fbe0ff */
[----:B----4-:R-:W-:Y:S02]  /*ea80*/  @!P1 IADD3 R20, P4, R20, R39, RZ ;  /* 0x0000002714149210 */ /* 0x010fe40007f9e0ff */
[----:B------:R-:W-:Y:S02]  /*ea90*/  CS2R R10, SRZ ;  /* 0x00000000000a7805 */ /* 0x000fe4000001ff00 */
[C---:B------:R-:W-:Y:S01]  /*eaa0*/  @!P0 IADD3 R40, P3, R38.reuse, R21, RZ ;  /* 0x0000001526288210 */ /* 0x040fe20007f7e0ff */
[----:B------:R-:W-:Y:S01]  /*eab0*/  @!P1 IMAD.X R43, R3, 0x1, R6, P5 ;  /* 0x00000001032b9824 */ /* 0x000fe200028e0606 */
[----:B------:R-:W-:Y:S01]  /*eac0*/  @!P0 SHF.R.S32.HI R8, RZ, 0x1f, R38 ;  /* 0x0000001fff088819 */ /* 0x000fe20000011426 */
[----:B---3--:R-:W-:Y:S01]  /*ead0*/  @!P1 IMAD.X R21, R37, 0x1, R6, P4 ;  /* 0x0000000125159824 */ /* 0x008fe200020e0606 */
[----:B------:R-:W-:-:S02]  /*eae0*/  @!P0 IADD3 R38, P5, R38, R39, RZ ;  /* 0x0000002726268210 */ /* 0x000fc40007fbe0ff */
[----:B------:R-:W-:Y:S02]  /*eaf0*/  CS2R R6, SRZ ;  /* 0x0000000000067805 */ /* 0x000fe4000001ff00 */
[----:B------:R-:W-:Y:S01]  /*eb00*/  @!P2 IADD3 R36, P4, R18, R39, RZ ;  /* 0x000000271224a210 */ /* 0x000fe20007f9e0ff */
[--C-:B------:R-:W-:Y:S01]  /*eb10*/  @!P0 IMAD.X R41, R3, 0x1, R8.reuse, P3 ;  /* 0x0000000103298824 */ /* 0x100fe200018e0608 */
[----:B------:R-:W-:Y:S01]  /*eb20*/  CS2R R32, SRZ ;  /* 0x0000000000207805 */ /* 0x000fe2000001ff00 */
[----:B------:R-:W-:Y:S01]  /*eb30*/  @!P0 IMAD.X R39, R37, 0x1, R8, P5 ;  /* 0x0000000125278824 */ /* 0x000fe200028e0608 */
[----:B------:R-:W-:Y:S02]  /*eb40*/  CS2R R8, SRZ ;  /* 0x0000000000087805 */ /* 0x000fe4000001ff00 */
[----:B------:R-:W-:Y:S02]  /*eb50*/  CS2R R34, SRZ ;  /* 0x0000000000227805 */ /* 0x000fe4000001ff00 */
[----:B------:R-:W-:-:S02]  /*eb60*/  CS2R R12, SRZ ;  /* 0x00000000000c7805 */ /* 0x000fc4000001ff00 */
        /* <DEDUP_REMOVED lines=8> */
.L_x_1735:
[----:B------:R-:W-:Y:S05]  /*ebf0*/  BSYNC B1 ;  /* 0x0000000000017941 */ /* 0x000fea0003800000 */
.L_x_1734:
[----:B------:R-:W-:Y:S01]  /*ec00*/  ULEA.HI UR4, UR37, UR37, URZ, 0x1 ;  /* 0x0000002525047291 */ /* 0x000fe2000f8f083f */
[----:B-1----:R-:W-:Y:S01]  /*ec10*/  VIADDMNMX R3, R0, -R211, 0x80, PT ;  /* 0x0000008000037446 */ /* 0x002fe200038009d3 */
[----:B------:R-:W-:Y:S02]  /*ec20*/  BSSY B1, `(.L_x_1736) ;  /* 0x0000008000017945 */ /* 0x000fe40003800000 */
[----:B------:R-:W-:Y:S01]  /*ec30*/  ULOP3.LUT UR4, UR4, 0xfffffffe, URZ, 0xc0, !UPT ;  /* 0xfffffffe04047892 */ /* 0x000fe2000f8ec03f */
[----:B------:R-:W-:-:S03]  /*ec40*/  ISETP.GE.AND P1, PT, R210, R3, PT ;  /* 0x00000003d200720c */ /* 0x000fc60003f26270 */
[----:B------:R-:W-:-:S06]  /*ec50*/  UIADD3 UR4, UR37, -UR4, URZ ;  /* 0x8000000425047290 */ /* 0x000fcc000fffe03f */
[----:B0-2---:R-:W-:-:S05]  /*ec60*/  IMAD.U32 R21, RZ, RZ, UR4 ;  /* 0x00000004ff157e24 */ /* 0x005fca000f8e00ff */
[----:B------:R-:W-:-:S04]  /*ec70*/  SHF.L.U32 R21, R21, 0x1f, RZ ;  /* 0x0000001f15157819 */ /* 0x000fc800000006ff */
[----:B------:R-:W0:Y:S02]  /*ec80*/  SYNCS.PHASECHK.TRANS64.TRYWAIT P0, [R16+URZ+0x2a800], R21 ;  /* 0x02a80015100075a7 */ /* 0x000e24000800017f */
[----:B0-----:R-:W-:Y:S05]  /*ec90*/  @!P0 BRA `(.L_x_1737) ;  /* 0x0000020c00888947 */ /* 0x001fea0003800000 */
.L_x_2051:
[----:B------:R-:W-:Y:S05]  /*eca0*/  BSYNC B1 ;  /* 0x0000000000017941 */ /* 0x000fea0003800000 */
.L_x_1736:
[----:B------:R-:W-:Y:S05]  /*ecb0*/  @P1 BRA `(.L_x_1722) ;  /* 0x0000002c00f41947 */ /* 0x000fea0003800000 */
[----:B------:R-:W1:Y:S01]  /*ecc0*/  LDC R3, c[0x0][0x3f4] ;  /* 0x0000fd00ff037b82 */ /* 0x000e620000000800 */
[C---:B------:R-:W-:Y:S01]  /*ecd0*/  VIADD R0, R18.reuse, 0x20 ;  /* 0x0000002012007836 */ /* 0x040fe20000000000 */
[----:B------:R-:W-:Y:S01]  /*ece0*/  BSSY B1, `(.L_x_1738) ;  /* 0x0000100000017945 */ /* 0x000fe20003800000 */
[C---:B------:R-:W-:Y:S01]  /*ecf0*/  VIADD R20, R18.reuse, 0x40 ;  /* 0x0000004012147836 */ /* 0x040fe20000000000 */
[-C--:B-1----:R-:W-:Y:S02]  /*ed00*/  ISETP.GE.AND P0, PT, R18, R3.reuse, PT ;  /* 0x000000031200720c */ /* 0x082fe40003f06270 */
[-C--:B------:R-:W-:Y:S02]  /*ed10*/  ISETP.GE.AND P1, PT, R0, R3.reuse, PT ;  /* 0x000000030000720c */ /* 0x080fe40003f26270 */
[----:B------:R-:W-:-:S09]  /*ed20*/  ISETP.GE.AND P2, PT, R20, R3, PT ;  /* 0x000000031400720c */ /* 0x000fd20003f46270 */
[----:B------:R-:W-:Y:S05]  /*ed30*/  @P0 BRA `(.L_x_1739) ;  /* 0x0000000c00e80947 */ /* 0x000fea0003800000 */
[----:B------:R-:W2:Y:S01]  /*ed40*/  LDL R67, [R1+0x34] ;  /* 0x0000340001437983 */ /* 0x000ea20000100800 */
[C---:B------:R-:W-:Y:S02]  /*ed50*/  LEA.HI R0, R45.reuse, R45, RZ, 0x1 ;  /* 0x0000002d2d007211 */ /* 0x040fe400078f08ff */
[----:B-----5:R-:W-:Y:S02]  /*ed60*/  LOP3.LUT R20, R24, 0xff, RZ, 0xc0, !PT ;  /* 0x000000ff18147812 */ /* 0x020fe400078ec0ff */
[----:B------:R-:W-:Y:S02]  /*ed70*/  LOP3.LUT R36, R0, 0xfffffffe, RZ, 0xc0, !PT ;  /* 0xfffffffe00247812 */ /* 0x000fe400078ec0ff */
[----:B------:R-:W-:Y:S02]  /*ed80*/  SHF.R.U32.HI R0, RZ, 0x8, R24 ;  /* 0x00000008ff007819 */ /* 0x000fe40000011618 */
[----:B---3--:R-:W-:Y:S01]  /*ed90*/  SHF.R.U32.HI R37, RZ, 0x8, R25 ;  /* 0x00000008ff257819 */ /* 0x008fe20000011619 */
[----:B------:R-:W-:Y:S01]  /*eda0*/  IMAD.IADD R40, R45, 0x1, -R36 ;  /* 0x000000012d287824 */ /* 0x000fe200078e0a24 */
[----:B0-----:R-:W-:-:S02]  /*edb0*/  LOP3.LUT R21, R0, 0xff, RZ, 0xc0, !PT ;  /* 0x000000ff00157812 */ /* 0x001fc400078ec0ff */
[----:B----4-:R-:W-:Y:S02]  /*edc0*/  SHF.R.U32.HI R39, RZ, 0x8, R26 ;  /* 0x00000008ff277819 */ /* 0x010fe4000001161a */
[----:B------:R-:W-:Y:S02]  /*edd0*/  LEA.HI R0, R3, R40, RZ, 0x1c ;  /* 0x0000002803007211 */ /* 0x000fe400078fe0ff */
[----:B------:R-:W-:Y:S02]  /*ede0*/  PRMT R45, R21, 0x7604, R20 ;  /* 0x00007604152d7816 */ /* 0x000fe40000000014 */
[----:B------:R-:W-:Y:S02]  /*edf0*/  SHF.R.S32.HI R21, RZ, 0x1f, R0 ;  /* 0x0000001fff157819 */ /* 0x000fe40000011400 */
[----:B------:R-:W-:Y:S02]  /*ee00*/  LOP3.LUT R36, R25, 0xff, RZ, 0xc0, !PT ;  /* 0x000000ff19247812 */ /* 0x000fe400078ec0ff */
[----:B------:R-:W-:Y:S01]  /*ee10*/  LEA.HI R20, R21, R0, RZ, 0x2 ;  /* 0x0000000015147211 */ /* 0x000fe200078f10ff */
[----:B------:R-:W-:Y:S01]  /*ee20*/  IMAD.SHL.U32 R21, R0, 0x10, RZ ;  /* 0x0000001000157824 */ /* 0x000fe200078e00ff */
[----:B------:R-:W-:-:S02]  /*ee30*/  LOP3.LUT R38, R26, 0xff, RZ, 0xc0, !PT ;  /* 0x000000ff1a267812 */ /* 0x000fc400078ec0ff */
[----:B------:R-:W-:Y:S01]  /*ee40*/  LOP3.LUT R37, R37, 0xff, RZ, 0xc0, !PT ;  /* 0x000000ff25257812 */ /* 0x000fe200078ec0ff */
[----:B------:R-:W-:Y:S01]  /*ee50*/  IMAD.SHL.U32 R20, R20, 0x800, RZ ;  /* 0x0000080014147824 */ /* 0x000fe200078e00ff */
[----:B------:R-:W-:Y:S02]  /*ee60*/  LOP3.LUT R0, R214, 0x30, R21, 0xf8, !PT ;  /* 0x00000030d6007812 */ /* 0x000fe400078ef815 */
[----:B------:R-:W-:Y:S02]  /*ee70*/  LOP3.LUT R39, R39, 0xff, RZ, 0xc0, !PT ;  /* 0x000000ff27277812 */ /* 0x000fe400078ec0ff */
[----:B------:R-:W-:Y:S02]  /*ee80*/  LOP3.LUT R0, R0, R215, RZ, 0x3c, !PT ;  /* 0x000000d700007212 */ /* 0x000fe400078e3cff */
[----:B------:R-:W-:Y:S02]  /*ee90*/  LOP3.LUT R21, R20, 0xffffe000, RZ, 0xc0, !PT ;  /* 0xffffe00014157812 */ /* 0x000fe400078ec0ff */
[----:B------:R-:W-:-:S02]  /*eea0*/  PRMT R46, R37, 0x7604, R36 ;  /* 0x00007604252e7816 */ /* 0x000fc40000000024 */
[----:B------:R-:W-:Y:S02]  /*eeb0*/  PRMT R47, R39, 0x7604, R38 ;  /* 0x00007604272f7816 */ /* 0x000fe40000000026 */
[----:B------:R-:W-:Y:S02]  /*eec0*/  SHF.R.U32.HI R37, RZ, 0x8, R27 ;  /* 0x00000008ff257819 */ /* 0x000fe4000001161b */
[----:B------:R-:W-:Y:S02]  /*eed0*/  SHF.R.U32.HI R39, RZ, 0x8, R4 ;  /* 0x00000008ff277819 */ /* 0x000fe40000011604 */
[----:B------:R-:W-:Y:S02]  /*eee0*/  IADD3 R21, R0, R216, R21 ;  /* 0x000000d800157210 */ /* 0x000fe40007ffe015 */
[----:B------:R-:W-:Y:S02]  /*eef0*/  LOP3.LUT R36, R27, 0xff, RZ, 0xc0, !PT ;  /* 0x000000ff1b247812 */ /* 0x000fe400078ec0ff */
[----:B------:R-:W-:Y:S01]  /*ef00*/  LOP3.LUT R38, R4, 0xff, RZ, 0xc0, !PT ;  /* 0x000000ff04267812 */ /* 0x000fe200078ec0ff */
[----:B------:R-:W-:Y:S01]  /*ef10*/  IMAD.IADD R0, R16, 0x1, R21 ;  /* 0x0000000110007824 */ /* 0x000fe200078e0215 */
[----:B------:R-:W-:-:S02]  /*ef20*/  LOP3.LUT R37, R37, 0xff, RZ, 0xc0, !PT ;  /* 0x000000ff25257812 */ /* 0x000fc400078ec0ff */
[----:B------:R-:W-:Y:S02]  /*ef30*/  LOP3.LUT R39, R39, 0xff, RZ, 0xc0, !PT ;  /* 0x000000ff27277812 */ /* 0x000fe400078ec0ff */
[----:B------:R-:W-:Y:S02]  /*ef40*/  SHF.R.U32.HI R40, RZ, 0x8, R5 ;  /* 0x00000008ff287819 */ /* 0x000fe40000011605 */
[----:B------:R-:W-:Y:S02]  /*ef50*/  PRMT R20, R37, 0x7604, R36 ;  /* 0x0000760425147816 */ /* 0x000fe40000000024 */
[----:B------:R-:W-:Y:S02]  /*ef60*/  PRMT R51, R39, 0x7604, R38 ;  /* 0x0000760427337816 */ /* 0x000fe40000000026 */
[----:B------:R-:W-:Y:S02]  /*ef70*/  LOP3.LUT R21, R40, 0xff, RZ, 0xc0, !PT ;  /* 0x000000ff28157812 */ /* 0x000fe400078ec0ff */
[----:B------:R-:W0:Y:S01]  /*ef80*/  LDS.128 R40, [R0+0x18400] ;  /* 0x0184000000287984 */ /* 0x000e220000000c00 */
        /* <DEDUP_REMOVED lines=8> */
[----:B------:R-:W-:Y:S02]  /*f010*/  PRMT R48, R21, 0x7604, R48 ;  /* 0x0000760415307816 */ /* 0x000fe40000000030 */
[----:B------:R-:W-:Y:S02]  /*f020*/  SHF.R.U32.HI R53, RZ, 0x10, R5 ;  /* 0x00000010ff357819 */ /* 0x000fe40000011605 */
[----:B------:R-:W-:Y:S02]  /*f030*/  SHF.R.U32.HI R21, RZ, 0x10, R25 ;  /* 0x00000010ff157819 */ /* 0x000fe40000011619 */
[----:B------:R-:W-:Y:S01]  /*f040*/  PRMT R55, R50, 0x7604, R49 ;  /* 0x0000760432377816 */ /* 0x000fe20000000031 */
[----:B------:R-:W-:Y:S01]  /*f050*/  IMAD.U32 R53, R53, 0x10000, RZ ;  /* 0x0001000035357824 */ /* 0x000fe200078e00ff */
[----:B------:R-:W-:Y:S01]  /*f060*/  SHF.R.U32.HI R49, RZ, 0x10, R27 ;  /* 0x00000010ff317819 */ /* 0x000fe2000001161b */
[----:B------:R-:W-:Y:S01]  /*f070*/  IMAD.U32 R21, R21, 0x10000, RZ ;  /* 0x0001000015157824 */ /* 0x000fe200078e00ff */
[----:B------:R-:W-:-:S02]  /*f080*/  LOP3.LUT R45, R45, 0xff0000, R24, 0xf8, !PT ;  /* 0x00ff00002d2d7812 */ /* 0x000fc400078ef818 */
[----:B------:R-:W-:Y:S01]  /*f090*/  LOP3.LUT R53, R48, 0xff0000, R53, 0xf8, !PT ;  /* 0x00ff000030357812 */ /* 0x000fe200078ef835 */
[----:B------:R-:W-:Y:S01]  /*f0a0*/  IMAD.U32 R49, R49, 0x10000, RZ ;  /* 0x0001000031317824 */ /* 0x000fe200078e00ff */
[----:B------:R-:W-:Y:S02]  /*f0b0*/  LOP3.LUT R21, R46, 0xff0000, R21, 0xf8, !PT ;  /* 0x00ff00002e157812 */ /* 0x000fe400078ef815 */
[----:B------:R-:W-:Y:S02]  /*f0c0*/  LOP3.LUT R47, R47, 0xff0000, R26, 0xf8, !PT ;  /* 0x00ff00002f2f7812 */ /* 0x000fe400078ef81a */
[----:B------:R-:W-:Y:S02]  /*f0d0*/  LOP3.LUT R49, R20, 0xff0000, R49, 0xf8, !PT ;  /* 0x00ff000014317812 */ /* 0x000fe400078ef831 */
[----:B------:R-:W-:Y:S02]  /*f0e0*/  LOP3.LUT R55, R55, 0xff0000, R6, 0xf8, !PT ;  /* 0x00ff000037377812 */ /* 0x000fe400078ef806 */
[----:B------:R-:W-:-:S02]  /*f0f0*/  SHF.R.U32.HI R57, RZ, 0x10, R7 ;  /* 0x00000010ff397819 */ /* 0x000fc40000011607 */
[----:B------:R-:W-:Y:S02]  /*f100*/  LOP3.LUT R45, R45, 0xff000000, R24, 0xf8, !PT ;  /* 0xff0000002d2d7812 */ /* 0x000fe400078ef818 */
[----:B------:R-:W-:Y:S01]  /*f110*/  LOP3.LUT R50, R53, 0xff000000, R5, 0xf8, !PT ;  /* 0xff00000035327812 */ /* 0x000fe200078ef805 */
[----:B------:R-:W-:Y:S01]  /*f120*/  IMAD.U32 R57, R57, 0x10000, RZ ;  /* 0x0001000039397824 */ /* 0x000fe200078e00ff */
[----:B------:R-:W-:Y:S02]  /*f130*/  LOP3.LUT R24, R21, 0xff000000, R25, 0xf8, !PT ;  /* 0xff00000015187812 */ /* 0x000fe400078ef819 */
[----:B------:R-:W-:Y:S02]  /*f140*/  LOP3.LUT R20, R47, 0xff000000, R26, 0xf8, !PT ;  /* 0xff0000002f147812 */ /* 0x000fe400078ef81a */
[----:B------:R-:W-:Y:S02]  /*f150*/  LOP3.LUT R54, R49, 0xff000000, R27, 0xf8, !PT ;  /* 0xff00000031367812 */ /* 0x000fe400078ef81b */
[----:B------:R-:W-:-:S02]  /*f160*/  LOP3.LUT R5, R55, 0xff000000, R6, 0xf8, !PT ;  /* 0xff00000037057812 */ /* 0x000fc400078ef806 */
[----:B------:R-:W-:Y:S02]  /*f170*/  F2FP.F16.E4M3.UNPACK_B R55, R50 ;  /* 0x00000032ff37723e */ /* 0x000fe400020006ff */
[----:B0-----:R-:W-:Y:S02]  /*f180*/  F2FP.F16.E4M3.UNPACK_B R27, R41 ;  /* 0x00000029ff1b723e */ /* 0x001fe400020006ff */
[--C-:B------:R-:W-:Y:S01]  /*f190*/  LOP3.LUT R51, R51, 0xff0000, R4.reuse, 0xf8, !PT ;  /* 0x00ff000033337812 */ /* 0x100fe200078ef804 */
[----:B------:R-:W-:Y:S01]  /*f1a0*/  HADD2.F32 R56, -RZ, R55.H0_H0 ;  /* 0x20000037ff387230 */ /* 0x000fe20000004100 */
[----:B------:R-:W-:Y:S01]  /*f1b0*/  LOP3.LUT R57, R52, 0xff0000, R57, 0xf8, !PT ;  /* 0x00ff000034397812 */ /* 0x000fe200078ef839 */
[----:B------:R-:W-:Y:S01]  /*f1c0*/  HADD2.F32 R6, -RZ, R27.H0_H0 ;  /* 0x2000001bff067230 */ /* 0x000fe20000004100 */
[----:B------:R-:W-:Y:S01]  /*f1d0*/  LOP3.LUT R46, R51, 0xff000000, R4, 0xf8, !PT ;  /* 0xff000000332e7812 */ /* 0x000fe200078ef804 */
[----:B------:R-:W-:Y:S01]  /*f1e0*/  HADD2.F32 R55, -RZ, R55.H1_H1 ;  /* 0x30000037ff377230 */ /* 0x000fe20000004100 */
[-C--:B------:R-:W-:Y:S01]  /*f1f0*/  F2FP.F16.E4M3.UNPACK_B R51, R43.reuse ;  /* 0x0000002bff33723e */ /* 0x080fe200020006ff */
[----:B------:R-:W-:Y:S01]  /*f200*/  HADD2.F32 R27, -RZ, R27.H1_H1 ;  /* 0x3000001bff1b7230 */ /* 0x000fe20000004100 */
[----:B------:R-:W-:-:S02]  /*f210*/  F2FP.F16.E4M3.UNPACK_B R53, R43.H1 ;  /* 0x0000002bff35723e */ /* 0x000fc400030006ff */
[-C--:B------:R-:W-:Y:S02]  /*f220*/  F2FP.F16.E4M3.UNPACK_B R43, R40.reuse ;  /* 0x00000028ff2b723e */ /* 0x080fe400020006ff */
[----:B------:R-:W-:Y:S01]  /*f230*/  F2FP.F16.E4M3.UNPACK_B R52, R40.H1 ;  /* 0x00000028ff34723e */ /* 0x000fe200030006ff */
[----:B------:R-:W-:Y:S01]  /*f240*/  FMUL.FTZ R40, R6, R56 ;  /* 0x0000003806287220 */ /* 0x000fe20000410000 */
[----:B------:R-:W-:Y:S01]  /*f250*/  LOP3.LUT R59, R57, 0xff000000, R7, 0xf8, !PT ;  /* 0xff000000393b7812 */ /* 0x000fe200078ef807 */
[----:B------:R-:W-:Y:S01]  /*f260*/  FMUL.FTZ R61, R27, R55 ;  /* 0x000000371b3d7220 */ /* 0x000fe20000410000 */
[----:B------:R-:W-:Y:S02]  /*f270*/  F2FP.F16.E4M3.UNPACK_B R41, R41.H1 ;  /* 0x00000029ff29723e */ /* 0x000fe400030006ff */
[-C--:B------:R-:W-:Y:S02]  /*f280*/  F2FP.F16.E4M3.UNPACK_B R7, R42.reuse ;  /* 0x0000002aff07723e */ /* 0x080fe400020006ff */
[----:B------:R-:W-:Y:S01]  /*f290*/  F2FP.F16.E4M3.UNPACK_B R42, R42.H1 ;  /* 0x0000002aff2a723e */ /* 0x000fe200030006ff */
[----:B--2---:R-:W0:Y:S02]  /*f2a0*/  LDS.128 R36, [R67+0x18400] ;  /* 0x0184000043247984 */ /* 0x004e240000000c00 */
[----:B0-----:R-:W-:-:S02]  /*f2b0*/  F2FP.F16.E4M3.UNPACK_B R26, R36 ;  /* 0x00000024ff1a723e */ /* 0x001fc400020006ff */
[----:B------:R-:W-:Y:S02]  /*f2c0*/  F2FP.F16.E4M3.UNPACK_B R47, R36.H1 ;  /* 0x00000024ff2f723e */ /* 0x000fe400030006ff */
[----:B------:R-:W-:Y:S02]  /*f2d0*/  F2FP.F16.E4M3.UNPACK_B R36, R24 ;  /* 0x00000018ff24723e */ /* 0x000fe400020006ff */
[----:B------:R-:W-:Y:S02]  /*f2e0*/  F2FP.F16.E4M3.UNPACK_B R21, R37 ;  /* 0x00000025ff15723e */ /* 0x000fe400020006ff */
[-C--:B------:R-:W-:Y:S02]  /*f2f0*/  F2FP.F16.E4M3.UNPACK_B R48, R39.reuse ;  /* 0x00000027ff30723e */ /* 0x080fe400020006ff */
[----:B------:R-:W-:Y:S01]  /*f300*/  F2FP.F16.E4M3.UNPACK_B R49, R39.H1 ;  /* 0x00000027ff31723e */ /* 0x000fe200030006ff */
[----:B------:R-:W-:Y:S01]  /*f310*/  HADD2.F32 R39, -RZ, R36.H0_H0 ;  /* 0x20000024ff277230 */ /* 0x000fe20000004100 */
[----:B------:R-:W-:Y:S01]  /*f320*/  F2FP.F16.E4M3.UNPACK_B R37, R37.H1 ;  /* 0x00000025ff25723e */ /* 0x000fe200030006ff */
[----:B------:R-:W-:Y:S01]  /*f330*/  HADD2.F32 R25, -RZ, R21.H0_H0 ;  /* 0x20000015ff197230 */ /* 0x000fe20000004100 */
[----:B------:R-:W-:-:S02]  /*f340*/  F2FP.F16.E4M3.UNPACK_B R4, R38 ;  /* 0x00000026ff04723e */ /* 0x000fc400020006ff */
[-C--:B------:R-:W-:Y:S01]  /*f350*/  FMUL.FTZ R57, R6, R39.reuse ;  /* 0x0000002706397220 */ /* 0x080fe20000410000 */
[----:B------:R-:W-:Y:S01]  /*f360*/  F2FP.F16.E4M3.UNPACK_B R38, R38.H1 ;  /* 0x00000026ff26723e */ /* 0x000fe200030006ff */
[C---:B------:R-:W-:Y:S01]  /*f370*/  FFMA.FTZ R6, R25.reuse, R39, -R40 ;  /* 0x0000002719067223 */ /* 0x040fe20000010828 */
[----:B------:R-:W-:Y:S01]  /*f380*/  F2FP.F16.E4M3.UNPACK_B R39, R24.H1 ;  /* 0x00000018ff27723e */ /* 0x000fe200030006ff */
[----:B------:R-:W-:Y:S01]  /*f390*/  FFMA.FTZ R25, R25, R56, R57 ;  /* 0x0000003819197223 */ /* 0x000fe20000010039 */
[----:B------:R-:W-:Y:S01]  /*f3a0*/  F2FP.F16.E4M3.UNPACK_B R56, R50.H1 ;  /* 0x00000032ff38723e */ /* 0x000fe200030006ff */
[----:B------:R-:W-:Y:S02]  /*f3b0*/  HADD2.F32 R40, -RZ, R36.H1_H1 ;  /* 0x30000024ff287230 */ /* 0x000fe40000004100 */
[----:B------:R-:W-:Y:S02]  /*f3c0*/  HADD2.F32 R24, -RZ, R21.H1_H1 ;  /* 0x30000015ff187230 */ /* 0x000fe40000004100 */
[----:B------:R-:W-:-:S02]  /*f3d0*/  HADD2.F32 R57, -RZ, R56.H0_H0 ;  /* 0x20000038ff397230 */ /* 0x000fc40000004100 */
[----:B------:R-:W-:Y:S01]  /*f3e0*/  FMUL.FTZ R58, R27, R40 ;  /* 0x000000281b3a7220 */ /* 0x000fe20000410000 */
[----:B------:R-:W-:Y:S02]  /*f3f0*/  HADD2.F32 R21, -RZ, R41.H0_H0 ;  /* 0x20000029ff157230 */ /* 0x000fe40000004100 */
[----:B------:R-:W-:Y:S02]  /*f400*/  HADD2.F32 R50, -RZ, R39.H0_H0 ;  /* 0x20000027ff327230 */ /* 0x000fe40000004100 */
[----:B------:R-:W-:Y:S02]  /*f410*/  HADD2.F32 R36, -RZ, R37.H0_H0 ;  /* 0x20000025ff247230 */ /* 0x000fe40000004100 */
[C---:B------:R-:W-:Y:S01]  /*f420*/  FMUL.FTZ R27, R21.reuse, R57 ;  /* 0x00000039151b7220 */ /* 0x040fe20000410000 */
[----:B------:R-:W-:Y:S02]  /*f430*/  HADD2.F32 R41, -RZ, R41.H1_H1 ;  /* 0x30000029ff297230 */ /* 0x000fe40000004100 */
[----:B------:R-:W-:Y:S01]  /*f440*/  FMUL.FTZ R60, R21, R50 ;  /* 0x00000032153c7220 */ /* 0x000fe20000410000 */
[C---:B------:R-:W-:Y:S01]  /*f450*/  FFMA.FTZ R21, R24.reuse, R40, -R61 ;  /* 0x0000002818157223 */ /* 0x040fe2000001083d */
[----:B------:R-:W-:Y:S01]  /*f460*/  FFMA.FTZ R24, R24, R55, R58 ;  /* 0x0000003718187223 */ /* 0x000fe2000001003a */
[----:B------:R-:W-:Y:S01]  /*f470*/  F2FP.F16.E4M3.UNPACK_B R55, R54 ;  /* 0x00000036ff37723e */ /* 0x000fe200020006ff */
[C---:B------:R-:W-:Y:S01]  /*f480*/  FFMA.FTZ R27, R36.reuse, R50, -R27 ;  /* 0x00000032241b7223 */ /* 0x040fe2000001081b */
[----:B------:R-:W-:Y:S01]  /*f490*/  FFMA.FTZ R36, R36, R57, R60 ;  /* 0x0000003924247223 */ /* 0x000fe2000001003c */
[----:B------:R-:W-:Y:S01]  /*f4a0*/  HADD2.F32 R58, -RZ, R56.H1_H1 ;  /* 0x30000038ff3a7230 */ /* 0x000fe20000004100 */
[-C--:B------:R-:W-:Y:S01]  /*f4b0*/  F2FP.F16.E4M3.UNPACK_B R60, R59.reuse ;  /* 0x0000003bff3c723e */ /* 0x080fe200020006ff */
[----:B------:R-:W-:Y:S01]  /*f4c0*/  HADD2.F32 R40, -RZ, R39.H1_H1 ;  /* 0x30000027ff287230 */ /* 0x000fe20000004100 */
[----:B------:R-:W-:Y:S01]  /*f4d0*/  F2FP.F16.E4M3.UNPACK_B R59, R59.H1 ;  /* 0x0000003bff3b723e */ /* 0x000fe200030006ff */
[----:B------:R-:W-:-:S02]  /*f4e0*/  HADD2.F32 R39, -RZ, R51.H0_H0 ;  /* 0x20000033ff277230 */ /* 0x000fc40000004100 */
[C---:B------:R-:W-:Y:S01]  /*f4f0*/  FMUL.FTZ R62, R41.reuse, R58 ;  /* 0x0000003a293e7220 */ /* 0x040fe20000410000 */
[----:B------:R-:W-:Y:S02]  /*f500*/  HADD2.F32 R56, -RZ, R55.H0_H0 ;  /* 0x20000037ff387230 */ /* 0x000fe40000004100 */
[----:B------:R-:W-:Y:S01]  /*f510*/  FMUL.FTZ R41, R41, R40 ;  /* 0x0000002829297220 */ /* 0x000fe20000410000 */
[----:B------:R-:W-:Y:S02]  /*f520*/  HADD2.F32 R37, -RZ, R37.H1_H1 ;  /* 0x30000025ff257230 */ /* 0x000fe40000004100 */
[----:B------:R-:W-:Y:S02]  /*f530*/  HADD2.F32 R57, -RZ, R60.H0_H0 ;  /* 0x2000003cff397230 */ /* 0x000fe40000004100 */
[----:B------:R-:W-:Y:S01]  /*f540*/  FMUL.FTZ R64, R39, R56 ;  /* 0x0000003827407220 */ /* 0x000fe20000410000 */
[----:B------:R-:W-:Y:S02]  /*f550*/  HADD2.F32 R50, -RZ, R48.H0_H0 ;  /* 0x20000030ff327230 */ /* 0x000fe40000004100 */
[C---:B------:R-:W-:Y:S01]  /*f560*/  FFMA.FTZ R40, R37.reuse, R40, -R62 ;  /* 0x0000002825287223 */ /* 0x040fe2000001083e */
[----:B------:R-:W-:Y:S01]  /*f570*/  FFMA.FTZ R41, R37, R58, R41 ;  /* 0x0000003a25297223 */ /* 0x000fe20000010029 */
[----:B------:R-:W-:Y:S01]  /*f580*/  FMUL.FTZ R61, R39, R57 ;  /* 0x00000039273d7220 */ /* 0x000fe20000410000 */
[----:B------:R-:W-:-:S02]  /*f590*/  HADD2.F32 R58, -RZ, R59.H0_H0 ;  /* 0x2000003bff3a7230 */ /* 0x000fc40000004100 */
[C---:B------:R-:W-:Y:S01]  /*f5a0*/  FFMA.FTZ R37, R50.reuse, R57, R64 ;  /* 0x0000003932257223 */ /* 0x040fe20000010040 */
[----:B------:R-:W-:Y:S01]  /*f5b0*/  HADD2.F32 R57, -RZ, R55.H1_H1 ;  /* 0x30000037ff397230 */ /* 0x000fe20000004100 */
[----:B------:R-:W-:Y:S01]  /*f5c0*/  F2FP.F16.E4M3.UNPACK_B R55, R54.H1 ;  /* 0x00000036ff37723e */ /* 0x000fe200030006ff */
[----:B------:R-:W-:Y:S01]  /*f5d0*/  FFMA.FTZ R39, R50, R56, -R61 ;  /* 0x0000003832277223 */ /* 0x000fe2000001083d */
[----:B------:R-:W-:Y:S01]  /*f5e0*/  HADD2.F32 R50, -RZ, R48.H1_H1 ;  /* 0x30000030ff327230 */ /* 0x000fe20000004100 */
[----:B------:R-:W-:Y:S01]  /*f5f0*/  F2FP.SATFINITE.E4M3.F32.PACK_AB_MERGE_C R36, R41, R36, RZ ;  /* 0x000000242924723e */ /* 0x000fe200048070ff */
[----:B------:R-:W-:Y:S02]  /*f600*/  HADD2.F32 R61, -RZ, R60.H1_H1 ;  /* 0x3000003cff3d7230 */ /* 0x000fe40000004100 */
[----:B------:R-:W-:Y:S01]  /*f610*/  HADD2.F32 R48, -RZ, R51.H1_H1 ;  /* 0x30000033ff307230 */ /* 0x000fe20000004100 */
[----:B------:R-:W-:Y:S01]  /*f620*/  F2FP.SATFINITE.E4M3.F32.PACK_AB_MERGE_C R25, R24, R25, R36 ;  /* 0x000000191819723e */ /* 0x000fe20004807024 */
[----:B------:R-:W-:-:S02]  /*f630*/  HADD2.F32 R54, -RZ, R53.H0_H0 ;  /* 0x20000035ff367230 */ /* 0x000fc40000004100 */
[----:B------:R-:W-:Y:S02]  /*f640*/  HADD2.F32 R56, -RZ, R55.H0_H0 ;  /* 0x20000037ff387230 */ /* 0x000fe40000004100 */
[C---:B------:R-:W-:Y:S01]  /*f650*/  FMUL.FTZ R63, R48.reuse, R61 ;  /* 0x0000003d303f7220 */ /* 0x040fe20000410000 */
[----:B------:R-:W-:Y:S02]  /*f660*/  HADD2.F32 R51, -RZ, R49.H0_H0 ;  /* 0x20000031ff337230 */ /* 0x000fe40000004100 */
[-C--:B------:R-:W-:Y:S01]  /*f670*/  FMUL.FTZ R60, R48, R57.reuse ;  /* 0x00000039303c7220 */ /* 0x080fe20000410000 */
[C---:B------:R-:W-:Y:S01]  /*f680*/  FMUL.FTZ R62, R54.reuse, R58 ;  /* 0x0000003a363e7220 */ /* 0x040fe20000410000 */
[----:B------:R-:W-:Y:S01]  /*f690*/  FMUL.FTZ R65, R54, R56 ;  /* 0x0000003836417220 */ /* 0x000fe20000410000 */
[C---:B------:R-:W-:Y:S01]  /*f6a0*/  FFMA.FTZ R48, R50.reuse, R57, -R63 ;  /* 0x0000003932307223 */ /* 0x040fe2000001083f */
[----:B------:R-:W-:Y:S01]  /*f6b0*/  HADD2.F32 R57, -RZ, R55.H1_H1 ;  /* 0x30000037ff397230 */ /* 0x000fe20000004100 */
[----:B------:R-:W-:Y:S01]  /*f6c0*/  F2FP.F16.E4M3.UNPACK_B R55, R45.H1 ;  /* 0x0000002dff37723e */ /* 0x000fe200030006ff */
[----:B------:R-:W-:Y:S01]  /*f6d0*/  FFMA.FTZ R65, R51, R58, R65 ;  /* 0x0000003a33417223 */ /* 0x000fe20000010041 */
[----:B------:R-:W-:Y:S01]  /*f6e0*/  F2FP.F16.E4M3.UNPACK_B R58, R46.H1 ;  /* 0x0000002eff3a723e */ /* 0x000fe200030006ff */
[----:B------:R-:W-:Y:S01]  /*f6f0*/  FFMA.FTZ R50, R50, R61, R60 ;  /* 0x0000003d32327223 */ /* 0x000fe2000001003c */
[----:B------:R-:W-:-:S02]  /*f700*/  HADD2.F32 R59, -RZ, R59.H1_H1 ;  /* 0x3000003bff3b7230 */ /* 0x000fc40000004100 */
[----:B------:R-:W-:Y:S01]  /*f710*/  FFMA.FTZ R63, R51, R56, -R62 ;  /* 0x00000038333f7223 */ /* 0x000fe2000001083e */
        /* <DEDUP_REMOVED lines=21> */
[-C--:B------:R-:W-:Y:S01]  /*f870*/  FMUL.FTZ R45, R52, R55.reuse ;  /* 0x00000037342d7220 */ /* 0x080fe20000410000 */
[----:B------:R-:W-:Y:S02]  /*f880*/  HADD2.F32 R52, -RZ, R51.H0_H0 ;  /* 0x20000033ff347230 */ /* 0x000fe40000004100 */
[----:B------:R-:W-:Y:S02]  /*f890*/  HADD2.F32 R46, -RZ, R43.H0_H0 ;  /* 0x2000002bff2e7230 */ /* 0x000fe40000004100 */
[C---:B------:R-:W-:Y:S01]  /*f8a0*/  FFMA.FTZ R55, R47.reuse, R55, -R54 ;  /* 0x000000372f377223 */ /* 0x040fe20000010836 */
[----:B------:R-:W-:Y:S01]  /*f8b0*/  FFMA.FTZ R57, R47, R58, R45 ;  /* 0x0000003a2f397223 */ /* 0x000fe2000001002d */
[----:B------:R-:W-:-:S02]  /*f8c0*/  HADD2.F32 R47, -RZ, R49.H0_H0 ;  /* 0x20000031ff2f7230 */ /* 0x000fc40000004100 */
[--C-:B------:R-:W-:Y:S02]  /*f8d0*/  HADD2.F32 R45, -RZ, R26.reuse.H0_H0 ;  /* 0x2000001aff2d7230 */ /* 0x100fe40000004100 */
[C---:B------:R-:W-:Y:S01]  /*f8e0*/  FMUL.FTZ R54, R46.reuse, R52 ;  /* 0x000000342e367220 */ /* 0x040fe20000410000 */
[----:B------:R-:W-:Y:S02]  /*f8f0*/  HADD2.F32 R51, -RZ, R51.H1_H1 ;  /* 0x30000033ff337230 */ /* 0x000fe40000004100 */
[-C--:B------:R-:W-:Y:S01]  /*f900*/  FMUL.FTZ R46, R46, R47.reuse ;  /* 0x0000002f2e2e7220 */ /* 0x080fe20000410000 */
[----:B------:R-:W-:Y:S02]  /*f910*/  HADD2.F32 R43, -RZ, R43.H1_H1 ;  /* 0x3000002bff2b7230 */ /* 0x000fe40000004100 */
[----:B------:R-:W-:Y:S01]  /*f920*/  FFMA.FTZ R54, R45, R47, -R54 ;  /* 0x0000002f2d367223 */ /* 0x000fe20000010836 */
[----:B------:R-:W-:Y:S01]  /*f930*/  HADD2.F32 R49, -RZ, R49.H1_H1 ;  /* 0x30000031ff317230 */ /* 0x000fe20000004100 */
[----:B------:R-:W-:Y:S01]  /*f940*/  F2FP.F16.E4M3.UNPACK_B R47, R5.H1 ;  /* 0x00000005ff2f723e */ /* 0x000fe200030006ff */
[----:B------:R-:W-:-:S02]  /*f950*/  HADD2.F32 R26, -RZ, R26.H1_H1 ;  /* 0x3000001aff1a7230 */ /* 0x000fc40000004100 */
[----:B------:R-:W-:Y:S01]  /*f960*/  FMUL.FTZ R53, R43, R51 ;  /* 0x000000332b357220 */ /* 0x000fe20000410000 */
[----:B------:R-:W-:Y:S01]  /*f970*/  FFMA.FTZ R52, R45, R52, R46 ;  /* 0x000000342d347223 */ /* 0x000fe2000001002e */
[-C--:B------:R-:W-:Y:S01]  /*f980*/  F2FP.F16.E4M3.UNPACK_B R45, R20.reuse.H1 ;  /* 0x00000014ff2d723e */ /* 0x080fe200030006ff */
[-C--:B------:R-:W-:Y:S01]  /*f990*/  FMUL.FTZ R46, R43, R49.reuse ;  /* 0x000000312b2e7220 */ /* 0x080fe20000410000 */
[C---:B------:R-:W-:Y:S01]  /*f9a0*/  FFMA.FTZ R53, R26.reuse, R49, -R53 ;  /* 0x000000311a357223 */ /* 0x040fe20000010835 */
[----:B------:R-:W-:Y:S01]  /*f9b0*/  HADD2.F32 R49, -RZ, R47.H0_H0 ;  /* 0x2000002fff317230 */ /* 0x000fe20000004100 */
[----:B------:R-:W-:Y:S01]  /*f9c0*/  F2FP.F16.E4M3.UNPACK_B R20, R20 ;  /* 0x00000014ff14723e */ /* 0x000fe200020006ff */
[----:B------:R-:W-:Y:S02]  /*f9d0*/  HADD2.F32 R43, -RZ, R42.H0_H0 ;  /* 0x2000002aff2b7230 */ /* 0x000fe40000004100 */
[----:B------:R-:W-:Y:S01]  /*f9e0*/  FFMA.FTZ R51, R26, R51, R46 ;  /* 0x000000331a337223 */ /* 0x000fe2000001002e */
[----:B------:R-:W-:Y:S01]  /*f9f0*/  HADD2.F32 R46, -RZ, R45.H0_H0 ;  /* 0x2000002dff2e7230 */ /* 0x000fe20000004100 */
[----:B------:R-:W-:Y:S01]  /*fa00*/  F2FP.F16.E4M3.UNPACK_B R5, R5 ;  /* 0x00000005ff05723e */ /* 0x000fe200020006ff */
[----:B------:R-:W-:-:S02]  /*fa10*/  HADD2.F32 R47, -RZ, R47.H1_H1 ;  /* 0x3000002fff2f7230 */ /* 0x000fc40000004100 */
[C---:B------:R-:W-:Y:S01]  /*fa20*/  FMUL.FTZ R59, R43.reuse, R49 ;  /* 0x000000312b3b7220 */ /* 0x040fe20000410000 */
[----:B------:R-:W-:Y:S02]  /*fa30*/  HADD2.F32 R42, -RZ, R42.H1_H1 ;  /* 0x3000002aff2a7230 */ /* 0x000fe40000004100 */
[----:B------:R-:W-:Y:S01]  /*fa40*/  FMUL.FTZ R43, R43, R46 ;  /* 0x0000002e2b2b7220 */ /* 0x000fe20000410000 */
[----:B------:R-:W-:Y:S01]  /*fa50*/  HADD2.F32 R45, -RZ, R45.H1_H1 ;  /* 0x3000002dff2d7230 */ /* 0x000fe20000004100 */
[----:B------:R-:W-:Y:S01]  /*fa60*/  F2FP.SATFINITE.E4M3.F32.PACK_AB_MERGE_C R57, R57, R60, RZ ;  /* 0x0000003c3939723e */ /* 0x000fe200048070ff */
[--C-:B------:R-:W-:Y:S02]  /*fa70*/  HADD2.F32 R26, -RZ, R38.reuse.H0_H0 ;  /* 0x20000026ff1a7230 */ /* 0x100fe40000004100 */
[C---:B------:R-:W-:Y:S01]  /*fa80*/  FMUL.FTZ R61, R42.reuse, R47 ;  /* 0x0000002f2a3d7220 */ /* 0x040fe20000410000 */
[----:B------:R-:W-:Y:S02]  /*fa90*/  HADD2.F32 R38, -RZ, R38.H1_H1 ;  /* 0x30000026ff267230 */ /* 0x000fe40000004100 */
[----:B------:R-:W-:Y:S01]  /*faa0*/  FMUL.FTZ R42, R42, R45 ;  /* 0x0000002d2a2a7220 */ /* 0x000fe20000410000 */
[----:B------:R-:W-:Y:S01]  /*fab0*/  F2FP.SATFINITE.E4M3.F32.PACK_AB_MERGE_C R24, R51, R52, R57 ;  /* 0x000000343318723e */ /* 0x000fe20004807039 */
[C---:B------:R-:W-:Y:S01]  /*fac0*/  FFMA.FTZ R59, R26.reuse, R46, -R59 ;  /* 0x0000002e1a3b7223 */ /* 0x040fe2000001083b */
[----:B------:R-:W-:Y:S01]  /*fad0*/  FFMA.FTZ R49, R26, R49, R43 ;  /* 0x000000311a317223 */ /* 0x000fe2000001002b */
[C---:B------:R-:W-:Y:S01]  /*fae0*/  FFMA.FTZ R58, R38.reuse, R45, -R61 ;  /* 0x0000002d263a7223 */ /* 0x040fe2000001083d */
[----:B------:R-:W-:Y:S01]  /*faf0*/  FFMA.FTZ R62, R38, R47, R42 ;  /* 0x0000002f263e7223 */ /* 0x000fe2000001002a */
[----:B------:R-:W-:-:S02]  /*fb00*/  HADD2.F32 R26, -RZ, R20.H0_H0 ;  /* 0x20000014ff1a7230 */ /* 0x000fc40000004100 */
[----:B------:R-:W-:Y:S01]  /*fb10*/  HADD2.F32 R38, -RZ, R20.H1_H1 ;  /* 0x30000014ff267230 */ /* 0x000fe20000004100 */
[----:B------:R-:W-:Y:S01]  /*fb20*/  F2FP.SATFINITE.E4M3.F32.PACK_AB_MERGE_C R58, R58, R59, RZ ;  /* 0x0000003b3a3a723e */ /* 0x000fe200048070ff */
[----:B------:R-:W-:Y:S01]  /*fb30*/  HADD2.F32 R42, -RZ, R5.H0_H0 ;  /* 0x20000005ff2a7230 */ /* 0x000fe20000004100 */
[----:B------:R-:W-:Y:S01]  /*fb40*/  F2FP.SATFINITE.E4M3.F32.PACK_AB_MERGE_C R49, R62, R49, RZ ;  /* 0x000000313e31723e */ /* 0x000fe200048070ff */
[----:B------:R-:W-:Y:S02]  /*fb50*/  HADD2.F32 R20, -RZ, R7.H0_H0 ;  /* 0x20000007ff147230 */ /* 0x000fe40000004100 */
[----:B------:R-:W-:Y:S02]  /*fb60*/  HADD2.F32 R43, -RZ, R5.H1_H1 ;  /* 0x30000005ff2b7230 */ /* 0x000fe40000004100 */
[----:B------:R-:W-:Y:S02]  /*fb70*/  HADD2.F32 R7, -RZ, R7.H1_H1 ;  /* 0x30000007ff077230 */ /* 0x000fe40000004100 */
[----:B------:R-:W-:Y:S01]  /*fb80*/  FMUL.FTZ R46, R20, R42 ;  /* 0x0000002a142e7220 */ /* 0x000fe20000410000 */
[----:B------:R-:W-:-:S02]  /*fb90*/  HADD2.F32 R5, -RZ, R4.H0_H0 ;  /* 0x20000004ff057230 */ /* 0x000fc40000004100 */
[----:B------:R-:W-:Y:S01]  /*fba0*/  FMUL.FTZ R45, R20, R26 ;  /* 0x0000001a142d7220 */ /* 0x000fe20000410000 */
[----:B------:R-:W-:Y:S02]  /*fbb0*/  HADD2.F32 R4, -RZ, R4.H1_H1 ;  /* 0x30000004ff047230 */ /* 0x000fe40000004100 */
[CC--:B------:R-:W-:Y:S01]  /*fbc0*/  FMUL.FTZ R47, R7.reuse, R43.reuse ;  /* 0x0000002b072f7220 */ /* 0x0c0fe20000410000 */
[----:B------:R-:W-:Y:S01]  /*fbd0*/  FMUL.FTZ R20, R7, R38 ;  /* 0x0000002607147220 */ /* 0x000fe20000410000 */
[C---:B------:R-:W-:Y:S01]  /*fbe0*/  FFMA.FTZ R46, R5.reuse, R26, -R46 ;  /* 0x0000001a052e7223 */ /* 0x040fe2000001082e */
[----:B------:R-:W-:Y:S01]  /*fbf0*/  FFMA.FTZ R26, R5, R42, R45 ;  /* 0x0000002a051a7223 */ /* 0x000fe2000001002d */
[C---:B------:R-:W-:Y:S01]  /*fc00*/  FFMA.FTZ R47, R4.reuse, R38, -R47 ;  /* 0x00000026042f7223 */ /* 0x040fe2000001082f */
        /* <DEDUP_REMOVED lines=8> */
[----:B------:R-:W-:-:S02]  /*fc90*/  F2FP.SATFINITE.E4M3.F32.PACK_AB_MERGE_C R6, R47, R46, R58 ;  /* 0x0000002e2f06723e */ /* 0x000fc4000480703a */
[----:B------:R-:W-:Y:S02]  /*fca0*/  F2FP.SATFINITE.E4M3.F32.PACK_AB_MERGE_C R27, R50, R37, R27 ;  /* 0x00000025321b723e */ /* 0x000fe4000480701b */
[----:B------:R-:W-:Y:S01]  /*fcb0*/  F2FP.SATFINITE.E4M3.F32.PACK_AB_MERGE_C R26, R43, R26, R49 ;  /* 0x0000001a2b1a723e */ /* 0x000fe20004807031 */
[----:B------:R1:W-:Y:S04]  /*fcc0*/  STS.128 [R67+0x18400], R4 ;  /* 0x0184000443007388 */ /* 0x0003e80000000c00 */
[----:B------:R1:W-:Y:S02]  /*fcd0*/  STS.128 [R0+0x18400], R24 ;  /* 0x0184001800007388 */ /* 0x0003e40000000c00 */
.L_x_1739:
[----:B------:R-:W-:Y:S05]  /*fce0*/  BSYNC B1 ;  /* 0x0000000000017941 */ /* 0x000fea0003800000 */
.L_x_1738:
[----:B------:R-:W-:Y:S04]  /*fcf0*/  BSSY B1, `(.L_x_1740) ;  /* 0x0000101000017945 */ /* 0x000fe80003800000 */
[----:B------:R-:W-:Y:S05]  /*fd00*/  @P1 BRA `(.L_x_1741) ;  /* 0x0000000c00fc1947 */ /* 0x000fea0003800000 */
[----:B------:R-:W2:Y:S01]  /*fd10*/  LDL R57, [R1+0x30] ;  /* 0x0000300001397983 */ /* 0x000ea20000100800 */
[----:B-1---5:R-:W-:Y:S02]  /*fd20*/  SHF.R.U32.HI R0, RZ, 0x8, R28 ;  /* 0x00000008ff007819 */ /* 0x022fe4000001161c */
[----:B------:R-:W-:Y:S02]  /*fd30*/  LOP3.LUT R5, R28, 0xff, RZ, 0xc0, !PT ;  /* 0x000000ff1c057812 */ /* 0x000fe400078ec0ff */
[----:B------:R-:W-:Y:S02]  /*fd40*/  LOP3.LUT R4, R0, 0xff, RZ, 0xc0, !PT ;  /* 0x000000ff00047812 */ /* 0x000fe400078ec0ff */
[----:B------:R-:W-:Y:S02]  /*fd50*/  LEA.HI R0, R3, R212, RZ, 0x1c ;  /* 0x000000d403007211 */ /* 0x000fe400078fe0ff */
[----:B---3--:R-:W-:Y:S02]  /*fd60*/  PRMT R37, R4, 0x7604, R5 ;  /* 0x0000760404257816 */ /* 0x008fe40000000005 */
[----:B------:R-:W-:-:S02]  /*fd70*/  SHF.R.S32.HI R5, RZ, 0x1f, R0 ;  /* 0x0000001fff057819 */ /* 0x000fc40000011400 */
[----:B------:R-:W-:Y:S02]  /*fd80*/  SHF.R.U32.HI R20, RZ, 0x8, R31 ;  /* 0x00000008ff147819 */ /* 0x000fe4000001161f */
[----:B------:R-:W-:Y:S01]  /*fd90*/  LEA.HI R4, R5, R0, RZ, 0x2 ;  /* 0x0000000005047211 */ /* 0x000fe200078f10ff */
[----:B------:R-:W-:Y:S01]  /*fda0*/  IMAD.SHL.U32 R5, R0, 0x10, RZ ;  /* 0x0000001000057824 */ /* 0x000fe200078e00ff */
[----:B0-----:R-:W-:Y:S02]  /*fdb0*/  LOP3.LUT R21, R31, 0xff, RZ, 0xc0, !PT ;  /* 0x000000ff1f157812 */ /* 0x001fe400078ec0ff */
[----:B------:R-:W-:Y:S01]  /*fdc0*/  LOP3.LUT R20, R20, 0xff, RZ, 0xc0, !PT ;  /* 0x000000ff14147812 */ /* 0x000fe200078ec0ff */
[----:B------:R-:W-:Y:S01]  /*fdd0*/  IMAD.SHL.U32 R4, R4, 0x800, RZ ;  /* 0x0000080004047824 */ /* 0x000fe200078e00ff */
[----:B------:R-:W-:Y:S02]  /*fde0*/  LOP3.LUT R0, R214, 0x30, R5, 0xf8, !PT ;  /* 0x00000030d6007812 */ /* 0x000fe400078ef805 */
[----:B------:R-:W-:-:S02]  /*fdf0*/  SHF.R.U32.HI R24, RZ, 0x8, R8 ;  /* 0x00000008ff187819 */ /* 0x000fc40000011608 */
[----:B------:R-:W-:Y:S02]  /*fe00*/  LOP3.LUT R0, R0, R215, RZ, 0x3c, !PT ;  /* 0x000000d700007212 */ /* 0x000fe400078e3cff */
[----:B------:R-:W-:Y:S02]  /*fe10*/  LOP3.LUT R5, R4, 0xffffe000, RZ, 0xc0, !PT ;  /* 0xffffe00004057812 */ /* 0x000fe400078ec0ff */
[----:B------:R-:W-:Y:S02]  /*fe20*/  PRMT R41, R20, 0x7604, R21 ;  /* 0x0000760414297816 */ /* 0x000fe40000000015 */
[----:B------:R-:W-:Y:S02]  /*fe30*/  SHF.R.U32.HI R6, RZ, 0x8, R29 ;  /* 0x00000008ff067819 */ /* 0x000fe4000001161d */
[----:B------:R-:W-:Y:S02]  /*fe40*/  LOP3.LUT R25, R8, 0xff, RZ, 0xc0, !PT ;  /* 0x000000ff08197812 */ /* 0x000fe400078ec0ff */
[----:B------:R-:W-:-:S02]  /*fe50*/  LOP3.LUT R24, R24, 0xff, RZ, 0xc0, !PT ;  /* 0x000000ff18187812 */ /* 0x000fc400078ec0ff */
[----:B------:R-:W-:Y:S02]  /*fe60*/  IADD3 R21, R0, R216, R5 ;  /* 0x000000d800157210 */ /* 0x000fe40007ffe005 */
[----:B------:R-:W-:Y:S02]  /*fe70*/  SHF.R.U32.HI R0, RZ, 0x8, R9 ;  /* 0x00000008ff007819 */ /* 0x000fe40000011609 */
[----:B------:R-:W-:Y:S02]  /*fe80*/  LOP3.LUT R7, R29, 0xff, RZ, 0xc0, !PT ;  /* 0x000000ff1d077812 */ /* 0x000fe400078ec0ff */
[----:B------:R-:W-:Y:S02]  /*fe90*/  LOP3.LUT R6, R6, 0xff, RZ, 0xc0, !PT ;  /* 0x000000ff06067812 */ /* 0x000fe400078ec0ff */
[----:B------:R-:W-:Y:S02]  /*fea0*/  PRMT R43, R24, 0x7604, R25 ;  /* 0x00007604182b7816 */ /* 0x000fe40000000019 */
[----:B------:R-:W-:-:S02]  /*feb0*/  LOP3.LUT R25, R9, 0xff, RZ, 0xc0, !PT ;  /* 0x000000ff09197812 */ /* 0x000fc400078ec0ff */
[----:B------:R-:W-:Y:S02]  /*fec0*/  SHF.R.U32.HI R24, RZ, 0x8, R11 ;  /* 0x00000008ff187819 */ /* 0x000fe4000001160b */
[----:B------:R-:W-:Y:S02]  /*fed0*/  LOP3.LUT R0, R0, 0xff, RZ, 0xc0, !PT ;  /* 0x000000ff00007812 */ /* 0x000fe400078ec0ff */
[----:B------:R-:W-:Y:S02]  /*fee0*/  SHF.R.U32.HI R20, RZ, 0x8, R10 ;  /* 0x00000008ff147819 */ /* 0x000fe4000001160a */
[----:B------:R-:W-:Y:S02]  /*fef0*/  PRMT R36, R6, 0x7604, R7 ;  /* 0x0000760406247816 */ /* 0x000fe40000000007 */
[----:B------:R-:W-:Y:S02]  /*ff00*/  SHF.R.U32.HI R6, RZ, 0x8, R30 ;  /* 0x00000008ff067819 */ /* 0x000fe4000001161e */
[----:B------:R-:W-:-:S02]  /*ff10*/  LOP3.LUT R27, R10, 0xff, RZ, 0xc0, !PT ;  /* 0x000000ff0a1b7812 */ /* 0x000fc400078ec0ff */
[----:B------:R-:W-:Y:S02]  /*ff20*/  LOP3.LUT R24, R24, 0xff, RZ, 0xc0, !PT ;  /* 0x000000ff18187812 */ /* 0x000fe400078ec0ff */
[----:B------:R-:W-:Y:S01]  /*ff30*/  PRMT R45, R0, 0x7604, R25 ;  /* 0x00007604002d7816 */ /* 0x000fe20000000019 */
[----:B------:R-:W-:Y:S01]  /*ff40*/  IMAD.IADD R0, R16, 0x1, R21 ;  /* 0x0000000110007824 */ /* 0x000fe200078e0215 */
[----:B------:R-:W-:Y:S02]  /*ff50*/  LOP3.LUT R20, R20, 0xff, RZ, 0xc0, !PT ;  /* 0x000000ff14147812 */ /* 0x000fe400078ec0ff */
[----:B------:R-:W-:Y:S02]  /*ff60*/  LOP3.LUT R49, R11, 0xff, RZ, 0xc0, !PT ;  /* 0x000000ff0b317812 */ /* 0x000fe400078ec0ff */
[----:B------:R-:W-:Y:S02]  /*ff70*/  LOP3.LUT R7, R30, 0xff, RZ, 0xc0, !PT ;  /* 0x000000ff1e077812 */ /* 0x000fe400078ec0ff */
[----:B------:R-:W-:-:S02]  /*ff80*/  LOP3.LUT R6, R6, 0xff, RZ, 0xc0, !PT ;  /* 0x000000ff06067812 */ /* 0x000fc400078ec0ff */
[----:B------:R-:W-:Y:S02]  /*ff90*/  PRMT R47, R20, 0x7604, R27 ;  /* 0x00007604142f7816 */ /* 0x000fe4000000001b */
[----:B------:R-:W-:Y:S02]  /*ffa0*/  PRMT R49, R24, 0x7604, R49 ;  /* 0x0000760418317816 */ /* 0x000fe40000000031 */
[----:B------:R-:W0:Y:S01]  /*ffb0*/  LDS.128 R24, [R0+0x18400] ;  /* 0x0184000000187984 */ /* 0x000e220000000c00 */
[----:B----4-:R-:W-:Y:S02]  /*ffc0*/  PRMT R39, R6, 0x7604, R7 ;  /* 0x0000760406277816 */ /* 0x010fe40000000007 */
[----:B------:R-:W-:Y:S02]  /*ffd0*/  SHF.R.U32.HI R21, RZ, 0x10, R29 ;  /* 0x00000010ff157819 */ /* 0x000fe4000001161d */
[----:B------:R-:W-:Y:S02]  /*ffe0*/  SHF.R.U32.HI R20, RZ, 0x10, R28 ;  /* 0x00000010ff147819 */ /* 0x000fe4000001161c */
[----:B------:R-:W-:-:S02]  /*fff0*/  SHF.R.U32.HI R38, RZ, 0x10, R30 ;  /* 0x00000010ff267819 */ /* 0x000fc4000001161e */
[----:B------:R-:W-:Y:S02]  /*10000*/  SHF.R.U32.HI R40, RZ, 0x10, R31 ;  /* 0x00000010ff287819 */ /* 0x000fe4000001161f */
[----:B------:R-:W-:Y:S02]  /*10010*/  LOP3.LUT R21, R21, 0xff, RZ, 0xc0, !PT ;  /* 0x000000ff15157812 */ /* 0x000fe400078ec0ff */
[----:B------:R-:W-:Y:S02]  /*10020*/  LOP3.LUT R20, R20, 0xff, RZ, 0xc0, !PT ;  /* 0x000000ff14147812 */ /* 0x000fe400078ec0ff */
[----:B------:R-:W-:Y:S02]  /*10030*/  LOP3.LUT R38, R38, 0xff, RZ, 0xc0, !PT ;  /* 0x000000ff26267812 */ /* 0x000fe400078ec0ff */
[----:B------:R-:W-:Y:S02]  /*10040*/  LOP3.LUT R40, R40, 0xff, RZ, 0xc0, !PT ;  /* 0x000000ff28287812 */ /* 0x000fe400078ec0ff */
[----:B------:R-:W-:-:S02]  /*10050*/  PRMT R21, R21, 0x7054, R36 ;  /* 0x0000705415157816 */ /* 0x000fc40000000024 */
[----:B------:R-:W-:Y:S02]  /*10060*/  SHF.R.U32.HI R36, RZ, 0x10, R9 ;  /* 0x00000010ff247819 */ /* 0x000fe40000011609 */
[----:B------:R-:W-:Y:S02]  /*10070*/  PRMT R37, R20, 0x7054, R37 ;  /* 0x0000705414257816 */ /* 0x000fe40000000025 */
[----:B------:R-:W-:Y:S02]  /*10080*/  PRMT R39, R38, 0x7054, R39 ;  /* 0x0000705426277816 */ /* 0x000fe40000000027 */
[----:B------:R-:W-:Y:S02]  /*10090*/  PRMT R41, R40, 0x7054, R41 ;  /* 0x0000705428297816 */ /* 0x000fe40000000029 */
        /* <DEDUP_REMOVED lines=8> */
[----:B------:R-:W-:Y:S02]  /*10120*/  PRMT R43, R20, 0x7054, R43 ;  /* 0x00007054142b7816 */ /* 0x000fe4000000002b */
[----:B------:R-:W-:Y:S02]  /*10130*/  PRMT R47, R38, 0x7054, R47 ;  /* 0x00007054262f7816 */ /* 0x000fe4000000002f */
[----:B------:R-:W-:Y:S02]  /*10140*/  PRMT R51, R40, 0x7054, R49 ;  /* 0x0000705428337816 */ /* 0x000fe40000000031 */
[----:B------:R-:W-:Y:S02]  /*10150*/  LOP3.LUT R46, R45, 0xff000000, R9, 0xf8, !PT ;  /* 0xff0000002d2e7812 */ /* 0x000fe400078ef809 */
[----:B------:R-:W-:Y:S02]  /*10160*/  LOP3.LUT R21, R21, 0xff000000, R29, 0xf8, !PT ;  /* 0xff00000015157812 */ /* 0x000fe400078ef81d */
[----:B------:R-:W-:-:S02]  /*10170*/  LOP3.LUT R49, R43, 0xff000000, R8, 0xf8, !PT ;  /* 0xff0000002b317812 */ /* 0x000fc400078ef808 */
[----:B------:R-:W-:Y:S02]  /*10180*/  LOP3.LUT R8, R47, 0xff000000, R10, 0xf8, !PT ;  /* 0xff0000002f087812 */ /* 0x000fe400078ef80a */
[----:B------:R-:W-:Y:S02]  /*10190*/  LOP3.LUT R51, R51, 0xff000000, R11, 0xf8, !PT ;  /* 0xff00000033337812 */ /* 0x000fe400078ef80b */
[----:B------:R-:W-:Y:S02]  /*101a0*/  LOP3.LUT R20, R39, 0xff000000, R30, 0xf8, !PT ;  /* 0xff00000027147812 */ /* 0x000fe400078ef81e */
[----:B------:R-:W-:Y:S02]  /*101b0*/  F2FP.F16.E4M3.UNPACK_B R47, R46 ;  /* 0x0000002eff2f723e */ /* 0x000fe400020006ff */
[----:B0-----:R-:W-:Y:S02]  /*101c0*/  F2FP.F16.E4M3.UNPACK_B R11, R25 ;  /* 0x00000019ff0b723e */ /* 0x001fe400020006ff */
[----:B------:R-:W-:Y:S01]  /*101d0*/  F2FP.F16.E4M3.UNPACK_B R30, R21 ;  /* 0x00000015ff1e723e */ /* 0x000fe200020006ff */
[--C-:B------:R-:W-:Y:S01]  /*101e0*/  HADD2.F32 R48, -RZ, R47.reuse.H0_H0 ;  /* 0x2000002fff307230 */ /* 0x100fe20000004100 */
[----:B------:R-:W-:Y:S01]  /*101f0*/  LOP3.LUT R36, R37, 0xff000000, R28, 0xf8, !PT ;  /* 0xff00000025247812 */ /* 0x000fe200078ef81c */
[----:B------:R-:W-:Y:S01]  /*10200*/  HADD2.F32 R47, -RZ, R47.H1_H1 ;  /* 0x3000002fff2f7230 */ /* 0x000fe20000004100 */
[-C--:B------:R-:W-:Y:S01]  /*10210*/  F2FP.F16.E4M3.UNPACK_B R42, R24.reuse ;  /* 0x00000018ff2a723e */ /* 0x080fe200020006ff */
[--C-:B------:R-:W-:Y:S01]  /*10220*/  HADD2.F32 R40, -RZ, R30.reuse.H0_H0 ;  /* 0x2000001eff287230 */ /* 0x100fe20000004100 */
[----:B------:R-:W-:Y:S01]  /*10230*/  F2FP.F16.E4M3.UNPACK_B R43, R24.H1 ;  /* 0x00000018ff2b723e */ /* 0x000fe200030006ff */
[----:B------:R-:W-:Y:S01]  /*10240*/  HADD2.F32 R30, -RZ, R30.H1_H1 ;  /* 0x3000001eff1e7230 */ /* 0x000fe20000004100 */
[----:B------:R-:W-:-:S02]  /*10250*/  F2FP.F16.E4M3.UNPACK_B R38, R27 ;  /* 0x0000001bff26723e */ /* 0x000fc400020006ff */
[----:B------:R-:W-:Y:S02]  /*10260*/  F2FP.F16.E4M3.UNPACK_B R45, R27.H1 ;  /* 0x0000001bff2d723e */ /* 0x000fe400030006ff */
[----:B------:R-:W-:Y:S02]  /*10270*/  F2FP.F16.E4M3.UNPACK_B R25, R25.H1 ;  /* 0x00000019ff19723e */ /* 0x000fe400030006ff */
[----:B------:R-:W-:Y:S02]  /*10280*/  F2FP.F16.E4M3.UNPACK_B R46, R46.H1 ;  /* 0x0000002eff2e723e */ /* 0x000fe400030006ff */
[----:B------:R-:W-:Y:S01]  /*10290*/  LOP3.LUT R41, R41, 0xff000000, R31, 0xf8, !PT ;  /* 0xff00000029297812 */ /* 0x000fe200078ef81f */
[----:B--2---:R-:W0:Y:S02]  /*102a0*/  LDS.128 R4, [R57+0x18400] ;  /* 0x0184000039047984 */ /* 0x004e240000000c00 */
[-C--:B0-----:R-:W-:Y:S02]  /*102b0*/  F2FP.F16.E4M3.UNPACK_B R10, R5.reuse ;  /* 0x00000005ff0a723e */ /* 0x081fe400020006ff */
[----:B------:R-:W-:Y:S01]  /*102c0*/  F2FP.F16.E4M3.UNPACK_B R28, R5.H1 ;  /* 0x00000005ff1c723e */ /* 0x000fe200030006ff */
[--C-:B------:R-:W-:Y:S01]  /*102d0*/  HADD2.F32 R5, -RZ, R11.reuse.H0_H0 ;  /* 0x2000000bff057230 */ /* 0x100fe20000004100 */
[-C--:B------:R-:W-:Y:S01]  /*102e0*/  F2FP.F16.E4M3.UNPACK_B R37, R7.reuse ;  /* 0x00000007ff25723e */ /* 0x080fe200020006ff */
[----:B------:R-:W-:Y:S01]  /*102f0*/  HADD2.F32 R9, -RZ, R10.H0_H0 ;  /* 0x2000000aff097230 */ /* 0x000fe20000004100 */
[----:B------:R-:W-:Y:S01]  /*10300*/  F2FP.F16.E4M3.UNPACK_B R39, R7.H1 ;  /* 0x00000007ff27723e */ /* 0x000fe200030006ff */
[----:B------:R-:W-:-:S02]  /*10310*/  HADD2.F32 R11, -RZ, R11.H1_H1 ;  /* 0x3000000bff0b7230 */ /* 0x000fc40000004100 */
[C---:B------:R-:W-:Y:S01]  /*10320*/  FMUL.FTZ R24, R5.reuse, R48 ;  /* 0x0000003005187220 */ /* 0x040fe20000410000 */
[----:B------:R-:W-:Y:S01]  /*10330*/  FMUL.FTZ R27, R5, R40 ;  /* 0x00000028051b7220 */ /* 0x000fe20000410000 */
[----:B------:R-:W-:Y:S02]  /*10340*/  F2FP.F16.E4M3.UNPACK_B R31, R4.H1 ;  /* 0x00000004ff1f723e */ /* 0x000fe400030006ff */
[C---:B------:R-:W-:Y:S01]  /*10350*/  FFMA.FTZ R5, R9.reuse, R40, -R24 ;  /* 0x0000002809057223 */ /* 0x040fe20000010818 */
[----:B------:R-:W-:Y:S01]  /*10360*/  FFMA.FTZ R9, R9, R48, R27 ;  /* 0x0000003009097223 */ /* 0x000fe2000001001b */
[----:B------:R-:W-:Y:S01]  /*10370*/  F2FP.F16.E4M3.UNPACK_B R27, R21.H1 ;  /* 0x00000015ff1b723e */ /* 0x000fe200030006ff */
[----:B------:R-:W-:Y:S02]  /*10380*/  HADD2.F32 R24, -RZ, R10.H1_H1 ;  /* 0x3000000aff187230 */ /* 0x000fe40000004100 */
[----:B------:R-:W-:Y:S01]  /*10390*/  FMUL.FTZ R53, R11, R47 ;  /* 0x0000002f0b357220 */ /* 0x000fe20000410000 */
[----:B------:R-:W-:-:S02]  /*103a0*/  HADD2.F32 R48, -RZ, R46.H0_H0 ;  /* 0x2000002eff307230 */ /* 0x000fc40000004100 */
[----:B------:R-:W-:Y:S01]  /*103b0*/  FMUL.FTZ R50, R11, R30 ;  /* 0x0000001e0b327220 */ /* 0x000fe20000410000 */
[----:B------:R-:W-:Y:S01]  /*103c0*/  HADD2.F32 R10, -RZ, R25.H0_H0 ;  /* 0x20000019ff0a7230 */ /* 0x000fe20000004100 */
[----:B------:R-:W-:Y:S01]  /*103d0*/  F2FP.F16.E4M3.UNPACK_B R29, R4 ;  /* 0x00000004ff1d723e */ /* 0x000fe200020006ff */
[----:B------:R-:W-:Y:S01]  /*103e0*/  HADD2.F32 R40, -RZ, R27.H0_H0 ;  /* 0x2000001bff287230 */ /* 0x000fe20000004100 */
[----:B------:R-:W-:Y:S01]  /*103f0*/  F2FP.F16.E4M3.UNPACK_B R4, R6 ;  /* 0x00000006ff04723e */ /* 0x000fe200020006ff */
[----:B------:R-:W-:Y:S02]  /*10400*/  HADD2.F32 R21, -RZ, R28.H0_H0 ;  /* 0x2000001cff157230 */ /* 0x000fe40000004100 */
[C---:B------:R-:W-:Y:S01]  /*10410*/  FMUL.FTZ R52, R10.reuse, R48 ;  /* 0x000000300a347220 */ /* 0x040fe20000410000 */
[----:B------:R-:W-:Y:S02]  /*10420*/  HADD2.F32 R25, -RZ, R25.H1_H1 ;  /* 0x30000019ff197230 */ /* 0x000fe40000004100 */
[----:B------:R-:W-:Y:S01]  /*10430*/  FMUL.FTZ R55, R10, R40 ;  /* 0x000000280a377220 */ /* 0x000fe20000410000 */
[C---:B------:R-:W-:Y:S01]  /*10440*/  FFMA.FTZ R10, R24.reuse, R30, -R53 ;  /* 0x0000001e180a7223 */ /* 0x040fe20000010835 */
[C---:B------:R-:W-:Y:S01]  /*10450*/  FFMA.FTZ R11, R21.reuse, R40, -R52 ;  /* 0x00000028150b7223 */ /* 0x040fe20000010834 */
[----:B------:R-:W-:Y:S01]  /*10460*/  FFMA.FTZ R24, R24, R47, R50 ;  /* 0x0000002f18187223 */ /* 0x000fe20000010032 */
[----:B------:R-:W-:Y:S01]  /*10470*/  FFMA.FTZ R21, R21, R48, R55 ;  /* 0x0000003015157223 */ /* 0x000fe20000010037 */
[----:B------:R-:W-:Y:S01]  /*10480*/  F2FP.F16.E4M3.UNPACK_B R50, R51 ;  /* 0x00000033ff32723e */ /* 0x000fe200020006ff */
[----:B------:R-:W-:Y:S01]  /*10490*/  HADD2.F32 R48, -RZ, R46.H1_H1 ;  /* 0x3000002eff307230 */ /* 0x000fe20000004100 */
[----:B------:R-:W-:Y:S01]  /*104a0*/  F2FP.F16.E4M3.UNPACK_B R46, R41 ;  /* 0x00000029ff2e723e */ /* 0x000fe200020006ff */
[----:B------:R-:W-:Y:S01]  /*104b0*/  HADD2.F32 R40, -RZ, R27.H1_H1 ;  /* 0x3000001bff287230 */ /* 0x000fe20000004100 */
[----:B------:R-:W-:Y:S01]  /*104c0*/  F2FP.F16.E4M3.UNPACK_B R51, R51.H1 ;  /* 0x00000033ff33723e */ /* 0x000fe200030006ff */
[----:B------:R-:W-:-:S02]  /*104d0*/  HADD2.F32 R30, -RZ, R28.H1_H1 ;  /* 0x3000001cff1e7230 */ /* 0x000fc40000004100 */
[C---:B------:R-:W-:Y:S01]  /*104e0*/  FMUL.FTZ R53, R25.reuse, R48 ;  /* 0x0000003019357220 */ /* 0x040fe20000410000 */
[----:B------:R-:W-:Y:S02]  /*104f0*/  HADD2.F32 R52, -RZ, R50.H0_H0 ;  /* 0x20000032ff347230 */ /* 0x000fe40000004100 */
[----:B------:R-:W-:Y:S01]  /*10500*/  FMUL.FTZ R25, R25, R40 ;  /* 0x0000002819197220 */ /* 0x000fe20000410000 */
[----:B------:R-:W-:Y:S01]  /*10510*/  HADD2.F32 R28, -RZ, R38.H0_H0 ;  /* 0x20000026ff1c7230 */ /* 0x000fe20000004100 */
[----:B------:R-:W-:Y:S01]  /*10520*/  F2FP.F16.E4M3.UNPACK_B R7, R6.H1 ;  /* 0x00000006ff07723e */ /* 0x000fe200030006ff */
[----:B------:R-:W-:Y:S01]  /*10530*/  HADD2.F32 R47, -RZ, R46.H0_H0 ;  /* 0x2000002eff2f7230 */ /* 0x000fe20000004100 */
[----:B------:R-:W-:Y:S01]  /*10540*/  F2FP.F16.E4M3.UNPACK_B R6, R26 ;  /* 0x0000001aff06723e */ /* 0x000fe200020006ff */
[----:B------:R-:W-:Y:S02]  /*10550*/  HADD2.F32 R27, -RZ, R37.H0_H0 ;  /* 0x20000025ff1b7230 */ /* 0x000fe40000004100 */
[----:B------:R-:W-:Y:S01]  /*10560*/  FMUL.FTZ R54, R28, R52 ;  /* 0x000000341c367220 */ /* 0x000fe20000410000 */
[----:B------:R-:W-:-:S02]  /*10570*/  HADD2.F32 R50, -RZ, R50.H1_H1 ;  /* 0x30000032ff327230 */ /* 0x000fc40000004100 */
[-C--:B------:R-:W-:Y:S01]  /*10580*/  FMUL.FTZ R55, R28, R47.reuse ;  /* 0x0000002f1c377220 */ /* 0x080fe20000410000 */
[C---:B------:R-:W-:Y:S01]  /*10590*/  FFMA.FTZ R28, R30.reuse, R40, -R53 ;  /* 0x000000281e1c7223 */ /* 0x040fe20000010835 */
[----:B------:R-:W-:Y:S01]  /*105a0*/  FFMA.FTZ R30, R30, R48, R25 ;  /* 0x000000301e1e7223 */ /* 0x000fe20000010019 */
[C---:B------:R-:W-:Y:S01]  /*105b0*/  FFMA.FTZ R25, R27.reuse, R47, -R54 ;  /* 0x0000002f1b197223 */ /* 0x040fe20000010836 */
[----:B------:R-:W-:Y:S01]  /*105c0*/  HADD2.F32 R47, -RZ, R46.H1_H1 ;  /* 0x3000002eff2f7230 */ /* 0x000fe20000004100 */
[----:B------:R-:W-:Y:S01]  /*105d0*/  F2FP.F16.E4M3.UNPACK_B R46, R41.H1 ;  /* 0x00000029ff2e723e */ /* 0x000fe200030006ff */
[----:B------:R-:W-:Y:S02]  /*105e0*/  HADD2.F32 R38, -RZ, R38.H1_H1 ;  /* 0x30000026ff267230 */ /* 0x000fe40000004100 */
[----:B------:R-:W-:Y:S01]  /*105f0*/  FFMA.FTZ R27, R27, R52, R55 ;  /* 0x000000341b1b7223 */ /* 0x000fe20000010037 */
[----:B------:R-:W-:Y:S01]  /*10600*/  HADD2.F32 R37, -RZ, R37.H1_H1 ;  /* 0x30000025ff257230 */ /* 0x000fe20000004100 */
[----:B------:R-:W-:Y:S01]  /*10610*/  F2FP.F16.E4M3.UNPACK_B R26, R26.H1 ;  /* 0x0000001aff1a723e */ /* 0x000fe200030006ff */
[----:B------:R-:W-:-:S02]  /*10620*/  HADD2.F32 R52, -RZ, R51.H0_H0 ;  /* 0x20000033ff347230 */ /* 0x000fc40000004100 */
[C---:B------:R-:W-:Y:S01]  /*10630*/  FMUL.FTZ R54, R38.reuse, R50 ;  /* 0x0000003226367220 */ /* 0x040fe20000410000 */
[----:B------:R-:W-:Y:S02]  /*10640*/  HADD2.F32 R40, -RZ, R45.H0_H0 ;  /* 0x2000002dff287230 */ /* 0x000fe40000004100 */
[-C--:B------:R-:W-:Y:S01]  /*10650*/  FMUL.FTZ R53, R38, R47.reuse ;  /* 0x0000002f26357220 */ /* 0x080fe20000410000 */
[--C-:B------:R-:W-:Y:S02]  /*10660*/  HADD2.F32 R48, -RZ, R46.reuse.H0_H0 ;  /* 0x2000002eff307230 */ /* 0x100fe40000004100 */
[C---:B------:R-:W-:Y:S01]  /*10670*/  FFMA.FTZ R38, R37.reuse, R47, -R54 ;  /* 0x0000002f25267223 */ /* 0x040fe20000010836 */
[----:B------:R-:W-:Y:S02]  /*10680*/  HADD2.F32 R41, -RZ, R39.H0_H0 ;  /* 0x20000027ff297230 */ /* 0x000fe40000004100 */
[C---:B------:R-:W-:Y:S01]  /*10690*/  FMUL.FTZ R56, R40.reuse, R52 ;  /* 0x0000003428387220 */ /* 0x040fe20000410000 */
[----:B------:R-:W-:Y:S01]  /*106a0*/  F2FP.F16.E4M3.UNPACK_B R47, R49.H1 ;  /* 0x00000031ff2f723e */ /* 0x000fe200030006ff */
[----:B------:R-:W-:Y:S01]  /*106b0*/  FMUL.FTZ R55, R40, R48 ;  /* 0x0000003028377220 */ /* 0x000fe20000410000 */
[----:B------:R-:W-:Y:S01]  /*106c0*/  FFMA.FTZ R40, R37, R50, R53 ;  /* 0x0000003225287223 */ /* 0x000fe20000010035 */
[----:B------:R-:W-:-:S02]  /*106d0*/  HADD2.F32 R50, -RZ, R46.H1_H1 ;  /* 0x3000002eff327230 */ /* 0x000fc40000004100 */
[C---:B------:R-:W-:Y:S01]  /*106e0*/  FFMA.FTZ R53, R41.reuse, R48, -R56 ;  /* 0x0000003029357223 */ /* 0x040fe20000010838 */
[----:B------:R-:W-:Y:S01]  /*106f0*/  FFMA.FTZ R55, R41, R52, R55 ;  /* 0x0000003429377223 */ /* 0x000fe20000010037 */
[----:B------:R-:W-:Y:S01]  /*10700*/  F2FP.F16.E4M3.UNPACK_B R46, R36.H1 ;  /* 0x00000024ff2e723e */ /* 0x000fe200030006ff */
[----:B------:R-:W-:Y:S01]  /*10710*/  HADD2.F32 R52, -RZ, R47.H0_H0 ;  /* 0x2000002fff347230 */ /* 0x000fe20000004100 */
[----:B------:R-:W-:Y:S01]  /*10720*/  F2FP.F16.E4M3.UNPACK_B R49, R49 ;  /* 0x00000031ff31723e */ /* 0x000fe200020006ff */
[----:B------:R-:W-:Y:S01]  /*10730*/  HADD2.F32 R41, -RZ, R43.H0_H0 ;  /* 0x2000002bff297230 */ /* 0x000fe20000004100 */
[----:B------:R-:W-:Y:S01]  /*10740*/  F2FP.SATFINITE.E4M3.F32.PACK_AB_MERGE_C R11, R28, R11, RZ ;  /* 0x0000000b1c0b723e */ /* 0x000fe200048070ff */
[----:B------:R-:W-:Y:S01]  /*10750*/  HADD2.F32 R48, -RZ, R46.H0_H0 ;  /* 0x2000002eff307230 */ /* 0x000fe20000004100 */
[----:B------:R-:W-:Y:S01]  /*10760*/  F2FP.SATFINITE.E4M3.F32.PACK_AB_MERGE_C R21, R30, R21, RZ ;  /* 0x000000151e15723e */ /* 0x000fe200048070ff */
[----:B------:R-:W-:Y:S02]  /*10770*/  HADD2.F32 R37, -RZ, R31.H0_H0 ;  /* 0x2000001fff257230 */ /* 0x000fe40000004100 */
[----:B------:R-:W-:Y:S01]  /*10780*/  FMUL.FTZ R56, R41, R52 ;  /* 0x0000003429387220 */ /* 0x000fe20000410000 */
[----:B------:R-:W-:-:S02]  /*10790*/  HADD2.F32 R54, -RZ, R51.H1_H1 ;  /* 0x30000033ff367230 */ /* 0x000fc40000004100 */
[-C--:B------:R-:W-:Y:S01]  /*107a0*/  FMUL.FTZ R41, R41, R48.reuse ;  /* 0x0000003029297220 */ /* 0x080fe20000410000 */
[----:B------:R-:W-:Y:S02]  /*107b0*/  HADD2.F32 R45, -RZ, R45.H1_H1 ;  /* 0x3000002dff2d7230 */ /* 0x000fe40000004100 */
[C---:B------:R-:W-:Y:S01]  /*107c0*/  FFMA.FTZ R56, R37.reuse, R48, -R56 ;  /* 0x0000003025387223 */ /* 0x040fe20000010838 */
[----:B------:R-:W-:Y:S02]  /*107d0*/  HADD2.F32 R39, -RZ, R39.H1_H1 ;  /* 0x30000027ff277230 */ /* 0x000fe40000004100 */
[----:B------:R-:W-:Y:S01]  /*107e0*/  FFMA.FTZ R52, R37, R52, R41 ;  /* 0x0000003425347223 */ /* 0x000fe20000010029 */
[----:B------:R-:W-:Y:S02]  /*107f0*/  HADD2.F32 R48, -RZ, R47.H1_H1 ;  /* 0x3000002fff307230 */ /* 0x000fe40000004100 */
[----:B------:R-:W-:Y:S01]  /*10800*/  FMUL.FTZ R58, R45, R54 ;  /* 0x000000362d3a7220 */ /* 0x000fe20000410000 */
[----:B------:R-:W-:-:S02]  /*10810*/  HADD2.F32 R43, -RZ, R43.H1_H1 ;  /* 0x3000002bff2b7230 */ /* 0x000fc40000004100 */
[-C--:B------:R-:W-:Y:S01]  /*10820*/  FMUL.FTZ R45, R45, R50.reuse ;  /* 0x000000322d2d7220 */ /* 0x080fe20000410000 */
[----:B------:R-:W-:Y:S02]  /*10830*/  HADD2.F32 R46, -RZ, R46.H1_H1 ;  /* 0x3000002eff2e7230 */ /* 0x000fe40000004100 */
[----:B------:R-:W-:Y:S01]  /*10840*/  FFMA.FTZ R60, R39, R50, -R58 ;  /* 0x00000032273c7223 */ /* 0x000fe2000001083a */
[----:B------:R-:W-:Y:S02]  /*10850*/  HADD2.F32 R31, -RZ, R31.H1_H1 ;  /* 0x3000001fff1f7230 */ /* 0x000fe40000004100 */
[C---:B------:R-:W-:Y:S01]  /*10860*/  FMUL.FTZ R50, R43.reuse, R48 ;  /* 0x000000302b327220 */ /* 0x040fe20000410000 */
[----:B------:R-:W-:Y:S01]  /*10870*/  F2FP.F16.E4M3.UNPACK_B R37, R36 ;  /* 0x00000024ff25723e */ /* 0x000fe200020006ff */
[----:B------:R-:W-:Y:S01]  /*10880*/  FMUL.FTZ R43, R43, R46 ;  /* 0x0000002e2b2b7220 */ /* 0x000fe20000410000 */
[----:B------:R-:W-:Y:S02]  /*10890*/  HADD2.F32 R41, -RZ, R49.H0_H0 ;  /* 0x20000031ff297230 */ /* 0x000fe40000004100 */
[----:B------:R-:W-:Y:S01]  /*108a0*/  FFMA.FTZ R62, R39, R54, R45 ;  /* 0x00000036273e7223 */ /* 0x000fe2000001002d */
[----:B------:R-:W-:-:S02]  /*108b0*/  HADD2.F32 R36, -RZ, R42.H0_H0 ;  /* 0x2000002aff247230 */ /* 0x000fc40000004100 */
[C---:B------:R-:W-:Y:S01]  /*108c0*/  FFMA.FTZ R45, R31.reuse, R46, -R50 ;  /* 0x0000002e1f2d7223 */ /* 0x040fe20000010832 */
[----:B------:R-:W-:Y:S01]  /*108d0*/  FFMA.FTZ R47, R31, R48, R43 ;  /* 0x000000301f2f7223 */ /* 0x000fe2000001002b */
[----:B------:R-:W-:Y:S01]  /*108e0*/  HADD2.F32 R39, -RZ, R37.H0_H0 ;  /* 0x20000025ff277230 */ /* 0x000fe20000004100 */
[----:B------:R-:W-:Y:S01]  /*108f0*/  F2FP.SATFINITE.E4M3.F32.PACK_AB_MERGE_C R55, R62, R55, RZ ;  /* 0x000000373e37723e */ /* 0x000fe200048070ff */
        /* <DEDUP_REMOVED lines=11> */
[-C--:B------:R-:W-:Y:S01]  /*109b0*/  F2FP.F16.E4M3.UNPACK_B R36, R20.reuse.H1 ;  /* 0x00000014ff24723e */ /* 0x080fe200030006ff */
[-C--:B------:R-:W-:Y:S01]  /*109c0*/  FMUL.FTZ R42, R42, R37.reuse ;  /* 0x000000252a2a7220 */ /* 0x080fe20000410000 */
[----:B------:R-:W-:Y:S01]  /*109d0*/  FFMA.FTZ R48, R29, R37, -R46 ;  /* 0x000000251d307223 */ /* 0x000fe2000001082e */
[----:B------:R-:W-:Y:S01]  /*109e0*/  HADD2.F32 R46, -RZ, R39.H0_H0 ;  /* 0x20000027ff2e7230 */ /* 0x000fe20000004100 */
[----:B------:R-:W-:Y:S01]  /*109f0*/  F2FP.F16.E4M3.UNPACK_B R20, R20 ;  /* 0x00000014ff14723e */ /* 0x000fe200020006ff */
        /* <DEDUP_REMOVED lines=12> */
[----:B------:R-:W-:Y:S02]  /*10ac0*/  HADD2.F32 R7, -RZ, R7.H1_H1 ;  /* 0x30000007ff077230 */ /* 0x000fe40000004100 */
[C---:B------:R-:W-:Y:S01]  /*10ad0*/  FMUL.FTZ R42, R26.reuse, R39 ;  /* 0x000000271a2a7220 */ /* 0x040fe20000410000 */
[----:B------:R-:W-:Y:S02]  /*10ae0*/  HADD2.F32 R29, -RZ, R20.H1_H1 ;  /* 0x30000014ff1d7230 */ /* 0x000fe40000004100 */
[-C--:B------:R-:W-:Y:S01]  /*10af0*/  FMUL.FTZ R26, R26, R36.reuse ;  /* 0x000000241a1a7220 */ /* 0x080fe20000410000 */
[----:B------:R-:W-:Y:S02]  /*10b00*/  HADD2.F32 R31, -RZ, R8.H1_H1 ;  /* 0x30000008ff1f7230 */ /* 0x000fe40000004100 */
[C---:B------:R-:W-:Y:S01]  /*10b10*/  FFMA.FTZ R49, R7.reuse, R36, -R42 ;  /* 0x0000002407317223 */ /* 0x040fe2000001082a */
[----:B------:R-:W-:Y:S01]  /*10b20*/  F2FP.SATFINITE.E4M3.F32.PACK_AB_MERGE_C R5, R10, R5, R11 ;  /* 0x000000050a05723e */ /* 0x000fe2000480700b */
[----:B------:R-:W-:Y:S01]  /*10b30*/  FFMA.FTZ R51, R7, R39, R26 ;  /* 0x0000002707337223 */ /* 0x000fe2000001001a */
[----:B------:R-:W-:Y:S01]  /*10b40*/  HADD2.F32 R26, -RZ, R20.H0_H0 ;  /* 0x20000014ff1a7230 */ /* 0x000fe20000004100 */
[----:B------:R-:W-:Y:S01]  /*10b50*/  F2FP.SATFINITE.E4M3.F32.PACK_AB_MERGE_C R9, R24, R9, R21 ;  /* 0x000000091809723e */ /* 0x000fe20004807015 */
[----:B------:R-:W-:Y:S01]  /*10b60*/  HADD2.F32 R20, -RZ, R8.H0_H0 ;  /* 0x20000008ff147230 */ /* 0x000fe20000004100 */
[----:B------:R-:W-:Y:S01]  /*10b70*/  F2FP.SATFINITE.E4M3.F32.PACK_AB_MERGE_C R49, R49, R54, RZ ;  /* 0x000000363131723e */ /* 0x000fe200048070ff */
[--C-:B------:R-:W-:Y:S01]  /*10b80*/  HADD2.F32 R7, -RZ, R6.reuse.H0_H0 ;  /* 0x20000006ff077230 */ /* 0x100fe20000004100 */
[----:B------:R-:W-:Y:S01]  /*10b90*/  F2FP.SATFINITE.E4M3.F32.PACK_AB_MERGE_C R51, R51, R58, RZ ;  /* 0x0000003a3333723e */ /* 0x000fe200048070ff */
[----:B------:R-:W-:Y:S01]  /*10ba0*/  HADD2.F32 R8, -RZ, R6.H1_H1 ;  /* 0x30000006ff087230 */ /* 0x000fe20000004100 */
[----:B------:R-:W-:Y:S01]  /*10bb0*/  F2FP.SATFINITE.E4M3.F32.PACK_AB_MERGE_C R11, R40, R27, R55 ;  /* 0x0000001b280b723e */ /* 0x000fe20004807037 */
[----:B------:R-:W-:-:S02]  /*10bc0*/  HADD2.F32 R6, -RZ, R4.H0_H0 ;  /* 0x20000004ff067230 */ /* 0x000fc40000004100 */
[C---:B------:R-:W-:Y:S01]  /*10bd0*/  FMUL.FTZ R37, R7.reuse, R20 ;  /* 0x0000001407257220 */ /* 0x040fe20000410000 */
[----:B------:R-:W-:Y:S02]  /*10be0*/  HADD2.F32 R4, -RZ, R4.H1_H1 ;  /* 0x30000004ff047230 */ /* 0x000fe40000004100 */
[-C--:B------:R-:W-:Y:S01]  /*10bf0*/  FMUL.FTZ R7, R7, R26.reuse ;  /* 0x0000001a07077220 */ /* 0x080fe20000410000 */
        /* <DEDUP_REMOVED lines=9> */
[----:B------:R-:W-:Y:S02]  /*10c90*/  F2FP.SATFINITE.E4M3.F32.PACK_AB_MERGE_C R7, R38, R25, R7 ;  /* 0x000000192607723e */ /* 0x000fe40004807007 */
[----:B------:R-:W-:Y:S02]  /*10ca0*/  F2FP.SATFINITE.E4M3.F32.PACK_AB_MERGE_C R4, R48, R43, R4 ;  /* 0x0000002b3004723e */ /* 0x000fe40004807004 */
[----:B------:R-:W-:Y:S02]  /*10cb0*/  F2FP.SATFINITE.E4M3.F32.PACK_AB_MERGE_C R6, R6, R37, R49 ;  /* 0x000000250606723e */ /* 0x000fe40004807031 */
[----:B------:R-:W-:-:S02]  /*10cc0*/  F2FP.SATFINITE.E4M3.F32.PACK_AB_MERGE_C R8, R50, R41, R8 ;  /* 0x000000293208723e */ /* 0x000fc40004807008 */
[----:B------:R-:W-:Y:S01]  /*10cd0*/  F2FP.SATFINITE.E4M3.F32.PACK_AB_MERGE_C R10, R31, R20, R51 ;  /* 0x000000141f0a723e */ /* 0x000fe20004807033 */
[----:B------:R2:W-:Y:S04]  /*10ce0*/  STS.128 [R57+0x18400], R4 ;  /* 0x0184000439007388 */ /* 0x0005e80000000c00 */
[----:B------:R2:W-:Y:S02]  /*10cf0*/  STS.128 [R0+0x18400], R8 ;  /* 0x0184000800007388 */ /* 0x0005e40000000c00 */
.L_x_1741:
[----:B------:R-:W-:Y:S05]  /*10d00*/  BSYNC B1 ;  /* 0x0000000000017941 */ /* 0x000fea0003800000 */
.L_x_1740:
[----:B------:R-:W-:Y:S05]  /*10d10*/  @P2 BRA `(.L_x_1722) ;  /* 0x0000000c00dc2947 */ /* 0x000fea0003800000 */
[----:B------:R-:W3:Y:S01]  /*10d20*/  LDL R47, [R1+0x2c] ;  /* 0x00002c00012f7983 */ /* 0x000ee20000100800 */
[----:B-12--5:R-:W-:Y:S02]  /*10d30*/  SHF.R.U32.HI R4, RZ, 0x8, R32 ;  /* 0x00000008ff047819 */ /* 0x026fe40000011620 */
[----:B------:R-:W-:Y:S02]  /*10d40*/  LOP3.LUT R0, R32, 0xff, RZ, 0xc0, !PT ;  /* 0x000000ff20007812 */ /* 0x000fe400078ec0ff */
[----:B------:R-:W-:Y:S02]  /*10d50*/  SHF.R.U32.HI R8, RZ, 0x8, R34 ;  /* 0x00000008ff087819 */ /* 0x000fe40000011622 */
[----:B------:R-:W-:Y:S02]  /*10d60*/  LOP3.LUT R5, R4, 0xff, RZ, 0xc0, !PT ;  /* 0x000000ff04057812 */ /* 0x000fe400078ec0ff */
[----:B------:R-:W-:Y:S02]  /*10d70*/  LEA.HI R3, R3, R213, RZ, 0x1c ;  /* 0x000000d503037211 */ /* 0x000fe400078fe0ff */
[----:B------:R-:W-:-:S02]  /*10d80*/  LOP3.LUT R4, R34, 0xff, RZ, 0xc0, !PT ;  /* 0x000000ff22047812 */ /* 0x000fc400078ec0ff */
[----:B------:R-:W-:Y:S02]  /*10d90*/  LOP3.LUT R9, R8, 0xff, RZ, 0xc0, !PT ;  /* 0x000000ff08097812 */ /* 0x000fe400078ec0ff */
[----:B0-----:R-:W-:Y:S02]  /*10da0*/  PRMT R21, R5, 0x7604, R0 ;  /* 0x0000760405157816 */ /* 0x001fe40000000000 */
[----:B------:R-:W-:Y:S02]  /*10db0*/  SHF.R.S32.HI R0, RZ, 0x1f, R3 ;  /* 0x0000001fff007819 */ /* 0x000fe40000011403 */
[----:B------:R-:W-:Y:S02]  /*10dc0*/  PRMT R25, R9, 0x7604, R4 ;  /* 0x0000760409197816 */ /* 0x000fe40000000004 */
[----:B------:R-:W-:Y:S01]  /*10dd0*/  LEA.HI R4, R0, R3, RZ, 0x2 ;  /* 0x0000000300047211 */ /* 0x000fe200078f10ff */
[----:B------:R-:W-:Y:S01]  /*10de0*/  IMAD.SHL.U32 R3, R3, 0x10, RZ ;  /* 0x0000001003037824 */ /* 0x000fe200078e00ff */
[----:B------:R-:W-:-:S02]  /*10df0*/  SHF.R.U32.HI R7, RZ, 0x8, R33 ;  /* 0x00000008ff077819 */ /* 0x000fc40000011621 */
[----:B------:R-:W-:Y:S01]  /*10e00*/  LOP3.LUT R6, R33, 0xff, RZ, 0xc0, !PT ;  /* 0x000000ff21067812 */ /* 0x000fe200078ec0ff */
[----:B------:R-:W-:Y:S01]  /*10e10*/  IMAD.SHL.U32 R4, R4, 0x800, RZ ;  /* 0x0000080004047824 */ /* 0x000fe200078e00ff */
[----:B------:R-:W-:Y:S02]  /*10e20*/  LOP3.LUT R0, R214, 0x30, R3, 0xf8, !PT ;  /* 0x00000030d6007812 */ /* 0x000fe400078ef803 */
[----:B------:R-:W-:Y:S02]  /*10e30*/  LOP3.LUT R7, R7, 0xff, RZ, 0xc0, !PT ;  /* 0x000000ff07077812 */ /* 0x000fe400078ec0ff */
[----:B------:R-:W-:Y:S02]  /*10e40*/  SHF.R.U32.HI R8, RZ, 0x8, R12 ;  /* 0x00000008ff087819 */ /* 0x000fe4000001160c */
[----:B------:R-:W-:Y:S02]  /*10e50*/  LOP3.LUT R0, R0, R215, RZ, 0x3c, !PT ;  /* 0x000000d700007212 */ /* 0x000fe400078e3cff */
[----:B------:R-:W-:-:S02]  /*10e60*/  LOP3.LUT R3, R4, 0xffffe000, RZ, 0xc0, !PT ;  /* 0xffffe00004037812 */ /* 0x000fc400078ec0ff */
[----:B------:R-:W-:Y:S02]  /*10e70*/  PRMT R20, R7, 0x7604, R6 ;  /* 0x0000760407147816 */ /* 0x000fe40000000006 */
[----:B------:R-:W-:Y:S02]  /*10e80*/  LOP3.LUT R7, R12, 0xff, RZ, 0xc0, !PT ;  /* 0x000000ff0c077812 */ /* 0x000fe400078ec0ff */
[----:B------:R-:W-:Y:S02]  /*10e90*/  LOP3.LUT R8, R8, 0xff, RZ, 0xc0, !PT ;  /* 0x000000ff08087812 */ /* 0x000fe400078ec0ff */
[----:B------:R-:W-:Y:S02]  /*10ea0*/  IADD3 R3, R0, R216, R3 ;  /* 0x000000d800037210 */ /* 0x000fe40007ffe003 */
[----:B------:R-:W-:Y:S02]  /*10eb0*/  PRMT R29, R8, 0x7604, R7 ;  /* 0x00007604081d7816 */ /* 0x000fe40000000007 */
[----:B------:R-:W-:Y:S01]  /*10ec0*/  SHF.R.U32.HI R6, RZ, 0x8, R35 ;  /* 0x00000008ff067819 */ /* 0x000fe20000011623 */
[----:B------:R-:W-:Y:S01]  /*10ed0*/  IMAD.IADD R0, R16, 0x1, R3 ;  /* 0x0000000110007824 */ /* 0x000fe200078e0203 */
[----:B------:R-:W-:-:S02]  /*10ee0*/  SHF.R.U32.HI R8, RZ, 0x8, R13 ;  /* 0x00000008ff087819 */ /* 0x000fc4000001160d */
[----:B------:R-:W-:Y:S02]  /*10ef0*/  LOP3.LUT R5, R35, 0xff, RZ, 0xc0, !PT ;  /* 0x000000ff23057812 */ /* 0x000fe400078ec0ff */
[----:B------:R-:W-:Y:S02]  /*10f00*/  LOP3.LUT R6, R6, 0xff, RZ, 0xc0, !PT ;  /* 0x000000ff06067812 */ /* 0x000fe400078ec0ff */
[----:B------:R-:W-:Y:S02]  /*10f10*/  LOP3.LUT R3, R8, 0xff, RZ, 0xc0, !PT ;  /* 0x000000ff08037812 */ /* 0x000fe400078ec0ff */
[----:B------:R-:W0:Y:S01]  /*10f20*/  LDS.128 R8, [R0+0x18400] ;  /* 0x0184000000087984 */ /* 0x000e220000000c00 */
[----:B------:R-:W-:Y:S02]  /*10f30*/  PRMT R24, R6, 0x7604, R5 ;  /* 0x0000760406187816 */ /* 0x000fe40000000005 */
[----:B------:R-:W-:Y:S02]  /*10f40*/  SHF.R.U32.HI R31, RZ, 0x8, R15 ;  /* 0x00000008ff1f7819 */ /* 0x000fe4000001160f */
[----:B------:R-:W-:-:S02]  /*10f50*/  LOP3.LUT R30, R15, 0xff, RZ, 0xc0, !PT ;  /* 0x000000ff0f1e7812 */ /* 0x000fc400078ec0ff */
[----:B------:R-:W-:Y:S02]  /*10f60*/  LOP3.LUT R31, R31, 0xff, RZ, 0xc0, !PT ;  /* 0x000000ff1f1f7812 */ /* 0x000fe400078ec0ff */
[----:B------:R-:W-:Y:S02]  /*10f70*/  LOP3.LUT R26, R13, 0xff, RZ, 0xc0, !PT ;  /* 0x000000ff0d1a7812 */ /* 0x000fe400078ec0ff */
[----:B------:R-:W-:Y:S02]  /*10f80*/  SHF.R.U32.HI R28, RZ, 0x8, R14 ;  /* 0x00000008ff1c7819 */ /* 0x000fe4000001160e */
[----:B------:R-:W-:Y:S02]  /*10f90*/  PRMT R30, R31, 0x7604, R30 ;  /* 0x000076041f1e7816 */ /* 0x000fe4000000001e */
[----:B------:R-:W-:Y:S02]  /*10fa0*/  PRMT R26, R3, 0x7604, R26 ;  /* 0x00007604031a7816 */ /* 0x000fe4000000001a */
[----:B------:R-:W-:-:S02]  /*10fb0*/  SHF.R.U32.HI R31, RZ, 0x10, R13 ;  /* 0x00000010ff1f7819 */ /* 0x000fc4000001160d */
[----:B------:R-:W-:Y:S02]  /*10fc0*/  SHF.R.U32.HI R3, RZ, 0x10, R33 ;  /* 0x00000010ff037819 */ /* 0x000fe40000011621 */
[----:B------:R-:W-:Y:S01]  /*10fd0*/  LOP3.LUT R27, R14, 0xff, RZ, 0xc0, !PT ;  /* 0x000000ff0e1b7812 */ /* 0x000fe200078ec0ff */
[----:B------:R-:W-:Y:S01]  /*10fe0*/  IMAD.U32 R31, R31, 0x10000, RZ ;  /* 0x000100001f1f7824 */ /* 0x000fe200078e00ff */
[----:B------:R-:W-:Y:S01]  /*10ff0*/  LOP3.LUT R28, R28, 0xff, RZ, 0xc0, !PT ;  /* 0x000000ff1c1c7812 */ /* 0x000fe200078ec0ff */
[----:B------:R-:W-:Y:S01]  /*11000*/  IMAD.U32 R3, R3, 0x10000, RZ ;  /* 0x0001000003037824 */ /* 0x000fe200078e00ff */
[----:B----4-:R-:W-:Y:S02]  /*11010*/  SHF.R.U32.HI R39, RZ, 0x10, R15 ;  /* 0x00000010ff277819 */ /* 0x010fe4000001160f */
[----:B---3--:R-:W-:Y:S02]  /*11020*/  PRMT R37, R28, 0x7604, R27 ;  /* 0x000076041c257816 */ /* 0x008fe4000000001b */
        /* <DEDUP_REMOVED lines=9> */
[----:B------:R-:W-:-:S02]  /*110c0*/  LOP3.LUT R27, R24, 0xff0000, R27, 0xf8, !PT ;  /* 0x00ff0000181b7812 */ /* 0x000fc400078ef81b */
[----:B------:R-:W-:Y:S02]  /*110d0*/  LOP3.LUT R3, R25, 0xff000000, R34, 0xf8, !PT ;  /* 0xff00000019037812 */ /* 0x000fe400078ef822 */
[----:B------:R-:W-:Y:S02]  /*110e0*/  F2FP.F16.E4M3.UNPACK_B R40, R39 ;  /* 0x00000027ff28723e */ /* 0x000fe400020006ff */
[----:B0-----:R-:W-:Y:S02]  /*110f0*/  F2FP.F16.E4M3.UNPACK_B R24, R9 ;  /* 0x00000009ff18723e */ /* 0x001fe400020006ff */
[----:B------:R-:W-:Y:S02]  /*11100*/  F2FP.F16.E4M3.UNPACK_B R34, R36 ;  /* 0x00000024ff22723e */ /* 0x000fe400020006ff */
[----:B------:R-:W-:Y:S01]  /*11110*/  LOP3.LUT R42, R41, 0xff000000, R15, 0xf8, !PT ;  /* 0xff000000292a7812 */ /* 0x000fe200078ef80f */
[--C-:B------:R-:W-:Y:S01]  /*11120*/  HADD2.F32 R41, -RZ, R40.reuse.H0_H0 ;  /* 0x20000028ff297230 */ /* 0x100fe20000004100 */
[----:B------:R-:W-:Y:S01]  /*11130*/  LOP3.LUT R33, R37, 0xff0000, R14, 0xf8, !PT ;  /* 0x00ff000025217812 */ /* 0x000fe200078ef80e */
[----:B------:R-:W-:Y:S01]  /*11140*/  HADD2.F32 R40, -RZ, R40.H1_H1 ;  /* 0x30000028ff287230 */ /* 0x000fe20000004100 */
[----:B------:R-:W-:-:S02]  /*11150*/  LOP3.LUT R21, R21, 0xff0000, R32, 0xf8, !PT ;  /* 0x00ff000015157812 */ /* 0x000fc400078ef820 */
[----:B------:R-:W-:Y:S01]  /*11160*/  LOP3.LUT R37, R27, 0xff000000, R35, 0xf8, !PT ;  /* 0xff0000001b257812 */ /* 0x000fe200078ef823 */
[--C-:B------:R-:W-:Y:S01]  /*11170*/  HADD2.F32 R35, -RZ, R34.reuse.H0_H0 ;  /* 0x20000022ff237230 */ /* 0x100fe20000004100 */
[----:B------:R-:W-:Y:S01]  /*11180*/  LOP3.LUT R21, R21, 0xff000000, R32, 0xf8, !PT ;  /* 0xff00000015157812 */ /* 0x000fe200078ef820 */
[----:B------:R-:W-:Y:S01]  /*11190*/  HADD2.F32 R34, -RZ, R34.H1_H1 ;  /* 0x30000022ff227230 */ /* 0x000fe20000004100 */
[----:B------:R-:W-:Y:S02]  /*111a0*/  LOP3.LUT R29, R29, 0xff0000, R12, 0xf8, !PT ;  /* 0x00ff00001d1d7812 */ /* 0x000fe400078ef80c */
[----:B------:R-:W-:Y:S02]  /*111b0*/  F2FP.F16.E4M3.UNPACK_B R25, R9.H1 ;  /* 0x00000009ff19723e */ /* 0x000fe400030006ff */
[-C--:B------:R-:W-:Y:S02]  /*111c0*/  F2FP.F16.E4M3.UNPACK_B R31, R8.reuse ;  /* 0x00000008ff1f723e */ /* 0x080fe400020006ff */
[----:B------:R-:W-:-:S02]  /*111d0*/  F2FP.F16.E4M3.UNPACK_B R32, R8.H1 ;  /* 0x00000008ff20723e */ /* 0x000fc400030006ff */
[----:B------:R-:W-:Y:S02]  /*111e0*/  F2FP.F16.E4M3.UNPACK_B R39, R39.H1 ;  /* 0x00000027ff27723e */ /* 0x000fe400030006ff */
[----:B------:R-:W-:Y:S02]  /*111f0*/  F2FP.F16.E4M3.UNPACK_B R36, R36.H1 ;  /* 0x00000024ff24723e */ /* 0x000fe400030006ff */
[----:B------:R-:W-:Y:S02]  /*11200*/  LOP3.LUT R38, R29, 0xff000000, R12, 0xf8, !PT ;  /* 0xff0000001d267812 */ /* 0x000fe400078ef80c */
[----:B------:R-:W-:Y:S02]  /*11210*/  LOP3.LUT R12, R33, 0xff000000, R14, 0xf8, !PT ;  /* 0xff000000210c7812 */ /* 0x000fe400078ef80e */
[-C--:B------:R-:W-:Y:S02]  /*11220*/  F2FP.F16.E4M3.UNPACK_B R30, R11.reuse ;  /* 0x0000000bff1e723e */ /* 0x080fe400020006ff */
[----:B------:R-:W-:Y:S01]  /*11230*/  F2FP.F16.E4M3.UNPACK_B R33, R11.H1 ;  /* 0x0000000bff21723e */ /* 0x000fe200030006ff */
[--C-:B------:R-:W-:Y:S01]  /*11240*/  HADD2.F32 R11, -RZ, R36.reuse.H0_H0 ;  /* 0x20000024ff0b7230 */ /* 0x100fe20000004100 */
[----:B------:R-:W-:Y:S01]  /*11250*/  F2FP.F16.E4M3.UNPACK_B R14, R10.H1 ;  /* 0x0000000aff0e723e */ /* 0x000fe200030006ff */
[----:B------:R-:W-:Y:S01]  /*11260*/  HADD2.F32 R36, -RZ, R36.H1_H1 ;  /* 0x30000024ff247230 */ /* 0x000fe20000004100 */
[----:B------:R-:W0:Y:S02]  /*11270*/  LDS.128 R4, [R47+0x18400] ;  /* 0x018400002f047984 */ /* 0x000e240000000c00 */
        /* <DEDUP_REMOVED lines=9> */
[----:B------:R-:W-:Y:S01]  /*11310*/  F2FP.F16.E4M3.UNPACK_B R26, R4 ;  /* 0x00000004ff1a723e */ /* 0x000fe200020006ff */
[----:B------:R-:W-:-:S02]  /*11320*/  HADD2.F32 R13, -RZ, R13.H1_H1 ;  /* 0x3000000dff0d7230 */ /* 0x000fc40000004100 */
[C---:B------:R-:W-:Y:S01]  /*11330*/  FFMA.FTZ R5, R20.reuse, R35, -R9 ;  /* 0x0000002314057223 */ /* 0x040fe20000010809 */
[----:B------:R-:W-:Y:S01]  /*11340*/  F2FP.F16.E4M3.UNPACK_B R27, R4.H1 ;  /* 0x00000004ff1b723e */ /* 0x000fe200030006ff */
[----:B------:R-:W-:Y:S01]  /*11350*/  FFMA.FTZ R9, R20, R41, R8 ;  /* 0x0000002914097223 */ /* 0x000fe20000010008 */
[-C--:B------:R-:W-:Y:S01]  /*11360*/  F2FP.F16.E4M3.UNPACK_B R4, R6.reuse ;  /* 0x00000006ff04723e */ /* 0x080fe200020006ff */
[----:B------:R-:W-:Y:S01]  /*11370*/  HADD2.F32 R35, -RZ, R39.H0_H0 ;  /* 0x20000027ff237230 */ /* 0x000fe20000004100 */
[----:B------:R-:W-:Y:S01]  /*11380*/  F2FP.F16.E4M3.UNPACK_B R7, R6.H1 ;  /* 0x00000006ff07723e */ /* 0x000fe200030006ff */
[----:B------:R-:W-:Y:S01]  /*11390*/  HADD2.F32 R8, -RZ, R25.H0_H0 ;  /* 0x20000019ff087230 */ /* 0x000fe20000004100 */
[----:B------:R-:W-:Y:S01]  /*113a0*/  F2FP.F16.E4M3.UNPACK_B R6, R10 ;  /* 0x0000000aff06723e */ /* 0x000fe200020006ff */
[C---:B------:R-:W-:Y:S01]  /*113b0*/  FMUL.FTZ R10, R24.reuse, R40 ;  /* 0x00000028180a7220 */ /* 0x040fe20000410000 */
[----:B------:R-:W-:Y:S01]  /*113c0*/  FMUL.FTZ R41, R24, R34 ;  /* 0x0000002218297220 */ /* 0x000fe20000410000 */
[----:B------:R-:W-:-:S02]  /*113d0*/  HADD2.F32 R20, -RZ, R15.H0_H0 ;  /* 0x2000000fff147230 */ /* 0x000fc40000004100 */
[C---:B------:R-:W-:Y:S01]  /*113e0*/  FMUL.FTZ R43, R8.reuse, R35 ;  /* 0x00000023082b7220 */ /* 0x040fe20000410000 */
[-C--:B------:R-:W-:Y:S01]  /*113f0*/  FMUL.FTZ R24, R8, R11.reuse ;  /* 0x0000000b08187220 */ /* 0x080fe20000410000 */
[C---:B------:R-:W-:Y:S01]  /*11400*/  FFMA.FTZ R8, R13.reuse, R34, -R10 ;  /* 0x000000220d087223 */ /* 0x040fe2000001080a */
[----:B------:R-:W-:Y:S01]  /*11410*/  FFMA.FTZ R10, R13, R40, R41 ;  /* 0x000000280d0a7223 */ /* 0x000fe20000010029 */
[-C--:B------:R-:W-:Y:S01]  /*11420*/  F2FP.F16.E4M3.UNPACK_B R40, R42.reuse ;  /* 0x0000002aff28723e */ /* 0x080fe200020006ff */
[C---:B------:R-:W-:Y:S01]  /*11430*/  FFMA.FTZ R11, R20.reuse, R11, -R43 ;  /* 0x0000000b140b7223 */ /* 0x040fe2000001082b */
[----:B------:R-:W-:Y:S01]  /*11440*/  F2FP.F16.E4M3.UNPACK_B R34, R37 ;  /* 0x00000025ff22723e */ /* 0x000fe200020006ff */
[----:B------:R-:W-:Y:S01]  /*11450*/  FFMA.FTZ R13, R20, R35, R24 ;  /* 0x00000023140d7223 */ /* 0x000fe20000010018 */
[----:B------:R-:W-:Y:S01]  /*11460*/  HADD2.F32 R39, -RZ, R39.H1_H1 ;  /* 0x30000027ff277230 */ /* 0x000fe20000004100 */
[----:B------:R-:W-:Y:S01]  /*11470*/  F2FP.F16.E4M3.UNPACK_B R42, R42.H1 ;  /* 0x0000002aff2a723e */ /* 0x000fe200030006ff */
[----:B------:R-:W-:Y:S01]  /*11480*/  HADD2.F32 R20, -RZ, R25.H1_H1 ;  /* 0x30000019ff147230 */ /* 0x000fe20000004100 */
[----:B------:R-:W-:Y:S01]  /*11490*/  F2FP.F16.E4M3.UNPACK_B R37, R37.H1 ;  /* 0x00000025ff25723e */ /* 0x000fe200030006ff */
[----:B------:R-:W-:-:S02]  /*114a0*/  HADD2.F32 R41, -RZ, R40.H0_H0 ;  /* 0x20000028ff297230 */ /* 0x000fc40000004100 */
[----:B------:R-:W-:Y:S02]  /*114b0*/  HADD2.F32 R24, -RZ, R30.H0_H0 ;  /* 0x2000001eff187230 */ /* 0x000fe40000004100 */
[C---:B------:R-:W-:Y:S01]  /*114c0*/  FMUL.FTZ R46, R20.reuse, R39 ;  /* 0x00000027142e7220 */ /* 0x040fe20000410000 */
[----:B------:R-:W-:Y:S02]  /*114d0*/  HADD2.F32 R35, -RZ, R34.H0_H0 ;  /* 0x20000022ff237230 */ /* 0x000fe40000004100 */
[----:B------:R-:W-:Y:S01]  /*114e0*/  FMUL.FTZ R48, R20, R36 ;  /* 0x0000002414307220 */ /* 0x000fe20000410000 */
[----:B------:R-:W-:Y:S02]  /*114f0*/  HADD2.F32 R15, -RZ, R15.H1_H1 ;  /* 0x3000000fff0f7230 */ /* 0x000fe40000004100 */
[C---:B------:R-:W-:Y:S01]  /*11500*/  FMUL.FTZ R50, R24.reuse, R41 ;  /* 0x0000002918327220 */ /* 0x040fe20000410000 */
[--C-:B------:R-:W-:Y:S02]  /*11510*/  HADD2.F32 R25, -RZ, R28.reuse.H0_H0 ;  /* 0x2000001cff197230 */ /* 0x100fe40000004100 */
[----:B------:R-:W-:Y:S01]  /*11520*/  FMUL.FTZ R52, R24, R35 ;  /* 0x0000002318347220 */ /* 0x000fe20000410000 */
[----:B------:R-:W-:-:S02]  /*11530*/  HADD2.F32 R28, -RZ, R28.H1_H1 ;  /* 0x3000001cff1c7230 */ /* 0x000fc40000004100 */
[C---:B------:R-:W-:Y:S01]  /*11540*/  FFMA.FTZ R20, R15.reuse, R36, -R46 ;  /* 0x000000240f147223 */ /* 0x040fe2000001082e */
[----:B------:R-:W-:Y:S01]  /*11550*/  FFMA.FTZ R24, R15, R39, R48 ;  /* 0x000000270f187223 */ /* 0x000fe20000010030 */
[C---:B------:R-:W-:Y:S01]  /*11560*/  FFMA.FTZ R15, R25.reuse, R35, -R50 ;  /* 0x00000023190f7223 */ /* 0x040fe20000010832 */
[----:B------:R-:W-:Y:S01]  /*11570*/  FFMA.FTZ R25, R25, R41, R52 ;  /* 0x0000002919197223 */ /* 0x000fe20000010034 */
[----:B------:R-:W-:Y:S01]  /*11580*/  HADD2.F32 R41, -RZ, R40.H1_H1 ;  /* 0x30000028ff297230 */ /* 0x000fe20000004100 */
[----:B------:R-:W-:Y:S01]  /*11590*/  F2FP.SATFINITE.E4M3.F32.PACK_AB_MERGE_C R11, R20, R11, RZ ;  /* 0x0000000b140b723e */ /* 0x000fe200048070ff */
[----:B------:R-:W-:Y:S01]  /*115a0*/  HADD2.F32 R39, -RZ, R34.H1_H1 ;  /* 0x30000022ff277230 */ /* 0x000fe20000004100 */
[----:B------:R-:W-:Y:S01]  /*115b0*/  F2FP.SATFINITE.E4M3.F32.PACK_AB_MERGE_C R13, R24, R13, RZ ;  /* 0x0000000d180d723e */ /* 0x000fe200048070ff */
[----:B------:R-:W-:Y:S01]  /*115c0*/  HADD2.F32 R40, -RZ, R42.H0_H0 ;  /* 0x2000002aff287230 */ /* 0x000fe20000004100 */
[----:B------:R-:W-:Y:S01]  /*115d0*/  F2FP.SATFINITE.E4M3.F32.PACK_AB_MERGE_C R5, R8, R5, R11 ;  /* 0x000000050805723e */ /* 0x000fe2000480700b */
[----:B------:R-:W-:Y:S01]  /*115e0*/  HADD2.F32 R35, -RZ, R33.H0_H0 ;  /* 0x20000021ff237230 */ /* 0x000fe20000004100 */
[----:B------:R-:W-:Y:S01]  /*115f0*/  F2FP.SATFINITE.E4M3.F32.PACK_AB_MERGE_C R9, R10, R9, R13 ;  /* 0x000000090a09723e */ /* 0x000fe2000480700d */
[----:B------:R-:W-:-:S02]  /*11600*/  HADD2.F32 R34, -RZ, R30.H1_H1 ;  /* 0x3000001eff227230 */ /* 0x000fc40000004100 */
[----:B------:R-:W-:Y:S02]  /*11610*/  HADD2.F32 R36, -RZ, R37.H0_H0 ;  /* 0x20000025ff247230 */ /* 0x000fe40000004100 */
[C---:B------:R-:W-:Y:S01]  /*11620*/  FMUL.FTZ R45, R35.reuse, R40 ;  /* 0x00000028232d7220 */ /* 0x040fe20000410000 */
[----:B------:R-:W-:Y:S02]  /*11630*/  HADD2.F32 R30, -RZ, R29.H0_H0 ;  /* 0x2000001dff1e7230 */ /* 0x000fe40000004100 */
[C---:B------:R-:W-:Y:S01]  /*11640*/  FMUL.FTZ R43, R34.reuse, R41 ;  /* 0x00000029222b7220 */ /* 0x040fe20000410000 */
[----:B------:R-:W-:Y:S01]  /*11650*/  FMUL.FTZ R34, R34, R39 ;  /* 0x0000002722227220 */ /* 0x000fe20000410000 */
[-C--:B------:R-:W-:Y:S01]  /*11660*/  FMUL.FTZ R35, R35, R36.reuse ;  /* 0x0000002423237220 */ /* 0x080fe20000410000 */
[----:B------:R-:W-:Y:S02]  /*11670*/  HADD2.F32 R42, -RZ, R42.H1_H1 ;  /* 0x3000002aff2a7230 */ /* 0x000fe40000004100 */
[----:B------:R-:W-:Y:S01]  /*11680*/  FFMA.FTZ R45, R30, R36, -R45 ;  /* 0x000000241e2d7223 */ /* 0x000fe2000001082d */
[----:B------:R-:W-:-:S02]  /*11690*/  HADD2.F32 R36, -RZ, R37.H1_H1 ;  /* 0x30000025ff247230 */ /* 0x000fc40000004100 */
[C---:B------:R-:W-:Y:S01]  /*116a0*/  FFMA.FTZ R50, R28.reuse, R41, R34 ;  /* 0x000000291c327223 */ /* 0x040fe20000010022 */
[----:B------:R-:W-:Y:S01]  /*116b0*/  F2FP.F16.E4M3.UNPACK_B R37, R38.H1 ;  /* 0x00000026ff25723e */ /* 0x000fe200030006ff */
[----:B------:R-:W-:Y:S01]  /*116c0*/  FFMA.FTZ R48, R28, R39, -R43 ;  /* 0x000000271c307223 */ /* 0x000fe2000001082b */
[----:B------:R-:W-:Y:S01]  /*116d0*/  F2FP.F16.E4M3.UNPACK_B R34, R21.H1 ;  /* 0x00000015ff22723e */ /* 0x000fe200030006ff */
[----:B------:R-:W-:Y:S02]  /*116e0*/  HADD2.F32 R33, -RZ, R33.H1_H1 ;  /* 0x30000021ff217230 */ /* 0x000fe40000004100 */
[----:B------:R-:W-:Y:S01]  /*116f0*/  FFMA.FTZ R43, R30, R40, R35 ;  /* 0x000000281e2b7223 */ /* 0x000fe20000010023 */
[----:B------:R-:W-:Y:S01]  /*11700*/  HADD2.F32 R39, -RZ, R37.H0_H0 ;  /* 0x20000025ff277230 */ /* 0x000fe20000004100 */
[----:B------:R-:W-:Y:S01]  /*11710*/  F2FP.F16.E4M3.UNPACK_B R38, R38 ;  /* 0x00000026ff26723e */ /* 0x000fe200020006ff */
[----:B------:R-:W-:Y:S02]  /*11720*/  HADD2.F32 R30, -RZ, R32.H0_H0 ;  /* 0x20000020ff1e7230 */ /* 0x000fe40000004100 */
[----:B------:R-:W-:Y:S01]  /*11730*/  FMUL.FTZ R40, R33, R42 ;  /* 0x0000002a21287220 */ /* 0x000fe20000410000 */
[----:B------:R-:W-:-:S02]  /*11740*/  HADD2.F32 R35, -RZ, R34.H0_H0 ;  /* 0x20000022ff237230 */ /* 0x000fc40000004100 */
[-C--:B------:R-:W-:Y:S01]  /*11750*/  FMUL.FTZ R41, R33, R36.reuse ;  /* 0x0000002421297220 */ /* 0x080fe20000410000 */
[----:B------:R-:W-:Y:S02]  /*11760*/  HADD2.F32 R29, -RZ, R29.H1_H1 ;  /* 0x3000001dff1d7230 */ /* 0x000fe40000004100 */
[C---:B------:R-:W-:Y:S01]  /*11770*/  FMUL.FTZ R33, R30.reuse, R39 ;  /* 0x000000271e217220 */ /* 0x040fe20000410000 */
[----:B------:R-:W-:Y:S02]  /*11780*/  HADD2.F32 R37, -RZ, R37.H1_H1 ;  /* 0x30000025ff257230 */ /* 0x000fe40000004100 */
[----:B------:R-:W-:Y:S01]  /*11790*/  FMUL.FTZ R30, R30, R35 ;  /* 0x000000231e1e7220 */ /* 0x000fe20000410000 */
[----:B------:R-:W-:Y:S02]  /*117a0*/  HADD2.F32 R32, -RZ, R32.H1_H1 ;  /* 0x30000020ff207230 */ /* 0x000fe40000004100 */
[----:B------:R-:W-:Y:S01]  /*117b0*/  FFMA.FTZ R52, R29, R36, -R40 ;  /* 0x000000241d347223 */ /* 0x000fe20000010828 */
[----:B------:R-:W-:-:S02]  /*117c0*/  HADD2.F32 R34, -RZ, R34.H1_H1 ;  /* 0x30000022ff227230 */ /* 0x000fc40000004100 */
[----:B------:R-:W-:Y:S01]  /*117d0*/  FFMA.FTZ R54, R29, R42, R41 ;  /* 0x0000002a1d367223 */ /* 0x000fe20000010029 */
[--C-:B------:R-:W-:Y:S02]  /*117e0*/  HADD2.F32 R28, -RZ, R27.reuse.H0_H0 ;  /* 0x2000001bff1c7230 */ /* 0x100fe40000004100 */
[C---:B------:R-:W-:Y:S01]  /*117f0*/  FMUL.FTZ R36, R32.reuse, R37 ;  /* 0x0000002520247220 */ /* 0x040fe20000410000 */
[----:B------:R-:W-:Y:S01]  /*11800*/  HADD2.F32 R27, -RZ, R27.H1_H1 ;  /* 0x3000001bff1b7230 */ /* 0x000fe20000004100 */
[----:B------:R-:W-:Y:S01]  /*11810*/  F2FP.F16.E4M3.UNPACK_B R29, R21 ;  /* 0x00000015ff1d723e */ /* 0x000fe200020006ff */
[-C--:B------:R-:W-:Y:S01]  /*11820*/  FMUL.FTZ R32, R32, R34.reuse ;  /* 0x0000002220207220 */ /* 0x080fe20000410000 */
[C---:B------:R-:W-:Y:S01]  /*11830*/  FFMA.FTZ R35, R28.reuse, R35, -R33 ;  /* 0x000000231c237223 */ /* 0x040fe20000010821 */
[----:B------:R-:W-:Y:S01]  /*11840*/  FFMA.FTZ R39, R28, R39, R30 ;  /* 0x000000271c277223 */ /* 0x000fe2000001001e */
[----:B------:R-:W-:Y:S02]  /*11850*/  HADD2.F32 R30, -RZ, R38.H0_H0 ;  /* 0x20000026ff1e7230 */ /* 0x000fe40000004100 */
[----:B------:R-:W-:Y:S01]  /*11860*/  FFMA.FTZ R40, R27, R34, -R36 ;  /* 0x000000221b287223 */ /* 0x000fe20000010824 */
[----:B------:R-:W-:-:S02]  /*11870*/  HADD2.F32 R28, -RZ, R31.H0_H0 ;  /* 0x2000001fff1c7230 */ /* 0x000fc40000004100 */
[----:B------:R-:W-:Y:S01]  /*11880*/  FFMA.FTZ R42, R27, R37, R32 ;  /* 0x000000251b2a7223 */ /* 0x000fe20000010020 */
[----:B------:R-:W-:Y:S01]  /*11890*/  HADD2.F32 R27, -RZ, R29.H0_H0 ;  /* 0x2000001dff1b7230 */ /* 0x000fe20000004100 */
[----:B------:R-:W-:Y:S01]  /*118a0*/  F2FP.SATFINITE.E4M3.F32.PACK_AB_MERGE_C R43, R54, R43, RZ ;  /* 0x0000002b362b723e */ /* 0x000fe200048070ff */
[----:B------:R-:W-:Y:S02]  /*118b0*/  HADD2.F32 R21, -RZ, R26.H0_H0 ;  /* 0x2000001aff157230 */ /* 0x000fe40000004100 */
        /* <DEDUP_REMOVED lines=10> */
[----:B------:R-:W-:Y:S01]  /*11960*/  F2FP.F16.E4M3.UNPACK_B R21, R3.H1 ;  /* 0x00000003ff15723e */ /* 0x000fe200030006ff */
[-C--:B------:R-:W-:Y:S01]  /*11970*/  FMUL.FTZ R31, R31, R29.reuse ;  /* 0x0000001d1f1f7220 */ /* 0x080fe20000410000 */
[C---:B------:R-:W-:Y:S01]  /*11980*/  FFMA.FTZ R36, R26.reuse, R29, -R27 ;  /* 0x0000001d1a247223 */ /* 0x040fe2000001081b */
[----:B------:R-:W-:Y:S01]  /*11990*/  HADD2.F32 R30, -RZ, R32.H0_H0 ;  /* 0x20000020ff1e7230 */ /* 0x000fe20000004100 */
[----:B------:R-:W-:Y:S01]  /*119a0*/  F2FP.F16.E4M3.UNPACK_B R3, R3 ;  /* 0x00000003ff03723e */ /* 0x000fe200020006ff */
[----:B------:R-:W-:Y:S02]  /*119b0*/  HADD2.F32 R27, -RZ, R14.H0_H0 ;  /* 0x2000000eff1b7230 */ /* 0x000fe40000004100 */
[----:B------:R-:W-:Y:S01]  /*119c0*/  FFMA.FTZ R31, R26, R38, R31 ;  /* 0x000000261a1f7223 */ /* 0x000fe2000001001f */
[--C-:B------:R-:W-:Y:S01]  /*119d0*/  HADD2.F32 R26, -RZ, R21.reuse.H0_H0 ;  /* 0x20000015ff1a7230 */ /* 0x100fe20000004100 */
[----:B------:R-:W-:Y:S01]  /*119e0*/  F2FP.SATFINITE.E4M3.F32.PACK_AB_MERGE_C R39, R42, R39, RZ ;  /* 0x000000272a27723e */ /* 0x000fe200048070ff */
[----:B------:R-:W-:-:S02]  /*119f0*/  HADD2.F32 R28, -RZ, R21.H1_H1 ;  /* 0x30000015ff1c7230 */ /* 0x000fc40000004100 */
[C---:B------:R-:W-:Y:S01]  /*11a00*/  FMUL.FTZ R38, R27.reuse, R30 ;  /* 0x0000001e1b267220 */ /* 0x040fe20000410000 */
[--C-:B------:R-:W-:Y:S02]  /*11a10*/  HADD2.F32 R21, -RZ, R7.reuse.H0_H0 ;  /* 0x20000007ff157230 */ /* 0x100fe40000004100 */
[-C--:B------:R-:W-:Y:S01]  /*11a20*/  FMUL.FTZ R46, R27, R26.reuse ;  /* 0x0000001a1b2e7220 */ /* 0x080fe20000410000 */
[----:B------:R-:W-:Y:S01]  /*11a30*/  HADD2.F32 R32, -RZ, R32.H1_H1 ;  /* 0x30000020ff207230 */ /* 0x000fe20000004100 */
[----:B------:R-:W-:Y:S01]  /*11a40*/  F2FP.SATFINITE.E4M3.F32.PACK_AB_MERGE_C R11, R50, R25, R43 ;  /* 0x00000019320b723e */ /* 0x000fe2000480702b */
[----:B------:R-:W-:Y:S02]  /*11a50*/  HADD2.F32 R14, -RZ, R14.H1_H1 ;  /* 0x3000000eff0e7230 */ /* 0x000fe40000004100 */
[C---:B------:R-:W-:Y:S01]  /*11a60*/  FFMA.FTZ R38, R21.reuse, R26, -R38 ;  /* 0x0000001a15267223 */ /* 0x040fe20000010826 */
[----:B------:R-:W-:Y:S02]  /*11a70*/  HADD2.F32 R7, -RZ, R7.H1_H1 ;  /* 0x30000007ff077230 */ /* 0x000fe40000004100 */
[----:B------:R-:W-:Y:S01]  /*11a80*/  FFMA.FTZ R46, R21, R30, R46 ;  /* 0x0000001e152e7223 */ /* 0x000fe2000001002e */
[----:B------:R-:W-:-:S02]  /*11a90*/  HADD2.F32 R21, -RZ, R3.H1_H1 ;  /* 0x30000003ff157230 */ /* 0x000fc40000004100 */
[C---:B------:R-:W-:Y:S01]  /*11aa0*/  FMUL.FTZ R26, R14.reuse, R32 ;  /* 0x000000200e1a7220 */ /* 0x040fe20000410000 */
[----:B------:R-:W-:Y:S01]  /*11ab0*/  FMUL.FTZ R27, R14, R28 ;  /* 0x0000001c0e1b7220 */ /* 0x000fe20000410000 */
[----:B------:R-:W-:Y:S01]  /*11ac0*/  F2FP.F16.E4M3.UNPACK_B R14, R12 ;  /* 0x0000000cff0e723e */ /* 0x000fe200020006ff */
[----:B------:R-:W-:Y:S02]  /*11ad0*/  HADD2.F32 R12, -RZ, R3.H0_H0 ;  /* 0x20000003ff0c7230 */ /* 0x000fe40000004100 */
[C---:B------:R-:W-:Y:S01]  /*11ae0*/  FFMA.FTZ R37, R7.reuse, R28, -R26 ;  /* 0x0000001c07257223 */ /* 0x040fe2000001081a */
[----:B------:R-:W-:Y:S01]  /*11af0*/  FFMA.FTZ R41, R7, R32, R27 ;  /* 0x0000002007297223 */ /* 0x000fe2000001001b */
[----:B------:R-:W-:Y:S01]  /*11b00*/  HADD2.F32 R7, -RZ, R6.H0_H0 ;  /* 0x20000006ff077230 */ /* 0x000fe20000004100 */
[----:B------:R-:W-:Y:S01]  /*11b10*/  F2FP.SATFINITE.E4M3.F32.PACK_AB_MERGE_C R8, R31, R34, R39 ;  /* 0x000000221f08723e */ /* 0x000fe20004807027 */
[--C-:B------:R-:W-:Y:S01]  /*11b20*/  HADD2.F32 R26, -RZ, R14.reuse.H0_H0 ;  /* 0x2000000eff1a7230 */ /* 0x100fe20000004100 */
[----:B------:R-:W-:Y:S01]  /*11b30*/  F2FP.SATFINITE.E4M3.F32.PACK_AB_MERGE_C R37, R37, R38, RZ ;  /* 0x000000262525723e */ /* 0x000fe200048070ff */
[----:B------:R-:W-:Y:S01]  /*11b40*/  HADD2.F32 R27, -RZ, R14.H1_H1 ;  /* 0x3000000eff1b7230 */ /* 0x000fe20000004100 */
[----:B------:R-:W-:Y:S01]  /*11b50*/  F2FP.SATFINITE.E4M3.F32.PACK_AB_MERGE_C R41, R41, R46, RZ ;  /* 0x0000002e2929723e */ /* 0x000fe200048070ff */
[----:B------:R-:W-:-:S02]  /*11b60*/  HADD2.F32 R6, -RZ, R6.H1_H1 ;  /* 0x30000006ff067230 */ /* 0x000fc40000004100 */
[C---:B------:R-:W-:Y:S01]  /*11b70*/  FMUL.FTZ R14, R7.reuse, R26 ;  /* 0x0000001a070e7220 */ /* 0x040fe20000410000 */
[--C-:B------:R-:W-:Y:S02]  /*11b80*/  HADD2.F32 R3, -RZ, R4.reuse.H0_H0 ;  /* 0x20000004ff037230 */ /* 0x100fe40000004100 */
[-C--:B------:R-:W-:Y:S01]  /*11b90*/  FMUL.FTZ R7, R7, R12.reuse ;  /* 0x0000000c07077220 */ /* 0x080fe20000410000 */
        /* <DEDUP_REMOVED lines=9> */
[----:B------:R-:W-:Y:S02]  /*11c30*/  F2FP.SATFINITE.E4M3.F32.PACK_AB_MERGE_C R7, R48, R15, R7 ;  /* 0x0000000f3007723e */ /* 0x000fe40004807007 */
[----:B------:R-:W-:Y:S02]  /*11c40*/  F2FP.SATFINITE.E4M3.F32.PACK_AB_MERGE_C R4, R36, R33, R4 ;  /* 0x000000212404723e */ /* 0x000fe40004807004 */
[----:B------:R-:W-:Y:S02]  /*11c50*/  F2FP.SATFINITE.E4M3.F32.PACK_AB_MERGE_C R6, R29, R6, R37 ;  /* 0x000000061d06723e */ /* 0x000fe40004807025 */
[----:B------:R-:W-:-:S03]  /*11c60*/  F2FP.SATFINITE.E4M3.F32.PACK_AB_MERGE_C R10, R28, R3, R41 ;  /* 0x000000031c0a723e */ /* 0x000fc60004807029 */
[----:B------:R0:W-:Y:S04]  /*11c70*/  STS.128 [R47+0x18400], R4 ;  /* 0x018400042f007388 */ /* 0x0001e80000000c00 */
[----:B------:R0:W-:Y:S02]  /*11c80*/  STS.128 [R0+0x18400], R8 ;  /* 0x0184000800007388 */ /* 0x0001e40000000c00 */
.L_x_1722:
[----:B------:R-:W-:Y:S05]  /*11c90*/  BSYNC B0 ;  /* 0x0000000000007941 */ /* 0x000fea0003800000 */
.L_x_1715:
        /* <DEDUP_REMOVED lines=8> */
.L_x_1713:
[----:B0-23--:R-:W-:-:S05]  /*11d20*/  IMAD.U32 R0, RZ, RZ, UR40 ;  /* 0x00000028ff007e24 */ /* 0x00dfca000f8e00ff */
[----:B------:R-:W-:-:S13]  /*11d30*/  ISETP.NE.AND P0, PT, R0, 0x3, PT ;  /* 0x000000030000780c */ /* 0x000fda0003f05270 */
[----:B------:R-:W-:Y:S05]  /*11d40*/  @!P0 BRA `(.L_x_1742) ;  /* 0x0000000000048947 */ /* 0x000fea0003800000 */
[----:B------:R-:W-:Y:S01]  /*11d50*/  BPT.TRAP 0x1 ;  /* 0x000000040000795c */ /* 0x000fe20000300000 */
.L_x_1742:
[----:B-----5:R-:W-:Y:S01]  /*11d60*/  IMAD R21, R17, 0x8, R16 ;  /* 0x0000000811157824 */ /* 0x020fe200078e0210 */
[----:B------:R-:W-:-:S04]  /*11d70*/  SHF.L.U32 R0, R23, 0x1f, RZ ;  /* 0x0000001f17007819 */ /* 0x000fc800000006ff */
[----:B------:R0:W2:Y:S01]  /*11d80*/  SYNCS.PHASECHK.TRANS64.TRYWAIT P1, [R21+URZ+0x2a830], R0 ;  /* 0x02a83000150075a7 */ /* 0x0000a2000802017f */
[----:B------:R-:W-:Y:S05]  /*11d90*/  @!P0 BRA `(.L_x_1743) ;  /* 0x0000000000048947 */ /* 0x000fea0003800000 */
[----:B------:R-:W-:Y:S01]  /*11da0*/  BPT.TRAP 0x1 ;  /* 0x000000040000795c */ /* 0x000fe20000300000 */
.L_x_1743:
[----:B--2---:R-:W-:Y:S05]  /*11db0*/  @P1 BRA `(.L_x_1744) ;  /* 0x0000000000081947 */ /* 0x004fea0003800000 */
[----:B------:R-:W2:Y:S02]  /*11dc0*/  SYNCS.PHASECHK.TRANS64.TRYWAIT P1, [R21+URZ+0x2a830], R0 ;  /* 0x02a83000150075a7 */ /* 0x000ea4000802017f */
[----:B--2---:R-:W-:Y:S05]  /*11dd0*/  @!P1 BRA `(.L_x_1745) ;  /* 0x000001dc004c9947 */ /* 0x004fea0003800000 */
.L_x_1744:
[----:B------:R-:W-:Y:S05]  /*11de0*/  WARPSYNC.ALL ;  /* 0x0000000000007948 */ /* 0x000fea0003800000 */
[----:B0-2---:R-:W-:Y:S01]  /*11df0*/  VIADD R0, R16, 0x1e400 ;  /* 0x0001e40010007836 */ /* 0x005fe20000000000 */
[----:B------:R-:W-:Y:S01]  /*11e00*/  R2UR UR24, R44 ;  /* 0x000000002c1872ca */ /* 0x000fe200000e0000 */
[----:B----4-:R-:W-:Y:S01]  /*11e10*/  IMAD.MOV.U32 R7, RZ, RZ, -0x7fffffe0 ;  /* 0x80000020ff077424 */ /* 0x010fe200078e00ff */
[----:B------:R-:W-:Y:S01]  /*11e20*/  WARPGROUP.ARRIVE ;  /* 0x00000000000079c5 */ /* 0x000fe20000000000 */
[----:B------:R-:W-:Y:S01]  /*11e30*/  UMOV UR25, 0x80000020 ;  /* 0x8000002000197882 */ /* 0x000fe20000000000 */
[----:B------:R-:W-:Y:S01]  /*11e40*/  SHF.R.U32.HI R0, RZ, 0x4, R0 ;  /* 0x00000004ff007819 */ /* 0x000fe20000011600 */
[----:B------:R-:W-:Y:S01]  /*11e50*/  IMAD.MOV.U32 R9, RZ, RZ, -0x7fffffe0 ;  /* 0x80000020ff097424 */ /* 0x000fe200078e00ff */
[----:B------:R-:W-:Y:S01]  /*11e60*/  R2UR UR27, R7 ;  /* 0x00000000071b72ca */ /* 0x000fe200000e0000 */
[----:B------:R-:W-:Y:S01]  /*11e70*/  UMOV UR5, 0x80000020 ;  /* 0x8000002000057882 */ /* 0x000fe20000000000 */
[----:B------:R-:W-:Y:S01]  /*11e80*/  LOP3.LUT R0, R0, 0x3fff, RZ, 0xc0, !PT ;  /* 0x00003fff00007812 */ /* 0x000fe200078ec0ff */
[----:B------:R-:W-:Y:S01]  /*11e90*/  UMOV UR9, 0x80000020 ;  /* 0x8000002000097882 */ /* 0x000fe20000000000 */
[----:B------:R-:W-:Y:S01]  /*11ea0*/  R2UR UR7, R9 ;  /* 0x00000000090772ca */ /* 0x000fe200000e0000 */
[----:B------:R-:W-:Y:S01]  /*11eb0*/  IMAD.MOV.U32 R9, RZ, RZ, -0x7fffffe0 ;  /* 0x80000020ff097424 */ /* 0x000fe200078e00ff */
[----:B------:R-:W-:Y:S01]  /*11ec0*/  LOP3.LUT R5, R0, 0x10000, RZ, 0xfc, !PT ;  /* 0x0001000000057812 */ /* 0x000fe200078efcff */
[----:B------:R-:W-:Y:S01]  /*11ed0*/  ULOP3.LUT UR24, UR24, 0x10000, URZ, 0xfc, !UPT ;  /* 0x0001000018187892 */ /* 0x000fe2000f8efc3f */
[----:B------:R-:W-:Y:S01]  /*11ee0*/  IMAD.MOV.U32 R7, RZ, RZ, -0x7fffffe0 ;  /* 0x80000020ff077424 */ /* 0x000fe200078e00ff */
[----:B------:R-:W-:Y:S01]  /*11ef0*/  UMOV UR13, 0x80000020 ;  /* 0x80000020000d7882 */ /* 0x000fe20000000000 */
[----:B------:R-:W-:Y:S01]  /*11f00*/  R2UR UR11, R9 ;  /* 0x00000000090b72ca */ /* 0x000fe200000e0000 */
[----:B------:R-:W-:Y:S01]  /*11f10*/  IMAD R6, R17, 0x600, R5 ;  /* 0x0000060011067824 */ /* 0x000fe200078e0205 */
[----:B------:R-:W-:Y:S01]  /*11f20*/  UIADD3 UR4, UR24, 0x2, URZ ;  /* 0x0000000218047890 */ /* 0x000fe2000fffe03f */
[----:B------:R-:W-:Y:S01]  /*11f30*/  IMAD.MOV.U32 R9, RZ, RZ, -0x7fffffe0 ;  /* 0x80000020ff097424 */ /* 0x000fe200078e00ff */
[----:B------:R-:W-:Y:S01]  /*11f40*/  UIADD3 UR8, UR24, 0x200, URZ ;  /* 0x0000020018087890 */ /* 0x000fe2000fffe03f */
[C---:B------:R-:W-:Y:S01]  /*11f50*/  VIADD R8, R6.reuse, 0x2 ;  /* 0x0000000206087836 */ /* 0x040fe20000000000 */
[----:B------:R-:W-:Y:S01]  /*11f60*/  R2UR UR26, R6 ;  /* 0x00000000061a72ca */ /* 0x000fe200000e0000 */
[----:B------:R-:W-:Y:S01]  /*11f70*/  UIADD3 UR12, UR24, 0x202, URZ ;  /* 0x00000202180c7890 */ /* 0x000fe2000fffe03f */
[----:B------:R-:W-:Y:S01]  /*11f80*/  R2UR UR15, R9 ;  /* 0x00000000090f72ca */ /* 0x000fe200000e0000 */
[----:B------:R-:W-:Y:S01]  /*11f90*/  IMAD.MOV.U32 R9, RZ, RZ, -0x7fffffe0 ;  /* 0x80000020ff097424 */ /* 0x000fe200078e00ff */
[----:B------:R-:W-:Y:S01]  /*11fa0*/  R2UR UR6, R8 ;  /* 0x00000000080672ca */ /* 0x000fe200000e0000 */
[----:B------:R-:W-:Y:S01]  /*11fb0*/  VIADD R8, R6, 0x200 ;  /* 0x0000020006087836 */ /* 0x000fe20000000000 */
[----:B------:R-:W-:Y:S01]  /*11fc0*/  UIADD3 UR16, UR24, 0x400, URZ ;  /* 0x0000040018107890 */ /* 0x000fe2000fffe03f */
[----:B------:R-:W-:Y:S01]  /*11fd0*/  R2UR UR23, R7 ;  /* 0x00000000071772ca */ /* 0x000fe200000e0000 */
[----:B------:R-:W-:Y:S01]  /*11fe0*/  UMOV UR17, 0x80000020 ;  /* 0x8000002000117882 */ /* 0x000fe20000000000 */
[----:B------:R-:W-:Y:S01]  /*11ff0*/  R2UR UR19, R9 ;  /* 0x00000000091372ca */ /* 0x000fe200000e0000 */
[----:B------:R-:W-:Y:S01]  /*12000*/  UIADD3 UR20, UR24, 0x402, URZ ;  /* 0x0000040218147890 */ /* 0x000fe2000fffe03f */
[----:B------:R-:W-:Y:S01]  /*12010*/  R2UR UR10, R8 ;  /* 0x00000000080a72ca */ /* 0x000fe200000e0000 */
[----:B------:R-:W-:Y:S01]  /*12020*/  VIADD R8, R6, 0x202 ;  /* 0x0000020206087836 */ /* 0x000fe20000000000 */
[----:B------:R-:W-:Y:S01]  /*12030*/  QGMMA.64x128x32.F32.E4M3.E4M3 R24, gdesc[UR24], RZ, !UPT, gsb0 ;  /* 0x01e00000181879f3 */ /* 0x000fe2000c0008ff */
[----:B------:R-:W-:-:S03]  /*12040*/  UMOV UR21, 0x80000020 ;  /* 0x8000002000157882 */ /* 0x000fc60000000000 */
[----:B------:R-:W-:Y:S01]  /*12050*/  R2UR UR14, R8 ;  /* 0x00000000080e72ca */ /* 0x000fe200000e0000 */
[C---:B------:R-:W-:Y:S02]  /*12060*/  VIADD R8, R6.reuse, 0x400 ;  /* 0x0000040006087836 */ /* 0x040fe40000000000 */
[----:B------:R-:W-:-:S03]  /*12070*/  VIADD R6, R6, 0x402 ;  /* 0x0000040206067836 */ /* 0x000fc60000000000 */
[----:B------:R-:W-:Y:S02]  /*12080*/  R2UR UR18, R8 ;  /* 0x00000000081272ca */ /* 0x000fe400000e0000 */
[----:B------:R-:W-:Y:S01]  /*12090*/  R2UR UR22, R6 ;  /* 0x00000000061672ca */ /* 0x000fe200000e0000 */
        /* <DEDUP_REMOVED lines=18> */
.L_x_1746:
[----:B------:R-:W2:Y:S01]  /*121c0*/  LDL R8, [R1] ;  /* 0x0000000001087983 */ /* 0x000ea20000100800 */
[----:B------:R-:W0:Y:S01]  /*121d0*/  LDC R6, c[0x0][0x448] ;  /* 0x00011200ff067b82 */ /* 0x000e220000000800 */
[C---:B------:R-:W-:Y:S01]  /*121e0*/  FMUL.FTZ R91, R2.reuse, R33 ;  /* 0x00000021025b7220 */ /* 0x040fe20000410000 */
[C---:B------:R-:W-:Y:S01]  /*121f0*/  FMUL.FTZ R33, R2.reuse, R62 ;  /* 0x0000003e02217220 */ /* 0x040fe20000410000 */
[C---:B------:R-:W-:Y:S01]  /*12200*/  FMUL.FTZ R62, R2.reuse, R65 ;  /* 0x00000041023e7220 */ /* 0x040fe20000410000 */
[C---:B------:R-:W-:Y:S01]  /*12210*/  FMUL.FTZ R65, R2.reuse, R68 ;  /* 0x0000004402417220 */ /* 0x040fe20000410000 */
[C---:B------:R-:W-:Y:S01]  /*12220*/  FMUL.FTZ R101, R2.reuse, R48 ;  /* 0x0000003002657220 */ /* 0x040fe20000410000 */
[C---:B------:R-:W-:Y:S01]  /*12230*/  FMUL.FTZ R10, R2.reuse, R30 ;  /* 0x0000001e020a7220 */ /* 0x040fe20000410000 */
[----:B------:R-:W-:Y:S02]  /*12240*/  VIADD R21, R21, 0x2a840 ;  /* 0x0002a84015157836 */ /* 0x000fe40000000000 */
        /* <DEDUP_REMOVED lines=16> */
[----:B0-----:R-:W-:Y:S01]  /*12350*/  ISETP.NE.AND P1, PT, R6, 0x1, PT ;  /* 0x000000010600780c */ /* 0x001fe20003f25270 */
        /* <DEDUP_REMOVED lines=12> */
[----:B------:R-:W0:Y:S01]  /*12420*/  @P1 LDC R7, c[0x0][0x44c] ;  /* 0x00011300ff071b82 */ /* 0x000e220000000800 */
[C---:B------:R-:W-:Y:S01]  /*12430*/  FMUL.FTZ R98, R2.reuse, R45 ;  /* 0x0000002d02627220 */ /* 0x040fe20000410000 */
[C---:B------:R-:W-:Y:S01]  /*12440*/  FMUL.FTZ R25, R2.reuse, R46 ;  /* 0x0000002e02197220 */ /* 0x040fe20000410000 */
[C---:B------:R-:W-:Y:S01]  /*12450*/  FMUL.FTZ R32, R2.reuse, R59 ;  /* 0x0000003b02207220 */ /* 0x040fe20000410000 */
[C---:B------:R-:W-:Y:S01]  /*12460*/  FMUL.FTZ R35, R2.reuse, R66 ;  /* 0x0000004202237220 */ /* 0x040fe20000410000 */
[C---:B------:R-:W-:Y:S01]  /*12470*/  FMUL.FTZ R61, R2.reuse, R69 ;  /* 0x00000045023d7220 */ /* 0x040fe20000410000 */
[C---:B------:R-:W-:Y:S01]  /*12480*/  FMUL.FTZ R38, R2.reuse, R70 ;  /* 0x0000004602267220 */ /* 0x040fe20000410000 */
[C---:B------:R-:W-:Y:S01]  /*12490*/  FMUL.FTZ R63, R2.reuse, R72 ;  /* 0x00000048023f7220 */ /* 0x040fe20000410000 */
[----:B------:R-:W1:Y:S01]  /*124a0*/  @P1 LDC R9, c[0x0][0x450] ;  /* 0x00011400ff091b82 */ /* 0x000e620000000800 */
        /* <DEDUP_REMOVED lines=23> */
[----:B------:R-:W3:Y:S01]  /*12620*/  MUFU.TANH R4, R4 ;  /* 0x0000000400047308 */ /* 0x000ee20000002400 */
[----:B------:R-:W-:Y:S01]  /*12630*/  ULDC UR41, c[0x0][0x9dc] ;  /* 0x0002770000297ab9 */ /* 0x000fe20000000800 */
[----:B------:R-:W-:Y:S01]  /*12640*/  LEA R64, R94, 0xffffff80, 0x7 ;  /* 0xffffff805e407811 */ /* 0x000fe200078e38ff */
[----:B------:R-:W-:-:S05]  /*12650*/  ULOP3.LUT UR41, URZ, UR41, URZ, 0x33, !UPT ;  /* 0x000000293f297292 */ /* 0x000fca000f8e333f */
        /* <DEDUP_REMOVED lines=27> */
[----:B------:R-:W3:Y:S01]  /*12810*/  MUFU.TANH R100, R100 ;  /* 0x0000006400647308 */ /* 0x000ee20000002400 */
[----:B--2---:R-:W-:-:S07]  /*12820*/  IMAD.IADD R68, R8, 0x1, R211 ;  /* 0x0000000108447824 */ /* 0x004fce00078e02d3 */
[----:B------:R-:W2:Y:S01]  /*12830*/  MUFU.TANH R96, R96 ;  /* 0x0000006000607308 */ /* 0x000ea20000002400 */
[----:B0-----:R-:W-:Y:S02]  /*12840*/  @P1 IMAD.HI.U32 R8, R68, R7, RZ ;  /* 0x0000000744081227 */ /* 0x001fe400078e00ff */
[----:B------:R-:W0:Y:S03]  /*12850*/  LDC.64 R6, c[0x0][0x9e0] ;  /* 0x00027800ff067b82 */ /* 0x000e260000000a00 */
[----:B-1----:R-:W-:Y:S01]  /*12860*/  @P1 SHF.R.U32.HI R68, RZ, R9, R8 ;  /* 0x00000009ff441219 */ /* 0x002fe20000011608 */
[----:B------:R-:W-:Y:S01]  /*12870*/  IMAD.U32 R8, RZ, RZ, UR38 ;  /* 0x00000026ff087e24 */ /* 0x000fe2000f8e00ff */
[----:B------:R-:W1:Y:S01]  /*12880*/  MUFU.TANH R29, R29 ;  /* 0x0000001d001d7308 */ /* 0x000e620000002400 */
[----:B------:R-:W-:Y:S02]  /*12890*/  IMAD.MOV.U32 R9, RZ, RZ, -0x80 ;  /* 0xffffff80ff097424 */ /* 0x000fe400078e00ff */
[----:B------:R-:W5:Y:S01]  /*128a0*/  SHFL.IDX PT, R48, R68, RZ, 0x1c1f ;  /* 0x001c1fff44307589 */ /* 0x000f6200000e0000 */
[----:B------:R-:W-:Y:S01]  /*128b0*/  PRMT R8, R8, 0x654, R21 ;  /* 0x0000065408087816 */ /* 0x000fe20000000015 */
[----:B------:R-:W-:-:S03]  /*128c0*/  IMAD R76, R94, R9, 0x80 ;  /* 0x000000805e4c7424 */ /* 0x000fc600078e0209 */
[----:B------:R4:W-:Y:S01]  /*128d0*/  SYNCS.ARRIVE.TRANS64.RED.A1T0 RZ, [R8+URZ], RZ ;  /* 0x000000ff08ff79a7 */ /* 0x0009e2000810043f */
[----:B------:R-:W0:Y:S01]  /*128e0*/  MUFU.TANH R30, R30 ;  /* 0x0000001e001e7308 */ /* 0x000e220000002400 */
[C-C-:B------:R-:W-:Y:S02]  /*128f0*/  IADD3 R75, -R201.reuse, R203, R76.reuse ;  /* 0x000000cbc94b7210 */ /* 0x140fe40007ffe14c */
[----:B----4-:R-:W-:-:S05]  /*12900*/  IADD3 R8, -R201, 0x1, R76 ;  /* 0x00000001c9087810 */ /* 0x010fca0007ffe14c */
[----:B------:R-:W4:Y:S01]  /*12910*/  MUFU.TANH R55, R55 ;  /* 0x0000003700377308 */ /* 0x000f220000002400 */
[----:B0-----:R-:W-:Y:S02]  /*12920*/  ISETP.GE.AND P2, PT, R7, 0x1, PT ;  /* 0x000000010700780c */ /* 0x001fe40003f46270 */
[----:B------:R-:W-:-:S05]  /*12930*/  IADD3 R9, -R202, R8, R203 ;  /* 0x00000008ca097210 */ /* 0x000fca0007ffe1cb */
[----:B------:R-:W0:Y:S01]  /*12940*/  MUFU.TANH R56, R56 ;  /* 0x0000003800387308 */ /* 0x000e220000002400 */
[C---:B------:R-:W-:Y:S02]  /*12950*/  IMAD.IADD R74, R9.reuse, 0x1, R6 ;  /* 0x00000001094a7824 */ /* 0x040fe400078e0206 */
[----:B------:R-:W-:-:S03]  /*12960*/  VIADD R71, R9, UR41 ;  /* 0x0000002909477c36 */ /* 0x000fc60008000000 */
[----:B-----5:R-:W-:Y:S01]  /*12970*/  VIADDMNMX R78, R48, R74, R75, PT ;  /* 0x0000004a304e7246 */ /* 0x020fe2000380014b */
[----:B------:R-:W-:Y:S01]  /*12980*/  IMAD.IADD R79, R71, 0x1, R48 ;  /* 0x00000001474f7824 */ /* 0x000fe200078e0230 */
        /* <DEDUP_REMOVED lines=29> */
[----:B------:R-:W0:Y:S01]  /*12b60*/  MUFU.TANH R46, R46 ;  /* 0x0000002e002e7308 */ /* 0x000e220000002400 */
[----:B-1234-:R-:W-:Y:S05]  /*12b70*/  @!P2 BRA `(.L_x_1747) ;  /* 0x000000000050a947 */ /* 0x01efea0003800000 */
[----:B------:R-:W-:Y:S01]  /*12b80*/  IADD3 R47, -R202, R203, R48 ;  /* 0x000000cbca2f7210 */ /* 0x000fe20007ffe130 */
[----:B------:R-:W-:Y:S03]  /*12b90*/  BSSY B0, `(.L_x_1748) ;  /* 0x000000e000007945 */ /* 0x000fe60003800000 */
[----:B------:R-:W-:-:S13]  /*12ba0*/  ISETP.GT.AND P3, PT, R47, -0x1, PT ;  /* 0xffffffff2f00780c */ /* 0x000fda0003f64270 */
[----:B------:R-:W-:Y:S05]  /*12bb0*/  @P3 BRA `(.L_x_1749) ;  /* 0x00000000001c3947 */ /* 0x000fea0003800000 */
[----:B------:R-:W-:Y:S02]  /*12bc0*/  ISETP.NE.AND P3, PT, R7, 0x1, PT ;  /* 0x000000010700780c */ /* 0x000fe40003f65270 */
[----:B------:R-:W-:-:S11]  /*12bd0*/  LOP3.LUT R47, RZ, R47, RZ, 0x33, !PT ;  /* 0x0000002fff2f7212 */ /* 0x000fd600078e33ff */
[----:B------:R-:W1:Y:S02]  /*12be0*/  @P3 LDC.64 R8, c[0x0][0x9e8] ;  /* 0x00027a00ff083b82 */ /* 0x000e640000000a00 */
[----:B-1----:R-:W-:-:S05]  /*12bf0*/  @P3 IMAD.HI.U32 R8, R47, R8, RZ ;  /* 0x000000082f083227 */ /* 0x002fca00078e00ff */
[----:B------:R-:W-:-:S04]  /*12c00*/  @P3 SHF.R.U32.HI R47, RZ, R9, R8 ;  /* 0x00000009ff2f3219 */ /* 0x000fc80000011608 */
[----:B------:R-:W-:Y:S01]  /*12c10*/  LOP3.LUT R47, RZ, R47, RZ, 0x33, !PT ;  /* 0x0000002fff2f7212 */ /* 0x000fe200078e33ff */
[----:B------:R-:W-:Y:S06]  /*12c20*/  BRA `(.L_x_1750) ;  /* 0x0000000000107947 */ /* 0x000fec0003800000 */
.L_x_1749:
[----:B------:R-:W-:-:S13]  /*12c30*/  ISETP.NE.AND P3, PT, R7, 0x1, PT ;  /* 0x000000010700780c */ /* 0x000fda0003f65270 */
[----:B------:R-:W1:Y:S02]  /*12c40*/  @P3 LDC.64 R8, c[0x0][0x9e8] ;  /* 0x00027a00ff083b82 */ /* 0x000e640000000a00 */
[----:B-1----:R-:W-:-:S05]  /*12c50*/  @P3 IMAD.HI.U32 R8, R47, R8, RZ ;  /* 0x000000082f083227 */ /* 0x002fca00078e00ff */
[----:B------:R-:W-:-:S07]  /*12c60*/  @P3 SHF.R.U32.HI R47, RZ, R9, R8 ;  /* 0x00000009ff2f3219 */ /* 0x000fce0000011608 */
.L_x_1750:
[----:B------:R-:W-:Y:S05]  /*12c70*/  BSYNC B0 ;  /* 0x0000000000007941 */ /* 0x000fea0003800000 */
.L_x_1748:
[----:B------:R-:W-:-:S04]  /*12c80*/  IMAD R8, R47, R7, -R64 ;  /* 0x000000072f087224 */ /* 0x000fc800078e0a40 */
[----:B------:R-:W-:-:S05]  /*12c90*/  IMAD.IADD R8, R8, 0x1, -R201 ;  /* 0x0000000108087824 */ /* 0x000fca00078e0ac9 */
[----:B------:R-:W-:Y:S02]  /*12ca0*/  VIMNMX R79, R79, R8, !PT ;  /* 0x000000084f4f7248 */ /* 0x000fe40007fe0100 */
[----:B------:R-:W-:-:S07]  /*12cb0*/  VIADDMNMX R78, R8, R7, R78, PT ;  /* 0x00000007084e7246 */ /* 0x000fce000380014e */
.L_x_1747:
[C---:B------:R-:W-:Y:S01]  /*12cc0*/  ISETP.GE.AND P3, PT, R76.reuse, 0x2, PT ;  /* 0x000000024c00780c */ /* 0x040fe20003f66270 */
[----:B------:R-:W1:Y:S01]  /*12cd0*/  SHFL.IDX PT, R68, R68, 0x1, 0x1c1f ;  /* 0x003c1f0044447f89 */ /* 0x000e6200000e0000 */
[----:B------:R-:W-:Y:S02]  /*12ce0*/  ISETP.GE.AND P5, PT, R76, 0x9, PT ;  /* 0x000000094c00780c */ /* 0x000fe40003fa6270 */
[----:B------:R-:W-:Y:S02]  /*12cf0*/  ISETP.GT.AND P4, PT, R79, 0x1, !P3 ;  /* 0x000000014f00780c */ /* 0x000fe40005f84270 */
[----:B------:R-:W-:Y:S02]  /*12d00*/  P2R R111, PR, RZ, 0x20 ;  /* 0x00000020ff6f7803 */ /* 0x000fe40000000000 */
[----:B------:R-:W-:-:S04]  /*12d10*/  ISETP.LT.OR P4, PT, R78, 0x2, P4 ;  /* 0x000000024e00780c */ /* 0x000fc80002781670 */
[----:B------:R-:W-:Y:S02]  /*12d20*/  FSEL R88, R88, -INF , !P4 ;  /* 0xff80000058587808 */ /* 0x000fe40006000000 */
[----:B------:R-:W-:Y:S02]  /*12d30*/  ISETP.GT.AND P4, PT, R79, 0x8, !P5 ;  /* 0x000000084f00780c */ /* 0x000fe40006f84270 */
[----:B------:R-:W-:Y:S02]  /*12d40*/  ISETP.GE.AND P5, PT, R76, 0xa, PT ;  /* 0x0000000a4c00780c */ /* 0x000fe40003fa6270 */
[----:B------:R-:W-:Y:S02]  /*12d50*/  ISETP.LT.OR P4, PT, R78, 0x9, P4 ;  /* 0x000000094e00780c */ /* 0x000fe40002781670 */
[----:B------:R-:W-:Y:S02]  /*12d60*/  P2R R110, PR, RZ, 0x20 ;  /* 0x00000020ff6e7803 */ /* 0x000fe40000000000 */
[----:B------:R-:W-:-:S02]  /*12d70*/  FSEL R90, R90, -INF , !P4 ;  /* 0xff8000005a5a7808 */ /* 0x000fc40006000000 */
[----:B------:R-:W-:Y:S01]  /*12d80*/  ISETP.GT.AND P4, PT, R79, 0x9, !P5 ;  /* 0x000000094f00780c */ /* 0x000fe20006f84270 */
[----:B-1----:R-:W-:Y:S01]  /*12d90*/  IMAD.IADD R71, R71, 0x1, R68 ;  /* 0x0000000147477824 */ /* 0x002fe200078e0244 */
[----:B------:R-:W-:Y:S02]  /*12da0*/  ISETP.GE.AND P5, PT, R76, 0x11, PT ;  /* 0x000000114c00780c */ /* 0x000fe40003fa6270 */
[----:B------:R-:W-:Y:S02]  /*12db0*/  ISETP.LT.OR P4, PT, R78, 0xa, P4 ;  /* 0x0000000a4e00780c */ /* 0x000fe40002781670 */
[----:B------:R-:W-:Y:S02]  /*12dc0*/  P2R R109, PR, RZ, 0x20 ;  /* 0x00000020ff6d7803 */ /* 0x000fe40000000000 */
[----:B------:R-:W-:Y:S02]  /*12dd0*/  FSEL R89, R89, -INF , !P4 ;  /* 0xff80000059597808 */ /* 0x000fe40006000000 */
[----:B------:R-:W-:-:S02]  /*12de0*/  ISETP.GT.AND P4, PT, R79, 0x10, !P5 ;  /* 0x000000104f00780c */ /* 0x000fc40006f84270 */
[----:B------:R-:W-:Y:S02]  /*12df0*/  ISETP.GE.AND P5, PT, R76, 0x12, PT ;  /* 0x000000124c00780c */ /* 0x000fe40003fa6270 */
[----:B------:R-:W-:Y:S02]  /*12e00*/  ISETP.LT.OR P4, PT, R78, 0x11, P4 ;  /* 0x000000114e00780c */ /* 0x000fe40002781670 */
[----:B------:R-:W-:Y:S02]  /*12e10*/  P2R R108, PR, RZ, 0x20 ;  /* 0x00000020ff6c7803 */ /* 0x000fe40000000000 */
[----:B------:R-:W-:Y:S02]  /*12e20*/  FSEL R92, R92, -INF , !P4 ;  /* 0xff8000005c5c7808 */ /* 0x000fe40006000000 */
[----:B------:R-:W-:Y:S02]  /*12e30*/  ISETP.GT.AND P4, PT, R79, 0x11, !P5 ;  /* 0x000000114f00780c */ /* 0x000fe40006f84270 */
[----:B------:R-:W-:-:S02]  /*12e40*/  ISETP.GE.AND P5, PT, R76, 0x19, PT ;  /* 0x000000194c00780c */ /* 0x000fc40003fa6270 */
[----:B------:R-:W-:Y:S02]  /*12e50*/  ISETP.LT.OR P4, PT, R78, 0x12, P4 ;  /* 0x000000124e00780c */ /* 0x000fe40002781670 */
[----:B------:R-:W-:Y:S02]  /*12e60*/  P2R R113, PR, RZ, 0x20 ;  /* 0x00000020ff717803 */ /* 0x000fe40000000000 */
[----:B------:R-:W-:Y:S02]  /*12e70*/  FSEL R91, R91, -INF , !P4 ;  /* 0xff8000005b5b7808 */ /* 0x000fe40006000000 */
[----:B------:R-:W-:Y:S02]  /*12e80*/  ISETP.GT.AND P4, PT, R79, 0x18, !P5 ;  /* 0x000000184f00780c */ /* 0x000fe40006f84270 */
[----:B------:R-:W-:Y:S02]  /*12e90*/  ISETP.GE.AND P5, PT, R76, 0x1a, PT ;  /* 0x0000001a4c00780c */ /* 0x000fe40003fa6270 */
[----:B------:R-:W-:-:S02]  /*12ea0*/  ISETP.LT.OR P4, PT, R78, 0x19, P4 ;  /* 0x000000194e00780c */ /* 0x000fc40002781670 */
[----:B------:R-:W-:Y:S02]  /*12eb0*/  P2R R107, PR, RZ, 0x20 ;  /* 0x00000020ff6b7803 */ /* 0x000fe40000000000 */
[----:B------:R-:W-:Y:S02]  /*12ec0*/  FSEL R93, R93, -INF , !P4 ;  /* 0xff8000005d5d7808 */ /* 0x000fe40006000000 */
[----:B------:R-:W-:Y:S02]  /*12ed0*/  ISETP.GT.AND P4, PT, R79, 0x19, !P5 ;  /* 0x000000194f00780c */ /* 0x000fe40006f84270 */
[----:B------:R-:W-:Y:S02]  /*12ee0*/  ISETP.GE.AND P5, PT, R76, 0x21, PT ;  /* 0x000000214c00780c */ /* 0x000fe40003fa6270 */
[----:B------:R-:W-:Y:S02]  /*12ef0*/  ISETP.LT.OR P4, PT, R78, 0x1a, P4 ;  /* 0x0000001a4e00780c */ /* 0x000fe40002781670 */
[----:B------:R-:W-:-:S02]  /*12f00*/  P2R R106, PR, RZ, 0x20 ;  /* 0x00000020ff6a7803 */ /* 0x000fc40000000000 */
[----:B------:R-:W-:Y:S02]  /*12f10*/  FSEL R36, R36, -INF , !P4 ;  /* 0xff80000024247808 */ /* 0x000fe40006000000 */
[----:B------:R-:W-:Y:S02]  /*12f20*/  ISETP.GT.AND P4, PT, R79, 0x20, !P5 ;  /* 0x000000204f00780c */ /* 0x000fe40006f84270 */
[----:B------:R-:W-:Y:S02]  /*12f30*/  ISETP.GE.AND P5, PT, R76, 0x22, PT ;  /* 0x000000224c00780c */ /* 0x000fe40003fa6270 */
[----:B------:R-:W-:Y:S02]  /*12f40*/  ISETP.LT.OR P4, PT, R78, 0x21, P4 ;  /* 0x000000214e00780c */ /* 0x000fe40002781670 */
[----:B------:R-:W-:Y:S02]  /*12f50*/  P2R R105, PR, RZ, 0x20 ;  /* 0x00000020ff697803 */ /* 0x000fe40000000000 */
[----:B------:R-:W-:-:S02]  /*12f60*/  FSEL R47, R103, -INF , !P4 ;  /* 0xff800000672f7808 */ /* 0x000fc40006000000 */
[----:B------:R-:W-:Y:S02]  /*12f70*/  ISETP.GT.AND P4, PT, R79, 0x21, !P5 ;  /* 0x000000214f00780c */ /* 0x000fe40006f84270 */
        /* <DEDUP_REMOVED lines=29> */
[C---:B------:R-:W-:Y:S02]  /*13150*/  ISETP.GT.AND P4, PT, R79.reuse, 0x39, !P5 ;  /* 0x000000394f00780c */ /* 0x040fe40006f84270 */
[----:B------:R-:W-:Y:S02]  /*13160*/  ISETP.GE.AND P5, PT, R76, 0x41, PT ;  /* 0x000000414c00780c */ /* 0x000fe40003fa6270 */
[----:B------:R-:W-:Y:S02]  /*13170*/  ISETP.LT.OR P4, PT, R78, 0x3a, P4 ;  /* 0x0000003a4e00780c */ /* 0x000fe40002781670 */
[----:B------:R-:W-:Y:S02]  /*13180*/  VIADDMNMX R74, R68, R74, R75, PT ;  /* 0x0000004a444a7246 */ /* 0x000fe4000380014b */
        /* <DEDUP_REMOVED lines=10> */
[----:B0-----:R-:W-:Y:S02]  /*13230*/  FSEL R56, R56, -INF , !P4 ;  /* 0xff80000038387808 */ /* 0x001fe40006000000 */
        /* <DEDUP_REMOVED lines=15> */
[C---:B------:R-:W-:Y:S02]  /*13330*/  ISETP.GT.AND P4, PT, R79.reuse, 0x51, !P5 ;  /* 0x000000514f00780c */ /* 0x040fe40006f84270 */
        /* <DEDUP_REMOVED lines=55> */
[----:B------:R-:W-:Y:S01]  /*136b0*/  FSEL R72, R72, -INF , !P6 ;  /* 0xff80000048487808 */ /* 0x000fe20007000000 */
[----:B------:R-:W-:Y:S08]  /*136c0*/  @!P2 BRA `(.L_x_1751) ;  /* 0x000000000050a947 */ /* 0x000ff00003800000 */
[----:B------:R-:W-:Y:S01]  /*136d0*/  IADD3 R75, -R202, R203, R68 ;  /* 0x000000cbca4b7210 */ /* 0x000fe20007ffe144 */
[----:B------:R-:W-:Y:S03]  /*136e0*/  BSSY B0, `(.L_x_1752) ;  /* 0x000000e000007945 */ /* 0x000fe60003800000 */
[----:B------:R-:W-:-:S13]  /*136f0*/  ISETP.GT.AND P6, PT, R75, -0x1, PT ;  /* 0xffffffff4b00780c */ /* 0x000fda0003fc4270 */
        /* <DEDUP_REMOVED lines=8> */
.L_x_1753:
[----:B------:R-:W-:-:S13]  /*13780*/  ISETP.NE.AND P6, PT, R7, 0x1, PT ;  /* 0x000000010700780c */ /* 0x000fda0003fc5270 */
[----:B------:R-:W0:Y:S02]  /*13790*/  @P6 LDC.64 R8, c[0x0][0x9e8] ;  /* 0x00027a00ff086b82 */ /* 0x000e240000000a00 */
[----:B0-----:R-:W-:-:S05]  /*137a0*/  @P6 IMAD.HI.U32 R8, R75, R8, RZ ;  /* 0x000000084b086227 */ /* 0x001fca00078e00ff */
[----:B------:R-:W-:-:S07]  /*137b0*/  @P6 SHF.R.U32.HI R75, RZ, R9, R8 ;  /* 0x00000009ff4b6219 */ /* 0x000fce0000011608 */
.L_x_1754:
[----:B------:R-:W-:Y:S05]  /*137c0*/  BSYNC B0 ;  /* 0x0000000000007941 */ /* 0x000fea0003800000 */
.L_x_1752:
[----:B------:R-:W-:-:S04]  /*137d0*/  IMAD R64, R75, R7, -R64 ;  /* 0x000000074b407224 */ /* 0x000fc800078e0a40 */
[----:B------:R-:W-:-:S05]  /*137e0*/  IMAD.IADD R64, R64, 0x1, -R201 ;  /* 0x0000000140407824 */ /* 0x000fca00078e0ac9 */
[----:B------:R-:W-:Y:S02]  /*137f0*/  VIMNMX R71, R71, R64, !PT ;  /* 0x0000004047477248 */ /* 0x000fe40007fe0100 */
[----:B------:R-:W-:-:S07]  /*13800*/  VIADDMNMX R74, R64, R7, R74, PT ;  /* 0x00000007404a7246 */ /* 0x000fce000380014a */
.L_x_1751:
[----:B------:R-:W-:Y:S01]  /*13810*/  ISETP.GT.AND P3, PT, R71, 0x1, !P3 ;  /* 0x000000014700780c */ /* 0x000fe20005f64270 */
[----:B------:R-:W-:Y:S01]  /*13820*/  ULDC UR35, c[0x0][0x988] ;  /* 0x0002620000237ab9 */ /* 0x000fe20000000800 */
[----:B------:R-:W-:Y:S02]  /*13830*/  ISETP.NE.AND P6, PT, R113, RZ, PT ;  /* 0x000000ff7100720c */ /* 0x000fe40003fc5270 */
[----:B------:R-:W-:Y:S02]  /*13840*/  ISETP.LT.OR P3, PT, R74, 0x2, P3 ;  /* 0x000000024a00780c */ /* 0x000fe40001f61670 */
[----:B------:R-:W-:Y:S02]  /*13850*/  FMNMX.FTZ R9, R77, R88, !PT ;  /* 0x000000584d097209 */ /* 0x000fe40007810000 */
        /* <DEDUP_REMOVED lines=29> */
[----:B------:R-:W-:Y:S02]  /*13a30*/  ISETP.GT.AND P3, PT, R71, 0x18, !P6 ;  /* 0x000000184700780c */ /* 0x000fe40007764270 */
[----:B------:R-:W-:Y:S02]  /*13a40*/  ISETP.NE.AND P6, PT, R114, RZ, PT ;  /* 0x000000ff7200720c */ /* 0x000fe40003fc5270 */
        /* <DEDUP_REMOVED lines=49> */
[C---:B------:R-:W-:Y:S02]  /*13d60*/  ISETP.LT.OR P3, PT, R74.reuse, 0x32, P3 ;  /* 0x000000324a00780c */ /* 0x040fe40001f61670 */
[----:B------:R-:W-:Y:S01]  /*13d70*/  ISETP.LT.OR P5, PT, R74, 0x79, P5 ;  /* 0x000000794a00780c */ /* 0x000fe20002fa1670 */
[----:B------:R-:W0:Y:S01]  /*13d80*/  SHFL.BFLY PT, R10, R9, 0x2, 0x1f ;  /* 0x0c401f00090a7f89 */ /* 0x000e2200000e0000 */
[----:B------:R-:W-:Y:S02]  /*13d90*/  FSEL R28, R28, -INF , !P3 ;  /* 0xff8000001c1c7808 */ /* 0x000fe40005800000 */
[----:B------:R-:W-:Y:S02]  /*13da0*/  ISETP.NE.AND P3, PT, R98, RZ, PT ;  /* 0x000000ff6200720c */ /* 0x000fe40003f65270 */
[----:B------:R-:W-:Y:S02]  /*13db0*/  FSEL R44, R44, -INF , !P4 ;  /* 0xff8000002c2c7808 */ /* 0x000fe40006000000 */
[----:B------:R-:W-:-:S02]  /*13dc0*/  ISETP.GT.AND P3, PT, R71, 0x38, !P3 ;  /* 0x000000384700780c */ /* 0x000fc40005f64270 */
[----:B------:R-:W-:Y:S02]  /*13dd0*/  FSEL R21, R21, -INF , !P5 ;  /* 0xff80000015157808 */ /* 0x000fe40006800000 */
[----:B------:R-:W-:-:S04]  /*13de0*/  ISETP.LT.OR P3, PT, R74, 0x39, P3 ;  /* 0x000000394a00780c */ /* 0x000fc80001f61670 */
[----:B------:R-:W-:Y:S02]  /*13df0*/  FSEL R29, R29, -INF , !P3 ;  /* 0xff8000001d1d7808 */ /* 0x000fe40005800000 */
[----:B------:R-:W-:-:S04]  /*13e00*/  ISETP.NE.AND P3, PT, R97, RZ, PT ;  /* 0x000000ff6100720c */ /* 0x000fc80003f65270 */
[----:B------:R-:W-:Y:S02]  /*13e10*/  ISETP.GT.AND P3, PT, R71, 0x39, !P3 ;  /* 0x000000394700780c */ /* 0x000fe40005f64270 */
[----:B0-----:R-:W-:Y:S02]  /*13e20*/  FMNMX.FTZ R14, R9, R10, !PT ;  /* 0x0000000a090e7209 */ /* 0x001fe40007810000 */
[----:B------:R-:W-:-:S03]  /*13e30*/  ISETP.LT.OR P3, PT, R74, 0x3a, P3 ;  /* 0x0000003a4a00780c */ /* 0x000fc60001f61670 */
[----:B------:R-:W0:Y:S01]  /*13e40*/  SHFL.BFLY PT, R75, R14, 0x1, 0x1f ;  /* 0x0c201f000e4b7f89 */ /* 0x000e2200000e0000 */
        /* <DEDUP_REMOVED lines=8> */
[----:B0-----:R-:W-:Y:S01]  /*13ed0*/  FMNMX.FTZ R10, R14, R75, !PT ;  /* 0x0000004b0e0a7209 */ /* 0x001fe20007810000 */
[----:B------:R-:W-:Y:S01]  /*13ee0*/  IMAD.U32 R75, RZ, RZ, UR35 ;  /* 0x00000023ff4b7e24 */ /* 0x000fe2000f8e00ff */
[----:B------:R-:W-:-:S02]  /*13ef0*/  FSEL R32, R32, -INF , !P3 ;  /* 0xff80000020207808 */ /* 0x000fc40005800000 */
        /* <DEDUP_REMOVED lines=45> */
[----:B------:R-:W-:-:S04]  /*141d0*/  FSETP.NEU.FTZ.AND P3, PT, R10, -INF , PT ;  /* 0xff8000000a00780b */ /* 0x000fc80003f7d000 */
[----:B------:R-:W-:Y:S02]  /*141e0*/  FSEL R78, R78, RZ, P3 ;  /* 0x000000ff4e4e7208 */ /* 0x000fe40001800000 */
[----:B------:R-:W-:Y:S02]  /*141f0*/  ISETP.GT.AND P3, PT, R71, RZ, !P6 ;  /* 0x000000ff4700720c */ /* 0x000fe40007764270 */
[----:B------:R-:W-:Y:S01]  /*14200*/  ISETP.NE.AND P6, PT, R76, RZ, PT ;  /* 0x000000ff4c00720c */ /* 0x000fe20003fc5270 */
[----:B------:R-:W-:-:S01]  /*14210*/  FFMA.FTZ R82, R36, UR35, -R78 ;  /* 0x0000002324527c23 */ /* 0x000fc2000801084e */
[----:B------:R-:W-:Y:S01]  /*14220*/  ISETP.LT.OR P3, PT, R74, 0x1, P3 ;  /* 0x000000014a00780c */ /* 0x000fe20001f61670 */
[----:B------:R-:W-:-:S01]  /*14230*/  FFMA.FTZ R36, R47, UR35, -R78 ;  /* 0x000000232f247c23 */ /* 0x000fc2000801084e */
[--C-:B------:R-:W-:Y:S01]  /*14240*/  FFMA.FTZ R9, R88, UR35, -R78.reuse ;  /* 0x0000002358097c23 */ /* 0x100fe2000801084e */
[----:B------:R-:W-:-:S01]  /*14250*/  FFMA.FTZ R64, R90, UR35, -R78 ;  /* 0x000000235a407c23 */ /* 0x000fc2000801084e */
[----:B------:R-:W-:Y:S01]  /*14260*/  FSEL R80, R0, -INF , !P3 ;  /* 0xff80000000507808 */ /* 0x000fe20005800000 */
[----:B------:R-:W-:-:S01]  /*14270*/  FFMA.FTZ R0, R77, UR35, -R78 ;  /* 0x000000234d007c23 */ /* 0x000fc2000801084e */
[----:B------:R-:W-:Y:S01]  /*14280*/  ISETP.GT.AND P3, PT, R71, 0x79, !P6 ;  /* 0x000000794700780c */ /* 0x000fe20007764270 */
[----:B------:R-:W-:-:S01]  /*14290*/  FFMA.FTZ R75, R89, UR35, -R78 ;  /* 0x00000023594b7c23 */ /* 0x000fc2000801084e */
[----:B------:R-:W-:Y:S01]  /*142a0*/  FMNMX.FTZ R77, R80, R3, !PT ;  /* 0x00000003504d7209 */ /* 0x000fe20007810000 */
[----:B------:R-:W-:Y:S01]  /*142b0*/  MUFU.EX2 R9, R9 ;  /* 0x0000000900097308 */ /* 0x000fe20000000800 */
[----:B------:R-:W-:Y:S01]  /*142c0*/  ISETP.LT.OR P3, PT, R74, 0x7a, P3 ;  /* 0x0000007a4a00780c */ /* 0x000fe20001f61670 */
[--C-:B------:R-:W-:Y:S01]  /*142d0*/  FFMA.FTZ R68, R92, UR35, -R78.reuse ;  /* 0x000000235c447c23 */ /* 0x100fe2000801084e */
[----:B------:R-:W-:Y:S01]  /*142e0*/  FMNMX.FTZ R14, R4, R77, !PT ;  /* 0x0000004d040e7209 */ /* 0x000fe20007810000 */
[--C-:B------:R-:W-:Y:S01]  /*142f0*/  FFMA.FTZ R91, R91, UR35, -R78.reuse ;  /* 0x000000235b5b7c23 */ /* 0x100fe2000801084e */
[----:B------:R-:W-:Y:S01]  /*14300*/  FSEL R46, R46, -INF , !P3 ;  /* 0xff8000002e2e7808 */ /* 0x000fe20005800000 */
        /* <DEDUP_REMOVED lines=8> */
[----:B------:R-:W-:Y:S01]  /*14390*/  FFMA.FTZ R72, R72, UR35, -R78 ;  /* 0x0000002348487c23 */ /* 0x000fe2000801084e */
[----:B------:R-:W-:Y:S01]  /*143a0*/  FMNMX.FTZ R79, R13, R14, !PT ;  /* 0x0000000e0d4f7209 */ /* 0x000fe20007810000 */
[----:B------:R-:W-:Y:S03]  /*143b0*/  MUFU.EX2 R64, R64 ;  /* 0x0000004000407308 */ /* 0x000fe60000000800 */
[----:B------:R-:W-:-:S04]  /*143c0*/  FMNMX.FTZ R14, R8, R79, !PT ;  /* 0x0000004f080e7209 */ /* 0x000fc80007810000 */
[----:B------:R-:W-:Y:S01]  /*143d0*/  FMNMX.FTZ R79, R15, R14, !PT ;  /* 0x0000000e0f4f7209 */ /* 0x000fe20007810000 */
[----:B------:R-:W0:Y:S03]  /*143e0*/  MUFU.EX2 R75, R75 ;  /* 0x0000004b004b7308 */ /* 0x000e260000000800 */
[----:B------:R-:W-:-:S04]  /*143f0*/  FMNMX.FTZ R81, R20, R79, !PT ;  /* 0x0000004f14517209 */ /* 0x000fc80007810000 */
[----:B------:R-:W-:Y:S01]  /*14400*/  FMNMX.FTZ R14, R24, R81, !PT ;  /* 0x00000051180e7209 */ /* 0x000fe20007810000 */
[----:B------:R1:W-:Y:S03]  /*14410*/  MUFU.EX2 R79, R82 ;  /* 0x00000052004f7308 */ /* 0x0003e60000000800 */
[----:B------:R-:W-:-:S04]  /*14420*/  FMNMX.FTZ R47, R25, R14, !PT ;  /* 0x0000000e192f7209 */ /* 0x000fc80007810000 */
[----:B------:R-:W-:Y:S01]  /*14430*/  FMNMX.FTZ R14, R26, R47, !PT ;  /* 0x0000002f1a0e7209 */ /* 0x000fe20007810000 */
[----:B------:R-:W-:-:S01]  /*14440*/  FFMA.FTZ R47, R48, UR35, -R78 ;  /* 0x00000023302f7c23 */ /* 0x000fc2000801084e */
[--C-:B------:R-:W-:Y:S01]  /*14450*/  FFMA.FTZ R48, R49, UR35, -R78.reuse ;  /* 0x0000002331307c23 */ /* 0x100fe2000801084e */
[----:B-1----:R-:W-:-:S01]  /*14460*/  FFMA.FTZ R82, R54, UR35, -R78 ;  /* 0x0000002336527c23 */ /* 0x002fc2000801084e */
[----:B------:R-:W-:Y:S01]  /*14470*/  FMNMX.FTZ R81, R27, R14, !PT ;  /* 0x0000000e1b517209 */ /* 0x000fe20007810000 */
[----:B------:R-:W-:-:S01]  /*14480*/  FFMA.FTZ R54, R55, UR35, -R78 ;  /* 0x0000002337367c23 */ /* 0x000fc2000801084e */
[--C-:B------:R-:W-:Y:S01]  /*14490*/  FFMA.FTZ R55, R56, UR35, -R78.reuse ;  /* 0x0000002338377c23 */ /* 0x100fe2000801084e */
[----:B------:R-:W-:-:S01]  /*144a0*/  FFMA.FTZ R56, R57, UR35, -R78 ;  /* 0x0000002339387c23 */ /* 0x000fc2000801084e */
[----:B------:R-:W-:Y:S01]  /*144b0*/  FMNMX.FTZ R14, R28, R81, !PT ;  /* 0x000000511c0e7209 */ /* 0x000fe20007810000 */
[----:B------:R-:W-:Y:S01]  /*144c0*/  MUFU.EX2 R68, R68 ;  /* 0x0000004400447308 */ /* 0x000fe20000000800 */
[----:B0-----:R-:W-:-:S02]  /*144d0*/  F2FP.SATFINITE.E4M3.F32.PACK_AB_MERGE_C R196, R75, R64, RZ ;  /* 0x000000404bc4723e */ /* 0x001fc400048070ff */
[----:B------:R-:W-:Y:S02]  /*144e0*/  FMNMX.FTZ R49, R29, R14, !PT ;  /* 0x0000000e1d317209 */ /* 0x000fe40007810000 */
[----:B------:R-:W-:Y:S02]  /*144f0*/  F2FP.SATFINITE.E4M3.F32.PACK_AB_MERGE_C R196, R9, R0, R196 ;  /* 0x0000000009c4723e */ /* 0x000fe400048070c4 */
[----:B------:R-:W-:Y:S01]  /*14500*/  FMNMX.FTZ R14, R30, R49, !PT ;  /* 0x000000311e0e7209 */ /* 0x000fe20007810000 */
[----:B------:R-:W-:-:S01]  /*14510*/  FFMA.FTZ R49, R50, UR35, -R78 ;  /* 0x0000002332317c23 */ /* 0x000fc2000801084e */
[----:B------:R-:W-:Y:S01]  /*14520*/  FFMA.FTZ R50, R51, UR35, -R78 ;  /* 0x0000002333327c23 */ /* 0x000fe2000801084e */
[----:B------:R-:W-:Y:S01]  /*14530*/  MUFU.EX2 R77, R91 ;  /* 0x0000005b004d7308 */ /* 0x000fe20000000800 */
[----:B------:R-:W-:-:S04]  /*14540*/  FMNMX.FTZ R81, R31, R14, !PT ;  /* 0x0000000e1f517209 */ /* 0x000fc80007810000 */
[----:B------:R-:W-:-:S03]  /*14550*/  FMNMX.FTZ R14, R32, R81, !PT ;  /* 0x00000051200e7209 */ /* 0x000fc60007810000 */
[----:B------:R-:W0:Y:S01]  /*14560*/  MUFU.EX2 R76, R76 ;  /* 0x0000004c004c7308 */ /* 0x000e220000000800 */
[----:B------:R-:W-:-:S04]  /*14570*/  FMNMX.FTZ R51, R33, R14, !PT ;  /* 0x0000000e21337209 */ /* 0x000fc80007810000 */
[----:B------:R-:W-:Y:S01]  /*14580*/  FMNMX.FTZ R14, R34, R51, !PT ;  /* 0x00000033220e7209 */ /* 0x000fe20007810000 */
[----:B------:R-:W-:-:S01]  /*14590*/  FFMA.FTZ R51, R52, UR35, -R78 ;  /* 0x0000002334337c23 */ /* 0x000fc2000801084e */
[----:B------:R-:W-:Y:S01]  /*145a0*/  FFMA.FTZ R52, R53, UR35, -R78 ;  /* 0x0000002335347c23 */ /* 0x000fe2000801084e */
[----:B------:R-:W-:Y:S01]  /*145b0*/  MUFU.EX2 R36, R36 ;  /* 0x0000002400247308 */ /* 0x000fe20000000800 */
[----:B------:R-:W-:-:S04]  /*145c0*/  FMNMX.FTZ R14, R35, R14, !PT ;  /* 0x0000000e230e7209 */ /* 0x000fc80007810000 */
[----:B------:R-:W-:-:S03]  /*145d0*/  FMNMX.FTZ R81, R37, R14, !PT ;  /* 0x0000000e25517209 */ /* 0x000fc60007810000 */
[----:B------:R-:W-:Y:S01]  /*145e0*/  MUFU.EX2 R47, R47 ;  /* 0x0000002f002f7308 */ /* 0x000fe20000000800 */
[----:B------:R-:W-:Y:S02]  /*145f0*/  FMNMX.FTZ R14, R38, R81, !PT ;  /* 0x00000051260e7209 */ /* 0x000fe40007810000 */
[----:B0-----:R-:W-:Y:S02]  /*14600*/  F2FP.SATFINITE.E4M3.F32.PACK_AB_MERGE_C R198, R79, R76, RZ ;  /* 0x0000004c4fc6723e */ /* 0x001fe400048070ff */
[----:B------:R-:W-:Y:S02]  /*14610*/  FMNMX.FTZ R53, R39, R14, !PT ;  /* 0x0000000e27357209 */ /* 0x000fe40007810000 */
[----:B------:R-:W-:Y:S01]  /*14620*/  F2FP.SATFINITE.E4M3.F32.PACK_AB_MERGE_C R198, R77, R68, R198 ;  /* 0x000000444dc6723e */ /* 0x000fe200048070c6 */
[----:B------:R-:W-:Y:S01]  /*14630*/  MUFU.EX2 R48, R48 ;  /* 0x0000003000307308 */ /* 0x000fe20000000800 */
[----:B------:R-:W-:-:S04]  /*14640*/  FMNMX.FTZ R14, R40, R53, !PT ;  /* 0x00000035280e7209 */ /* 0x000fc80007810000 */
[----:B------:R-:W-:-:S03]  /*14650*/  FMNMX.FTZ R81, R41, R14, !PT ;  /* 0x0000000e29517209 */ /* 0x000fc60007810000 */
[----:B------:R-:W0:Y:S01]  /*14660*/  MUFU.EX2 R49, R49 ;  /* 0x0000003100317308 */ /* 0x000e220000000800 */
[----:B------:R-:W-:Y:S01]  /*14670*/  FMNMX.FTZ R14, R42, R81, !PT ;  /* 0x000000512a0e7209 */ /* 0x000fe20007810000 */
[----:B------:R-:W-:-:S03]  /*14680*/  FADD.FTZ R81, R0, R9 ;  /* 0x0000000900517221 */ /* 0x000fc60000010000 */
[----:B------:R-:W-:-:S03]  /*14690*/  FMNMX.FTZ R14, R43, R14, !PT ;  /* 0x0000000e2b0e7209 */ /* 0x000fc60007810000 */
[----:B------:R-:W-:Y:S01]  /*146a0*/  MUFU.EX2 R50, R50 ;  /* 0x0000003200327308 */ /* 0x000fe20000000800 */
[----:B------:R-:W-:-:S04]  /*146b0*/  FMNMX.FTZ R71, R45, R14, !PT ;  /* 0x0000000e2d477209 */ /* 0x000fc80007810000 */
[----:B------:R-:W-:-:S03]  /*146c0*/  FMNMX.FTZ R14, R44, R71, !PT ;  /* 0x000000472c0e7209 */ /* 0x000fc60007810000 */
[----:B------:R-:W-:Y:S01]  /*146d0*/  MUFU.EX2 R51, R51 ;  /* 0x0000003300337308 */ /* 0x000fe20000000800 */
[----:B------:R-:W-:Y:S02]  /*146e0*/  FMNMX.FTZ R57, R21, R14, !PT ;  /* 0x0000000e15397209 */ /* 0x000fe40007810000 */
[----:B0-----:R-:W-:Y:S02]  /*146f0*/  F2FP.SATFINITE.E4M3.F32.PACK_AB_MERGE_C R192, R49, R48, RZ ;  /* 0x0000003031c0723e */ /* 0x001fe400048070ff */
[----:B------:R-:W-:Y:S01]  /*14700*/  FMNMX.FTZ R14, R46, R57, !PT ;  /* 0x000000392e0e7209 */ /* 0x000fe20007810000 */
[--C-:B------:R-:W-:Y:S01]  /*14710*/  FFMA.FTZ R57, R58, UR35, -R78.reuse ;  /* 0x000000233a397c23 */ /* 0x100fe2000801084e */
[----:B------:R-:W-:-:S01]  /*14720*/  FFMA.FTZ R58, R59, UR35, -R78 ;  /* 0x000000233b3a7c23 */ /* 0x000fc2000801084e */
[--C-:B------:R-:W-:Y:S01]  /*14730*/  FFMA.FTZ R59, R62, UR35, -R78.reuse ;  /* 0x000000233e3b7c23 */ /* 0x100fe2000801084e */
[----:B------:R-:W-:-:S01]  /*14740*/  FFMA.FTZ R62, R65, UR35, -R78 ;  /* 0x00000023413e7c23 */ /* 0x000fc2000801084e */
[----:B------:R-:W0:Y:S01]  /*14750*/  SHFL.BFLY PT, R71, R14, 0x2, 0x1f ;  /* 0x0c401f000e477f89 */ /* 0x000e2200000e0000 */
[----:B------:R-:W-:-:S01]  /*14760*/  FFMA.FTZ R65, R67, UR35, -R78 ;  /* 0x0000002343417c23 */ /* 0x000fc2000801084e */
[--C-:B------:R-:W-:Y:S01]  /*14770*/  FFMA.FTZ R67, R70, UR35, -R78.reuse ;  /* 0x0000002346437c23 */ /* 0x100fe2000801084e */
[----:B------:R-:W-:-:S01]  /*14780*/  FFMA.FTZ R70, R69, UR35, -R78 ;  /* 0x0000002345467c23 */ /* 0x000fc2000801084e */
[----:B------:R-:W-:Y:S01]  /*14790*/  FFMA.FTZ R69, R73, UR35, -R78 ;  /* 0x0000002349457c23 */ /* 0x000fe2000801084e */
[----:B------:R-:W-:Y:S01]  /*147a0*/  MUFU.EX2 R52, R52 ;  /* 0x0000003400347308 */ /* 0x000fe20000000800 */
[----:B------:R-:W-:-:S07]  /*147b0*/  F2FP.SATFINITE.E4M3.F32.PACK_AB_MERGE_C R192, R47, R36, R192 ;  /* 0x000000242fc0723e */ /* 0x000fce00048070c0 */
[----:B------:R-:W1:Y:S08]  /*147c0*/  MUFU.EX2 R53, R82 ;  /* 0x0000005200357308 */ /* 0x000e700000000800 */
[----:B------:R-:W-:Y:S01]  /*147d0*/  MUFU.EX2 R56, R56 ;  /* 0x0000003800387308 */ /* 0x000fe20000000800 */
[----:B0-----:R-:W-:-:S05]  /*147e0*/  FMNMX.FTZ R71, R14, R71, !PT ;  /* 0x000000470e477209 */ /* 0x001fca0007810000 */
[----:B------:R-:W0:Y:S02]  /*147f0*/  SHFL.BFLY PT, R14, R71, 0x1, 0x1f ;  /* 0x0c201f00470e7f89 */ /* 0x000e2400000e0000 */
[----:B------:R-:W2:Y:S01]  /*14800*/  MUFU.EX2 R57, R57 ;  /* 0x0000003900397308 */ /* 0x000ea20000000800 */
[----:B-1----:R-:W-:-:S04]  /*14810*/  F2FP.SATFINITE.E4M3.F32.PACK_AB_MERGE_C R194, R53, R52, RZ ;  /* 0x0000003435c2723e */ /* 0x002fc800048070ff */
[----:B------:R-:W-:-:S03]  /*14820*/  F2FP.SATFINITE.E4M3.F32.PACK_AB_MERGE_C R194, R51, R50, R194 ;  /* 0x0000003233c2723e */ /* 0x000fc600048070c2 */
[----:B------:R-:W-:Y:S08]  /*14830*/  MUFU.EX2 R54, R54 ;  /* 0x0000003600367308 */ /* 0x000ff00000000800 */
[----:B------:R-:W1:Y:S01]  /*14840*/  MUFU.EX2 R55, R55 ;  /* 0x0000003700377308 */ /* 0x000e620000000800 */
[----:B--2---:R-:W-:Y:S02]  /*14850*/  F2FP.SATFINITE.E4M3.F32.PACK_AB_MERGE_C R188, R57, R56, RZ ;  /* 0x0000003839bc723e */ /* 0x004fe400048070ff */
[----:B0-----:R-:W-:-:S05]  /*14860*/  FMNMX.FTZ R14, R71, R14, !PT ;  /* 0x0000000e470e7209 */ /* 0x001fca0007810000 */
[----:B------:R-:W-:Y:S01]  /*14870*/  MUFU.EX2 R62, R62 ;  /* 0x0000003e003e7308 */ /* 0x000fe20000000800 */
[----:B------:R-:W-:Y:S02]  /*14880*/  MOV R71, UR35 ;  /* 0x0000002300477c02 */ /* 0x000fe40008000f00 */
[----:B------:R-:W-:-:S03]  /*14890*/  FSETP.NEU.FTZ.AND P3, PT, R14, -INF , PT ;  /* 0xff8000000e00780b */ /* 0x000fc60003f7d000 */
[----:B------:R-:W-:Y:S02]  /*148a0*/  FFMA.FTZ R71, R14, R71, -8 ;  /* 0xc10000000e477423 */ /* 0x000fe40000010047 */
[----:B------:R-:W-:Y:S01]  /*148b0*/  MUFU.EX2 R61, R61 ;  /* 0x0000003d003d7308 */ /* 0x000fe20000000800 */
[----:B-1----:R-:W-:Y:S02]  /*148c0*/  F2FP.SATFINITE.E4M3.F32.PACK_AB_MERGE_C R188, R55, R54, R188 ;  /* 0x0000003637bc723e */ /* 0x002fe400048070bc */
[----:B------:R-:W-:-:S05]  /*148d0*/  FSEL R71, R71, RZ, P3 ;  /* 0x000000ff47477208 */ /* 0x000fca0001800000 */
        /* <DEDUP_REMOVED lines=18> */
[----:B------:R-:W-:Y:S01]  /*14a00*/  FFMA.FTZ R26, R29, UR35, -R71 ;  /* 0x000000231d1a7c23 */ /* 0x000fe20008010847 */
[----:B------:R-:W-:-:S01]  /*14a10*/  FADD.FTZ R81, R75, R32 ;  /* 0x000000204b517221 */ /* 0x000fc20000010000 */
[--C-:B------:R-:W-:Y:S01]  /*14a20*/  FFMA.FTZ R29, R30, UR35, -R71.reuse ;  /* 0x000000231e1d7c23 */ /* 0x100fe20008010847 */
[----:B------:R-:W-:-:S01]  /*14a30*/  FFMA.FTZ R30, R33, UR35, -R71 ;  /* 0x00000023211e7c23 */ /* 0x000fc20008010847 */
[----:B------:R-:W1:Y:S01]  /*14a40*/  MUFU.EX2 R3, R3 ;  /* 0x0000000300037308 */ /* 0x000e620000000800 */
[----:B------:R-:W-:-:S01]  /*14a50*/  FFMA.FTZ R33, R34, UR35, -R71 ;  /* 0x0000002322217c23 */ /* 0x000fc20008010847 */
[----:B------:R-:W-:Y:S01]  /*14a60*/  FADD.FTZ R34, R68, R81 ;  /* 0x0000005144227221 */ /* 0x000fe20000010000 */
[----:B------:R-:W-:-:S01]  /*14a70*/  FFMA.FTZ R15, R15, UR35, -R71 ;  /* 0x000000230f0f7c23 */ /* 0x000fc20008010847 */
[--C-:B------:R-:W-:Y:S01]  /*14a80*/  FFMA.FTZ R38, R38, UR35, -R71.reuse ;  /* 0x0000002326267c23 */ /* 0x100fe20008010847 */
[----:B------:R-:W-:-:S01]  /*14a90*/  FFMA.FTZ R39, R39, UR35, -R71 ;  /* 0x0000002327277c23 */ /* 0x000fc20008010847 */
[----:B------:R-:W-:Y:S01]  /*14aa0*/  FADD.FTZ R83, R77, R34 ;  /* 0x000000224d537221 */ /* 0x000fe20000010000 */
[----:B------:R-:W-:-:S01]  /*14ab0*/  FFMA.FTZ R40, R40, UR35, -R71 ;  /* 0x0000002328287c23 */ /* 0x000fc20008010847 */
[----:B------:R-:W2:Y:S01]  /*14ac0*/  MUFU.EX2 R78, R78 ;  /* 0x0000004e004e7308 */ /* 0x000ea20000000800 */
[----:B0-----:R-:W-:-:S01]  /*14ad0*/  FADD.FTZ R32, R73, R74 ;  /* 0x0000004a49207221 */ /* 0x001fc20000010000 */
[----:B------:R-:W-:Y:S01]  /*14ae0*/  FADD.FTZ R34, R76, R83 ;  /* 0x000000534c227221 */ /* 0x000fe20000010000 */
[----:B------:R-:W-:-:S01]  /*14af0*/  FFMA.FTZ R41, R41, UR35, -R71 ;  /* 0x0000002329297c23 */ /* 0x000fc20008010847 */
[--C-:B------:R-:W-:Y:S01]  /*14b00*/  FFMA.FTZ R42, R42, UR35, -R71.reuse ;  /* 0x000000232a2a7c23 */ /* 0x100fe20008010847 */
[----:B------:R-:W-:-:S01]  /*14b10*/  FFMA.FTZ R43, R43, UR35, -R71 ;  /* 0x000000232b2b7c23 */ /* 0x000fc20008010847 */
[----:B------:R-:W-:Y:S01]  /*14b20*/  FADD.FTZ R75, R79, R34 ;  /* 0x000000224f4b7221 */ /* 0x000fe20000010000 */
[----:B------:R-:W-:-:S01]  /*14b30*/  FFMA.FTZ R45, R45, UR35, -R71 ;  /* 0x000000232d2d7c23 */ /* 0x000fc20008010847 */
[----:B------:R-:W0:Y:S01]  /*14b40*/  MUFU.EX2 R4, R4 ;  /* 0x0000000400047308 */ /* 0x000e220000000800 */
[----:B-1----:R-:W-:-:S01]  /*14b50*/  FADD.FTZ R81, R3, R32 ;  /* 0x0000002003517221 */ /* 0x002fc20000010000 */
[--C-:B------:R-:W-:Y:S01]  /*14b60*/  FFMA.FTZ R32, R35, UR35, -R71.reuse ;  /* 0x0000002323207c23 */ /* 0x100fe20008010847 */
[----:B------:R-:W-:-:S01]  /*14b70*/  FFMA.FTZ R35, R37, UR35, -R71 ;  /* 0x0000002325237c23 */ /* 0x000fc20008010847 */
[----:B------:R-:W-:Y:S01]  /*14b80*/  FADD.FTZ R64, R36, R75 ;  /* 0x0000004b24407221 */ /* 0x000fe20000010000 */
[----:B------:R-:W-:-:S01]  /*14b90*/  FFMA.FTZ R44, R44, UR35, -R71 ;  /* 0x000000232c2c7c23 */ /* 0x000fc20008010847 */
[--C-:B------:R-:W-:Y:S01]  /*14ba0*/  FFMA.FTZ R21, R21, UR35, -R71.reuse ;  /* 0x0000002315157c23 */ /* 0x100fe20008010847 */
[----:B------:R-:W-:-:S01]  /*14bb0*/  FFMA.FTZ R46, R46, UR35, -R71 ;  /* 0x000000232e2e7c23 */ /* 0x000fc20008010847 */
[----:B------:R-:W1:Y:S01]  /*14bc0*/  MUFU.EX2 R11, R11 ;  /* 0x0000000b000b7308 */ /* 0x000e620000000800 */
[----:B--2---:R-:W-:-:S01]  /*14bd0*/  FADD.FTZ R81, R78, R81 ;  /* 0x000000514e517221 */ /* 0x004fc20000010000 */
[----:B------:R-:W-:Y:S01]  /*14be0*/  FADD.FTZ R9, R47, R64 ;  /* 0x000000402f097221 */ /* 0x000fe20000010000 */
[----:B------:R-:W-:-:S04]  /*14bf0*/  F2FP.SATFINITE.E4M3.F32.PACK_AB_MERGE_C R78, R78, R3, RZ ;  /* 0x000000034e4e723e */ /* 0x000fc800048070ff */
[----:B------:R-:W-:Y:S01]  /*14c00*/  F2FP.SATFINITE.E4M3.F32.PACK_AB_MERGE_C R197, R74, R73, R78 ;  /* 0x000000494ac5723e */ /* 0x000fe2000480704e */
[----:B------:R-:W2:Y:S01]  /*14c10*/  MUFU.EX2 R12, R12 ;  /* 0x0000000c000c7308 */ /* 0x000ea20000000800 */
[----:B0-----:R-:W-:-:S07]  /*14c20*/  FADD.FTZ R34, R4, R81 ;  /* 0x0000005104227221 */ /* 0x001fce0000010000 */
        /* <DEDUP_REMOVED lines=10> */
[----:B------:R-:W-:Y:S01]  /*14cd0*/  FADD.FTZ R52, R52, R37 ;  /* 0x0000002534347221 */ /* 0x000fe20000010000 */
[----:B------:R-:W-:-:S03]  /*14ce0*/  F2FP.SATFINITE.E4M3.F32.PACK_AB_MERGE_C R12, R15, R12, RZ ;  /* 0x0000000c0f0c723e */ /* 0x000fc600048070ff */
[----:B------:R-:W-:Y:S01]  /*14cf0*/  FADD.FTZ R53, R53, R52 ;  /* 0x0000003435357221 */ /* 0x000fe20000010000 */
[----:B------:R-:W-:Y:S01]  /*14d00*/  F2FP.SATFINITE.E4M3.F32.PACK_AB_MERGE_C R199, R11, R4, R12 ;  /* 0x000000040bc7723e */ /* 0x000fe2000480700c */
[----:B------:R-:W0:Y:S01]  /*14d10*/  MUFU.EX2 R20, R20 ;  /* 0x0000001400147308 */ /* 0x000e220000000800 */
[----:B-1----:R-:W-:-:S01]  /*14d20*/  FADD.FTZ R0, R8, R9 ;  /* 0x0000000908007221 */ /* 0x002fc20000010000 */
[----:B------:R-:W-:Y:S01]  /*14d30*/  FADD.FTZ R54, R54, R53 ;  /* 0x0000003536367221 */ /* 0x000fe20000010000 */
[----:B------:R-:W1:Y:S03]  /*14d40*/  @P1 LDC R4, c[0x0][0x44c] ;  /* 0x00011300ff041b82 */ /* 0x000e660000000800 */
[----:B------:R-:W-:-:S02]  /*14d50*/  FADD.FTZ R55, R55, R54 ;  /* 0x0000003637377221 */ /* 0x000fc40000010000 */
[----:B------:R-:W3:Y:S01]  /*14d60*/  MUFU.EX2 R25, R25 ;  /* 0x0000001900197308 */ /* 0x000ee20000000800 */
[----:B--2---:R-:W-:-:S01]  /*14d70*/  FADD.FTZ R9, R13, R0 ;  /* 0x000000000d097221 */ /* 0x004fc20000010000 */
[----:B------:R-:W-:Y:S01]  /*14d80*/  FADD.FTZ R56, R56, R55 ;  /* 0x0000003738387221 */ /* 0x000fe20000010000 */
[----:B------:R-:W2:Y:S03]  /*14d90*/  @P1 LDC R12, c[0x0][0x450] ;  /* 0x00011400ff0c1b82 */ /* 0x000ea60000000800 */
[----:B------:R-:W-:-:S02]  /*14da0*/  FADD.FTZ R57, R57, R56 ;  /* 0x0000003839397221 */ /* 0x000fc40000010000 */
[----:B------:R-:W4:Y:S01]  /*14db0*/  MUFU.EX2 R24, R24 ;  /* 0x0000001800187308 */ /* 0x000f220000000800 */
[----:B0-----:R-:W-:-:S07]  /*14dc0*/  FADD.FTZ R0, R20, R9 ;  /* 0x0000000914007221 */ /* 0x001fce0000010000 */
[----:B------:R-:W0:Y:S01]  /*14dd0*/  MUFU.EX2 R27, R27 ;  /* 0x0000001b001b7308 */ /* 0x000e220000000800 */
[----:B---3--:R-:W-:-:S01]  /*14de0*/  FADD.FTZ R9, R25, R0 ;  /* 0x0000000019097221 */ /* 0x008fc20000010000 */
[----:B------:R-:W-:-:S04]  /*14df0*/  F2FP.SATFINITE.E4M3.F32.PACK_AB_MERGE_C R20, R25, R20, RZ ;  /* 0x000000141914723e */ /* 0x000fc800048070ff */
[----:B------:R-:W-:Y:S01]  /*14e00*/  F2FP.SATFINITE.E4M3.F32.PACK_AB_MERGE_C R193, R13, R8, R20 ;  /* 0x000000080dc1723e */ /* 0x000fe20004807014 */
[----:B------:R-:W-:Y:S01]  /*14e10*/  IMAD.MOV.U32 R8, RZ, RZ, R211 ;  /* 0x000000ffff087224 */ /* 0x000fe200078e00d3 */
[----:B------:R-:W3:Y:S01]  /*14e20*/  MUFU.EX2 R26, R26 ;  /* 0x0000001a001a7308 */ /* 0x000ee20000000800 */
[----:B----4-:R-:W-:-:S07]  /*14e30*/  FADD.FTZ R0, R24, R9 ;  /* 0x0000000918007221 */ /* 0x010fce0000010000 */
[----:B------:R-:W4:Y:S01]  /*14e40*/  MUFU.EX2 R29, R29 ;  /* 0x0000001d001d7308 */ /* 0x000f220000000800 */
[----:B0-----:R-:W-:-:S07]  /*14e50*/  FADD.FTZ R9, R27, R0 ;  /* 0x000000001b097221 */ /* 0x001fce0000010000 */
[----:B------:R-:W0:Y:S01]  /*14e60*/  MUFU.EX2 R28, R28 ;  /* 0x0000001c001c7308 */ /* 0x000e220000000800 */
[----:B---3--:R-:W-:-:S07]  /*14e70*/  FADD.FTZ R0, R26, R9 ;  /* 0x000000091a007221 */ /* 0x008fce0000010000 */
[----:B------:R-:W3:Y:S01]  /*14e80*/  MUFU.EX2 R31, R31 ;  /* 0x0000001f001f7308 */ /* 0x000ee20000000800 */
[----:B----4-:R-:W-:-:S01]  /*14e90*/  FADD.FTZ R9, R29, R0 ;  /* 0x000000001d097221 */ /* 0x010fc20000010000 */
[----:B------:R-:W-:-:S04]  /*14ea0*/  F2FP.SATFINITE.E4M3.F32.PACK_AB_MERGE_C R26, R29, R26, RZ ;  /* 0x0000001a1d1a723e */ /* 0x000fc800048070ff */
[----:B------:R-:W-:Y:S02]  /*14eb0*/  F2FP.SATFINITE.E4M3.F32.PACK_AB_MERGE_C R195, R27, R24, R26 ;  /* 0x000000181bc3723e */ /* 0x000fe4000480701a */
[----:B------:R-:W4:Y:S01]  /*14ec0*/  MUFU.EX2 R30, R30 ;  /* 0x0000001e001e7308 */ /* 0x000f220000000800 */
[----:B0-----:R-:W-:-:S01]  /*14ed0*/  FADD.FTZ R0, R28, R9 ;  /* 0x000000091c007221 */ /* 0x001fc20000010000 */
[----:B------:R-:W-:-:S06]  /*14ee0*/  F2FP.SATFINITE.E4M3.F32.PACK_AB_MERGE_C R9, R61, R62, RZ ;  /* 0x0000003e3d09723e */ /* 0x000fcc00048070ff */
[----:B------:R-:W0:Y:S01]  /*14ef0*/  MUFU.EX2 R33, R33 ;  /* 0x0000002100217308 */ /* 0x000e220000000800 */
[----:B---3--:R-:W-:-:S07]  /*14f00*/  FADD.FTZ R3, R31, R0 ;  /* 0x000000001f037221 */ /* 0x008fce0000010000 */
[----:B------:R-:W-:Y:S01]  /*14f10*/  MUFU.EX2 R58, R58 ;  /* 0x0000003a003a7308 */ /* 0x000fe20000000800 */
[----:B----4-:R-:W-:-:S07]  /*14f20*/  FADD.FTZ R0, R30, R3 ;  /* 0x000000031e007221 */ /* 0x010fce0000010000 */
[----:B------:R-:W3:Y:S01]  /*14f30*/  MUFU.EX2 R59, R59 ;  /* 0x0000003b003b7308 */ /* 0x000ee20000000800 */
[----:B0-----:R-:W-:-:S01]  /*14f40*/  FADD.FTZ R3, R33, R0 ;  /* 0x0000000021037221 */ /* 0x001fc20000010000 */
[----:B------:R-:W-:-:S04]  /*14f50*/  F2FP.SATFINITE.E4M3.F32.PACK_AB_MERGE_C R30, R33, R30, RZ ;  /* 0x0000001e211e723e */ /* 0x000fc800048070ff */
[----:B------:R-:W-:Y:S02]  /*14f60*/  F2FP.SATFINITE.E4M3.F32.PACK_AB_MERGE_C R189, R31, R28, R30 ;  /* 0x0000001c1fbd723e */ /* 0x000fe4000480701e */
[----:B------:R-:W0:Y:S08]  /*14f70*/  MUFU.EX2 R32, R32 ;  /* 0x0000002000207308 */ /* 0x000e300000000800 */
[----:B------:R-:W4:Y:S01]  /*14f80*/  MUFU.EX2 R35, R35 ;  /* 0x0000002300237308 */ /* 0x000f220000000800 */
[----:B---3--:R-:W-:Y:S01]  /*14f90*/  F2FP.SATFINITE.E4M3.F32.PACK_AB_MERGE_C R190, R59, R58, R9 ;  /* 0x0000003a3bbe723e */ /* 0x008fe20004807009 */
[----:B------:R-:W-:Y:S01]  /*14fa0*/  FADD.FTZ R58, R58, R57 ;  /* 0x000000393a3a7221 */ /* 0x000fe20000010000 */
[----:B-1----:R-:W-:-:S04]  /*14fb0*/  @P1 IMAD.HI.U32 R9, R211, R4, RZ ;  /* 0x00000004d3091227 */ /* 0x002fc800078e00ff */
[----:B------:R-:W-:Y:S01]  /*14fc0*/  FADD.FTZ R59, R59, R58 ;  /* 0x0000003a3b3b7221 */ /* 0x000fe20000010000 */
[----:B------:R-:W1:Y:S01]  /*14fd0*/  MUFU.EX2 R38, R38 ;  /* 0x0000002600267308 */ /* 0x000e620000000800 */
[----:B0-----:R-:W-:-:S02]  /*14fe0*/  FADD.FTZ R0, R32, R3 ;  /* 0x0000000320007221 */ /* 0x001fc40000010000 */
[----:B------:R-:W-:Y:S01]  /*14ff0*/  FADD.FTZ R62, R62, R59 ;  /* 0x0000003b3e3e7221 */ /* 0x000fe20000010000 */
[----:B--2---:R-:W-:-:S03]  /*15000*/  @P1 SHF.R.U32.HI R8, RZ, R12, R9 ;  /* 0x0000000cff081219 */ /* 0x004fc60000011609 */
[----:B------:R-:W-:Y:S01]  /*15010*/  FADD.FTZ R62, R61, R62 ;  /* 0x0000003e3d3e7221 */ /* 0x000fe20000010000 */
[----:B------:R-:W-:Y:S01]  /*15020*/  MUFU.EX2 R65, R65 ;  /* 0x0000004100417308 */ /* 0x000fe20000000800 */
[----:B----4-:R-:W-:-:S01]  /*15030*/  FADD.FTZ R3, R35, R0 ;  /* 0x0000000023037221 */ /* 0x010fc20000010000 */
[----:B------:R-:W-:-:S04]  /*15040*/  IMAD.IADD R9, R95, 0x1, R8 ;  /* 0x000000015f097824 */ /* 0x000fc800078e0208 */
[----:B------:R-:W-:Y:S02]  /*15050*/  IMAD.IADD R6, R9, 0x1, R6 ;  /* 0x0000000109067824 */ /* 0x000fe400078e0206 */
[----:B------:R-:W0:Y:S01]  /*15060*/  MUFU.EX2 R66, R66 ;  /* 0x0000004200427308 */ /* 0x000e220000000800 */
[----:B-1----:R-:W-:-:S07]  /*15070*/  FADD.FTZ R0, R38, R3 ;  /* 0x0000000326007221 */ /* 0x002fce0000010000 */
[----:B------:R-:W1:Y:S08]  /*15080*/  MUFU.EX2 R39, R39 ;  /* 0x0000002700277308 */ /* 0x000e700000000800 */
        /* <DEDUP_REMOVED lines=32> */
[----:B0-----:R-:W-:-:S01]  /*15290*/  FADD.FTZ R3, R45, R0 ;  /* 0x000000002d037221 */ /* 0x001fc20000010000 */
[----:B------:R-:W-:-:S06]  /*152a0*/  FADD.FTZ R69, R69, R70 ;  /* 0x0000004645457221 */ /* 0x000fcc0000010000 */
[----:B------:R-:W0:Y:S01]  /*152b0*/  MUFU.EX2 R46, R46 ;  /* 0x0000002e002e7308 */ /* 0x000e220000000800 */
[----:B--2---:R-:W-:-:S04]  /*152c0*/  FADD.FTZ R0, R44, R3 ;  /* 0x000000032c007221 */ /* 0x004fc80000010000 */
[----:B-1----:R-:W-:Y:S01]  /*152d0*/  FADD.FTZ R3, R21, R0 ;  /* 0x0000000015037221 */ /* 0x002fe20000010000 */
[----:B------:R-:W-:Y:S01]  /*152e0*/  VIADD R0, R94, 0xfffffffe ;  /* 0xfffffffe5e007836 */ /* 0x000fe20000000000 */
[C---:B0-----:R-:W-:Y:S02]  /*152f0*/  F2FP.SATFINITE.E4M3.F32.PACK_AB_MERGE_C R4, R46.reuse, R21, RZ ;  /* 0x000000152e04723e */ /* 0x041fe400048070ff */
[----:B------:R-:W-:-:S02]  /*15300*/  FADD.FTZ R3, R46, R3 ;  /* 0x000000032e037221 */ /* 0x000fc40000010000 */
[----:B------:R-:W-:Y:S01]  /*15310*/  F2FP.SATFINITE.E4M3.F32.PACK_AB_MERGE_C R187, R44, R45, R4 ;  /* 0x0000002d2cbb723e */ /* 0x000fe20004807004 */
[----:B------:R-:W-:-:S01]  /*15320*/  FADD.FTZ R4, R72, R69 ;  /* 0x0000004548047221 */ /* 0x000fc20000010000 */
        /* <DEDUP_REMOVED lines=12> */
.L_x_1757:
[----:B------:R-:W-:-:S13]  /*153f0*/  ISETP.NE.AND P3, PT, R7, 0x1, PT ;  /* 0x000000010700780c */ /* 0x000fda0003f65270 */
[----:B------:R-:W0:Y:S02]  /*15400*/  @P3 LDC.64 R12, c[0x0][0x9e8] ;  /* 0x00027a00ff0c3b82 */ /* 0x000e240000000a00 */
[----:B0-----:R-:W-:-:S05]  /*15410*/  @P3 IMAD.HI.U32 R12, R8, R12, RZ ;  /* 0x0000000c080c3227 */ /* 0x001fca00078e00ff */
[----:B------:R-:W-:-:S07]  /*15420*/  @P3 SHF.R.U32.HI R8, RZ, R13, R12 ;  /* 0x0000000dff083219 */ /* 0x000fce000001160c */
.L_x_1758:
[----:B------:R-:W-:Y:S05]  /*15430*/  BSYNC B0 ;  /* 0x0000000000007941 */ /* 0x000fea0003800000 */
.L_x_1756:
[----:B------:R-:W-:-:S05]  /*15440*/  IMAD R7, R8, R7, R7 ;  /* 0x0000000708077224 */ /* 0x000fca00078e0207 */
[----:B------:R-:W-:-:S07]  /*15450*/  VIMNMX R6, R6, R7, PT ;  /* 0x0000000706067248 */ /* 0x000fce0003fe0100 */
.L_x_1755:
[----:B------:R-:W-:Y:S01]  /*15460*/  SHF.R.S32.HI R7, RZ, 0x1f, R6 ;  /* 0x0000001fff077819 */ /* 0x000fe20000011406 */
[----:B------:R-:W-:Y:S01]  /*15470*/  ULDC UR32, c[0x0][0x9e4] ;  /* 0x0002790000207ab9 */ /* 0x000fe20000000800 */
[----:B------:R-:W-:Y:S01]  /*15480*/  ULDC UR29, c[0x0][0x9e4] ;  /* 0x00027900001d7ab9 */ /* 0x000fe20000000800 */
[----:B------:R-:W-:Y:S01]  /*15490*/  ULDC UR28, c[0x0][0x988] ;  /* 0x00026200001c7ab9 */ /* 0x000fe20000000800 */
[----:B------:R-:W-:Y:S01]  /*154a0*/  LEA.HI R7, R7, R6, RZ, 0x7 ;  /* 0x0000000607077211 */ /* 0x000fe200078f38ff */
[----:B------:R-:W-:Y:S01]  /*154b0*/  ULDC UR31, c[0x0][0x988] ;  /* 0x00026200001f7ab9 */ /* 0x000fe20000000800 */
[----:B------:R-:W-:Y:S01]  /*154c0*/  ULDC UR30, c[0x0][0x988] ;  /* 0x00026200001e7ab9 */ /* 0x000fe20000000800 */
[----:B------:R-:W-:Y:S01]  /*154d0*/  ULDC UR34, c[0x0][0x9e0] ;  /* 0x0002780000227ab9 */ /* 0x000fe20000000800 */
[----:B------:R-:W-:Y:S01]  /*154e0*/  SHF.R.S32.HI R7, RZ, 0x7, R7 ;  /* 0x00000007ff077819 */ /* 0x000fe20000011407 */
[----:B------:R-:W-:Y:S01]  /*154f0*/  ULDC UR33, c[0x0][0x9e0] ;  /* 0x0002780000217ab9 */ /* 0x000fe20000000800 */
[----:B------:R-:W-:-:S02]  /*15500*/  CS2R R24, SRZ ;  /* 0x0000000000187805 */ /* 0x000fc4000001ff00 */
[----:B------:R-:W-:Y:S02]  /*15510*/  CS2R R26, SRZ ;  /* 0x00000000001a7805 */ /* 0x000fe4000001ff00 */
[----:B------:R-:W-:Y:S02]  /*15520*/  VIMNMX R11, R224, R7, !PT ;  /* 0x00000007e00b7248 */ /* 0x000fe40007fe0100 */
        /* <DEDUP_REMOVED lines=47> */
[----:B------:R-:W-:Y:S06]  /*15820*/  @!P3 BRA `(.L_x_1759) ;  /* 0x0000003c008cb947 */ /* 0x000fec0003800000 */
        /* <DEDUP_REMOVED lines=47> */
[----:B------:R-:W-:-:S07]  /*15b20*/  CS2R R24, SRZ ;  /* 0x0000000000187805 */ /* 0x000fce000001ff00 */
.L_x_1779:
[----:B------:R-:W-:Y:S01]  /*15b30*/  ISETP.NE.AND P3, PT, R217, RZ, PT ;  /* 0x000000ffd900720c */ /* 0x000fe20003f65270 */
[----:B------:R-:W-:Y:S01]  /*15b40*/  VIADD R12, R17, 0x1 ;  /* 0x00000001110c7836 */ /* 0x000fe20000000000 */
[----:B------:R-:W-:Y:S05]  /*15b50*/  YIELD ;  /* 0x0000000000007946 */ /* 0x000fea0003800000 */
[----:B------:R-:W-:-:S04]  /*15b60*/  ISETP.NE.AND P4, PT, R12, 0x2, PT ;  /* 0x000000020c00780c */ /* 0x000fc80003f85270 */
[----:B------:R-:W-:Y:S02]  /*15b70*/  SEL R6, RZ, 0x1, P4 ;  /* 0x00000001ff067807 */ /* 0x000fe40002000000 */
[----:B------:R-:W-:Y:S02]  /*15b80*/  SEL R12, R12, RZ, P4 ;  /* 0x000000ff0c0c7207 */ /* 0x000fe40002000000 */
[----:B------:R-:W-:Y:S01]  /*15b90*/  LOP3.LUT R13, R23, R6, RZ, 0x3c, !PT ;  /* 0x00000006170d7212 */ /* 0x000fe200078e3cff */
[----:B------:R-:W-:Y:S06]  /*15ba0*/  @P3 BRA `(.L_x_1760) ;  /* 0x0000000000303947 */ /* 0x000fec0003800000 */
[----:B------:R-:W-:Y:S05]  /*15bb0*/  @!P0 BRA `(.L_x_1761) ;  /* 0x0000000000048947 */ /* 0x000fea0003800000 */
[----:B------:R-:W-:Y:S01]  /*15bc0*/  BPT.TRAP 0x1 ;  /* 0x000000040000795c */ /* 0x000fe20000300000 */
.L_x_1761:
[----:B------:R-:W-:Y:S01]  /*15bd0*/  IMAD R7, R12, 0x8, R16 ;  /* 0x000000080c077824 */ /* 0x000fe200078e0210 */
[----:B------:R-:W-:-:S04]  /*15be0*/  SHF.L.U32 R6, R13, 0x1f, RZ ;  /* 0x0000001f0d067819 */ /* 0x000fc800000006ff */
[----:B------:R0:W1:Y:S01]  /*15bf0*/  SYNCS.PHASECHK.TRANS64.TRYWAIT P4, [R7+URZ+0x2a830], R6 ;  /* 0x02a83006070075a7 */ /* 0x000062000808017f */
[----:B------:R-:W-:Y:S05]  /*15c00*/  @!P0 BRA `(.L_x_1762) ;  /* 0x0000000000048947 */ /* 0x000fea0003800000 */
[----:B------:R-:W-:Y:S01]  /*15c10*/  BPT.TRAP 0x1 ;  /* 0x000000040000795c */ /* 0x000fe20000300000 */
.L_x_1762:
[----:B------:R-:W-:Y:S04]  /*15c20*/  BSSY B0, `(.L_x_1760) ;  /* 0x0000004000007945 */ /* 0x000fe80003800000 */
[----:B-1----:R-:W-:Y:S05]  /*15c30*/  @P4 BRA `(.L_x_1763) ;  /* 0x0000000000084947 */ /* 0x002fea0003800000 */
[----:B------:R-:W1:Y:S02]  /*15c40*/  SYNCS.PHASECHK.TRANS64.TRYWAIT P4, [R7+URZ+0x2a830], R6 ;  /* 0x02a83006070075a7 */ /* 0x000e64000808017f */
[----:B-1----:R-:W-:Y:S05]  /*15c50*/  @!P4 BRA `(.L_x_1764) ;  /* 0x0000019c00c0c947 */ /* 0x002fea0003800000 */
.L_x_1763:
[----:B------:R-:W-:Y:S05]  /*15c60*/  BSYNC B0 ;  /* 0x0000000000007941 */ /* 0x000fea0003800000 */
.L_x_1760:
[----:B01----:R-:W0:Y:S01]  /*15c70*/  S2R R6, SR_TID.X ;  /* 0x0000000000067919 */ /* 0x003e220000002100 */
[----:B------:R-:W-:Y:S05]  /*15c80*/  WARPSYNC.ALL ;  /* 0x0000000000007948 */ /* 0x000fea0003800000 */
[----:B------:R-:W-:Y:S02]  /*15c90*/  IMAD.MOV.U32 R7, RZ, RZ, -0x7fffffe0 ;  /* 0x80000020ff077424 */ /* 0x000fe400078e00ff */
[----:B------:R-:W-:Y:S02]  /*15ca0*/  IMAD.MOV.U32 R121, RZ, RZ, -0x7fffffe0 ;  /* 0x80000020ff797424 */ /* 0x000fe400078e00ff */
[----:B------:R-:W-:Y:S01]  /*15cb0*/  IMAD.MOV.U32 R21, RZ, RZ, -0x7fffffe0 ;  /* 0x80000020ff157424 */ /* 0x000fe200078e00ff */
[----:B------:R-:W-:Y:S01]  /*15cc0*/  R2UR UR27, R7 ;  /* 0x00000000071b72ca */ /* 0x000fe200000e0000 */
[----:B------:R-:W-:Y:S01]  /*15cd0*/  IMAD.MOV.U32 R9, RZ, RZ, -0x7fffffe0 ;  /* 0x80000020ff097424 */ /* 0x000fe200078e00ff */
[----:B------:R-:W-:-:S02]  /*15ce0*/  R2UR UR19, R121 ;  /* 0x00000000791372ca */ /* 0x000fc400000e0000 */
[----:B------:R-:W-:Y:S02]  /*15cf0*/  R2UR UR7, R21 ;  /* 0x00000000150772ca */ /* 0x000fe400000e0000 */
[----:B------:R-:W-:Y:S02]  /*15d00*/  R2UR UR11, R9 ;  /* 0x00000000090b72ca */ /* 0x000fe400000e0000 */
[----:B------:R-:W-:Y:S02]  /*15d10*/  R2UR UR15, R21 ;  /* 0x00000000150f72ca */ /* 0x000fe400000e0000 */
[----:B------:R-:W-:Y:S02]  /*15d20*/  R2UR UR23, R7 ;  /* 0x00000000071772ca */ /* 0x000fe400000e0000 */
[----:B0-----:R-:W-:Y:S01]  /*15d30*/  SHF.R.U32.HI R8, RZ, 0x7, R6 ;  /* 0x00000007ff087819 */ /* 0x001fe20000011606 */
[----:B------:R-:W-:-:S04]  /*15d40*/  IMAD R6, R12, 0x600, R5 ;  /* 0x000006000c067824 */ /* 0x000fc800078e0205 */
[----:B------:R-:W-:Y:S01]  /*15d50*/  VIADD R15, R8, 0x8 ;  /* 0x00000008080f7836 */ /* 0x000fe20000000000 */
[C---:B------:R-:W-:Y:S01]  /*15d60*/  R2UR UR26, R6.reuse ;  /* 0x00000000061a72ca */ /* 0x040fe200000e0000 */
[C---:B------:R-:W-:Y:S02]  /*15d70*/  VIADD R120, R6.reuse, 0x400 ;  /* 0x0000040006787836 */ /* 0x040fe40000000000 */
[C---:B------:R-:W-:Y:S01]  /*15d80*/  VIADD R20, R6.reuse, 0x2 ;  /* 0x0000000206147836 */ /* 0x040fe20000000000 */
[----:B------:R0:W-:Y:S01]  /*15d90*/  BAR.SYNC.DEFER_BLOCKING R15, 0x100 ;  /* 0x0004000f0000751d */ /* 0x0001e20000010000 */
[----:B------:R-:W-:Y:S01]  /*15da0*/  VIADD R8, R6, 0x200 ;  /* 0x0000020006087836 */ /* 0x000fe20000000000 */
[----:B------:R-:W-:Y:S02]  /*15db0*/  R2UR UR18, R120 ;  /* 0x00000000781272ca */ /* 0x000fe400000e0000 */
[----:B------:R-:W-:Y:S01]  /*15dc0*/  R2UR UR6, R20 ;  /* 0x00000000140672ca */ /* 0x000fe200000e0000 */
[----:B------:R-:W-:Y:S01]  /*15dd0*/  VIADD R20, R6, 0x202 ;  /* 0x0000020206147836 */ /* 0x000fe20000000000 */
[----:B------:R-:W-:Y:S01]  /*15de0*/  R2UR UR10, R8 ;  /* 0x00000000080a72ca */ /* 0x000fe200000e0000 */
[----:B------:R-:W-:-:S03]  /*15df0*/  VIADD R6, R6, 0x402 ;  /* 0x0000040206067836 */ /* 0x000fc60000000000 */
[----:B------:R-:W-:Y:S02]  /*15e00*/  R2UR UR14, R20 ;  /* 0x00000000140e72ca */ /* 0x000fe400000e0000 */
[----:B------:R-:W-:Y:S01]  /*15e10*/  R2UR UR22, R6 ;  /* 0x00000000061672ca */ /* 0x000fe200000e0000 */
        /* <DEDUP_REMOVED lines=21> */
.L_x_1766:
[----:B------:R-:W-:Y:S01]  /*15f70*/  SHF.L.U32 R6, R23, 0x1f, RZ ;  /* 0x0000001f17067819 */ /* 0x000fe200000006ff */
[----:B------:R-:W-:-:S04]  /*15f80*/  IMAD R7, R17, 0x8, R16 ;  /* 0x0000000811077824 */ /* 0x000fc800078e0210 */
[----:B------:R0:W1:Y:S01]  /*15f90*/  SYNCS.PHASECHK.TRANS64.TRYWAIT P3, [R7+URZ+0x2a850], R6 ;  /* 0x02a85006070075a7 */ /* 0x000062000806017f */
[----:B------:R-:W-:Y:S05]  /*15fa0*/  @!P0 BRA `(.L_x_1767) ;  /* 0x0000000000048947 */ /* 0x000fea0003800000 */
[----:B------:R-:W-:Y:S01]  /*15fb0*/  BPT.TRAP 0x1 ;  /* 0x000000040000795c */ /* 0x000fe20000300000 */
.L_x_1767:
[----:B-1----:R-:W-:Y:S05]  /*15fc0*/  @P3 BRA `(.L_x_1765) ;  /* 0x0000000000083947 */ /* 0x002fea0003800000 */
[----:B------:R-:W1:Y:S02]  /*15fd0*/  SYNCS.PHASECHK.TRANS64.TRYWAIT P3, [R7+URZ+0x2a850], R6 ;  /* 0x02a85006070075a7 */ /* 0x000e64000806017f */
[----:B-1----:R-:W-:Y:S05]  /*15fe0*/  @!P3 BRA `(.L_x_1768) ;  /* 0x0000019800f0b947 */ /* 0x002fea0003800000 */
.L_x_1765:
[----:B01----:R-:W-:Y:S01]  /*15ff0*/  VIADD R6, R16, 0x400 ;  /* 0x0000040010067836 */ /* 0x003fe20000000000 */
[----:B------:R-:W-:Y:S05]  /*16000*/  WARPSYNC.ALL ;  /* 0x0000000000007948 */ /* 0x000fea0003800000 */
[----:B------:R-:W-:Y:S01]  /*16010*/  SHF.R.U32.HI R6, RZ, 0x4, R6 ;  /* 0x00000004ff067819 */ /* 0x000fe20000011606 */
[----:B------:R-:W-:Y:S01]  /*16020*/  IMAD.MOV.U32 R7, RZ, RZ, 0x40000040 ;  /* 0x40000040ff077424 */ /* 0x000fe200078e00ff */
[----:B------:R-:W-:Y:S01]  /*16030*/  WARPGROUP.ARRIVE ;  /* 0x00000000000079c5 */ /* 0x000fe20000000000 */
[----:B------:R-:W-:Y:S01]  /*16040*/  IMAD.MOV.U32 R9, RZ, RZ, 0x40000040 ;  /* 0x40000040ff097424 */ /* 0x000fe200078e00ff */
[----:B------:R-:W-:-:S04]  /*16050*/  LOP3.LUT R6, R6, 0x3fff, RZ, 0xc0, !PT ;  /* 0x00003fff06067812 */ /* 0x000fc800078ec0ff */
[----:B------:R-:W0:Y:S01]  /*16060*/  S2R R15, SR_TID.X ;  /* 0x00000000000f7919 */ /* 0x000e220000002100 */
[----:B------:R-:W-:Y:S01]  /*16070*/  R2UR UR7, R7 ;  /* 0x00000000070772ca */ /* 0x000fe200000e0000 */
[----:B------:R-:W-:Y:S01]  /*16080*/  IMAD.MOV.U32 R7, RZ, RZ, 0x40000040 ;  /* 0x40000040ff077424 */ /* 0x000fe200078e00ff */
[----:B------:R-:W-:-:S05]  /*16090*/  LOP3.LUT R6, R6, 0x10000, RZ, 0xfc, !PT ;  /* 0x0001000006067812 */ /* 0x000fca00078efcff */
[----:B------:R-:W-:-:S04]  /*160a0*/  IMAD R6, R17, 0x600, R6 ;  /* 0x0000060011067824 */ /* 0x000fc800078e0206 */
[C---:B------:R-:W-:Y:S01]  /*160b0*/  VIADD R8, R6.reuse, 0x2 ;  /* 0x0000000206087836 */ /* 0x040fe20000000000 */
[----:B------:R-:W-:-:S13]  /*160c0*/  R2UR UR6, R6 ;  /* 0x00000000060672ca */ /* 0x000fda00000e0000 */
[----:B------:R-:W-:Y:S01]  /*160d0*/  QGMMA.64x192x32.F32.E4M3.E4M3 R24, R196, gdesc[UR4], R24, gsb0 ;  /* 0x02e00004c4187df3 */ /* 0x000fe20008000818 */
[----:B------:R-:W-:Y:S01]  /*160e0*/  R2UR UR6, R8 ;  /* 0x00000000080672ca */ /* 0x000fe200000e0000 */
[C---:B------:R-:W-:Y:S01]  /*160f0*/  VIADD R8, R6.reuse, 0x4 ;  /* 0x0000000406087836 */ /* 0x040fe20000000000 */
[----:B------:R-:W-:Y:S01]  /*16100*/  R2UR UR7, R9 ;  /* 0x00000000090772ca */ /* 0x000fe200000e0000 */
[----:B------:R-:W-:Y:S02]  /*16110*/  IMAD.MOV.U32 R9, RZ, RZ, 0x40000040 ;  /* 0x40000040ff097424 */ /* 0x000fe400078e00ff */
[----:B------:R-:W-:Y:S01]  /*16120*/  VIADD R6, R6, 0x6 ;  /* 0x0000000606067836 */ /* 0x000fe20000000000 */
[----:B0-----:R-:W-:Y:S01]  /*16130*/  SHF.R.U32.HI R15, RZ, 0x7, R15 ;  /* 0x00000007ff0f7819 */ /* 0x001fe2000001160f */
[----:B------:R-:W-:Y:S02]  /*16140*/  WARPGROUP.DEPBAR.LE gsb0, 0x0 ;  /* 0x00008000000079c5 */ /* 0x000fe40000010000 */
[----:B------:R-:W-:-:S10]  /*16150*/  WARPGROUP.ARRIVE ;  /* 0x00000000000079c5 */ /* 0x000fd40000000000 */
[----:B------:R-:W-:Y:S01]  /*16160*/  QGMMA.64x192x32.F32.E4M3.E4M3 R24, R192, gdesc[UR4], R24, gsb0 ;  /* 0x02e00004c0187df3 */ /* 0x000fe20008000818 */
[----:B------:R-:W-:Y:S02]  /*16170*/  R2UR UR6, R8 ;  /* 0x00000000080672ca */ /* 0x000fe400000e0000 */
[----:B------:R-:W-:Y:S01]  /*16180*/  R2UR UR7, R9 ;  /* 0x00000000090772ca */ /* 0x000fe200000e0000 */
[----:B------:R-:W-:Y:S02]  /*16190*/  WARPGROUP.DEPBAR.LE gsb0, 0x0 ;  /* 0x00008000000079c5 */ /* 0x000fe40000010000 */
[----:B------:R-:W-:-:S14]  /*161a0*/  WARPGROUP.ARRIVE ;  /* 0x00000000000079c5 */ /* 0x000fdc0000000000 */
[----:B------:R-:W-:Y:S01]  /*161b0*/  QGMMA.64x192x32.F32.E4M3.E4M3 R24, R188, gdesc[UR4], R24, gsb0 ;  /* 0x02e00004bc187df3 */ /* 0x000fe20008000818 */
[----:B------:R-:W-:Y:S02]  /*161c0*/  R2UR UR6, R6 ;  /* 0x00000000060672ca */ /* 0x000fe400000e0000 */
[----:B------:R-:W-:Y:S02]  /*161d0*/  R2UR UR7, R7 ;  /* 0x00000000070772ca */ /* 0x000fe400000e0000 */
[----:B------:R-:W-:Y:S01]  /*161e0*/  IADD3 R6, -R15, 0xb, RZ ;  /* 0x0000000b0f067810 */ /* 0x000fe20007ffe1ff */
[----:B------:R-:W-:Y:S02]  /*161f0*/  WARPGROUP.DEPBAR.LE gsb0, 0x0 ;  /* 0x00008000000079c5 */ /* 0x000fe40000010000 */
[----:B------:R-:W-:-:S12]  /*16200*/  WARPGROUP.ARRIVE ;  /* 0x00000000000079c5 */ /* 0x000fd80000000000 */
[----:B------:R-:W-:Y:S03]  /*16210*/  QGMMA.64x192x32.F32.E4M3.E4M3 R24, R184, gdesc[UR4], R24, gsb0 ;  /* 0x02e00004b8187df3 */ /* 0x000fe60008000818 */
[----:B------:R-:W-:Y:S02]  /*16220*/  WARPGROUP.DEPBAR.LE gsb0, 0x0 ;  /* 0x00008000000079c5 */ /* 0x000fe40000010000 */
[----:B------:R0:W-:Y:S06]  /*16230*/  BAR.ARV R6, 0x100 ;  /* 0x000400060000751d */ /* 0x0001ec0000002000 */
[----:B------:R-:W-:Y:S05]  /*16240*/  @!P0 BRA `(.L_x_1769) ;  /* 0x0000000000048947 */ /* 0x000fea0003800000 */
[----:B------:R-:W-:Y:S01]  /*16250*/  BPT.TRAP 0x1 ;  /* 0x000000040000795c */ /* 0x000fe20000300000 */
.L_x_1769:
[----:B0-----:R-:W2:Y:S01]  /*16260*/  LDL R6, [R1] ;  /* 0x0000000001067983 */ /* 0x001ea20000100800 */
        /* <DEDUP_REMOVED lines=37> */
[C---:B------:R-:W-:Y:S01]  /*164c0*/  FMUL.FTZ R9, R2.reuse, R122 ;  /* 0x0000007a02097220 */ /* 0x040fe20000410000 */
[C---:B------:R-:W-:Y:S01]  /*164d0*/  FMUL.FTZ R15, R2.reuse, R123 ;  /* 0x0000007b020f7220 */ /* 0x040fe20000410000 */
[C---:B------:R-:W-:Y:S01]  /*164e0*/  FMUL.FTZ R179, R2.reuse, R181 ;  /* 0x000000b502b37220 */ /* 0x040fe20000410000 */
[----:B------:R-:W-:Y:S01]  /*164f0*/  FMUL.FTZ R176, R2, R182 ;  /* 0x000000b602b07220 */ /* 0x000fe20000410000 */
[----:B------:R-:W-:Y:S01]  /*16500*/  IMAD R122, R12, 0x8, R16 ;  /* 0x000000080c7a7824 */ /* 0x000fe200078e0210 */
[----:B------:R-:W-:Y:S01]  /*16510*/  IADD3 R181, -R201, 0x1, -R175 ;  /* 0x00000001c9b57810 */ /* 0x000fe20007ffe9af */
[----:B------:R-:W3:Y:S01]  /*16520*/  MUFU.TANH R9, R9 ;  /* 0x0000000900097308 */ /* 0x000ee20000002400 */
[----:B------:R-:W-:Y:S02]  /*16530*/  IMAD.U32 R123, RZ, RZ, UR38 ;  /* 0x00000026ff7b7e24 */ /* 0x000fe4000f8e00ff */
[----:B------:R-:W-:Y:S01]  /*16540*/  VIADD R122, R122, 0x2a840 ;  /* 0x0002a8407a7a7836 */ /* 0x000fe20000000000 */
[----:B------:R-:W-:-:S04]  /*16550*/  IADD3 R181, -R202, R181, R203 ;  /* 0x000000b5cab57210 */ /* 0x000fc80007ffe1cb */
[----:B------:R-:W4:Y:S01]  /*16560*/  MUFU.TANH R15, R15 ;  /* 0x0000000f000f7308 */ /* 0x000f220000002400 */
[----:B------:R-:W-:-:S04]  /*16570*/  PRMT R122, R123, 0x654, R122 ;  /* 0x000006547b7a7816 */ /* 0x000fc8000000007a */
[----:B------:R0:W-:Y:S03]  /*16580*/  SYNCS.ARRIVE.TRANS64.RED.A1T0 RZ, [R122+URZ], RZ ;  /* 0x000000ff7aff79a7 */ /* 0x0001e6000810043f */
        /* <DEDUP_REMOVED lines=29> */
[----:B------:R-:W1:Y:S01]  /*16760*/  MUFU.TANH R169, R169 ;  /* 0x000000a900a97308 */ /* 0x000e620000002400 */
[----:B--2---:R-:W-:-:S07]  /*16770*/  IMAD.IADD R6, R6, 0x1, R211 ;  /* 0x0000000106067824 */ /* 0x004fce00078e02d3 */
[----:B------:R-:W2:Y:S01]  /*16780*/  MUFU.TANH R170, R170 ;  /* 0x000000aa00aa7308 */ /* 0x000ea20000002400 */
[----:B0-----:R-:W-:-:S05]  /*16790*/  @P1 IMAD.HI.U32 R8, R6, R8, RZ ;  /* 0x0000000806081227 */ /* 0x001fca00078e00ff */
[----:B-1----:R-:W-:Y:S01]  /*167a0*/  @P1 SHF.R.U32.HI R6, RZ, R7, R8 ;  /* 0x00000007ff061219 */ /* 0x002fe20000011608 */
        /* <DEDUP_REMOVED lines=27> */
[----:B------:R-:W1:Y:S01]  /*16960*/  MUFU.TANH R7, R7 ;  /* 0x0000000700077308 */ /* 0x000e620000002400 */
[----:B------:R-:W-:-:S02]  /*16970*/  VIADD R180, R181, UR34 ;  /* 0x00000022b5b47c36 */ /* 0x000fc40008000000 */
[----:B------:R-:W-:-:S05]  /*16980*/  VIADD R181, R181, UR41 ;  /* 0x00000029b5b57c36 */ /* 0x000fca0008000000 */
[----:B------:R-:W1:Y:S01]  /*16990*/  MUFU.TANH R8, R8 ;  /* 0x0000000800087308 */ /* 0x000e620000002400 */
[--C-:B0-----:R-:W-:Y:S02]  /*169a0*/  IMAD.IADD R182, R180, 0x1, R184.reuse ;  /* 0x00000001b4b67824 */ /* 0x101fe400078e02b8 */
[----:B------:R-:W-:-:S05]  /*169b0*/  IMAD.IADD R183, R181, 0x1, R184 ;  /* 0x00000001b5b77824 */ /* 0x000fca00078e02b8 */
        /* <DEDUP_REMOVED lines=29> */
[----:B-1234-:R-:W-:Y:S05]  /*16b90*/  @!P2 BRA `(.L_x_1770) ;  /* 0x000000000058a947 */ /* 0x01efea0003800000 */
[----:B------:R-:W-:Y:S01]  /*16ba0*/  IADD3 R184, -R202, R203, R184 ;  /* 0x000000cbcab87210 */ /* 0x000fe20007ffe1b8 */
[----:B------:R-:W-:Y:S03]  /*16bb0*/  BSSY B0, `(.L_x_1771) ;  /* 0x0000010000007945 */ /* 0x000fe60003800000 */
        /* <DEDUP_REMOVED lines=10> */
.L_x_1772:
[----:B------:R-:W-:-:S05]  /*16c60*/  IMAD.U32 R185, RZ, RZ, UR32 ;  /* 0x00000020ffb97e24 */ /* 0x000fca000f8e00ff */
[----:B------:R-:W-:-:S13]  /*16c70*/  ISETP.NE.AND P3, PT, R185, 0x1, PT ;  /* 0x00000001b900780c */ /* 0x000fda0003f65270 */
[----:B------:R-:W1:Y:S02]  /*16c80*/  @P3 LDC.64 R122, c[0x0][0x9e8] ;  /* 0x00027a00ff7a3b82 */ /* 0x000e640000000a00 */
[----:B-1----:R-:W-:-:S05]  /*16c90*/  @P3 IMAD.HI.U32 R122, R184, R122, RZ ;  /* 0x0000007ab87a3227 */ /* 0x002fca00078e00ff */
[----:B------:R-:W-:-:S07]  /*16ca0*/  @P3 SHF.R.U32.HI R184, RZ, R123, R122 ;  /* 0x0000007bffb83219 */ /* 0x000fce000001167a */
.L_x_1773:
[----:B------:R-:W-:Y:S05]  /*16cb0*/  BSYNC B0 ;  /* 0x0000000000007941 */ /* 0x000fea0003800000 */
.L_x_1771:
[----:B------:R-:W-:-:S04]  /*16cc0*/  IMAD R184, R184, R185, -R175 ;  /* 0x000000b9b8b87224 */ /* 0x000fc800078e0aaf */
[----:B------:R-:W-:-:S05]  /*16cd0*/  IMAD.IADD R184, R184, 0x1, -R201 ;  /* 0x00000001b8b87824 */ /* 0x000fca00078e0ac9 */
[----:B------:R-:W-:Y:S02]  /*16ce0*/  VIMNMX R183, R183, R184, !PT ;  /* 0x000000b8b7b77248 */ /* 0x000fe40007fe0100 */
[----:B------:R-:W-:-:S07]  /*16cf0*/  VIADDMNMX R182, R184, R185, R182, PT ;  /* 0x000000b9b8b67246 */ /* 0x000fce00038001b6 */
.L_x_1770:
[----:B------:R-:W-:Y:S01]  /*16d00*/  ISETP.GT.AND P3, PT, R0, -0x1, PT ;  /* 0xffffffff0000780c */ /* 0x000fe20003f64270 */
[----:B------:R-:W1:Y:S03]  /*16d10*/  SHFL.IDX PT, R6, R6, 0x1, 0x1c1f ;  /* 0x003c1f0006067f89 */ /* 0x000e6600000e0000 */
[C---:B------:R-:W-:Y:S02]  /*16d20*/  ISETP.GT.AND P5, PT, R183.reuse, RZ, P3 ;  /* 0x000000ffb700720c */ /* 0x040fe40001fa4270 */
[----:B------:R-:W-:Y:S02]  /*16d30*/  ISETP.GT.AND P4, PT, R183, 0x1, P3 ;  /* 0x00000001b700780c */ /* 0x000fe40001f84270 */
[C---:B------:R-:W-:Y:S02]  /*16d40*/  ISETP.LT.OR P5, PT, R182.reuse, 0x1, P5 ;  /* 0x00000001b600780c */ /* 0x040fe40002fa1670 */
[----:B------:R-:W-:-:S02]  /*16d50*/  ISETP.LT.OR P4, PT, R182, 0x2, P4 ;  /* 0x00000002b600780c */ /* 0x000fc40002781670 */
[----:B------:R-:W-:Y:S02]  /*16d60*/  FSEL R122, R7, -INF , !P5 ;  /* 0xff800000077a7808 */ /* 0x000fe40006800000 */
[----:B------:R-:W-:Y:S02]  /*16d70*/  FSEL R8, R8, -INF , !P4 ;  /* 0xff80000008087808 */ /* 0x000fe40006000000 */
[C---:B------:R-:W-:Y:S02]  /*16d80*/  ISETP.GT.AND P5, PT, R183.reuse, 0x8, P3 ;  /* 0x00000008b700780c */ /* 0x040fe40001fa4270 */
[----:B------:R-:W-:Y:S02]  /*16d90*/  ISETP.GT.AND P4, PT, R183, 0x9, P3 ;  /* 0x00000009b700780c */ /* 0x000fe40001f84270 */
[C---:B------:R-:W-:Y:S02]  /*16da0*/  ISETP.LT.OR P5, PT, R182.reuse, 0x9, P5 ;  /* 0x00000009b600780c */ /* 0x040fe40002fa1670 */
[----:B------:R-:W-:-:S02]  /*16db0*/  ISETP.LT.OR P4, PT, R182, 0xa, P4 ;  /* 0x0000000ab600780c */ /* 0x000fc40002781670 */
[----:B------:R-:W-:Y:S01]  /*16dc0*/  FSEL R20, R20, -INF , !P5 ;  /* 0xff80000014147808 */ /* 0x000fe20006800000 */
[--C-:B-1----:R-:W-:Y:S01]  /*16dd0*/  IMAD.IADD R180, R180, 0x1, R6.reuse ;  /* 0x00000001b4b47824 */ /* 0x102fe200078e0206 */
[----:B------:R-:W-:Y:S01]  /*16de0*/  FSEL R21, R21, -INF , !P4 ;  /* 0xff80000015157808 */ /* 0x000fe20006000000 */
[----:B------:R-:W-:Y:S01]  /*16df0*/  IMAD.IADD R181, R181, 0x1, R6 ;  /* 0x00000001b5b57824 */ /* 0x000fe200078e0206 */
[C---:B------:R-:W-:Y:S02]  /*16e00*/  ISETP.GT.AND P5, PT, R183.reuse, 0x10, P3 ;  /* 0x00000010b700780c */ /* 0x040fe40001fa4270 */
[----:B------:R-:W-:Y:S02]  /*16e10*/  ISETP.GT.AND P4, PT, R183, 0x11, P3 ;  /* 0x00000011b700780c */ /* 0x000fe40001f84270 */
[C---:B------:R-:W-:Y:S02]  /*16e20*/  ISETP.LT.OR P5, PT, R182.reuse, 0x11, P5 ;  /* 0x00000011b600780c */ /* 0x040fe40002fa1670 */
[----:B------:R-:W-:-:S02]  /*16e30*/  ISETP.LT.OR P4, PT, R182, 0x12, P4 ;  /* 0x00000012b600780c */ /* 0x000fc40002781670 */
[----:B0-----:R-:W-:Y:S02]  /*16e40*/  FSEL R121, R121, -INF , !P5 ;  /* 0xff80000079797808 */ /* 0x001fe40006800000 */
[----:B------:R-:W-:Y:S02]  /*16e50*/  FSEL R124, R124, -INF , !P4 ;  /* 0xff8000007c7c7808 */ /* 0x000fe40006000000 */
[C---:B------:R-:W-:Y:S02]  /*16e60*/  ISETP.GT.AND P5, PT, R183.reuse, 0x18, P3 ;  /* 0x00000018b700780c */ /* 0x040fe40001fa4270 */
        /* <DEDUP_REMOVED lines=76> */
[----:B------:R-:W-:Y:S01]  /*17330*/  FSEL R179, R179, -INF , !P4 ;  /* 0xff800000b3b37808 */ /* 0x000fe20006000000 */
[----:B------:R-:W-:Y:S08]  /*17340*/  @!P2 BRA `(.L_x_1774) ;  /* 0x000000000058a947 */ /* 0x000ff00003800000 */
[----:B------:R-:W-:Y:S01]  /*17350*/  IADD3 R123, -R202, R203, R6 ;  /* 0x000000cbca7b7210 */ /* 0x000fe20007ffe106 */
[----:B------:R-:W-:Y:S03]  /*17360*/  BSSY B0, `(.L_x_1775) ;  /* 0x0000010000007945 */ /* 0x000fe60003800000 */
        /* <DEDUP_REMOVED lines=10> */
.L_x_1776:
[----:B------:R-:W-:-:S05]  /*17410*/  IMAD.U32 R182, RZ, RZ, UR32 ;  /* 0x00000020ffb67e24 */ /* 0x000fca000f8e00ff */
[----:B------:R-:W-:-:S13]  /*17420*/  ISETP.NE.AND P4, PT, R182, 0x1, PT ;  /* 0x00000001b600780c */ /* 0x000fda0003f85270 */
[----:B------:R-:W0:Y:S02]  /*17430*/  @P4 LDC.64 R6, c[0x0][0x9e8] ;  /* 0x00027a00ff064b82 */ /* 0x000e240000000a00 */
[----:B0-----:R-:W-:-:S05]  /*17440*/  @P4 IMAD.HI.U32 R6, R123, R6, RZ ;  /* 0x000000067b064227 */ /* 0x001fca00078e00ff */
[----:B------:R-:W-:-:S07]  /*17450*/  @P4 SHF.R.U32.HI R123, RZ, R7, R6 ;  /* 0x00000007ff7b4219 */ /* 0x000fce0000011606 */
.L_x_1777:
[----:B------:R-:W-:Y:S05]  /*17460*/  BSYNC B0 ;  /* 0x0000000000007941 */ /* 0x000fea0003800000 */
.L_x_1775:
[----:B------:R-:W-:-:S04]  /*17470*/  IMAD R123, R123, R182, -R175 ;  /* 0x000000b67b7b7224 */ /* 0x000fc800078e0aaf */
[----:B------:R-:W-:-:S05]  /*17480*/  IMAD.IADD R123, R123, 0x1, -R201 ;  /* 0x000000017b7b7824 */ /* 0x000fca00078e0ac9 */
[----:B------:R-:W-:Y:S02]  /*17490*/  VIMNMX R181, R181, R123, !PT ;  /* 0x0000007bb5b57248 */ /* 0x000fe40007fe0100 */
[----:B------:R-:W-:-:S07]  /*174a0*/  VIADDMNMX R180, R123, R182, R180, PT ;  /* 0x000000b67bb47246 */ /* 0x000fce00038001b4 */
.L_x_1774:
[----:B------:R-:W-:Y:S01]  /*174b0*/  FMNMX.FTZ R6, R122, R10, !PT ;  /* 0x0000000a7a067209 */ /* 0x000fe20007810000 */
[----:B------:R-:W-:-:S03]  /*174c0*/  UMOV UR35, UR31 ;  /* 0x0000001f00237c82 */ /* 0x000fc60008000000 */
        /* <DEDUP_REMOVED lines=34> */
[----:B0-----:R-:W-:-:S04]  /*176f0*/  FMNMX.FTZ R6, R6, R7, !PT ;  /* 0x0000000706067209 */ /* 0x001fc80007810000 */
[----:B------:R-:W-:-:S04]  /*17700*/  FSETP.NEU.FTZ.AND P4, PT, R6, -INF , PT ;  /* 0xff8000000600780b */ /* 0x000fc80003f9d000 */
[----:B------:R-:W-:-:S05]  /*17710*/  FSEL R7, R6, RZ, P4 ;  /* 0x000000ff06077208 */ /* 0x000fca0002000000 */
[----:B------:R-:W-:Y:S01]  /*17720*/  FADD.FTZ R7, -R7, R10 ;  /* 0x0000000a07077221 */ /* 0x000fe20000010100 */
[----:B------:R-:W-:-:S03]  /*17730*/  IMAD.U32 R10, RZ, RZ, UR35 ;  /* 0x00000023ff0a7e24 */ /* 0x000fc6000f8e00ff */
[----:B------:R-:W-:Y:S01]  /*17740*/  FMUL.FTZ R7, R7, UR35 ;  /* 0x0000002307077c20 */ /* 0x000fe20008410000 */
[----:B------:R-:W-:-:S05]  /*17750*/  FFMA.FTZ R10, R6, R10, -8 ;  /* 0xc1000000060a7423 */ /* 0x000fca000001000a */
[----:B------:R-:W-:Y:S01]  /*17760*/  FSEL R123, R10, RZ, P4 ;  /* 0x000000ff0a7b7208 */ /* 0x000fe20002000000 */
[----:B------:R-:W-:Y:S01]  /*17770*/  MUFU.EX2 R7, R7 ;  /* 0x0000000700077308 */ /* 0x000fe20000000800 */
[----:B------:R-:W-:-:S03]  /*17780*/  ISETP.GT.AND P4, PT, R181, 0x1, P3 ;  /* 0x00000001b500780c */ /* 0x000fc60001f84270 */
[--C-:B------:R-:W-:Y:S01]  /*17790*/  FFMA.FTZ R141, R141, UR35, -R123.reuse ;  /* 0x000000238d8d7c23 */ /* 0x100fe2000801087b */
[----:B------:R-:W-:Y:S01]  /*177a0*/  ISETP.LT.OR P5, PT, R180, 0x2, P4 ;  /* 0x00000002b400780c */ /* 0x000fe200027a1670 */
[--C-:B------:R-:W-:Y:S01]  /*177b0*/  FFMA.FTZ R122, R122, UR35, -R123.reuse ;  /* 0x000000237a7a7c23 */ /* 0x100fe2000801087b */
[----:B------:R-:W-:Y:S01]  /*177c0*/  ISETP.GT.AND P4, PT, R181, 0x8, P3 ;  /* 0x00000008b500780c */ /* 0x000fe20001f84270 */
[--C-:B------:R-:W-:Y:S01]  /*177d0*/  FFMA.FTZ R8, R8, UR35, -R123.reuse ;  /* 0x0000002308087c23 */ /* 0x100fe2000801087b */
[----:B------:R-:W-:Y:S01]  /*177e0*/  FSEL R15, R15, -INF , !P5 ;  /* 0xff8000000f0f7808 */ /* 0x000fe20006800000 */
[--C-:B------:R-:W-:Y:S01]  /*177f0*/  FFMA.FTZ R20, R20, UR35, -R123.reuse ;  /* 0x0000002314147c23 */ /* 0x100fe2000801087b */
[----:B------:R-:W-:Y:S01]  /*17800*/  ISETP.GT.AND P5, PT, R181, 0x9, P3 ;  /* 0x00000009b500780c */ /* 0x000fe20001fa4270 */
[----:B------:R-:W0:Y:S01]  /*17810*/  MUFU.EX2 R122, R122 ;  /* 0x0000007a007a7308 */ /* 0x000e220000000800 */
[C---:B------:R-:W-:Y:S01]  /*17820*/  ISETP.LT.OR P4, PT, R180.reuse, 0x9, P4 ;  /* 0x00000009b400780c */ /* 0x040fe20002781670 */
[--C-:B------:R-:W-:Y:S01]  /*17830*/  FFMA.FTZ R21, R21, UR35, -R123.reuse ;  /* 0x0000002315157c23 */ /* 0x100fe2000801087b */
[----:B------:R-:W-:Y:S01]  /*17840*/  ISETP.LT.OR P5, PT, R180, 0xa, P5 ;  /* 0x0000000ab400780c */ /* 0x000fe20002fa1670 */
[--C-:B------:R-:W-:Y:S01]  /*17850*/  FFMA.FTZ R121, R121, UR35, -R123.reuse ;  /* 0x0000002379797c23 */ /* 0x100fe2000801087b */
[----:B------:R-:W-:Y:S01]  /*17860*/  FSEL R23, R23, -INF , !P4 ;  /* 0xff80000017177808 */ /* 0x000fe20006000000 */
[--C-:B------:R-:W-:Y:S01]  /*17870*/  FFMA.FTZ R124, R124, UR35, -R123.reuse ;  /* 0x000000237c7c7c23 */ /* 0x100fe2000801087b */
[----:B------:R-:W-:Y:S01]  /*17880*/  FSEL R120, R120, -INF , !P5 ;  /* 0xff80000078787808 */ /* 0x000fe20006800000 */
[----:B------:R-:W1:Y:S01]  /*17890*/  MUFU.EX2 R8, R8 ;  /* 0x0000000800087308 */ /* 0x000e620000000800 */
[----:B------:R-:W-:Y:S01]  /*178a0*/  ISETP.GT.AND P5, PT, R181, 0x11, P3 ;  /* 0x00000011b500780c */ /* 0x000fe20001fa4270 */
[--C-:B------:R-:W-:Y:S01]  /*178b0*/  FFMA.FTZ R127, R127, UR35, -R123.reuse ;  /* 0x000000237f7f7c23 */ /* 0x100fe2000801087b */
[----:B------:R-:W-:Y:S01]  /*178c0*/  ISETP.GT.AND P4, PT, R181, 0x10, P3 ;  /* 0x00000010b500780c */ /* 0x000fe20001f84270 */
[--C-:B------:R-:W-:Y:S01]  /*178d0*/  FFMA.FTZ R128, R128, UR35, -R123.reuse ;  /* 0x0000002380807c23 */ /* 0x100fe2000801087b */
[C---:B------:R-:W-:Y:S01]  /*178e0*/  ISETP.LT.OR P5, PT, R180.reuse, 0x12, P5 ;  /* 0x00000012b400780c */ /* 0x040fe20002fa1670 */
[--C-:B------:R-:W-:Y:S01]  /*178f0*/  FFMA.FTZ R131, R131, UR35, -R123.reuse ;  /* 0x0000002383837c23 */ /* 0x100fe2000801087b */
[----:B------:R-:W-:Y:S01]  /*17900*/  ISETP.LT.OR P4, PT, R180, 0x11, P4 ;  /* 0x00000011b400780c */ /* 0x000fe20002781670 */
[----:B------:R-:W-:Y:S01]  /*17910*/  MUFU.EX2 R20, R20 ;  /* 0x0000001400147308 */ /* 0x000fe20000000800 */
[----:B------:R-:W-:Y:S01]  /*17920*/  FSEL R126, R126, -INF , !P5 ;  /* 0xff8000007e7e7808 */ /* 0x000fe20006800000 */
[----:B0-----:R-:W-:Y:S01]  /*17930*/  FFMA.FTZ R4, R7, R4, R122 ;  /* 0x0000000407047223 */ /* 0x001fe2000001007a */
[----:B------:R-:W-:Y:S01]  /*17940*/  ISETP.GT.AND P5, PT, R181, 0x19, P3 ;  /* 0x00000019b500780c */ /* 0x000fe20001fa4270 */
[--C-:B------:R-:W-:Y:S01]  /*17950*/  FFMA.FTZ R132, R132, UR35, -R123.reuse ;  /* 0x0000002384847c23 */ /* 0x100fe2000801087b */
[----:B------:R-:W-:Y:S01]  /*17960*/  FSEL R125, R125, -INF , !P4 ;  /* 0xff8000007d7d7808 */ /* 0x000fe20006000000 */
[--C-:B------:R-:W-:Y:S01]  /*17970*/  FFMA.FTZ R137, R137, UR35, -R123.reuse ;  /* 0x0000002389897c23 */ /* 0x100fe2000801087b */
[----:B------:R-:W-:Y:S01]  /*17980*/  ISETP.LT.OR P5, PT, R180, 0x1a, P5 ;  /* 0x0000001ab400780c */ /* 0x000fe20002fa1670 */
[----:B------:R-:W-:Y:S01]  /*17990*/  MUFU.EX2 R21, R21 ;  /* 0x0000001500157308 */ /* 0x000fe20000000800 */
[C---:B------:R-:W-:Y:S01]  /*179a0*/  ISETP.GT.AND P4, PT, R181.reuse, 0x18, P3 ;  /* 0x00000018b500780c */ /* 0x040fe20001f84270 */
[----:B-1----:R-:W-:Y:S01]  /*179b0*/  FADD.FTZ R4, R8, R4 ;  /* 0x0000000408047221 */ /* 0x002fe20000010000 */
[----:B------:R-:W-:Y:S01]  /*179c0*/  FSEL R130, R130, -INF , !P5 ;  /* 0xff80000082827808 */ /* 0x000fe20006800000 */
[--C-:B------:R-:W-:Y:S01]  /*179d0*/  FFMA.FTZ R138, R138, UR35, -R123.reuse ;  /* 0x000000238a8a7c23 */ /* 0x100fe2000801087b */
[----:B------:R-:W-:Y:S01]  /*179e0*/  ISETP.GT.AND P5, PT, R181, 0x21, P3 ;  /* 0x00000021b500780c */ /* 0x000fe20001fa4270 */
[--C-:B------:R-:W-:Y:S01]  /*179f0*/  FFMA.FTZ R142, R142, UR35, -R123.reuse ;  /* 0x000000238e8e7c23 */ /* 0x100fe2000801087b */
[C---:B------:R-:W-:Y:S01]  /*17a00*/  ISETP.LT.OR P4, PT, R180.reuse, 0x19, P4 ;  /* 0x00000019b400780c */ /* 0x040fe20002781670 */
[----:B------:R-:W-:Y:S01]  /*17a10*/  MUFU.EX2 R121, R121 ;  /* 0x0000007900797308 */ /* 0x000fe20000000800 */
[----:B------:R-:W-:Y:S01]  /*17a20*/  ISETP.LT.OR P5, PT, R180, 0x22, P5 ;  /* 0x00000022b400780c */ /* 0x000fe20002fa1670 */
[--C-:B------:R-:W-:Y:S01]  /*17a30*/  FFMA.FTZ R145, R145, UR35, -R123.reuse ;  /* 0x0000002391917c23 */ /* 0x100fe2000801087b */
[----:B------:R-:W-:Y:S01]  /*17a40*/  FSEL R129, R129, -INF , !P4 ;  /* 0xff80000081817808 */ /* 0x000fe20006000000 */
[--C-:B------:R-:W-:Y:S01]  /*17a50*/  FFMA.FTZ R146, R146, UR35, -R123.reuse ;  /* 0x0000002392927c23 */ /* 0x100fe2000801087b */
[----:B------:R-:W-:Y:S01]  /*17a60*/  FSEL R134, R134, -INF , !P5 ;  /* 0xff80000086867808 */ /* 0x000fe20006800000 */
[--C-:B------:R-:W-:Y:S01]  /*17a70*/  FFMA.FTZ R149, R149, UR35, -R123.reuse ;  /* 0x0000002395957c23 */ /* 0x100fe2000801087b */
[C---:B------:R-:W-:Y:S01]  /*17a80*/  ISETP.GT.AND P5, PT, R181.reuse, 0x29, P3 ;  /* 0x00000029b500780c */ /* 0x040fe20001fa4270 */
[----:B------:R-:W-:Y:S01]  /*17a90*/  MUFU.EX2 R124, R124 ;  /* 0x0000007c007c7308 */ /* 0x000fe20000000800 */
[----:B------:R-:W-:Y:S01]  /*17aa0*/  ISETP.GT.AND P4, PT, R181, 0x20, P3 ;  /* 0x00000020b500780c */ /* 0x000fe20001f84270 */
[--C-:B------:R-:W-:Y:S01]  /*17ab0*/  FFMA.FTZ R150, R150, UR35, -R123.reuse ;  /* 0x0000002396967c23 */ /* 0x100fe2000801087b */
[C---:B------:R-:W-:Y:S01]  /*17ac0*/  ISETP.LT.OR P5, PT, R180.reuse, 0x2a, P5 ;  /* 0x0000002ab400780c */ /* 0x040fe20002fa1670 */
[--C-:B------:R-:W-:Y:S01]  /*17ad0*/  FFMA.FTZ R153, R153, UR35, -R123.reuse ;  /* 0x0000002399997c23 */ /* 0x100fe2000801087b */
[----:B------:R-:W-:Y:S01]  /*17ae0*/  ISETP.LT.OR P4, PT, R180, 0x21, P4 ;  /* 0x00000021b400780c */ /* 0x000fe20002781670 */
[--C-:B------:R-:W-:Y:S01]  /*17af0*/  FFMA.FTZ R154, R154, UR35, -R123.reuse ;  /* 0x000000239a9a7c23 */ /* 0x100fe2000801087b */
[----:B------:R-:W-:Y:S01]  /*17b00*/  FSEL R136, R136, -INF , !P5 ;  /* 0xff80000088887808 */ /* 0x000fe20006800000 */
[----:B------:R-:W-:Y:S01]  /*17b10*/  MUFU.EX2 R127, R127 ;  /* 0x0000007f007f7308 */ /* 0x000fe20000000800 */
[----:B------:R-:W-:Y:S01]  /*17b20*/  ISETP.GT.AND P5, PT, R181, 0x31, P3 ;  /* 0x00000031b500780c */ /* 0x000fe20001fa4270 */
[--C-:B------:R-:W-:Y:S01]  /*17b30*/  FFMA.FTZ R157, R157, UR35, -R123.reuse ;  /* 0x000000239d9d7c23 */ /* 0x100fe2000801087b */
[----:B------:R-:W-:Y:S01]  /*17b40*/  FSEL R133, R133, -INF , !P4 ;  /* 0xff80000085857808 */ /* 0x000fe20006000000 */
[--C-:B------:R-:W-:Y:S01]  /*17b50*/  FFMA.FTZ R158, R158, UR35, -R123.reuse ;  /* 0x000000239e9e7c23 */ /* 0x100fe2000801087b */
[----:B------:R-:W-:Y:S01]  /*17b60*/  ISETP.LT.OR P5, PT, R180, 0x32, P5 ;  /* 0x00000032b400780c */ /* 0x000fe20002fa1670 */
[--C-:B------:R-:W-:Y:S01]  /*17b70*/  FFMA.FTZ R161, R161, UR35, -R123.reuse ;  /* 0x00000023a1a17c23 */ /* 0x100fe2000801087b */
[C---:B------:R-:W-:Y:S01]  /*17b80*/  ISETP.GT.AND P4, PT, R181.reuse, 0x28, P3 ;  /* 0x00000028b500780c */ /* 0x040fe20001f84270 */
[----:B------:R-:W-:Y:S01]  /*17b90*/  MUFU.EX2 R128, R128 ;  /* 0x0000008000807308 */ /* 0x000fe20000000800 */
[----:B------:R-:W-:Y:S01]  /*17ba0*/  FSEL R140, R140, -INF , !P5 ;  /* 0xff8000008c8c7808 */ /* 0x000fe20006800000 */
[--C-:B------:R-:W-:Y:S01]  /*17bb0*/  FFMA.FTZ R162, R162, UR35, -R123.reuse ;  /* 0x00000023a2a27c23 */ /* 0x100fe2000801087b */
[----:B------:R-:W-:Y:S01]  /*17bc0*/  ISETP.GT.AND P5, PT, R181, 0x39, P3 ;  /* 0x00000039b500780c */ /* 0x000fe20001fa4270 */
[--C-:B------:R-:W-:Y:S01]  /*17bd0*/  FFMA.FTZ R165, R165, UR35, -R123.reuse ;  /* 0x00000023a5a57c23 */ /* 0x100fe2000801087b */
[----:B------:R-:W-:Y:S01]  /*17be0*/  ISETP.LT.OR P4, PT, R180, 0x29, P4 ;  /* 0x00000029b400780c */ /* 0x000fe20002781670 */
[--C-:B------:R-:W-:Y:S01]  /*17bf0*/  FFMA.FTZ R166, R166, UR35, -R123.reuse ;  /* 0x00000023a6a67c23 */ /* 0x100fe2000801087b */
[----:B------:R-:W-:Y:S01]  /*17c00*/  ISETP.LT.OR P5, PT, R180, 0x3a, P5 ;  /* 0x0000003ab400780c */ /* 0x000fe20002fa1670 */
[----:B------:R-:W-:Y:S01]  /*17c10*/  MUFU.EX2 R131, R131 ;  /* 0x0000008300837308 */ /* 0x000fe20000000800 */
[----:B------:R-:W-:Y:S01]  /*17c20*/  FSEL R135, R135, -INF , !P4 ;  /* 0xff80000087877808 */ /* 0x000fe20006000000 */
[--C-:B------:R-:W-:Y:S01]  /*17c30*/  FFMA.FTZ R169, R169, UR35, -R123.reuse ;  /* 0x00000023a9a97c23 */ /* 0x100fe2000801087b */
[----:B------:R-:W-:Y:S01]  /*17c40*/  FSEL R144, R144, -INF , !P5 ;  /* 0xff80000090907808 */ /* 0x000fe20006800000 */
[--C-:B------:R-:W-:Y:S01]  /*17c50*/  FFMA.FTZ R170, R170, UR35, -R123.reuse ;  /* 0x00000023aaaa7c23 */ /* 0x100fe2000801087b */
[----:B------:R-:W-:Y:S01]  /*17c60*/  ISETP.GT.AND P5, PT, R181, 0x41, P3 ;  /* 0x00000041b500780c */ /* 0x000fe20001fa4270 */
[--C-:B------:R-:W-:Y:S01]  /*17c70*/  FFMA.FTZ R173, R173, UR35, -R123.reuse ;  /* 0x00000023adad7c23 */ /* 0x100fe2000801087b */
[----:B------:R-:W-:Y:S01]  /*17c80*/  ISETP.GT.AND P4, PT, R181, 0x30, P3 ;  /* 0x00000030b500780c */ /* 0x000fe20001f84270 */
[----:B------:R-:W-:Y:S01]  /*17c90*/  MUFU.EX2 R132, R132 ;  /* 0x0000008400847308 */ /* 0x000fe20000000800 */
[----:B------:R-:W-:Y:S01]  /*17ca0*/  ISETP.LT.OR P5, PT, R180, 0x42, P5 ;  /* 0x00000042b400780c */ /* 0x000fe20002fa1670 */
[--C-:B------:R-:W-:Y:S01]  /*17cb0*/  FFMA.FTZ R174, R174, UR35, -R123.reuse ;  /* 0x00000023aeae7c23 */ /* 0x100fe2000801087b */
[----:B------:R-:W-:Y:S01]  /*17cc0*/  ISETP.LT.OR P4, PT, R180, 0x31, P4 ;  /* 0x00000031b400780c */ /* 0x000fe20002781670 */
[--C-:B------:R-:W-:Y:S01]  /*17cd0*/  FFMA.FTZ R178, R178, UR35, -R123.reuse ;  /* 0x00000023b2b27c23 */ /* 0x100fe2000801087b */
[----:B------:R-:W-:Y:S01]  /*17ce0*/  FSEL R148, R148, -INF , !P5 ;  /* 0xff80000094947808 */ /* 0x000fe20006800000 */
[----:B------:R-:W-:Y:S01]  /*17cf0*/  FFMA.FTZ R123, R179, UR35, -R123 ;  /* 0x00000023b37b7c23 */ /* 0x000fe2000801087b */
[----:B------:R-:W-:Y:S01]  /*17d00*/  ISETP.GT.AND P5, PT, R181, 0x49, P3 ;  /* 0x00000049b500780c */ /* 0x000fe20001fa4270 */
[----:B------:R-:W-:Y:S01]  /*17d10*/  MUFU.EX2 R137, R137 ;  /* 0x0000008900897308 */ /* 0x000fe20000000800 */
[----:B------:R-:W-:-:S02]  /*17d20*/  FSEL R139, R139, -INF , !P4 ;  /* 0xff8000008b8b7808 */ /* 0x000fc40006000000 */
[----:B------:R-:W-:Y:S02]  /*17d30*/  ISETP.LT.OR P5, PT, R180, 0x4a, P5 ;  /* 0x0000004ab400780c */ /* 0x000fe40002fa1670 */
[C---:B------:R-:W-:Y:S02]  /*17d40*/  ISETP.GT.AND P4, PT, R181.reuse, 0x38, P3 ;  /* 0x00000038b500780c */ /* 0x040fe40001f84270 */
[----:B------:R-:W-:Y:S01]  /*17d50*/  FSEL R152, R152, -INF , !P5 ;  /* 0xff80000098987808 */ /* 0x000fe20006800000 */
[----:B------:R-:W-:Y:S01]  /*17d60*/  MUFU.EX2 R138, R138 ;  /* 0x0000008a008a7308 */ /* 0x000fe20000000800 */
[----:B------:R-:W-:Y:S02]  /*17d70*/  ISETP.GT.AND P5, PT, R181, 0x51, P3 ;  /* 0x00000051b500780c */ /* 0x000fe40001fa4270 */
[C---:B------:R-:W-:Y:S02]  /*17d80*/  ISETP.LT.OR P4, PT, R180.reuse, 0x39, P4 ;  /* 0x00000039b400780c */ /* 0x040fe40002781670 */
[----:B------:R-:W-:-:S02]  /*17d90*/  ISETP.LT.OR P5, PT, R180, 0x52, P5 ;  /* 0x00000052b400780c */ /* 0x000fc40002fa1670 */
[----:B------:R-:W-:Y:S01]  /*17da0*/  FSEL R143, R143, -INF , !P4 ;  /* 0xff8000008f8f7808 */ /* 0x000fe20006000000 */
[----:B------:R-:W-:Y:S01]  /*17db0*/  MUFU.EX2 R142, R142 ;  /* 0x0000008e008e7308 */ /* 0x000fe20000000800 */
[----:B------:R-:W-:Y:S02]  /*17dc0*/  FSEL R156, R156, -INF , !P5 ;  /* 0xff8000009c9c7808 */ /* 0x000fe40006800000 */
[C---:B------:R-:W-:Y:S02]  /*17dd0*/  ISETP.GT.AND P5, PT, R181.reuse, 0x59, P3 ;  /* 0x00000059b500780c */ /* 0x040fe40001fa4270 */
[----:B------:R-:W-:Y:S02]  /*17de0*/  ISETP.GT.AND P4, PT, R181, 0x40, P3 ;  /* 0x00000040b500780c */ /* 0x000fe40001f84270 */
[C---:B------:R-:W-:Y:S01]  /*17df0*/  ISETP.LT.OR P5, PT, R180.reuse, 0x5a, P5 ;  /* 0x0000005ab400780c */ /* 0x040fe20002fa1670 */
[----:B------:R-:W-:Y:S01]  /*17e00*/  MUFU.EX2 R145, R145 ;  /* 0x0000009100917308 */ /* 0x000fe20000000800 */
[----:B------:R-:W-:-:S02]  /*17e10*/  ISETP.LT.OR P4, PT, R180, 0x41, P4 ;  /* 0x00000041b400780c */ /* 0x000fc40002781670 */
[----:B------:R-:W-:Y:S02]  /*17e20*/  FSEL R160, R160, -INF , !P5 ;  /* 0xff800000a0a07808 */ /* 0x000fe40006800000 */
[----:B------:R-:W-:Y:S02]  /*17e30*/  ISETP.GT.AND P5, PT, R181, 0x61, P3 ;  /* 0x00000061b500780c */ /* 0x000fe40001fa4270 */
[----:B------:R-:W-:Y:S01]  /*17e40*/  FSEL R147, R147, -INF , !P4 ;  /* 0xff80000093937808 */ /* 0x000fe20006000000 */
[----:B------:R-:W-:Y:S01]  /*17e50*/  MUFU.EX2 R146, R146 ;  /* 0x0000009200927308 */ /* 0x000fe20000000800 */
[----:B------:R-:W-:Y:S02]  /*17e60*/  ISETP.LT.OR P5, PT, R180, 0x62, P5 ;  /* 0x00000062b400780c */ /* 0x000fe40002fa1670 */
[----:B------:R-:W-:Y:S02]  /*17e70*/  ISETP.GT.AND P4, PT, R181, 0x48, P3 ;  /* 0x00000048b500780c */ /* 0x000fe40001f84270 */
[----:B------:R-:W-:-:S02]  /*17e80*/  FSEL R164, R164, -INF , !P5 ;  /* 0xff800000a4a47808 */ /* 0x000fc40006800000 */
[----:B------:R-:W-:Y:S01]  /*17e90*/  ISETP.GT.AND P5, PT, R181, 0x69, P3 ;  /* 0x00000069b500780c */ /* 0x000fe20001fa4270 */
[----:B------:R-:W-:Y:S01]  /*17ea0*/  MUFU.EX2 R149, R149 ;  /* 0x0000009500957308 */ /* 0x000fe20000000800 */
[C---:B------:R-:W-:Y:S02]  /*17eb0*/  ISETP.LT.OR P4, PT, R180.reuse, 0x49, P4 ;  /* 0x00000049b400780c */ /* 0x040fe40002781670 */
[----:B------:R-:W-:Y:S02]  /*17ec0*/  ISETP.LT.OR P5, PT, R180, 0x6a, P5 ;  /* 0x0000006ab400780c */ /* 0x000fe40002fa1670 */
[----:B------:R-:W-:Y:S02]  /*17ed0*/  FSEL R151, R151, -INF , !P4 ;  /* 0xff80000097977808 */ /* 0x000fe40006000000 */
[----:B------:R-:W-:Y:S01]  /*17ee0*/  FSEL R168, R168, -INF , !P5 ;  /* 0xff800000a8a87808 */ /* 0x000fe20006800000 */
[----:B------:R-:W-:Y:S01]  /*17ef0*/  MUFU.EX2 R150, R150 ;  /* 0x0000009600967308 */ /* 0x000fe20000000800 */
[----:B------:R-:W-:-:S02]  /*17f00*/  ISETP.GT.AND P5, PT, R181, RZ, P3 ;  /* 0x000000ffb500720c */ /* 0x000fc40001fa4270 */
[----:B------:R-:W-:Y:S02]  /*17f10*/  ISETP.GT.AND P4, PT, R181, 0x50, P3 ;  /* 0x00000050b500780c */ /* 0x000fe40001f84270 */
[C---:B------:R-:W-:Y:S02]  /*17f20*/  ISETP.LT.OR P5, PT, R180.reuse, 0x1, P5 ;  /* 0x00000001b400780c */ /* 0x040fe40002fa1670 */
[----:B------:R-:W-:Y:S01]  /*17f30*/  ISETP.LT.OR P4, PT, R180, 0x51, P4 ;  /* 0x00000051b400780c */ /* 0x000fe20002781670 */
[----:B------:R-:W-:Y:S01]  /*17f40*/  MUFU.EX2 R153, R153 ;  /* 0x0000009900997308 */ /* 0x000fe20000000800 */
[----:B------:R-:W-:Y:S02]  /*17f50*/  FSEL R9, R9, -INF , !P5 ;  /* 0xff80000009097808 */ /* 0x000fe40006800000 */
[----:B------:R-:W-:Y:S02]  /*17f60*/  FSEL R155, R155, -INF , !P4 ;  /* 0xff8000009b9b7808 */ /* 0x000fe40006000000 */
[----:B------:R-:W-:-:S02]  /*17f70*/  FMNMX.FTZ R10, R9, R14, !PT ;  /* 0x0000000e090a7209 */ /* 0x000fc40007810000 */
[----:B------:R-:W-:Y:S01]  /*17f80*/  ISETP.GT.AND P4, PT, R181, 0x58, P3 ;  /* 0x00000058b500780c */ /* 0x000fe20001f84270 */
[----:B------:R-:W-:Y:S01]  /*17f90*/  MUFU.EX2 R154, R154 ;  /* 0x0000009a009a7308 */ /* 0x000fe20000000800 */
[----:B------:R-:W-:Y:S02]  /*17fa0*/  FMNMX.FTZ R10, R15, R10, !PT ;  /* 0x0000000a0f0a7209 */ /* 0x000fe40007810000 */
[----:B------:R-:W-:Y:S02]  /*17fb0*/  ISETP.LT.OR P4, PT, R180, 0x59, P4 ;  /* 0x00000059b400780c */ /* 0x000fe40002781670 */
[----:B------:R-:W-:Y:S02]  /*17fc0*/  FMNMX.FTZ R10, R23, R10, !PT ;  /* 0x0000000a170a7209 */ /* 0x000fe40007810000 */
[----:B------:R-:W-:Y:S01]  /*17fd0*/  FSEL R159, R159, -INF , !P4 ;  /* 0xff8000009f9f7808 */ /* 0x000fe20006000000 */
[----:B------:R-:W-:Y:S01]  /*17fe0*/  MUFU.EX2 R157, R157 ;  /* 0x0000009d009d7308 */ /* 0x000fe20000000800 */
[----:B------:R-:W-:-:S02]  /*17ff0*/  FMNMX.FTZ R10, R120, R10, !PT ;  /* 0x0000000a780a7209 */ /* 0x000fc40007810000 */
[----:B------:R-:W-:Y:S02]  /*18000*/  ISETP.GT.AND P4, PT, R181, 0x60, P3 ;  /* 0x00000060b500780c */ /* 0x000fe40001f84270 */
[----:B------:R-:W-:Y:S02]  /*18010*/  FMNMX.FTZ R10, R125, R10, !PT ;  /* 0x0000000a7d0a7209 */ /* 0x000fe40007810000 */
[----:B------:R-:W-:Y:S01]  /*18020*/  ISETP.LT.OR P4, PT, R180, 0x61, P4 ;  /* 0x00000061b400780c */ /* 0x000fe20002781670 */
[----:B------:R-:W-:Y:S01]  /*18030*/  MUFU.EX2 R158, R158 ;  /* 0x0000009e009e7308 */ /* 0x000fe20000000800 */
[----:B------:R-:W-:Y:S02]  /*18040*/  FMNMX.FTZ R10, R126, R10, !PT ;  /* 0x0000000a7e0a7209 */ /* 0x000fe40007810000 */
        /* <DEDUP_REMOVED lines=17> */
[C---:B------:R-:W-:Y:S01]  /*18160*/  ISETP.GT.AND P4, PT, R181.reuse, 0x71, P3 ;  /* 0x00000071b500780c */ /* 0x040fe20001f84270 */
[----:B------:R-:W-:Y:S01]  /*18170*/  MUFU.EX2 R166, R166 ;  /* 0x000000a600a67308 */ /* 0x000fe20000000800 */
[----:B------:R-:W-:Y:S02]  /*18180*/  FMNMX.FTZ R10, R140, R10, !PT ;  /* 0x0000000a8c0a7209 */ /* 0x000fe40007810000 */
[----:B------:R-:W-:Y:S02]  /*18190*/  ISETP.GT.AND P5, PT, R181, 0x78, P3 ;  /* 0x00000078b500780c */ /* 0x000fe40001fa4270 */
[----:B------:R-:W-:Y:S02]  /*181a0*/  FMNMX.FTZ R10, R143, R10, !PT ;  /* 0x0000000a8f0a7209 */ /* 0x000fe40007810000 */
[----:B------:R-:W-:Y:S01]  /*181b0*/  ISETP.LT.OR P4, PT, R180, 0x72, P4 ;  /* 0x00000072b400780c */ /* 0x000fe20002781670 */
        /* <DEDUP_REMOVED lines=9> */
[----:B------:R-:W-:Y:S01]  /*18250*/  ISETP.LT.OR P3, PT, R180, 0x7a, P3 ;  /* 0x0000007ab400780c */ /* 0x000fe20001f61670 */
[----:B------:R-:W-:Y:S01]  /*18260*/  MUFU.EX2 R173, R173 ;  /* 0x000000ad00ad7308 */ /* 0x000fe20000000800 */
[----:B------:R-:W-:Y:S02]  /*18270*/  FMNMX.FTZ R10, R152, R10, !PT ;  /* 0x0000000a980a7209 */ /* 0x000fe40007810000 */
[----:B------:R-:W-:Y:S02]  /*18280*/  FSEL R176, R176, -INF , !P5 ;  /* 0xff800000b0b07808 */ /* 0x000fe40006800000 */
[----:B------:R-:W-:Y:S02]  /*18290*/  FMNMX.FTZ R10, R155, R10, !PT ;  /* 0x0000000a9b0a7209 */ /* 0x000fe40007810000 */
[----:B------:R-:W-:Y:S01]  /*182a0*/  FSEL R177, R177, -INF , !P3 ;  /* 0xff800000b1b17808 */ /* 0x000fe20005800000 */
        /* <DEDUP_REMOVED lines=16> */
[----:B------:R0:W-:Y:S03]  /*183b0*/  MUFU.EX2 R10, R141 ;  /* 0x0000008d000a7308 */ /* 0x0001e60000000800 */
[----:B0-----:R-:W0:Y:S02]  /*183c0*/  SHFL.BFLY PT, R141, R175, 0x1, 0x1f ;  /* 0x0c201f00af8d7f89 */ /* 0x001e2400000e0000 */
        /* <DEDUP_REMOVED lines=8> */
[----:B------:R-:W-:Y:S04]  /*18450*/  MUFU.EX2 R14, R14 ;  /* 0x0000000e000e7308 */ /* 0x000fe80000000800 */
[----:B------:R-:W-:-:S01]  /*18460*/  FFMA.FTZ R9, R9, UR35, -R180 ;  /* 0x0000002309097c23 */ /* 0x000fc200080108b4 */
[--C-:B------:R-:W-:Y:S01]  /*18470*/  FFMA.FTZ R15, R15, UR35, -R180.reuse ;  /* 0x000000230f0f7c23 */ /* 0x100fe200080108b4 */
[----:B------:R-:W-:-:S01]  /*18480*/  FFMA.FTZ R23, R23, UR35, -R180 ;  /* 0x0000002317177c23 */ /* 0x000fc200080108b4 */
        /* <DEDUP_REMOVED lines=29> */
[----:B------:R-:W-:Y:S01]  /*18660*/  FADD.FTZ R3, R20, R4 ;  /* 0x0000000414037221 */ /* 0x000fe20000010000 */
[----:B------:R-:W-:-:S01]  /*18670*/  FFMA.FTZ R167, R167, UR35, -R180 ;  /* 0x00000023a7a77c23 */ /* 0x000fc200080108b4 */
[--C-:B------:R-:W-:Y:S01]  /*18680*/  FFMA.FTZ R168, R168, UR35, -R180.reuse ;  /* 0x00000023a8a87c23 */ /* 0x100fe200080108b4 */
[----:B------:R-:W-:-:S01]  /*18690*/  FFMA.FTZ R171, R171, UR35, -R180 ;  /* 0x00000023abab7c23 */ /* 0x000fc200080108b4 */
[----:B------:R-:W-:Y:S01]  /*186a0*/  FADD.FTZ R3, R21, R3 ;  /* 0x0000000315037221 */ /* 0x000fe20000010000 */
[----:B------:R-:W-:-:S01]  /*186b0*/  FFMA.FTZ R172, R172, UR35, -R180 ;  /* 0x00000023acac7c23 */ /* 0x000fc200080108b4 */
[----:B------:R-:W1:Y:S01]  /*186c0*/  MUFU.EX2 R125, R125 ;  /* 0x0000007d007d7308 */ /* 0x000e620000000800 */
[----:B--2---:R-:W-:-:S01]  /*186d0*/  FADD.FTZ R4, R23, R175 ;  /* 0x000000af17047221 */ /* 0x004fc20000010000 */
[----:B------:R-:W-:Y:S01]  /*186e0*/  FADD.FTZ R3, R121, R3 ;  /* 0x0000000379037221 */ /* 0x000fe20000010000 */
[----:B------:R-:W-:-:S01]  /*186f0*/  FFMA.FTZ R176, R176, UR35, -R180 ;  /* 0x00000023b0b07c23 */ /* 0x000fc200080108b4 */
[----:B------:R-:W-:-:S02]  /*18700*/  FFMA.FTZ R177, R177, UR35, -R180 ;  /* 0x00000023b1b17c23 */ /* 0x000fc400080108b4 */
[----:B------:R-:W-:-:S02]  /*18710*/  FADD.FTZ R3, R124, R3 ;  /* 0x000000037c037221 */ /* 0x000fc40000010000 */
        /* <DEDUP_REMOVED lines=50> */
[----:B------:R-:W-:-:S06]  /*18a40*/  FADD.FTZ R3, R178, R3 ;  /* 0x00000003b2037221 */ /* 0x000fcc0000010000 */
        /* <DEDUP_REMOVED lines=28> */
[----:B0-----:R-:W-:Y:S01]  /*18c10*/  FADD.FTZ R175, R176, R4 ;  /* 0x00000004b0af7221 */ /* 0x001fe20000010000 */
[----:B------:R-:W-:-:S03]  /*18c20*/  FADD.FTZ R4, R123, R3 ;  /* 0x000000037b047221 */ /* 0x000fc60000010000 */
[----:B-1----:R-:W-:Y:S01]  /*18c30*/  FADD.FTZ R3, R177, R175 ;  /* 0x000000afb1037221 */ /* 0x002fe20000010000 */
[----:B------:R-:W-:Y:S06]  /*18c40*/  @!P0 BRA `(.L_x_1778) ;  /* 0x0000000000048947 */ /* 0x000fec0003800000 */
[----:B------:R-:W-:Y:S01]  /*18c50*/  BPT.TRAP 0x1 ;  /* 0x000000040000795c */ /* 0x000fe20000300000 */
.L_x_1778:
[----:B------:R-:W-:Y:S01]  /*18c60*/  IMAD R17, R17, 0x8, R16 ;  /* 0x0000000811117824 */ /* 0x000fe200078e0210 */
[----:B------:R-:W-:Y:S01]  /*18c70*/  ISETP.GT.AND P3, PT, R0, R11, PT ;  /* 0x0000000b0000720c */ /* 0x000fe20003f64270 */
[----:B------:R-:W-:Y:S01]  /*18c80*/  IMAD.U32 R175, RZ, RZ, UR38 ;  /* 0x00000026ffaf7e24 */ /* 0x000fe2000f8e00ff */
[----:B------:R-:W-:Y:S01]  /*18c90*/  F2FP.SATFINITE.E4M3.F32.PACK_AB_MERGE_C R20, R21, R20, RZ ;  /* 0x000000141514723e */ /* 0x000fe200048070ff */
[----:B------:R-:W-:Y:S01]  /*18ca0*/  VIADD R17, R17, 0x2a860 ;  /* 0x0002a86011117836 */ /* 0x000fe20000000000 */
        /* <DEDUP_REMOVED lines=30> */
[----:B------:R-:W-:Y:S01]  /*18e90*/  PRMT R17, R175, 0x654, R17 ;  /* 0x00000654af117816 */ /* 0x000fe20000000011 */
[----:B------:R-:W-:Y:S01]  /*18ea0*/  FMUL.FTZ R55, R55, R14 ;  /* 0x0000000e37377220 */ /* 0x000fe20000410000 */
[----:B------:R-:W-:Y:S01]  /*18eb0*/  F2FP.SATFINITE.E4M3.F32.PACK_AB_MERGE_C R8, R8, R122, R20 ;  /* 0x0000007a0808723e */ /* 0x000fe20004807014 */
[-C--:B------:R-:W-:Y:S01]  /*18ec0*/  FMUL.FTZ R58, R58, R14.reuse ;  /* 0x0000000e3a3a7220 */ /* 0x080fe20000410000 */
[----:B------:R-:W-:Y:S01]  /*18ed0*/  F2FP.SATFINITE.E4M3.F32.PACK_AB_MERGE_C R9, R15, R9, R23 ;  /* 0x000000090f09723e */ /* 0x000fe20004807017 */
[----:B------:R0:W-:Y:S01]  /*18ee0*/  SYNCS.ARRIVE.TRANS64.RED.A1T0 RZ, [R17+URZ], RZ ;  /* 0x000000ff11ff79a7 */ /* 0x0001e2000810043f */
        /* <DEDUP_REMOVED lines=94> */
[----:B------:R-:W-:Y:S01]  /*194d0*/  MOV R198, R127 ;  /* 0x0000007f00c67202 */ /* 0x000fe20000000f00 */
[----:B------:R-:W-:-:S02]  /*194e0*/  IMAD.MOV.U32 R14, RZ, RZ, R141 ;  /* 0x000000ffff0e7224 */ /* 0x000fc400078e008d */
[----:B------:R-:W-:Y:S02]  /*194f0*/  IMAD.MOV.U32 R10, RZ, RZ, R6 ;  /* 0x000000ffff0a7224 */ /* 0x000fe400078e0006 */
[----:B------:R-:W-:Y:S02]  /*19500*/  IMAD.MOV.U32 R23, RZ, RZ, R13 ;  /* 0x000000ffff177224 */ /* 0x000fe400078e000d */
[----:B0-----:R-:W-:Y:S02]  /*19510*/  IMAD.MOV.U32 R17, RZ, RZ, R12 ;  /* 0x000000ffff117224 */ /* 0x001fe400078e000c */
        /* <DEDUP_REMOVED lines=15> */
[----:B------:R-:W-:Y:S06]  /*19610*/  @P3 BRA `(.L_x_1779) ;  /* 0xffffffc400443947 */ /* 0x000fec000383ffff */
[----:B------:R-:W-:Y:S02]  /*19620*/  IMAD.MOV.U32 R14, RZ, RZ, R141 ;  /* 0x000000ffff0e7224 */ /* 0x000fe400078e008d */
[----:B------:R-:W-:Y:S02]  /*19630*/  IMAD.MOV.U32 R10, RZ, RZ, R6 ;  /* 0x000000ffff0a7224 */ /* 0x000fe400078e0006 */
[----:B------:R-:W-:Y:S02]  /*19640*/  IMAD.MOV.U32 R17, RZ, RZ, R12 ;  /* 0x000000ffff117224 */ /* 0x000fe400078e000c */
[----:B------:R-:W-:-:S07]  /*19650*/  IMAD.MOV.U32 R23, RZ, RZ, R13 ;  /* 0x000000ffff177224 */ /* 0x000fce00078e000d */
.L_x_1759:
[----:B------:R-:W0:Y:S01]  /*19660*/  LDC R6, c[0x0][0x448] ;  /* 0x00011200ff067b82 */ /* 0x000e220000000800 */
[----:B------:R-:W-:-:S07]  /*19670*/  ULDC UR6, c[0x0][0x9dc] ;  /* 0x0002770000067ab9 */ /* 0x000fce0000000800 */
[----:B------:R-:W1:Y:S01]  /*19680*/  LDC R12, c[0x0][0x9e4] ;  /* 0x00027900ff0c7b82 */ /* 0x000e620000000800 */
[----:B0-----:R-:W-:Y:S01]  /*19690*/  ISETP.NE.AND P4, PT, R6, 0x1, PT ;  /* 0x000000010600780c */ /* 0x001fe20003f85270 */
[----:B------:R-:W-:Y:S01]  /*196a0*/  VIADD R6, R211, 0x7f ;  /* 0x0000007fd3067836 */ /* 0x000fe20000000000 */
[----:B-1----:R-:W-:-:S11]  /*196b0*/  ISETP.GE.AND P5, PT, R12, 0x1, PT ;  /* 0x000000010c00780c */ /* 0x002fd60003fa6270 */
[----:B------:R-:W0:Y:S08]  /*196c0*/  @P4 LDC R7, c[0x0][0x44c] ;  /* 0x00011300ff074b82 */ /* 0x000e300000000800 */
[----:B------:R-:W1:Y:S01]  /*196d0*/  @P4 LDC R8, c[0x0][0x450] ;  /* 0x00011400ff084b82 */ /* 0x000e620000000800 */
[----:B0-----:R-:W-:-:S05]  /*196e0*/  @P4 IMAD.HI.U32 R7, R6, R7, RZ ;  /* 0x0000000706074227 */ /* 0x001fca00078e00ff */
[----:B-1----:R-:W-:Y:S02]  /*196f0*/  @P4 SHF.R.U32.HI R6, RZ, R8, R7 ;  /* 0x00000008ff064219 */ /* 0x002fe40000011607 */
[----:B------:R-:W-:-:S05]  /*19700*/  IADD3 R7, R203, 0x1, -R202 ;  /* 0x00000001cb077810 */ /* 0x000fca0007ffe8ca */
[----:B------:R-:W-:-:S04]  /*19710*/  IMAD.IADD R6, R7, 0x1, R6 ;  /* 0x0000000107067824 */ /* 0x000fc800078e0206 */
[----:B------:R-:W-:Y:S01]  /*19720*/  VIADD R8, R6, -UR6 ;  /* 0x8000000606087c36 */ /* 0x000fe20008000000 */
[----:B------:R-:W-:Y:S06]  /*19730*/  @!P5 BRA `(.L_x_1780) ;  /* 0x000000000048d947 */ /* 0x000fec0003800000 */
[----:B------:R-:W-:Y:S01]  /*19740*/  IMAD.MOV.U32 R9, RZ, RZ, R6 ;  /* 0x000000ffff097224 */ /* 0x000fe200078e0006 */
[----:B------:R-:W-:Y:S04]  /*19750*/  BSSY B0, `(.L_x_1781) ;  /* 0x000000e000007945 */ /* 0x000fe80003800000 */
        /* <DEDUP_REMOVED lines=9> */
.L_x_1782:
[----:B------:R-:W-:-:S13]  /*197f0*/  ISETP.NE.AND P1, PT, R12, 0x1, PT ;  /* 0x000000010c00780c */ /* 0x000fda0003f25270 */
[----:B------:R-:W0:Y:S02]  /*19800*/  @P1 LDC.64 R6, c[0x0][0x9e8] ;  /* 0x00027a00ff061b82 */ /* 0x000e240000000a00 */
[----:B0-----:R-:W-:-:S05]  /*19810*/  @P1 IMAD.HI.U32 R6, R9, R6, RZ ;  /* 0x0000000609061227 */ /* 0x001fca00078e00ff */
[----:B------:R-:W-:-:S07]  /*19820*/  @P1 SHF.R.U32.HI R9, RZ, R7, R6 ;  /* 0x00000007ff091219 */ /* 0x000fce0000011606 */
.L_x_1783:
[----:B------:R-:W-:Y:S05]  /*19830*/  BSYNC B0 ;  /* 0x0000000000007941 */ /* 0x000fea0003800000 */
.L_x_1781:
[----:B------:R-:W-:-:S05]  /*19840*/  IMAD R9, R9, R12, RZ ;  /* 0x0000000c09097224 */ /* 0x000fca00078e02ff */
[----:B------:R-:W-:-:S07]  /*19850*/  VIMNMX R8, R8, R9, !PT ;  /* 0x0000000908087248 */ /* 0x000fce0007fe0100 */
.L_x_1780:
[----:B------:R-:W-:-:S05]  /*19860*/  VIADD R8, R8, 0x7f ;  /* 0x0000007f08087836 */ /* 0x000fca0000000000 */
[----:B------:R-:W-:-:S04]  /*19870*/  SHF.R.S32.HI R7, RZ, 0x1f, R8 ;  /* 0x0000001fff077819 */ /* 0x000fc80000011408 */
[----:B------:R-:W-:-:S04]  /*19880*/  LEA.HI R7, R7, R8, RZ, 0x7 ;  /* 0x0000000807077211 */ /* 0x000fc800078f38ff */
[----:B------:R-:W-:-:S04]  /*19890*/  SHF.R.S32.HI R7, RZ, 0x7, R7 ;  /* 0x00000007ff077819 */ /* 0x000fc80000011407 */
[----:B------:R-:W-:-:S04]  /*198a0*/  VIMNMX R13, R224, R7, !PT ;  /* 0x00000007e00d7248 */ /* 0x000fc80007fe0100 */
[----:B------:R-:W-:-:S13]  /*198b0*/  ISETP.GE.AND P1, PT, R0, R13, PT ;  /* 0x0000000d0000720c */ /* 0x000fda0003f26270 */
[----:B------:R-:W-:Y:S05]  /*198c0*/  @!P1 BRA `(.L_x_1784) ;  /* 0x0000002800c49947 */ /* 0x000fea0003800000 */
[----:B------:R-:W-:Y:S02]  /*198d0*/  IMAD.MOV.U32 R12, RZ, RZ, R14 ;  /* 0x000000ffff0c7224 */ /* 0x000fe400078e000e */
[----:B------:R-:W-:Y:S02]  /*198e0*/  IMAD.MOV.U32 R11, RZ, RZ, R10 ;  /* 0x000000ffff0b7224 */ /* 0x000fe400078e000a */
[----:B------:R-:W-:Y:S02]  /*198f0*/  IMAD.MOV.U32 R6, RZ, RZ, R23 ;  /* 0x000000ffff067224 */ /* 0x000fe400078e0017 */
[----:B------:R-:W-:-:S07]  /*19900*/  IMAD.MOV.U32 R15, RZ, RZ, R17 ;  /* 0x000000ffff0f7224 */ /* 0x000fce00078e0011 */
.L_x_1796:
[----:B------:R-:W-:Y:S01]  /*19910*/  ISETP.NE.AND P1, PT, R15, 0x1, PT ;  /* 0x000000010f00780c */ /* 0x000fe20003f25270 */
[----:B------:R-:W-:Y:S05]  /*19920*/  YIELD ;  /* 0x0000000000007946 */ /* 0x000fea0003800000 */
[----:B------:R-:W-:Y:S02]  /*19930*/  SEL R23, RZ, 0x1, P1 ;  /* 0x00000001ff177807 */ /* 0x000fe40000800000 */
[----:B------:R-:W-:Y:S02]  /*19940*/  ISETP.NE.AND P1, PT, R217, RZ, PT ;  /* 0x000000ffd900720c */ /* 0x000fe40003f25270 */
[----:B------:R-:W-:-:S11]  /*19950*/  LOP3.LUT R23, R6, R23, RZ, 0x3c, !PT ;  /* 0x0000001706177212 */ /* 0x000fd600078e3cff */
[----:B------:R-:W-:Y:S05]  /*19960*/  @P1 BRA `(.L_x_1785) ;  /* 0x00000000003c1947 */ /* 0x000fea0003800000 */
[----:B------:R-:W-:Y:S05]  /*19970*/  @!P0 BRA `(.L_x_1786) ;  /* 0x0000000000048947 */ /* 0x000fea0003800000 */
[----:B------:R-:W-:Y:S01]  /*19980*/  BPT.TRAP 0x1 ;  /* 0x000000040000795c */ /* 0x000fe20000300000 */
.L_x_1786:
[----:B------:R-:W-:Y:S01]  /*19990*/  VIADD R7, R15, 0x1 ;  /* 0x000000010f077836 */ /* 0x000fe20000000000 */
[----:B------:R-:W-:-:S04]  /*199a0*/  SHF.L.U32 R8, R23, 0x1f, RZ ;  /* 0x0000001f17087819 */ /* 0x000fc800000006ff */
[----:B------:R-:W-:-:S04]  /*199b0*/  ISETP.NE.AND P2, PT, R7, 0x2, PT ;  /* 0x000000020700780c */ /* 0x000fc80003f45270 */
[----:B------:R-:W-:-:S05]  /*199c0*/  SEL R7, R7, RZ, P2 ;  /* 0x000000ff07077207 */ /* 0x000fca0001000000 */
[----:B------:R-:W-:-:S04]  /*199d0*/  IMAD R7, R7, 0x8, R16 ;  /* 0x0000000807077824 */ /* 0x000fc800078e0210 */
[----:B------:R0:W1:Y:S01]  /*199e0*/  SYNCS.PHASECHK.TRANS64.TRYWAIT P2, [R7+URZ+0x2a830], R8 ;  /* 0x02a83008070075a7 */ /* 0x000062000804017f */
[----:B------:R-:W-:Y:S05]  /*199f0*/  @!P0 BRA `(.L_x_1787) ;  /* 0x0000000000048947 */ /* 0x000fea0003800000 */
[----:B------:R-:W-:Y:S01]  /*19a00*/  BPT.TRAP 0x1 ;  /* 0x000000040000795c */ /* 0x000fe20000300000 */
.L_x_1787:
[----:B------:R-:W-:Y:S04]  /*19a10*/  BSSY B0, `(.L_x_1785) ;  /* 0x0000004000007945 */ /* 0x000fe80003800000 */
[----:B-1----:R-:W-:Y:S05]  /*19a20*/  @P2 BRA `(.L_x_1788) ;  /* 0x0000000000082947 */ /* 0x002fea0003800000 */
[----:B------:R-:W1:Y:S02]  /*19a30*/  SYNCS.PHASECHK.TRANS64.TRYWAIT P2, [R7+URZ+0x2a830], R8 ;  /* 0x02a83008070075a7 */ /* 0x000e64000804017f */
[----:B-1----:R-:W-:Y:S05]  /*19a40*/  @!P2 BRA `(.L_x_1789) ;  /* 0x00000160006ca947 */ /* 0x002fea0003800000 */
.L_x_1788:
[----:B------:R-:W-:Y:S05]  /*19a50*/  BSYNC B0 ;  /* 0x0000000000007941 */ /* 0x000fea0003800000 */
.L_x_1785:
[----:B01----:R-:W0:Y:S01]  /*19a60*/  S2R R7, SR_TID.X ;  /* 0x0000000000077919 */ /* 0x003e220000002100 */
[----:B------:R-:W-:Y:S01]  /*19a70*/  VIADD R17, R15, 0x1 ;  /* 0x000000010f117836 */ /* 0x000fe20000000000 */
[----:B------:R-:W-:Y:S05]  /*19a80*/  WARPSYNC.ALL ;  /* 0x0000000000007948 */ /* 0x000fea0003800000 */
[C---:B------:R-:W-:Y:S01]  /*19a90*/  ISETP.NE.AND P2, PT, R17.reuse, 0x2, PT ;  /* 0x000000021100780c */ /* 0x040fe20003f45270 */
[----:B------:R-:W-:Y:S02]  /*19aa0*/  IMAD.MOV.U32 R9, RZ, RZ, -0x7fffffe0 ;  /* 0x80000020ff097424 */ /* 0x000fe400078e00ff */
[----:B------:R-:W-:Y:S01]  /*19ab0*/  IMAD.MOV.U32 R121, RZ, RZ, -0x7fffffe0 ;  /* 0x80000020ff797424 */ /* 0x000fe200078e00ff */
[----:B------:R-:W-:Y:S01]  /*19ac0*/  SEL R17, R17, RZ, P2 ;  /* 0x000000ff11117207 */ /* 0x000fe20001000000 */
[----:B------:R-:W-:Y:S01]  /*19ad0*/  IMAD.MOV.U32 R123, RZ, RZ, -0x7fffffe0 ;  /* 0x80000020ff7b7424 */ /* 0x000fe200078e00ff */
[----:B------:R-:W-:Y:S01]  /*19ae0*/  R2UR UR27, R9 ;  /* 0x00000000091b72ca */ /* 0x000fe200000e0000 */
[----:B------:R-:W-:Y:S01]  /*19af0*/  IMAD.MOV.U32 R21, RZ, RZ, -0x7fffffe0 ;  /* 0x80000020ff157424 */ /* 0x000fe200078e00ff */
[----:B------:R-:W-:Y:S01]  /*19b00*/  R2UR UR7, R121 ;  /* 0x00000000790772ca */ /* 0x000fe200000e0000 */
[----:B------:R-:W-:Y:S01]  /*19b10*/  IMAD R8, R17, 0x600, R5 ;  /* 0x0000060011087824 */ /* 0x000fe200078e0205 */
[----:B------:R-:W-:-:S02]  /*19b20*/  R2UR UR15, R121 ;  /* 0x00000000790f72ca */ /* 0x000fc400000e0000 */
[----:B------:R-:W-:Y:S01]  /*19b30*/  R2UR UR19, R123 ;  /* 0x000000007b1372ca */ /* 0x000fe200000e0000 */
[C---:B------:R-:W-:Y:S01]  /*19b40*/  VIADD R120, R8.reuse, 0x2 ;  /* 0x0000000208787836 */ /* 0x040fe20000000000 */
[C---:B------:R-:W-:Y:S01]  /*19b50*/  R2UR UR26, R8.reuse ;  /* 0x00000000081a72ca */ /* 0x040fe200000e0000 */
[C---:B------:R-:W-:Y:S01]  /*19b60*/  VIADD R122, R8.reuse, 0x400 ;  /* 0x00000400087a7836 */ /* 0x040fe20000000000 */
[----:B------:R-:W-:Y:S01]  /*19b70*/  R2UR UR11, R21 ;  /* 0x00000000150b72ca */ /* 0x000fe200000e0000 */
[----:B------:R-:W-:Y:S01]  /*19b80*/  VIADD R20, R8, 0x200 ;  /* 0x0000020008147836 */ /* 0x000fe20000000000 */
[----:B------:R-:W-:Y:S01]  /*19b90*/  R2UR UR6, R120 ;  /* 0x00000000780672ca */ /* 0x000fe200000e0000 */
[----:B------:R-:W-:Y:S01]  /*19ba0*/  VIADD R120, R8, 0x202 ;  /* 0x0000020208787836 */ /* 0x000fe20000000000 */
[----:B------:R-:W-:Y:S01]  /*19bb0*/  R2UR UR18, R122 ;  /* 0x000000007a1272ca */ /* 0x000fe200000e0000 */
[----:B------:R-:W-:Y:S01]  /*19bc0*/  VIADD R8, R8, 0x402 ;  /* 0x0000040208087836 */ /* 0x000fe20000000000 */
[----:B------:R-:W-:-:S02]  /*19bd0*/  R2UR UR10, R20 ;  /* 0x00000000140a72ca */ /* 0x000fc400000e0000 */
[----:B------:R-:W-:Y:S02]  /*19be0*/  R2UR UR14, R120 ;  /* 0x00000000780e72ca */ /* 0x000fe400000e0000 */
[----:B0-----:R-:W-:Y:S02]  /*19bf0*/  SHF.R.U32.HI R7, RZ, 0x7, R7 ;  /* 0x00000007ff077819 */ /* 0x001fe40000011607 */
[----:B------:R-:W-:Y:S02]  /*19c00*/  R2UR UR22, R8 ;  /* 0x00000000081672ca */ /* 0x000fe400000e0000 */
[----:B------:R-:W-:Y:S01]  /*19c10*/  R2UR UR23, R9 ;  /* 0x00000000091772ca */ /* 0x000fe200000e0000 */
[----:B------:R-:W-:-:S05]  /*19c20*/  VIADD R7, R7, 0x8 ;  /* 0x0000000807077836 */ /* 0x000fca0000000000 */
        /* <DEDUP_REMOVED lines=22> */
.L_x_1791:
[----:B------:R-:W-:Y:S01]  /*19d90*/  SHF.L.U32 R6, R6, 0x1f, RZ ;  /* 0x0000001f06067819 */ /* 0x000fe200000006ff */
[----:B------:R-:W-:-:S04]  /*19da0*/  IMAD R7, R15, 0x8, R16 ;  /* 0x000000080f077824 */ /* 0x000fc800078e0210 */
[----:B------:R0:W1:Y:S01]  /*19db0*/  SYNCS.PHASECHK.TRANS64.TRYWAIT P1, [R7+URZ+0x2a850], R6 ;  /* 0x02a85006070075a7 */ /* 0x000062000802017f */
[----:B------:R-:W-:Y:S05]  /*19dc0*/  @!P0 BRA `(.L_x_1792) ;  /* 0x0000000000048947 */ /* 0x000fea0003800000 */
[----:B------:R-:W-:Y:S01]  /*19dd0*/  BPT.TRAP 0x1 ;  /* 0x000000040000795c */ /* 0x000fe20000300000 */
.L_x_1792:
[----:B-1----:R-:W-:Y:S05]  /*19de0*/  @P1 BRA `(.L_x_1790) ;  /* 0x0000000000081947 */ /* 0x002fea0003800000 */
[----:B------:R-:W1:Y:S02]  /*19df0*/  SYNCS.PHASECHK.TRANS64.TRYWAIT P1, [R7+URZ+0x2a850], R6 ;  /* 0x02a85006070075a7 */ /* 0x000e64000802017f */
[----:B-1----:R-:W-:Y:S05]  /*19e00*/  @!P1 BRA `(.L_x_1793) ;  /* 0x0000015c00909947 */ /* 0x002fea0003800000 */
.L_x_1790:
        /* <DEDUP_REMOVED lines=39> */
.L_x_1794:
[C---:B0-----:R-:W-:Y:S01]  /*1a080*/  FMUL.FTZ R6, R2.reuse, R120 ;  /* 0x0000007802067220 */ /* 0x041fe20000410000 */
[C---:B------:R-:W-:Y:S01]  /*1a090*/  FMUL.FTZ R7, R2.reuse, R121 ;  /* 0x0000007902077220 */ /* 0x040fe20000410000 */
[C---:B------:R-:W-:Y:S01]  /*1a0a0*/  FMUL.FTZ R20, R2.reuse, R124 ;  /* 0x0000007c02147220 */ /* 0x040fe20000410000 */
[----:B------:R-:W-:Y:S02]  /*1a0b0*/  IMAD R10, R17, 0x8, R16 ;  /* 0x00000008110a7824 */ /* 0x000fe400078e0210 */
[----:B------:R-:W-:Y:S01]  /*1a0c0*/  FMUL.FTZ R21, R2, R125 ;  /* 0x0000007d02157220 */ /* 0x000fe20000410000 */
[----:B------:R-:W-:Y:S01]  /*1a0d0*/  IMAD.U32 R14, RZ, RZ, UR38 ;  /* 0x00000026ff0e7e24 */ /* 0x000fe2000f8e00ff */
[----:B------:R-:W0:Y:S01]  /*1a0e0*/  MUFU.TANH R6, R6 ;  /* 0x0000000600067308 */ /* 0x000e220000002400 */
[----:B------:R-:W-:Y:S02]  /*1a0f0*/  VIADD R10, R10, 0x2a840 ;  /* 0x0002a8400a0a7836 */ /* 0x000fe40000000000 */
[C---:B------:R-:W-:Y:S01]  /*1a100*/  FMUL.FTZ R8, R2.reuse, R122 ;  /* 0x0000007a02087220 */ /* 0x040fe20000410000 */
[C---:B------:R-:W-:Y:S01]  /*1a110*/  FMUL.FTZ R122, R2.reuse, R128 ;  /* 0x00000080027a7220 */ /* 0x040fe20000410000 */
[C---:B------:R-:W-:Y:S01]  /*1a120*/  FMUL.FTZ R9, R2.reuse, R123 ;  /* 0x0000007b02097220 */ /* 0x040fe20000410000 */
[----:B------:R-:W-:Y:S01]  /*1a130*/  FMUL.FTZ R123, R2, R129 ;  /* 0x00000081027b7220 */ /* 0x000fe20000410000 */
[----:B------:R-:W-:Y:S01]  /*1a140*/  PRMT R10, R14, 0x654, R10 ;  /* 0x000006540e0a7816 */ /* 0x000fe2000000000a */
[C---:B------:R-:W-:Y:S01]  /*1a150*/  FMUL.FTZ R120, R2.reuse, R126 ;  /* 0x0000007e02787220 */ /* 0x040fe20000410000 */
[----:B------:R-:W1:Y:S01]  /*1a160*/  MUFU.TANH R7, R7 ;  /* 0x0000000700077308 */ /* 0x000e620000002400 */
[C---:B------:R-:W-:Y:S01]  /*1a170*/  FMUL.FTZ R126, R2.reuse, R132 ;  /* 0x00000084027e7220 */ /* 0x040fe20000410000 */
[----:B------:R0:W-:Y:S01]  /*1a180*/  SYNCS.ARRIVE.TRANS64.RED.A1T0 RZ, [R10+URZ], RZ ;  /* 0x000000ff0aff79a7 */ /* 0x0001e2000810043f */
[C---:B------:R-:W-:Y:S01]  /*1a190*/  FMUL.FTZ R121, R2.reuse, R127 ;  /* 0x0000007f02797220 */ /* 0x040fe20000410000 */
[C---:B------:R-:W-:Y:S01]  /*1a1a0*/  FMUL.FTZ R127, R2.reuse, R133 ;  /* 0x00000085027f7220 */ /* 0x040fe20000410000 */
[C---:B------:R-:W-:Y:S01]  /*1a1b0*/  FMUL.FTZ R128, R2.reuse, R136 ;  /* 0x0000008802807220 */ /* 0x040fe20000410000 */
[C---:B------:R-:W-:Y:S01]  /*1a1c0*/  FMUL.FTZ R129, R2.reuse, R137 ;  /* 0x0000008902817220 */ /* 0x040fe20000410000 */
[C---:B------:R-:W-:Y:S01]  /*1a1d0*/  FMUL.FTZ R124, R2.reuse, R130 ;  /* 0x00000082027c7220 */ /* 0x040fe20000410000 */
[----:B------:R-:W2:Y:S01]  /*1a1e0*/  MUFU.TANH R20, R20 ;  /* 0x0000001400147308 */ /* 0x000ea20000002400 */
[----:B------:R-:W-:Y:S01]  /*1a1f0*/  FMUL.FTZ R130, R2, R140 ;  /* 0x0000008c02827220 */ /* 0x000fe20000410000 */
[----:B0-----:R-:W-:Y:S01]  /*1a200*/  FMNMX.FTZ R10, R6, R11, !PT ;  /* 0x0000000b060a7209 */ /* 0x001fe20007810000 */
        /* <DEDUP_REMOVED lines=63> */
[----:B------:R-:W-:Y:S01]  /*1a600*/  FMUL.FTZ R178, R2, R183 ;  /* 0x000000b702b27220 */ /* 0x000fe20000410000 */
[----:B------:R-:W-:-:S05]  /*1a610*/  UMOV UR35, UR30 ;  /* 0x0000001e00237c82 */ /* 0x000fca0008000000 */
        /* <DEDUP_REMOVED lines=45> */
[----:B-1----:R-:W-:-:S05]  /*1a8f0*/  FMNMX.FTZ R14, R169, R10, !PT ;  /* 0x0000000aa90e7209 */ /* 0x002fca0007810000 */
[----:B------:R-:W1:Y:S02]  /*1a900*/  SHFL.BFLY PT, R10, R14, 0x2, 0x1f ;  /* 0x0c401f000e0a7f89 */ /* 0x000e6400000e0000 */
[----:B------:R-:W3:Y:S08]  /*1a910*/  MUFU.TANH R120, R120 ;  /* 0x0000007800787308 */ /* 0x000ef00000002400 */
[----:B------:R-:W4:Y:S08]  /*1a920*/  MUFU.TANH R121, R121 ;  /* 0x0000007900797308 */ /* 0x000f300000002400 */
[----:B------:R-:W5:Y:S01]  /*1a930*/  MUFU.TANH R124, R124 ;  /* 0x0000007c007c7308 */ /* 0x000f620000002400 */
[----:B-1----:R-:W-:-:S07]  /*1a940*/  FMNMX.FTZ R10, R14, R10, !PT ;  /* 0x0000000a0e0a7209 */ /* 0x002fce0007810000 */
[----:B------:R-:W1:Y:S01]  /*1a950*/  MUFU.TANH R125, R125 ;  /* 0x0000007d007d7308 */ /* 0x000e620000002400 */
[----:B------:R-:W2:Y:S07]  /*1a960*/  SHFL.BFLY PT, R14, R10, 0x1, 0x1f ;  /* 0x0c201f000a0e7f89 */ /* 0x000eae00000e0000 */
[----:B------:R-:W1:Y:S08]  /*1a970*/  MUFU.TANH R134, R134 ;  /* 0x0000008600867308 */ /* 0x000e700000002400 */
[----:B------:R-:W1:Y:S08]  /*1a980*/  MUFU.TANH R135, R135 ;  /* 0x0000008700877308 */ /* 0x000e700000002400 */
[----:B------:R-:W1:Y:S01]  /*1a990*/  MUFU.TANH R138, R138 ;  /* 0x0000008a008a7308 */ /* 0x000e620000002400 */
[----:B--2---:R-:W-:-:S02]  /*1a9a0*/  FMNMX.FTZ R10, R10, R14, !PT ;  /* 0x0000000e0a0a7209 */ /* 0x004fc40007810000 */
[----:B------:R-:W-:-:S05]  /*1a9b0*/  FMNMX.FTZ R14, R8, R12, !PT ;  /* 0x0000000c080e7209 */ /* 0x000fca0007810000 */
[----:B------:R-:W2:Y:S01]  /*1a9c0*/  MUFU.TANH R139, R139 ;  /* 0x0000008b008b7308 */ /* 0x000ea20000002400 */
[----:B0-----:R-:W-:Y:S01]  /*1a9d0*/  FMNMX.FTZ R14, R9, R14, !PT ;  /* 0x0000000e090e7209 */ /* 0x001fe20007810000 */
[----:B------:R-:W-:-:S03]  /*1a9e0*/  FADD.FTZ R11, -R10, R11 ;  /* 0x0000000b0a0b7221 */ /* 0x000fc60000010100 */
[----:B---3--:R-:W-:Y:S01]  /*1a9f0*/  FMNMX.FTZ R14, R120, R14, !PT ;  /* 0x0000000e780e7209 */ /* 0x008fe20007810000 */
[----:B------:R-:W-:Y:S02]  /*1aa00*/  FMUL.FTZ R11, R11, UR35 ;  /* 0x000000230b0b7c20 */ /* 0x000fe40008410000 */
[----:B------:R-:W0:Y:S01]  /*1aa10*/  MUFU.TANH R142, R142 ;  /* 0x0000008e008e7308 */ /* 0x000e220000002400 */
[----:B----4-:R-:W-:-:S04]  /*1aa20*/  FMNMX.FTZ R14, R121, R14, !PT ;  /* 0x0000000e790e7209 */ /* 0x010fc80007810000 */
[----:B-----5:R-:W-:-:S03]  /*1aa30*/  FMNMX.FTZ R14, R124, R14, !PT ;  /* 0x0000000e7c0e7209 */ /* 0x020fc60007810000 */
[----:B------:R-:W3:Y:S01]  /*1aa40*/  MUFU.TANH R143, R143 ;  /* 0x0000008f008f7308 */ /* 0x000ee20000002400 */
[----:B-1----:R-:W-:-:S04]  /*1aa50*/  FMNMX.FTZ R14, R125, R14, !PT ;  /* 0x0000000e7d0e7209 */ /* 0x002fc80007810000 */
[----:B------:R-:W-:-:S03]  /*1aa60*/  FMNMX.FTZ R14, R134, R14, !PT ;  /* 0x0000000e860e7209 */ /* 0x000fc60007810000 */
[----:B------:R-:W1:Y:S01]  /*1aa70*/  MUFU.TANH R146, R146 ;  /* 0x0000009200927308 */ /* 0x000e620000002400 */
[----:B------:R-:W-:-:S04]  /*1aa80*/  FMNMX.FTZ R14, R135, R14, !PT ;  /* 0x0000000e870e7209 */ /* 0x000fc80007810000 */
[----:B------:R-:W-:-:S03]  /*1aa90*/  FMNMX.FTZ R14, R138, R14, !PT ;  /* 0x0000000e8a0e7209 */ /* 0x000fc60007810000 */
[----:B------:R-:W4:Y:S01]  /*1aaa0*/  MUFU.TANH R147, R147 ;  /* 0x0000009300937308 */ /* 0x000f220000002400 */
[----:B--2---:R-:W-:-:S04]  /*1aab0*/  FMNMX.FTZ R14, R139, R14, !PT ;  /* 0x0000000e8b0e7209 */ /* 0x004fc80007810000 */
[----:B0-----:R-:W-:-:S03]  /*1aac0*/  FMNMX.FTZ R14, R142, R14, !PT ;  /* 0x0000000e8e0e7209 */ /* 0x001fc60007810000 */
[----:B------:R-:W0:Y:S01]  /*1aad0*/  MUFU.TANH R150, R150 ;  /* 0x0000009600967308 */ /* 0x000e220000002400 */
[----:B---3--:R-:W-:-:S04]  /*1aae0*/  FMNMX.FTZ R14, R143, R14, !PT ;  /* 0x0000000e8f0e7209 */ /* 0x008fc80007810000 */
[----:B-1----:R-:W-:-:S03]  /*1aaf0*/  FMNMX.FTZ R14, R146, R14, !PT ;  /* 0x0000000e920e7209 */ /* 0x002fc60007810000 */
[----:B------:R-:W1:Y:S01]  /*1ab00*/  MUFU.TANH R151, R151 ;  /* 0x0000009700977308 */ /* 0x000e620000002400 */
[----:B----4-:R-:W-:-:S07]  /*1ab10*/  FMNMX.FTZ R14, R147, R14, !PT ;  /* 0x0000000e930e7209 */ /* 0x010fce0007810000 */
        /* <DEDUP_REMOVED lines=32> */
[----:B------:R-:W-:Y:S01]  /*1ad20*/  MUFU.EX2 R11, R11 ;  /* 0x0000000b000b7308 */ /* 0x000fe20000000800 */
[----:B-1----:R-:W-:-:S04]  /*1ad30*/  FMNMX.FTZ R14, R176, R14, !PT ;  /* 0x0000000eb00e7209 */ /* 0x002fc80007810000 */
[----:B--2---:R-:W-:-:S05]  /*1ad40*/  FMNMX.FTZ R14, R178, R14, !PT ;  /* 0x0000000eb20e7209 */ /* 0x004fca0007810000 */
[----:B------:R-:W0:Y:S02]  /*1ad50*/  SHFL.BFLY PT, R177, R14, 0x2, 0x1f ;  /* 0x0c401f000eb17f89 */ /* 0x000e2400000e0000 */
[----:B0-----:R-:W-:-:S05]  /*1ad60*/  FMNMX.FTZ R14, R14, R177, !PT ;  /* 0x000000b10e0e7209 */ /* 0x001fca0007810000 */
[----:B------:R-:W0:Y:S02]  /*1ad70*/  SHFL.BFLY PT, R177, R14, 0x1, 0x1f ;  /* 0x0c201f000eb17f89 */ /* 0x000e2400000e0000 */
[----:B0-----:R-:W-:Y:S01]  /*1ad80*/  FMNMX.FTZ R14, R14, R177, !PT ;  /* 0x000000b10e0e7209 */ /* 0x001fe20007810000 */
[----:B------:R-:W-:-:S04]  /*1ad90*/  IMAD.U32 R177, RZ, RZ, UR35 ;  /* 0x00000023ffb17e24 */ /* 0x000fc8000f8e00ff */
[----:B------:R-:W-:Y:S01]  /*1ada0*/  FFMA.FTZ R177, R10, R177, -8 ;  /* 0xc10000000ab17423 */ /* 0x000fe200000100b1 */
        /* <DEDUP_REMOVED lines=34> */
[----:B------:R-:W-:Y:S01]  /*1afd0*/  FMUL.FTZ R12, R12, UR35 ;  /* 0x000000230c0c7c20 */ /* 0x000fe20008410000 */
[----:B------:R-:W0:Y:S01]  /*1afe0*/  MUFU.EX2 R6, R6 ;  /* 0x0000000600067308 */ /* 0x000e220000000800 */
[----:B------:R-:W-:-:S04]  /*1aff0*/  FFMA.FTZ R177, R14, R177, -8 ;  /* 0xc10000000eb17423 */ /* 0x000fc800000100b1 */
[--C-:B------:R-:W-:Y:S01]  /*1b000*/  FFMA.FTZ R8, R8, UR35, -R177.reuse ;  /* 0x0000002308087c23 */ /* 0x100fe200080108b1 */
[----:B------:R-:W-:-:S02]  /*1b010*/  FFMA.FTZ R9, R9, UR35, -R177 ;  /* 0x0000002309097c23 */ /* 0x000fc400080108b1 */
        /* <DEDUP_REMOVED lines=36> */
[----:B------:R-:W-:Y:S01]  /*1b260*/  FFMA.FTZ R177, R178, UR35, -R177 ;  /* 0x00000023b2b17c23 */ /* 0x000fe200080108b1 */
[----:B0-----:R-:W-:-:S03]  /*1b270*/  FADD.FTZ R4, R7, R4 ;  /* 0x0000000407047221 */ /* 0x001fc60000010000 */
        /* <DEDUP_REMOVED lines=122> */
.L_x_1795:
        /* <DEDUP_REMOVED lines=35> */
[----:B------:R-:W-:Y:S01]  /*1bc50*/  PRMT R15, R178, 0x654, R15 ;  /* 0x00000654b20f7816 */ /* 0x000fe2000000000f */
[-C--:B------:R-:W-:Y:S01]  /*1bc60*/  FMUL.FTZ R53, R53, R11.reuse ;  /* 0x0000000b35357220 */ /* 0x080fe20000410000 */
        /* <DEDUP_REMOVED lines=97> */
[----:B------:R-:W-:Y:S01]  /*1c280*/  IADD3 R0, R0, -0x1, RZ ;  /* 0xffffffff00007810 */ /* 0x000fe20007ffe0ff */
        /* <DEDUP_REMOVED lines=19> */
[----:B------:R-:W-:Y:S01]  /*1c3c0*/  IMAD.MOV.U32 R187, RZ, RZ, R176 ;  /* 0x000000ffffbb7224 */ /* 0x000fe200078e00b0 */
[----:B------:R-:W-:Y:S06]  /*1c3d0*/  @P1 BRA `(.L_x_1796) ;  /* 0xffffffd4004c1947 */ /* 0x000fec000383ffff */
.L_x_1784:
[----:B------:R-:W-:-:S13]  /*1c3e0*/  ISETP.GE.AND P1, PT, R0, R224, PT ;  /* 0x000000e00000720c */ /* 0x000fda0003f26270 */
[----:B------:R-:W-:Y:S05]  /*1c3f0*/  @!P1 BRA `(.L_x_1797) ;  /* 0x0000003800dc9947 */ /* 0x000fea0003800000 */
[----:B------:R-:W-:Y:S02]  /*1c400*/  IMAD.MOV.U32 R11, RZ, RZ, R14 ;  /* 0x000000ffff0b7224 */ /* 0x000fe400078e000e */
[----:B------:R-:W-:Y:S02]  /*1c410*/  IMAD.MOV.U32 R12, RZ, RZ, R10 ;  /* 0x000000ffff0c7224 */ /* 0x000fe400078e000a */
[----:B------:R-:W-:Y:S02]  /*1c420*/  IMAD.MOV.U32 R6, RZ, RZ, R23 ;  /* 0x000000ffff067224 */ /* 0x000fe400078e0017 */
[----:B------:R-:W-:-:S07]  /*1c430*/  IMAD.MOV.U32 R13, RZ, RZ, R17 ;  /* 0x000000ffff0d7224 */ /* 0x000fce00078e0011 */
.L_x_1817:
        /* <DEDUP_REMOVED lines=8> */
.L_x_1799:
        /* <DEDUP_REMOVED lines=8> */
.L_x_1800:
[----:B------:R-:W-:Y:S04]  /*1c540*/  BSSY B0, `(.L_x_1798) ;  /* 0x0000004000007945 */ /* 0x000fe80003800000 */
[----:B-1----:R-:W-:Y:S05]  /*1c550*/  @P2 BRA `(.L_x_1801) ;  /* 0x0000000000082947 */ /* 0x002fea0003800000 */
[----:B------:R-:W1:Y:S02]  /*1c560*/  SYNCS.PHASECHK.TRANS64.TRYWAIT P2, [R7+URZ+0x2a830], R8 ;  /* 0x02a83008070075a7 */ /* 0x000e64000804017f */
[----:B-1----:R-:W-:Y:S05]  /*1c570*/  @!P2 BRA `(.L_x_1802) ;  /* 0x0000013400c8a947 */ /* 0x002fea0003800000 */
.L_x_1801:
[----:B------:R-:W-:Y:S05]  /*1c580*/  BSYNC B0 ;  /* 0x0000000000007941 */ /* 0x000fea0003800000 */
.L_x_1798:
        /* <DEDUP_REMOVED lines=19> */
[----:B------:R-:W-:Y:S02]  /*1c6c0*/  R2UR UR18, R120 ;  /* 0x00000000781272ca */ /* 0x000fe400000e0000 */
[----:B------:R-:W-:Y:S01]  /*1c6d0*/  R2UR UR6, R20 ;  /* 0x00000000140672ca */ /* 0x000fe200000e0000 */
[----:B------:R-:W-:Y:S01]  /*1c6e0*/  VIADD R20, R8, 0x202 ;  /* 0x0000020208147836 */ /* 0x000fe20000000000 */
[----:B------:R-:W-:Y:S01]  /*1c6f0*/  R2UR UR10, R14 ;  /* 0x000000000e0a72ca */ /* 0x000fe200000e0000 */
[----:B------:R-:W-:Y:S01]  /*1c700*/  VIADD R8, R8, 0x402 ;  /* 0x0000040208087836 */ /* 0x000fe20000000000 */
[----:B------:R-:W-:-:S02]  /*1c710*/  R2UR UR23, R9 ;  /* 0x00000000091772ca */ /* 0x000fc400000e0000 */
        /* <DEDUP_REMOVED lines=26> */
.L_x_1804:
[----:B------:R-:W-:Y:S01]  /*1c8c0*/  SHF.L.U32 R6, R6, 0x1f, RZ ;  /* 0x0000001f06067819 */ /* 0x000fe200000006ff */
[----:B------:R-:W-:-:S04]  /*1c8d0*/  IMAD R7, R13, 0x8, R16 ;  /* 0x000000080d077824 */ /* 0x000fc800078e0210 */
[----:B------:R0:W1:Y:S01]  /*1c8e0*/  SYNCS.PHASECHK.TRANS64.TRYWAIT P1, [R7+URZ+0x2a850], R6 ;  /* 0x02a85006070075a7 */ /* 0x000062000802017f */
[----:B------:R-:W-:Y:S05]  /*1c8f0*/  @!P0 BRA `(.L_x_1805) ;  /* 0x0000000000048947 */ /* 0x000fea0003800000 */
[----:B------:R-:W-:Y:S01]  /*1c900*/  BPT.TRAP 0x1 ;  /* 0x000000040000795c */ /* 0x000fe20000300000 */
.L_x_1805:
[----:B-1----:R-:W-:Y:S05]  /*1c910*/  @P1 BRA `(.L_x_1803) ;  /* 0x0000000000081947 */ /* 0x002fea0003800000 */
[----:B------:R-:W1:Y:S02]  /*1c920*/  SYNCS.PHASECHK.TRANS64.TRYWAIT P1, [R7+URZ+0x2a850], R6 ;  /* 0x02a85006070075a7 */ /* 0x000e64000802017f */
[----:B-1----:R-:W-:Y:S05]  /*1c930*/  @!P1 BRA `(.L_x_1806) ;  /* 0x0000013000ec9947 */ /* 0x002fea0003800000 */
.L_x_1803:
        /* <DEDUP_REMOVED lines=39> */
.L_x_1807:
[----:B0-----:R-:W2:Y:S01]  /*1cbb0*/  LDL R6, [R1] ;  /* 0x0000000001067983 */ /* 0x001ea20000100800 */
[----:B------:R-:W0:Y:S01]  /*1cbc0*/  @P4 LDC R8, c[0x0][0x44c] ;  /* 0x00011300ff084b82 */ /* 0x000e220000000800 */
[C---:B------:R-:W-:Y:S01]  /*1cbd0*/  FMUL.FTZ R9, R2.reuse, R121 ;  /* 0x0000007902097220 */ /* 0x040fe20000410000 */
[C---:B------:R-:W-:Y:S01]  /*1cbe0*/  FMUL.FTZ R14, R2.reuse, R123 ;  /* 0x0000007b020e7220 */ /* 0x040fe20000410000 */
[C---:B------:R-:W-:Y:S01]  /*1cbf0*/  FMUL.FTZ R121, R2.reuse, R130 ;  /* 0x0000008202797220 */ /* 0x040fe20000410000 */
[C---:B------:R-:W-:Y:S01]  /*1cc00*/  FMUL.FTZ R130, R2.reuse, R136 ;  /* 0x0000008802827220 */ /* 0x040fe20000410000 */
[----:B------:R-:W-:Y:S02]  /*1cc10*/  IMAD.U32 R123, RZ, RZ, UR38 ;  /* 0x00000026ff7b7e24 */ /* 0x000fe4000f8e00ff */
        /* <DEDUP_REMOVED lines=50> */
[----:B------:R-:W-:Y:S01]  /*1cf40*/  IADD3 R180, -R201, 0x1, -R176 ;  /* 0x00000001c9b47810 */ /* 0x000fe20007ffe9b0 */
[----:B------:R-:W3:Y:S03]  /*1cf50*/  MUFU.TANH R9, R9 ;  /* 0x0000000900097308 */ /* 0x000ee60000002400 */
[----:B------:R-:W-:-:S05]  /*1cf60*/  IADD3 R180, -R202, R180, R203 ;  /* 0x000000b4cab47210 */ /* 0x000fca0007ffe1cb */
[----:B------:R-:W4:Y:S01]  /*1cf70*/  MUFU.TANH R14, R14 ;  /* 0x0000000e000e7308 */ /* 0x000f220000002400 */
[C---:B------:R-:W-:Y:S02]  /*1cf80*/  VIADD R179, R180.reuse, UR33 ;  /* 0x00000021b4b37c36 */ /* 0x040fe40008000000 */
[----:B------:R-:W-:-:S05]  /*1cf90*/  VIADD R180, R180, UR41 ;  /* 0x00000029b4b47c36 */ /* 0x000fca0008000000 */
        /* <DEDUP_REMOVED lines=27> */
[----:B------:R-:W1:Y:S08]  /*1d150*/  MUFU.TANH R152, R152 ;  /* 0x0000009800987308 */ /* 0x000e700000002400 */
[----:B------:R-:W3:Y:S01]  /*1d160*/  MUFU.TANH R149, R149 ;  /* 0x0000009500957308 */ /* 0x000ee20000002400 */
[----:B--2---:R-:W-:-:S04]  /*1d170*/  IMAD.IADD R6, R6, 0x1, R211 ;  /* 0x0000000106067824 */ /* 0x004fc800078e02d3 */
[----:B0-----:R-:W-:-:S03]  /*1d180*/  @P4 IMAD.HI.U32 R8, R6, R8, RZ ;  /* 0x0000000806084227 */ /* 0x001fc600078e00ff */
[----:B------:R-:W0:Y:S02]  /*1d190*/  MUFU.TANH R151, R151 ;  /* 0x0000009700977308 */ /* 0x000e240000002400 */
[----:B-1----:R-:W-:Y:S01]  /*1d1a0*/  @P4 SHF.R.U32.HI R6, RZ, R7, R8 ;  /* 0x00000007ff064219 */ /* 0x002fe20000011608 */
[C---:B------:R-:W-:Y:S01]  /*1d1b0*/  FMUL.FTZ R8, R2.reuse, R122 ;  /* 0x0000007a02087220 */ /* 0x040fe20000410000 */
[----:B------:R-:W-:Y:S02]  /*1d1c0*/  IMAD R122, R17, 0x8, R16 ;  /* 0x00000008117a7824 */ /* 0x000fe400078e0210 */
[C---:B------:R-:W-:Y:S01]  /*1d1d0*/  FMUL.FTZ R7, R2.reuse, R120 ;  /* 0x0000007802077220 */ /* 0x040fe20000410000 */
[C---:B------:R-:W-:Y:S01]  /*1d1e0*/  FMUL.FTZ R120, R2.reuse, R128 ;  /* 0x0000008002787220 */ /* 0x040fe20000410000 */
[----:B------:R-:W-:Y:S01]  /*1d1f0*/  FMUL.FTZ R128, R2, R133 ;  /* 0x0000008502807220 */ /* 0x000fe20000410000 */
[----:B------:R-:W-:Y:S02]  /*1d200*/  VIADD R122, R122, 0x2a840 ;  /* 0x0002a8407a7a7836 */ /* 0x000fe40000000000 */
[C---:B------:R-:W-:Y:S01]  /*1d210*/  FMUL.FTZ R133, R2.reuse, R142 ;  /* 0x0000008e02857220 */ /* 0x040fe20000410000 */
[C---:B------:R-:W-:Y:S01]  /*1d220*/  FMUL.FTZ R142, R2.reuse, R145 ;  /* 0x00000091028e7220 */ /* 0x040fe20000410000 */
[C---:B------:R-:W-:Y:S01]  /*1d230*/  FMUL.FTZ R145, R2.reuse, R154 ;  /* 0x0000009a02917220 */ /* 0x040fe20000410000 */
[C---:B------:R-:W-:Y:S01]  /*1d240*/  FMUL.FTZ R154, R2.reuse, R157 ;  /* 0x0000009d029a7220 */ /* 0x040fe20000410000 */
[----:B------:R-:W-:Y:S01]  /*1d250*/  PRMT R123, R123, 0x654, R122 ;  /* 0x000006547b7b7816 */ /* 0x000fe2000000007a */
[C---:B------:R-:W-:Y:S01]  /*1d260*/  FMUL.FTZ R157, R2.reuse, R166 ;  /* 0x000000a6029d7220 */ /* 0x040fe20000410000 */
[----:B------:R-:W1:Y:S01]  /*1d270*/  SHFL.IDX PT, R122, R6, RZ, 0x1c1f ;  /* 0x001c1fff067a7589 */ /* 0x000e6200000e0000 */
[C---:B------:R-:W-:Y:S01]  /*1d280*/  FMUL.FTZ R166, R2.reuse, R169 ;  /* 0x000000a902a67220 */ /* 0x040fe20000410000 */
[C---:B------:R-:W-:Y:S01]  /*1d290*/  FMUL.FTZ R169, R2.reuse, R178 ;  /* 0x000000b202a97220 */ /* 0x040fe20000410000 */
[----:B------:R-:W-:Y:S01]  /*1d2a0*/  FMUL.FTZ R178, R2, R181 ;  /* 0x000000b502b27220 */ /* 0x000fe20000410000 */
[----:B------:R-:W2:Y:S01]  /*1d2b0*/  MUFU.TANH R7, R7 ;  /* 0x0000000700077308 */ /* 0x000ea20000002400 */
[----:B------:R0:W-:Y:S07]  /*1d2c0*/  SYNCS.ARRIVE.TRANS64.RED.A1T0 RZ, [R123+URZ], RZ ;  /* 0x000000ff7bff79a7 */ /* 0x0001ee000810043f */
[----:B------:R-:W0:Y:S08]  /*1d2d0*/  MUFU.TANH R8, R8 ;  /* 0x0000000800087308 */ /* 0x000e300000002400 */
[----:B------:R-:W0:Y:S01]  /*1d2e0*/  MUFU.TANH R120, R120 ;  /* 0x0000007800787308 */ /* 0x000e220000002400 */
[----:B-1----:R-:W-:-:S02]  /*1d2f0*/  IMAD.IADD R181, R179, 0x1, R122 ;  /* 0x00000001b3b57824 */ /* 0x002fc400078e027a */
[----:B------:R-:W-:-:S05]  /*1d300*/  IMAD.IADD R182, R180, 0x1, R122 ;  /* 0x00000001b4b67824 */ /* 0x000fca00078e027a */
[----:B------:R-:W1:Y:S08]  /*1d310*/  MUFU.TANH R128, R128 ;  /* 0x0000008000807308 */ /* 0x000e700000002400 */
        /* <DEDUP_REMOVED lines=36> */
[----:B0-----:R-:W0:Y:S02]  /*1d560*/  @P1 LDC.64 R122, c[0x0][0x9e8] ;  /* 0x00027a00ff7a1b82 */ /* 0x001e240000000a00 */
[----:B0-----:R-:W-:-:S05]  /*1d570*/  @P1 IMAD.HI.U32 R122, R183, R122, RZ ;  /* 0x0000007ab77a1227 */ /* 0x001fca00078e00ff */
[----:B------:R-:W-:-:S04]  /*1d580*/  @P1 SHF.R.U32.HI R183, RZ, R123, R122 ;  /* 0x0000007bffb71219 */ /* 0x000fc8000001167a */
[----:B------:R-:W-:Y:S01]  /*1d590*/  LOP3.LUT R183, RZ, R183, RZ, 0x33, !PT ;  /* 0x000000b7ffb77212 */ /* 0x000fe200078e33ff */
[----:B------:R-:W-:Y:S06]  /*1d5a0*/  BRA `(.L_x_1811) ;  /* 0x0000000000147947 */ /* 0x000fec0003800000 */
.L_x_1810:
[----:B------:R-:W-:-:S04]  /*1d5b0*/  MOV R184, UR29 ;  /* 0x0000001d00b87c02 */ /* 0x000fc80008000f00 */
[----:B------:R-:W-:-:S13]  /*1d5c0*/  ISETP.NE.AND P1, PT, R184, 0x1, PT ;  /* 0x00000001b800780c */ /* 0x000fda0003f25270 */
[----:B0-----:R-:W0:Y:S02]  /*1d5d0*/  @P1 LDC.64 R122, c[0x0][0x9e8] ;  /* 0x00027a00ff7a1b82 */ /* 0x001e240000000a00 */
[----:B0-----:R-:W-:-:S05]  /*1d5e0*/  @P1 IMAD.HI.U32 R122, R183, R122, RZ ;  /* 0x0000007ab77a1227 */ /* 0x001fca00078e00ff */
[----:B------:R-:W-:-:S07]  /*1d5f0*/  @P1 SHF.R.U32.HI R183, RZ, R123, R122 ;  /* 0x0000007bffb71219 */ /* 0x000fce000001167a */
.L_x_1811:
[----:B------:R-:W-:Y:S05]  /*1d600*/  BSYNC B0 ;  /* 0x0000000000007941 */ /* 0x000fea0003800000 */
.L_x_1809:
[----:B------:R-:W-:-:S04]  /*1d610*/  IMAD R183, R183, R184, -R176 ;  /* 0x000000b8b7b77224 */ /* 0x000fc800078e0ab0 */
[----:B------:R-:W-:-:S05]  /*1d620*/  IMAD.IADD R183, R183, 0x1, -R201 ;  /* 0x00000001b7b77824 */ /* 0x000fca00078e0ac9 */
[----:B------:R-:W-:Y:S02]  /*1d630*/  VIMNMX R182, R182, R183, !PT ;  /* 0x000000b7b6b67248 */ /* 0x000fe40007fe0100 */
[----:B------:R-:W-:-:S07]  /*1d640*/  VIADDMNMX R181, R183, R184, R181, PT ;  /* 0x000000b8b7b57246 */ /* 0x000fce00038001b5 */
.L_x_1808:
        /* <DEDUP_REMOVED lines=12> */
[----:B0-----:R-:W-:Y:S01]  /*1d710*/  FSEL R123, R10, -INF , !P3 ;  /* 0xff8000000a7b7808 */ /* 0x001fe20005800000 */
[--C-:B-1----:R-:W-:Y:S01]  /*1d720*/  IMAD.IADD R179, R179, 0x1, R6.reuse ;  /* 0x00000001b3b37824 */ /* 0x102fe200078e0206 */
[----:B------:R-:W-:Y:S01]  /*1d730*/  FSEL R20, R20, -INF , !P2 ;  /* 0xff80000014147808 */ /* 0x000fe20005000000 */
[----:B------:R-:W-:Y:S01]  /*1d740*/  IMAD.IADD R180, R180, 0x1, R6 ;  /* 0x00000001b4b47824 */ /* 0x000fe200078e0206 */
        /* <DEDUP_REMOVED lines=97> */
.L_x_1814:
[----:B------:R-:W-:-:S05]  /*1dd60*/  IMAD.U32 R181, RZ, RZ, UR29 ;  /* 0x0000001dffb57e24 */ /* 0x000fca000f8e00ff */
[----:B------:R-:W-:-:S13]  /*1dd70*/  ISETP.NE.AND P2, PT, R181, 0x1, PT ;  /* 0x00000001b500780c */ /* 0x000fda0003f45270 */
[----:B------:R-:W0:Y:S02]  /*1dd80*/  @P2 LDC.64 R6, c[0x0][0x9e8] ;  /* 0x00027a00ff062b82 */ /* 0x000e240000000a00 */
[----:B0-----:R-:W-:-:S05]  /*1dd90*/  @P2 IMAD.HI.U32 R6, R10, R6, RZ ;  /* 0x000000060a062227 */ /* 0x001fca00078e00ff */
[----:B------:R-:W-:-:S07]  /*1dda0*/  @P2 SHF.R.U32.HI R10, RZ, R7, R6 ;  /* 0x00000007ff0a2219 */ /* 0x000fce0000011606 */
.L_x_1815:
[----:B------:R-:W-:Y:S05]  /*1ddb0*/  BSYNC B0 ;  /* 0x0000000000007941 */ /* 0x000fea0003800000 */
.L_x_1813:
[----:B------:R-:W-:-:S04]  /*1ddc0*/  IMAD R10, R10, R181, -R176 ;  /* 0x000000b50a0a7224 */ /* 0x000fc800078e0ab0 */
[----:B------:R-:W-:-:S05]  /*1ddd0*/  IMAD.IADD R10, R10, 0x1, -R201 ;  /* 0x000000010a0a7824 */ /* 0x000fca00078e0ac9 */
[----:B------:R-:W-:Y:S02]  /*1dde0*/  VIMNMX R180, R180, R10, !PT ;  /* 0x0000000ab4b47248 */ /* 0x000fe40007fe0100 */
[----:B------:R-:W-:-:S07]  /*1ddf0*/  VIADDMNMX R179, R10, R181, R179, PT ;  /* 0x000000b50ab37246 */ /* 0x000fce00038001b3 */
.L_x_1812:
        /* <DEDUP_REMOVED lines=39> */
[----:B------:R-:W-:-:S03]  /*1e070*/  FFMA.FTZ R7, R10, R7, -8 ;  /* 0xc10000000a077423 */ /* 0x000fc60000010007 */
[----:B------:R-:W-:Y:S02]  /*1e080*/  FSEL R6, R10, RZ, P2 ;  /* 0x000000ff0a067208 */ /* 0x000fe40001000000 */
[----:B------:R-:W-:Y:S02]  /*1e090*/  FSEL R7, R7, RZ, P2 ;  /* 0x000000ff07077208 */ /* 0x000fe40001000000 */
[----:B------:R-:W-:Y:S01]  /*1e0a0*/  ISETP.GT.AND P2, PT, R180, 0x1, P1 ;  /* 0x00000001b400780c */ /* 0x000fe20000f44270 */
[----:B------:R-:W-:-:S02]  /*1e0b0*/  FADD.FTZ R6, -R6, R12 ;  /* 0x0000000c06067221 */ /* 0x000fc40000010100 */
[--C-:B------:R-:W-:Y:S01]  /*1e0c0*/  FFMA.FTZ R122, R122, UR35, -R7.reuse ;  /* 0x000000237a7a7c23 */ /* 0x100fe20008010807 */
[----:B------:R-:W-:Y:S01]  /*1e0d0*/  ISETP.LT.OR P3, PT, R179, 0x2, P2 ;  /* 0x00000002b300780c */ /* 0x000fe20001761670 */
[----:B------:R-:W-:Y:S01]  /*1e0e0*/  FMUL.FTZ R6, R6, UR35 ;  /* 0x0000002306067c20 */ /* 0x000fe20008410000 */
[----:B------:R-:W-:Y:S01]  /*1e0f0*/  ISETP.GT.AND P2, PT, R180, 0x8, P1 ;  /* 0x00000008b400780c */ /* 0x000fe20000f44270 */
[--C-:B------:R-:W-:Y:S01]  /*1e100*/  FFMA.FTZ R9, R9, UR35, -R7.reuse ;  /* 0x0000002309097c23 */ /* 0x100fe20008010807 */
[----:B------:R-:W-:Y:S01]  /*1e110*/  FSEL R12, R14, -INF , !P3 ;  /* 0xff8000000e0c7808 */ /* 0x000fe20005800000 */
        /* <DEDUP_REMOVED lines=8> */
[----:B------:R-:W0:Y:S01]  /*1e1a0*/  MUFU.EX2 R6, R6 ;  /* 0x0000000600067308 */ /* 0x000e220000000800 */
[----:B------:R-:W-:Y:S01]  /*1e1b0*/  FSEL R21, R21, -INF , !P3 ;  /* 0xff80000015157808 */ /* 0x000fe20005800000 */
[--C-:B------:R-:W-:Y:S01]  /*1e1c0*/  FFMA.FTZ R124, R124, UR35, -R7.reuse ;  /* 0x000000237c7c7c23 */ /* 0x100fe20008010807 */
[----:B------:R-:W-:Y:S01]  /*1e1d0*/  ISETP.GT.AND P3, PT, R180, 0x11, P1 ;  /* 0x00000011b400780c */ /* 0x000fe20000f64270 */
[--C-:B------:R-:W-:Y:S01]  /*1e1e0*/  FFMA.FTZ R126, R126, UR35, -R7.reuse ;  /* 0x000000237e7e7c23 */ /* 0x100fe20008010807 */
[----:B------:R-:W-:Y:S01]  /*1e1f0*/  ISETP.GT.AND P2, PT, R180, 0x10, P1 ;  /* 0x00000010b400780c */ /* 0x000fe20000f44270 */
[--C-:B------:R-:W-:Y:S01]  /*1e200*/  FFMA.FTZ R128, R128, UR35, -R7.reuse ;  /* 0x0000002380807c23 */ /* 0x100fe20008010807 */
[C---:B------:R-:W-:Y:S01]  /*1e210*/  ISETP.LT.OR P3, PT, R179.reuse, 0x12, P3 ;  /* 0x00000012b300780c */ /* 0x040fe20001f61670 */
[----:B------:R-:W1:Y:S01]  /*1e220*/  MUFU.EX2 R9, R9 ;  /* 0x0000000900097308 */ /* 0x000e620000000800 */
[----:B------:R-:W-:Y:S01]  /*1e230*/  ISETP.LT.OR P2, PT, R179, 0x11, P2 ;  /* 0x00000011b300780c */ /* 0x000fe20001741670 */
[--C-:B------:R-:W-:Y:S01]  /*1e240*/  FFMA.FTZ R130, R130, UR35, -R7.reuse ;  /* 0x0000002382827c23 */ /* 0x100fe20008010807 */
[----:B------:R-:W-:Y:S01]  /*1e250*/  FSEL R125, R125, -INF , !P3 ;  /* 0xff8000007d7d7808 */ /* 0x000fe20005800000 */
[--C-:B------:R-:W-:Y:S01]  /*1e260*/  FFMA.FTZ R134, R134, UR35, -R7.reuse ;  /* 0x0000002386867c23 */ /* 0x100fe20008010807 */
[----:B------:R-:W-:Y:S01]  /*1e270*/  ISETP.GT.AND P3, PT, R180, 0x19, P1 ;  /* 0x00000019b400780c */ /* 0x000fe20000f64270 */
[--C-:B------:R-:W-:Y:S01]  /*1e280*/  FFMA.FTZ R136, R136, UR35, -R7.reuse ;  /* 0x0000002388887c23 */ /* 0x100fe20008010807 */
[----:B------:R-:W-:Y:S01]  /*1e290*/  FSEL R121, R121, -INF , !P2 ;  /* 0xff80000079797808 */ /* 0x000fe20005000000 */
[----:B------:R-:W-:Y:S01]  /*1e2a0*/  MUFU.EX2 R123, R123 ;  /* 0x0000007b007b7308 */ /* 0x000fe20000000800 */
[----:B------:R-:W-:Y:S01]  /*1e2b0*/  ISETP.LT.OR P3, PT, R179, 0x1a, P3 ;  /* 0x0000001ab300780c */ /* 0x000fe20001f61670 */
[----:B0-----:R-:W-:Y:S01]  /*1e2c0*/  FFMA.FTZ R4, R6, R4, R122 ;  /* 0x0000000406047223 */ /* 0x001fe2000001007a */
[----:B------:R-:W-:Y:S01]  /*1e2d0*/  ISETP.GT.AND P2, PT, R180, 0x18, P1 ;  /* 0x00000018b400780c */ /* 0x000fe20000f44270 */
[--C-:B------:R-:W-:Y:S01]  /*1e2e0*/  FFMA.FTZ R138, R138, UR35, -R7.reuse ;  /* 0x000000238a8a7c23 */ /* 0x100fe20008010807 */
[----:B------:R-:W-:Y:S01]  /*1e2f0*/  FSEL R129, R129, -INF , !P3 ;  /* 0xff80000081817808 */ /* 0x000fe20005800000 */
[--C-:B------:R-:W-:Y:S01]  /*1e300*/  FFMA.FTZ R140, R140, UR35, -R7.reuse ;  /* 0x000000238c8c7c23 */ /* 0x100fe20008010807 */
[----:B------:R-:W-:Y:S01]  /*1e310*/  ISETP.GT.AND P3, PT, R180, 0x21, P1 ;  /* 0x00000021b400780c */ /* 0x000fe20000f64270 */
[----:B------:R-:W-:Y:S01]  /*1e320*/  MUFU.EX2 R20, R20 ;  /* 0x0000001400147308 */ /* 0x000fe20000000800 */
[----:B------:R-:W-:Y:S01]  /*1e330*/  ISETP.LT.OR P2, PT, R179, 0x19, P2 ;  /* 0x00000019b300780c */ /* 0x000fe20001741670 */
[----:B-1----:R-:W-:Y:S01]  /*1e340*/  FADD.FTZ R4, R9, R4 ;  /* 0x0000000409047221 */ /* 0x002fe20000010000 */
[----:B------:R-:W-:Y:S01]  /*1e350*/  ISETP.LT.OR P3, PT, R179, 0x22, P3 ;  /* 0x00000022b300780c */ /* 0x000fe20001f61670 */
[--C-:B------:R-:W-:Y:S01]  /*1e360*/  FFMA.FTZ R142, R142, UR35, -R7.reuse ;  /* 0x000000238e8e7c23 */ /* 0x100fe20008010807 */
[----:B------:R-:W-:Y:S01]  /*1e370*/  FSEL R127, R127, -INF , !P2 ;  /* 0xff8000007f7f7808 */ /* 0x000fe20005000000 */
[--C-:B------:R-:W-:Y:S01]  /*1e380*/  FFMA.FTZ R144, R144, UR35, -R7.reuse ;  /* 0x0000002390907c23 */ /* 0x100fe20008010807 */
[----:B------:R-:W-:Y:S01]  /*1e390*/  FSEL R132, R132, -INF , !P3 ;  /* 0xff80000084847808 */ /* 0x000fe20005800000 */
[----:B------:R-:W-:Y:S01]  /*1e3a0*/  MUFU.EX2 R120, R120 ;  /* 0x0000007800787308 */ /* 0x000fe20000000800 */
        /* <DEDUP_REMOVED lines=9> */
[--C-:B------:R-:W-:Y:S01]  /*1e440*/  FFMA.FTZ R152, R152, UR35, -R7.reuse ;  /* 0x0000002398987c23 */ /* 0x100fe20008010807 */
[----:B------:R-:W-:Y:S01]  /*1e450*/  ISETP.GT.AND P3, PT, R180, 0x31, P1 ;  /* 0x00000031b400780c */ /* 0x000fe20000f64270 */
[--C-:B------:R-:W-:Y:S01]  /*1e460*/  FFMA.FTZ R154, R154, UR35, -R7.reuse ;  /* 0x000000239a9a7c23 */ /* 0x100fe20008010807 */
[----:B------:R-:W-:Y:S01]  /*1e470*/  FSEL R131, R131, -INF , !P2 ;  /* 0xff80000083837808 */ /* 0x000fe20005000000 */
[--C-:B------:R-:W-:Y:S01]  /*1e480*/  FFMA.FTZ R156, R156, UR35, -R7.reuse ;  /* 0x000000239c9c7c23 */ /* 0x100fe20008010807 */
[----:B------:R-:W-:Y:S01]  /*1e490*/  ISETP.LT.OR P3, PT, R179, 0x32, P3 ;  /* 0x00000032b300780c */ /* 0x000fe20001f61670 */
[----:B------:R-:W-:Y:S01]  /*1e4a0*/  MUFU.EX2 R126, R126 ;  /* 0x0000007e007e7308 */ /* 0x000fe20000000800 */
[----:B------:R-:W-:Y:S01]  /*1e4b0*/  ISETP.GT.AND P2, PT, R180, 0x28, P1 ;  /* 0x00000028b400780c */ /* 0x000fe20000f44270 */
[--C-:B------:R-:W-:Y:S01]  /*1e4c0*/  FFMA.FTZ R158, R158, UR35, -R7.reuse ;  /* 0x000000239e9e7c23 */ /* 0x100fe20008010807 */
        /* <DEDUP_REMOVED lines=25> */
[----:B------:R-:W-:Y:S01]  /*1e660*/  FFMA.FTZ R7, R178, UR35, -R7 ;  /* 0x00000023b2077c23 */ /* 0x000fe20008010807 */
[----:B------:R-:W-:-:S02]  /*1e670*/  ISETP.LT.OR P3, PT, R179, 0x4a, P3 ;  /* 0x0000004ab300780c */ /* 0x000fc40001f61670 */
[C---:B------:R-:W-:Y:S01]  /*1e680*/  ISETP.GT.AND P2, PT, R180.reuse, 0x38, P1 ;  /* 0x00000038b400780c */ /* 0x040fe20000f44270 */
[----:B------:R-:W-:Y:S01]  /*1e690*/  MUFU.EX2 R136, R136 ;  /* 0x0000008800887308 */ /* 0x000fe20000000800 */
[----:B------:R-:W-:Y:S02]  /*1e6a0*/  FSEL R151, R151, -INF , !P3 ;  /* 0xff80000097977808 */ /* 0x000fe40005800000 */
[----:B------:R-:W-:Y:S02]  /*1e6b0*/  ISETP.GT.AND P3, PT, R180, 0x51, P1 ;  /* 0x00000051b400780c */ /* 0x000fe40000f64270 */
[C---:B------:R-:W-:Y:S02]  /*1e6c0*/  ISETP.LT.OR P2, PT, R179.reuse, 0x39, P2 ;  /* 0x00000039b300780c */ /* 0x040fe40001741670 */
[----:B------:R-:W-:Y:S01]  /*1e6d0*/  ISETP.LT.OR P3, PT, R179, 0x52, P3 ;  /* 0x00000052b300780c */ /* 0x000fe20001f61670 */
[----:B------:R-:W-:Y:S01]  /*1e6e0*/  MUFU.EX2 R138, R138 ;  /* 0x0000008a008a7308 */ /* 0x000fe20000000800 */
[----:B------:R-:W-:-:S02]  /*1e6f0*/  FSEL R141, R141, -INF , !P2 ;  /* 0xff8000008d8d7808 */ /* 0x000fc40005000000 */
[----:B------:R-:W-:Y:S02]  /*1e700*/  FSEL R155, R155, -INF , !P3 ;  /* 0xff8000009b9b7808 */ /* 0x000fe40005800000 */
[C---:B------:R-:W-:Y:S02]  /*1e710*/  ISETP.GT.AND P3, PT, R180.reuse, 0x59, P1 ;  /* 0x00000059b400780c */ /* 0x040fe40000f64270 */
[----:B------:R-:W-:Y:S01]  /*1e720*/  ISETP.GT.AND P2, PT, R180, 0x40, P1 ;  /* 0x00000040b400780c */ /* 0x000fe20000f44270 */
[----:B------:R-:W-:Y:S01]  /*1e730*/  MUFU.EX2 R140, R140 ;  /* 0x0000008c008c7308 */ /* 0x000fe20000000800 */
[C---:B------:R-:W-:Y:S02]  /*1e740*/  ISETP.LT.OR P3, PT, R179.reuse, 0x5a, P3 ;  /* 0x0000005ab300780c */ /* 0x040fe40001f61670 */
[----:B------:R-:W-:Y:S02]  /*1e750*/  ISETP.LT.OR P2, PT, R179, 0x41, P2 ;  /* 0x00000041b300780c */ /* 0x000fe40001741670 */
[----:B------:R-:W-:-:S02]  /*1e760*/  FSEL R159, R159, -INF , !P3 ;  /* 0xff8000009f9f7808 */ /* 0x000fc40005800000 */
[C---:B------:R-:W-:Y:S01]  /*1e770*/  ISETP.GT.AND P3, PT, R180.reuse, 0x61, P1 ;  /* 0x00000061b400780c */ /* 0x040fe20000f64270 */
[----:B------:R-:W-:Y:S01]  /*1e780*/  MUFU.EX2 R142, R142 ;  /* 0x0000008e008e7308 */ /* 0x000fe20000000800 */
[----:B------:R-:W-:Y:S02]  /*1e790*/  FSEL R145, R145, -INF , !P2 ;  /* 0xff80000091917808 */ /* 0x000fe40005000000 */
[----:B------:R-:W-:Y:S02]  /*1e7a0*/  ISETP.LT.OR P3, PT, R179, 0x62, P3 ;  /* 0x00000062b300780c */ /* 0x000fe40001f61670 */
[C---:B------:R-:W-:Y:S02]  /*1e7b0*/  ISETP.GT.AND P2, PT, R180.reuse, 0x48, P1 ;  /* 0x00000048b400780c */ /* 0x040fe40000f44270 */
[----:B------:R-:W-:Y:S01]  /*1e7c0*/  FSEL R163, R163, -INF , !P3 ;  /* 0xff800000a3a37808 */ /* 0x000fe20005800000 */
[----:B------:R-:W-:Y:S01]  /*1e7d0*/  MUFU.EX2 R144, R144 ;  /* 0x0000009000907308 */ /* 0x000fe20000000800 */
[----:B------:R-:W-:-:S02]  /*1e7e0*/  ISETP.GT.AND P3, PT, R180, 0x69, P1 ;  /* 0x00000069b400780c */ /* 0x000fc40000f64270 */
[C---:B------:R-:W-:Y:S02]  /*1e7f0*/  ISETP.LT.OR P2, PT, R179.reuse, 0x49, P2 ;  /* 0x00000049b300780c */ /* 0x040fe40001741670 */
[----:B------:R-:W-:Y:S02]  /*1e800*/  ISETP.LT.OR P3, PT, R179, 0x6a, P3 ;  /* 0x0000006ab300780c */ /* 0x000fe40001f61670 */
[----:B------:R-:W-:Y:S01]  /*1e810*/  FSEL R149, R149, -INF , !P2 ;  /* 0xff80000095957808 */ /* 0x000fe20005000000 */
[----:B------:R-:W-:Y:S01]  /*1e820*/  MUFU.EX2 R146, R146 ;  /* 0x0000009200927308 */ /* 0x000fe20000000800 */
[----:B------:R-:W-:Y:S02]  /*1e830*/  FSEL R167, R167, -INF , !P3 ;  /* 0xff800000a7a77808 */ /* 0x000fe40005800000 */
[C---:B------:R-:W-:Y:S02]  /*1e840*/  ISETP.GT.AND P3, PT, R180.reuse, RZ, P1 ;  /* 0x000000ffb400720c */ /* 0x040fe40000f64270 */
[----:B------:R-:W-:-:S02]  /*1e850*/  ISETP.GT.AND P2, PT, R180, 0x50, P1 ;  /* 0x00000050b400780c */ /* 0x000fc40000f44270 */
[C---:B------:R-:W-:Y:S01]  /*1e860*/  ISETP.LT.OR P3, PT, R179.reuse, 0x1, P3 ;  /* 0x00000001b300780c */ /* 0x040fe20001f61670 */
[----:B------:R-:W-:Y:S01]  /*1e870*/  MUFU.EX2 R148, R148 ;  /* 0x0000009400947308 */ /* 0x000fe20000000800 */
[----:B------:R-:W-:Y:S02]  /*1e880*/  ISETP.LT.OR P2, PT, R179, 0x51, P2 ;  /* 0x00000051b300780c */ /* 0x000fe40001741670 */
[----:B------:R-:W-:Y:S02]  /*1e890*/  FSEL R8, R8, -INF , !P3 ;  /* 0xff80000008087808 */ /* 0x000fe40005800000 */
[----:B------:R-:W-:Y:S02]  /*1e8a0*/  FSEL R153, R153, -INF , !P2 ;  /* 0xff80000099997808 */ /* 0x000fe40005000000 */
[----:B------:R-:W-:Y:S01]  /*1e8b0*/  FMNMX.FTZ R14, R8, R11, !PT ;  /* 0x0000000b080e7209 */ /* 0x000fe20007810000 */
[----:B------:R-:W-:Y:S01]  /*1e8c0*/  MUFU.EX2 R150, R150 ;  /* 0x0000009600967308 */ /* 0x000fe20000000800 */
[----:B------:R-:W-:-:S02]  /*1e8d0*/  ISETP.GT.AND P2, PT, R180, 0x58, P1 ;  /* 0x00000058b400780c */ /* 0x000fc40000f44270 */
[----:B------:R-:W-:Y:S02]  /*1e8e0*/  FMNMX.FTZ R14, R12, R14, !PT ;  /* 0x0000000e0c0e7209 */ /* 0x000fe40007810000 */
[----:B------:R-:W-:Y:S02]  /*1e8f0*/  ISETP.LT.OR P2, PT, R179, 0x59, P2 ;  /* 0x00000059b300780c */ /* 0x000fe40001741670 */
[----:B------:R-:W-:Y:S01]  /*1e900*/  FMNMX.FTZ R14, R15, R14, !PT ;  /* 0x0000000e0f0e7209 */ /* 0x000fe20007810000 */
[----:B------:R-:W-:Y:S01]  /*1e910*/  MUFU.EX2 R152, R152 ;  /* 0x0000009800987308 */ /* 0x000fe20000000800 */
[----:B------:R-:W-:Y:S02]  /*1e920*/  FSEL R157, R157, -INF , !P2 ;  /* 0xff8000009d9d7808 */ /* 0x000fe40005000000 */
[----:B------:R-:W-:Y:S02]  /*1e930*/  FMNMX.FTZ R14, R21, R14, !PT ;  /* 0x0000000e150e7209 */ /* 0x000fe40007810000 */
[----:B------:R-:W-:-:S02]  /*1e940*/  ISETP.GT.AND P2, PT, R180, 0x60, P1 ;  /* 0x00000060b400780c */ /* 0x000fc40000f44270 */
[----:B------:R-:W-:Y:S01]  /*1e950*/  FMNMX.FTZ R14, R121, R14, !PT ;  /* 0x0000000e790e7209 */ /* 0x000fe20007810000 */
[----:B------:R-:W-:Y:S01]  /*1e960*/  MUFU.EX2 R154, R154 ;  /* 0x0000009a009a7308 */ /* 0x000fe20000000800 */
[----:B------:R-:W-:Y:S02]  /*1e970*/  ISETP.LT.OR P2, PT, R179, 0x61, P2 ;  /* 0x00000061b300780c */ /* 0x000fe40001741670 */
[----:B------:R-:W-:Y:S02]  /*1e980*/  FMNMX.FTZ R14, R125, R14, !PT ;  /* 0x0000000e7d0e7209 */ /* 0x000fe40007810000 */
        /* <DEDUP_REMOVED lines=20> */
[C---:B------:R-:W-:Y:S02]  /*1ead0*/  ISETP.GT.AND P3, PT, R180.reuse, 0x78, P1 ;  /* 0x00000078b400780c */ /* 0x040fe40000f64270 */
[----:B------:R-:W-:Y:S01]  /*1eae0*/  FMNMX.FTZ R14, R141, R14, !PT ;  /* 0x0000000e8d0e7209 */ /* 0x000fe20007810000 */
[----:B------:R-:W-:Y:S01]  /*1eaf0*/  MUFU.EX2 R164, R164 ;  /* 0x000000a400a47308 */ /* 0x000fe20000000800 */
[----:B------:R-:W-:Y:S02]  /*1eb00*/  ISETP.LT.OR P2, PT, R179, 0x72, P2 ;  /* 0x00000072b300780c */ /* 0x000fe40001741670 */
        /* <DEDUP_REMOVED lines=9> */
[----:B------:R-:W-:-:S02]  /*1eba0*/  ISETP.LT.OR P1, PT, R179, 0x7a, P1 ;  /* 0x0000007ab300780c */ /* 0x000fc40000f21670 */
[----:B------:R-:W-:Y:S02]  /*1ebb0*/  FMNMX.FTZ R14, R151, R14, !PT ;  /* 0x0000000e970e7209 */ /* 0x000fe40007810000 */
[----:B------:R-:W-:Y:S02]  /*1ebc0*/  FSEL R173, R173, -INF , !P3 ;  /* 0xff800000adad7808 */ /* 0x000fe40005800000 */
[----:B------:R-:W-:Y:S01]  /*1ebd0*/  FMNMX.FTZ R14, R153, R14, !PT ;  /* 0x0000000e990e7209 */ /* 0x000fe20007810000 */
[----:B------:R-:W-:Y:S01]  /*1ebe0*/  MUFU.EX2 R170, R170 ;  /* 0x000000aa00aa7308 */ /* 0x000fe20000000800 */
[----:B------:R-:W-:Y:S02]  /*1ebf0*/  FSEL R175, R175, -INF , !P1 ;  /* 0xff800000afaf7808 */ /* 0x000fe40004800000 */
        /* <DEDUP_REMOVED lines=63> */
[----:B------:R-:W-:Y:S01]  /*1eff0*/  FFMA.FTZ R175, R175, UR35, -R176 ;  /* 0x00000023afaf7c23 */ /* 0x000fe200080108b0 */
[----:B-1----:R-:W-:-:S01]  /*1f000*/  FADD.FTZ R176, R12, R3 ;  /* 0x000000030cb07221 */ /* 0x002fc20000010000 */
[----:B------:R-:W1:Y:S01]  /*1f010*/  MUFU.EX2 R121, R121 ;  /* 0x0000007900797308 */ /* 0x000e620000000800 */
[----:B------:R-:W-:-:S02]  /*1f020*/  FADD.FTZ R3, R123, R4 ;  /* 0x000000047b037221 */ /* 0x000fc40000010000 */
[----:B--2---:R-:W-:Y:S02]  /*1f030*/  FADD.FTZ R4, R15, R176 ;  /* 0x000000b00f047221 */ /* 0x004fe40000010000 */
        /* <DEDUP_REMOVED lines=87> */
.L_x_1816:
[----:B------:R-:W-:Y:S01]  /*1f5b0*/  IMAD R13, R13, 0x8, R16 ;  /* 0x000000080d0d7824 */ /* 0x000fe200078e0210 */
[----:B------:R-:W-:Y:S01]  /*1f5c0*/  ISETP.GT.AND P1, PT, R0, R224, PT ;  /* 0x000000e00000720c */ /* 0x000fe20003f24270 */
[----:B------:R-:W-:Y:S01]  /*1f5d0*/  IMAD.U32 R176, RZ, RZ, UR38 ;  /* 0x00000026ffb07e24 */ /* 0x000fe2000f8e00ff */
[----:B------:R-:W-:Y:S01]  /*1f5e0*/  F2FP.SATFINITE.E4M3.F32.PACK_AB_MERGE_C R20, R20, R123, RZ ;  /* 0x0000007b1414723e */ /* 0x000fe200048070ff */
[----:B------:R-:W-:Y:S01]  /*1f5f0*/  VIADD R13, R13, 0x2a860 ;  /* 0x0002a8600d0d7836 */ /* 0x000fe20000000000 */
        /* <DEDUP_REMOVED lines=31> */
[----:B------:R-:W-:Y:S01]  /*1f7f0*/  FMUL.FTZ R53, R53, R6 ;  /* 0x0000000635357220 */ /* 0x000fe20000410000 */
[----:B------:R-:W-:Y:S01]  /*1f800*/  F2FP.SATFINITE.E4M3.F32.PACK_AB_MERGE_C R9, R9, R122, R20 ;  /* 0x0000007a0909723e */ /* 0x000fe20004807014 */
[----:B------:R-:W-:Y:S01]  /*1f810*/  FMUL.FTZ R56, R56, R6 ;  /* 0x0000000638387220 */ /* 0x000fe20000410000 */
[----:B------:R-:W-:Y:S01]  /*1f820*/  F2FP.SATFINITE.E4M3.F32.PACK_AB_MERGE_C R15, R12, R8, R15 ;  /* 0x000000080c0f723e */ /* 0x000fe2000480700f */
[----:B------:R0:W-:Y:S01]  /*1f830*/  SYNCS.ARRIVE.TRANS64.RED.A1T0 RZ, [R13+URZ], RZ ;  /* 0x000000ff0dff79a7 */ /* 0x0001e2000810043f */
        /* <DEDUP_REMOVED lines=96> */
[----:B------:R-:W-:Y:S02]  /*1fe40*/  IMAD.MOV.U32 R6, RZ, RZ, R23 ;  /* 0x000000ffff067224 */ /* 0x000fe400078e0017 */
[----:B0-----:R-:W-:Y:S02]  /*1fe50*/  IMAD.MOV.U32 R13, RZ, RZ, R17 ;  /* 0x000000ffff0d7224 */ /* 0x001fe400078e0011 */
        /* <DEDUP_REMOVED lines=15> */
[----:B------:R-:W-:Y:S01]  /*1ff50*/  IMAD.MOV.U32 R187, RZ, RZ, R173 ;  /* 0x000000ffffbb7224 */ /* 0x000fe200078e00ad */
[----:B------:R-:W-:Y:S06]  /*1ff60*/  @P1 BRA `(.L_x_1817) ;  /* 0xffffffc400341947 */ /* 0x000fec000383ffff */
.L_x_1797:
[----:B------:R-:W-:Y:S05]  /*1ff70*/  WARPSYNC.ALL ;  /* 0x0000000000007948 */ /* 0x000fea0003800000 */
[----:B------:R-:W-:Y:S06]  /*1ff80*/  BAR.ARV 0x8, 0x180 ;  /* 0x0206000000007b1d */ /* 0x000fec0000002000 */
[----:B------:R-:W-:Y:S05]  /*1ff90*/  @!P0 BRA `(.L_x_1818) ;  /* 0x0000000000048947 */ /* 0x000fea0003800000 */
[----:B------:R-:W-:Y:S01]  /*1ffa0*/  BPT.TRAP 0x1 ;  /* 0x000000040000795c */ /* 0x000fe20000300000 */
.L_x_1818:
[----:B------:R-:W-:Y:S01]  /*1ffb0*/  IMAD R2, R17, 0x8, R16 ;  /* 0x0000000811027824 */ /* 0x000fe200078e0210 */
[----:B------:R-:W-:-:S04]  /*1ffc0*/  SHF.L.U32 R5, R23, 0x1f, RZ ;  /* 0x0000001f17057819 */ /* 0x000fc800000006ff */
[----:B------:R0:W1:Y:S01]  /*1ffd0*/  SYNCS.PHASECHK.TRANS64.TRYWAIT P1, [R2+URZ+0x2a850], R5 ;  /* 0x02a85005020075a7 */ /* 0x000062000802017f */
[----:B------:R-:W-:Y:S05]  /*1ffe0*/  @!P0 BRA `(.L_x_1819) ;  /* 0x0000000000048947 */ /* 0x000fea0003800000 */
[----:B------:R-:W-:Y:S01]  /*1fff0*/  BPT.TRAP 0x1 ;  /* 0x000000040000795c */ /* 0x000fe20000300000 */
.L_x_1819:
[----:B------:R-:W-:-:S05]  /*20000*/  VIADD R16, R16, 0x400 ;  /* 0x0000040010107836 */ /* 0x000fca0000000000 */
[----:B------:R-:W-:-:S04]  /*20010*/  SHF.R.U32.HI R16, RZ, 0x4, R16 ;  /* 0x00000004ff107819 */ /* 0x000fc80000011610 */
[----:B------:R-:W-:-:S04]  /*20020*/  LOP3.LUT R16, R16, 0x3fff, RZ, 0xc0, !PT ;  /* 0x00003fff10107812 */ /* 0x000fc800078ec0ff */
[----:B------:R-:W-:Y:S01]  /*20030*/  LOP3.LUT R16, R16, 0x10000, RZ, 0xfc, !PT ;  /* 0x0001000010107812 */ /* 0x000fe200078efcff */
[----:B-1----:R-:W-:Y:S06]  /*20040*/  @P1 BRA `(.L_x_1820) ;  /* 0x0000000000081947 */ /* 0x002fec0003800000 */
[----:B------:R-:W1:Y:S02]  /*20050*/  SYNCS.PHASECHK.TRANS64.TRYWAIT P1, [R2+URZ+0x2a850], R5 ;  /* 0x02a85005020075a7 */ /* 0x000e64000802017f */
[----:B-1----:R-:W-:Y:S05]  /*20060*/  @!P1 BRA `(.L_x_1821) ;  /* 0x000000fc00349947 */ /* 0x002fea0003800000 */
.L_x_1820:
[----:B------:R-:W-:Y:S01]  /*20070*/  IMAD R6, R17, 0x600, R16 ;  /* 0x0000060011067824 */ /* 0x000fe200078e0210 */
[----:B------:R-:W-:Y:S05]  /*20080*/  WARPSYNC.ALL ;  /* 0x0000000000007948 */ /* 0x000fea0003800000 */
[----:B------:R-:W-:Y:S01]  /*20090*/  IMAD.MOV.U32 R7, RZ, RZ, 0x40000040 ;  /* 0x40000040ff077424 */ /* 0x000fe200078e00ff */
[C---:B------:R-:W-:Y:S01]  /*200a0*/  R2UR UR6, R6.reuse ;  /* 0x00000000060672ca */ /* 0x040fe200000e0000 */
[----:B------:R-:W-:Y:S01]  /*200b0*/  WARPGROUP.ARRIVE ;  /* 0x00000000000079c5 */ /* 0x000fe20000000000 */
[----:B------:R-:W-:Y:S01]  /*200c0*/  VIADD R8, R6, 0x2 ;  /* 0x0000000206087836 */ /* 0x000fe20000000000 */
[----:B------:R-:W-:Y:S01]  /*200d0*/  ULDC.64 UR4, c[0x0][0x9a0] ;  /* 0x0002680000047ab9 */ /* 0x000fe20000000a00 */
[----:B------:R-:W-:Y:S01]  /*200e0*/  R2UR UR7, R7 ;  /* 0x00000000070772ca */ /* 0x000fe200000e0000 */
[----:B------:R-:W-:Y:S01]  /*200f0*/  IMAD.MOV.U32 R9, RZ, RZ, 0x40000040 ;  /* 0x40000040ff097424 */ /* 0x000fe200078e00ff */
[----:B------:R-:W-:-:S04]  /*20100*/  ISETP.NE.U32.AND P1, PT, RZ, UR4, PT ;  /* 0x00000004ff007c0c */ /* 0x000fc8000bf25070 */
[----:B------:R-:W-:-:S07]  /*20110*/  ISETP.NE.AND.EX P1, PT, RZ, UR5, PT, P1 ;  /* 0x00000005ff007c0c */ /* 0x000fce000bf25310 */
[----:B------:R-:W-:Y:S01]  /*20120*/  QGMMA.64x192x32.F32.E4M3.E4M3 R24, R196, gdesc[UR4], R24, gsb0 ;  /* 0x02e00004c4187df3 */ /* 0x000fe20008000818 */
[----:B------:R-:W-:Y:S02]  /*20130*/  R2UR UR6, R8 ;  /* 0x00000000080672ca */ /* 0x000fe400000e0000 */
[----:B------:R-:W-:-:S03]  /*20140*/  R2UR UR7, R9 ;  /* 0x00000000090772ca */ /* 0x000fc600000e0000 */
[----:B------:R-:W2:Y:S01]  /*20150*/  @P1 LDC.64 R8, c[0x0][0x9c8] ;  /* 0x00027200ff081b82 */ /* 0x000ea20000000a00 */
[----:B01----:R-:W-:-:S07]  /*20160*/  @P1 SHF.R.S32.HI R5, RZ, 0x1f, R227 ;  /* 0x0000001fff051819 */ /* 0x003fce00000114e3 */
[----:B------:R-:W0:Y:S01]  /*20170*/  @P1 LDC.64 R12, c[0x0][0x9d0] ;  /* 0x00027400ff0c1b82 */ /* 0x000e220000000a00 */
[----:B--2---:R-:W-:-:S04]  /*20180*/  @P1 IMAD R0, R5, R8, RZ ;  /* 0x0000000805001224 */ /* 0x004fc800078e02ff */
[C---:B------:R-:W-:Y:S02]  /*20190*/  @P1 IMAD R5, R227.reuse, R9, R0 ;  /* 0x00000009e3051224 */ /* 0x040fe400078e0200 */
[----:B------:R-:W-:-:S04]  /*201a0*/  @P1 IMAD.WIDE.U32 R8, R227, R8, RZ ;  /* 0x00000008e3081225 */ /* 0x000fc800078e00ff */
[----:B------:R-:W-:Y:S02]  /*201b0*/  @P1 IMAD.IADD R9, R9, 0x1, R5 ;  /* 0x0000000109091824 */ /* 0x000fe400078e0205 */
[----:B------:R-:W-:Y:S02]  /*201c0*/  IMAD.MOV.U32 R0, RZ, RZ, 0x3f800000 ;  /* 0x3f800000ff007424 */ /* 0x000fe400078e00ff */
[----:B0-----:R-:W-:-:S04]  /*201d0*/  @P1 IMAD.WIDE.U32 R8, R200, R12, R8 ;  /* 0x0000000cc8081225 */ /* 0x001fc800078e0008 */
[----:B------:R-:W-:Y:S01]  /*201e0*/  @P1 IMAD R13, R200, R13, R9 ;  /* 0x0000000dc80d1224 */ /* 0x000fe200078e0209 */
[----:B------:R-:W-:-:S04]  /*201f0*/  @P1 LEA R12, P2, R8, UR4, 0x2 ;  /* 0x00000004080c1c11 */ /* 0x000fc8000f8410ff */
[----:B------:R-:W-:-:S05]  /*20200*/  @P1 LEA.HI.X R13, R8, UR5, R13, 0x2, P2 ;  /* 0x00000005080d1c11 */ /* 0x000fca00090f140d */
[----:B------:R0:W2:Y:S01]  /*20210*/  @P1 LDG.E R0, desc[UR42][R12.64] ;  /* 0x0000002a0c001981 */ /* 0x0000a2000c1e1900 */
[----:B------:R-:W-:Y:S02]  /*20220*/  VIADD R8, R6, 0x4 ;  /* 0x0000000406087836 */ /* 0x000fe40000000000 */
[----:B------:R-:W-:Y:S01]  /*20230*/  IMAD.MOV.U32 R9, RZ, RZ, 0x40000040 ;  /* 0x40000040ff097424 */ /* 0x000fe200078e00ff */
[----:B------:R-:W-:Y:S02]  /*20240*/  WARPGROUP.DEPBAR.LE gsb0, 0x0 ;  /* 0x00008000000079c5 */ /* 0x000fe40000010000 */
[----:B------:R-:W-:-:S06]  /*20250*/  WARPGROUP.ARRIVE ;  /* 0x00000000000079c5 */ /* 0x000fcc0000000000 */
[----:B------:R-:W-:Y:S01]  /*20260*/  QGMMA.64x192x32.F32.E4M3.E4M3 R24, R192, gdesc[UR4], R24, gsb0 ;  /* 0x02e00004c0187df3 */ /* 0x000fe20008000818 */
[----:B------:R-:W-:Y:S02]  /*20270*/  R2UR UR6, R8 ;  /* 0x00000000080672ca */ /* 0x000fe400000e0000 */
[----:B------:R-:W-:Y:S01]  /*20280*/  R2UR UR7, R9 ;  /* 0x00000000090772ca */ /* 0x000fe200000e0000 */
[----:B------:R-:W-:Y:S02]  /*20290*/  VIADD R6, R6, 0x6 ;  /* 0x0000000606067836 */ /* 0x000fe40000000000 */
[----:B------:R-:W-:Y:S01]  /*202a0*/  IMAD.MOV.U32 R7, RZ, RZ, 0x40000040 ;  /* 0x40000040ff077424 */ /* 0x000fe200078e00ff */
[----:B------:R-:W1:Y:S04]  /*202b0*/  SHFL.BFLY PT, R5, R4, 0x2, 0x1f ;  /* 0x0c401f0004057f89 */ /* 0x000e6800000e0000 */
[----:B------:R-:W3:Y:S01]  /*202c0*/  SHFL.BFLY PT, R8, R3, 0x2, 0x1f ;  /* 0x0c401f0003087f89 */ /* 0x000ee200000e0000 */
[----:B------:R-:W-:-:S02]  /*202d0*/  WARPGROUP.DEPBAR.LE gsb0, 0x0 ;  /* 0x00008000000079c5 */ /* 0x000fc40000010000 */
[----:B------:R-:W-:-:S06]  /*202e0*/  WARPGROUP.ARRIVE ;  /* 0x00000000000079c5 */ /* 0x000fcc0000000000 */
[----:B------:R-:W-:Y:S01]  /*202f0*/  QGMMA.64x192x32.F32.E4M3.E4M3 R24, R188, gdesc[UR4], R24, gsb0 ;  /* 0x02e00004bc187df3 */ /* 0x000fe20008000818 */
[----:B------:R-:W-:Y:S02]  /*20300*/  R2UR UR6, R6 ;  /* 0x00000000060672ca */ /* 0x000fe400000e0000 */
[----:B------:R-:W-:Y:S01]  /*20310*/  R2UR UR7, R7 ;  /* 0x00000000070772ca */ /* 0x000fe200000e0000 */
[----:B-1----:R-:W-:-:S01]  /*20320*/  FADD.FTZ R5, R5, R4 ;  /* 0x0000000405057221 */ /* 0x002fc20000010000 */
[----:B---3--:R-:W-:-:S04]  /*20330*/  FADD.FTZ R8, R8, R3 ;  /* 0x0000000308087221 */ /* 0x008fc80000010000 */
[----:B------:R-:W1:Y:S04]  /*20340*/  SHFL.BFLY PT, R6, R5, 0x1, 0x1f ;  /* 0x0c201f0005067f89 */ /* 0x000e6800000e0000 */
[----:B------:R-:W3:Y:S01]  /*20350*/  SHFL.BFLY PT, R7, R8, 0x1, 0x1f ;  /* 0x0c201f0008077f89 */ /* 0x000ee200000e0000 */
[----:B-1----:R-:W-:-:S01]  /*20360*/  FADD.FTZ R9, R5, R6 ;  /* 0x0000000605097221 */ /* 0x002fc20000010000 */
[----:B---3--:R-:W-:-:S04]  /*20370*/  FADD.FTZ R11, R8, R7 ;  /* 0x00000007080b7221 */ /* 0x008fc80000010000 */
[C---:B------:R-:W-:Y:S01]  /*20380*/  FSETP.NE.FTZ.AND P1, PT, R9.reuse, RZ, PT ;  /* 0x000000ff0900720b */ /* 0x040fe20003f35000 */
[----:B0-----:R-:W-:Y:S01]  /*20390*/  FMUL.FTZ R12, R9, 0.00390625 ;  /* 0x3b800000090c7820 */ /* 0x001fe20000410000 */
[----:B------:R-:W-:Y:S01]  /*203a0*/  FMUL.FTZ R6, R11, 0.00390625 ;  /* 0x3b8000000b067820 */ /* 0x000fe20000410000 */
[----:B------:R-:W-:-:S03]  /*203b0*/  IMAD.MOV.U32 R7, RZ, RZ, RZ ;  /* 0x000000ffff077224 */ /* 0x000fc600078e00ff */
[----:B------:R-:W-:Y:S02]  /*203c0*/  FSETP.NE.FTZ.AND P2, PT, R12, RZ, PT ;  /* 0x000000ff0c00720b */ /* 0x000fe40003f55000 */
[----:B------:R-:W-:-:S05]  /*203d0*/  FSETP.NE.FTZ.AND P3, PT, R6, RZ, PT ;  /* 0x000000ff0600720b */ /* 0x000fca0003f75000 */
[----:B------:R-:W-:Y:S01]  /*203e0*/  @P1 MUFU.RCP R7, R9 ;  /* 0x0000000900071308 */ /* 0x000fe20000001000 */
[----:B------:R-:W-:Y:S01]  /*203f0*/  FSETP.NE.FTZ.AND P1, PT, R11, RZ, PT ;  /* 0x000000ff0b00720b */ /* 0x000fe20003f35000 */
[----:B------:R-:W-:-:S06]  /*20400*/  IMAD.MOV.U32 R5, RZ, RZ, RZ ;  /* 0x000000ffff057224 */ /* 0x000fcc00078e00ff */
[----:B------:R-:W0:Y:S08]  /*20410*/  @P2 MUFU.LG2 R4, R12 ;  /* 0x0000000c00042308 */ /* 0x000e300000000c00 */
[----:B------:R-:W1:Y:S01]  /*20420*/  @P3 MUFU.LG2 R6, R6 ;  /* 0x0000000600063308 */ /* 0x000e620000000c00 */
[----:B------:R-:W-:-:S07]  /*20430*/  IMAD.U32 R3, RZ, RZ, UR35 ;  /* 0x00000023ff037e24 */ /* 0x000fce000f8e00ff */
[----:B------:R-:W3:Y:S01]  /*20440*/  @P1 MUFU.RCP R5, R11 ;  /* 0x0000000b00051308 */ /* 0x000ee20000001000 */
[----:B------:R-:W-:Y:S02]  /*20450*/  WARPGROUP.DEPBAR.LE gsb0, 0x0 ;  /* 0x00008000000079c5 */ /* 0x000fe40000010000 */
        /* <DEDUP_REMOVED lines=10> */
[----:B--2---:R-:W-:Y:S01]  /*20500*/  FMUL.FTZ R4, R7, R0 ;  /* 0x0000000007047220 */ /* 0x004fe20000410000 */
[----:B------:R-:W-:Y:S01]  /*20510*/  @P3 FFMA.FTZ R152, R8, R14, R9 ;  /* 0x0000000e08983223 */ /* 0x000fe20000010009 */
[----:B---3--:R-:W-:Y:S01]  /*20520*/  FMUL.FTZ R0, R5, R0 ;  /* 0x0000000005007220 */ /* 0x008fe20000410000 */
[----:B------:R-:W-:Y:S02]  /*20530*/  WARPGROUP.DEPBAR.LE gsb0, 0x0 ;  /* 0x00008000000079c5 */ /* 0x000fe40000010000 */
[----:B------:R-:W-:Y:S05]  /*20540*/  @!P0 BRA `(.L_x_1822) ;  /* 0x0000000000048947 */ /* 0x000fea0003800000 */
[----:B------:R-:W-:Y:S01]  /*20550*/  BPT.TRAP 0x1 ;  /* 0x000000040000795c */ /* 0x000fe20000300000 */
.L_x_1822:
[----:B------:R-:W-:Y:S02]  /*20560*/  VIADD R6, R2, 0x2a860 ;  /* 0x0002a86002067836 */ /* 0x000fe40000000000 */
[-C--:B------:R-:W-:Y:S01]  /*20570*/  FMUL.FTZ R134, R49, R4.reuse ;  /* 0x0000000431867220 */ /* 0x080fe20000410000 */
[----:B------:R-:W-:Y:S02]  /*20580*/  IMAD.U32 R3, RZ, RZ, UR38 ;  /* 0x00000026ff037e24 */ /* 0x000fe4000f8e00ff */
[-C--:B------:R-:W-:Y:S01]  /*20590*/  FMUL.FTZ R121, R53, R4.reuse ;  /* 0x0000000435797220 */ /* 0x080fe20000410000 */
[----:B------:R-:W-:Y:S02]  /*205a0*/  VIADD R17, R17, 0x1 ;  /* 0x0000000111117836 */ /* 0x000fe40000000000 */
[-C--:B------:R-:W-:Y:S01]  /*205b0*/  FMUL.FTZ R122, R56, R4.reuse ;  /* 0x00000004387a7220 */ /* 0x080fe20000410000 */
[-C--:B------:R-:W-:Y:S01]  /*205c0*/  FMUL.FTZ R8, R64, R4.reuse ;  /* 0x0000000440087220 */ /* 0x080fe20000410000 */
[----:B------:R-:W-:Y:S01]  /*205d0*/  PRMT R6, R3, 0x654, R6 ;  /* 0x0000065403067816 */ /* 0x000fe20000000006 */
[-C--:B------:R-:W-:Y:S01]  /*205e0*/  FMUL.FTZ R7, R93, R4.reuse ;  /* 0x000000045d077220 */ /* 0x080fe20000410000 */
[----:B------:R-:W-:Y:S01]  /*205f0*/  ISETP.NE.AND P1, PT, R17, 0x2, PT ;  /* 0x000000021100780c */ /* 0x000fe20003f25270 */
[-C--:B------:R-:W-:Y:S01]  /*20600*/  FMUL.FTZ R5, R109, R4.reuse ;  /* 0x000000046d057220 */ /* 0x080fe20000410000 */
[----:B------:R0:W-:Y:S01]  /*20610*/  SYNCS.ARRIVE.TRANS64.RED.A1T0 RZ, [R6+URZ], RZ ;  /* 0x000000ff06ff79a7 */ /* 0x0001e2000810043f */
        /* <DEDUP_REMOVED lines=42> */
[----:B------:R-:W-:Y:S01]  /*208c0*/  SEL R4, RZ, 0x1, P1 ;  /* 0x00000001ff047807 */ /* 0x000fe20000800000 */
        /* <DEDUP_REMOVED lines=48> */
[----:B------:R-:W-:Y:S01]  /*20bd0*/  FMUL.FTZ R115, R115, R0 ;  /* 0x0000000073737220 */ /* 0x000fe20000410000 */
[----:B------:R-:W-:Y:S01]  /*20be0*/  LOP3.LUT R23, R23, R4, RZ, 0x3c, !PT ;  /* 0x0000000417177212 */ /* 0x000fe200078e3cff */
[----:B------:R-:W-:Y:S01]  /*20bf0*/  UIADD3 UR37, UR37, 0x1, URZ ;  /* 0x0000000125257890 */ /* 0x000fe2000fffe03f */
[----:B0-----:R-:W-:-:S11]  /*20c00*/  SEL R17, R17, RZ, P1 ;  /* 0x000000ff11117207 */ /* 0x001fd60000800000 */
.L_x_1706:
[----:B------:R-:W-:Y:S05]  /*20c10*/  WARPSYNC.ALL ;  /* 0x0000000000007948 */ /* 0x000fea0003800000 */
[----:B------:R-:W2:Y:S01]  /*20c20*/  LDL R166, [R1+0x8] ;  /* 0x0000080001a67983 */ /* 0x000ea20000100800 */
[----:B------:R-:W0:Y:S01]  /*20c30*/  S2UR UR38, SR_CgaCtaId ;  /* 0x00000000002679c3 */ /* 0x000e220000008800 */
[----:B------:R-:W-:Y:S01]  /*20c40*/  UMOV UR4, 0x400 ;  /* 0x0000040000047882 */ /* 0x000fe20000000000 */
[----:B------:R-:W-:Y:S01]  /*20c50*/  BSSY B0, `(.L_x_1823) ;  /* 0x000059c000007945 */ /* 0x000fe20003800000 */
[----:B0-----:R-:W-:-:S06]  /*20c60*/  ULEA UR4, UR38, UR4, 0x18 ;  /* 0x0000000426047291 */ /* 0x001fcc000f8ec03f */
[----:B------:R-:W-:Y:S01]  /*20c70*/  IMAD.U32 R16, RZ, RZ, UR4 ;  /* 0x00000004ff107e24 */ /* 0x000fe2000f8e00ff */
        /* <DEDUP_REMOVED lines=9> */
[----:B------:R-:W1:Y:S01]  /*20d10*/  S2R R167, SR_TID.X ;  /* 0x0000000000a77919 */ /* 0x000e620000002100 */
[----:B------:R-:W3:Y:S01]  /*20d20*/  S2R R13, SR_SWINHI ;  /* 0x00000000000d7919 */ /* 0x000ee20000002f00 */
[----:B-1----:R-:W-:-:S05]  /*20d30*/  IMAD.SHL.U32 R0, R167, 0x4, RZ ;  /* 0x00000004a7007824 */ /* 0x002fca00078e00ff */
[----:B------:R-:W-:Y:S02]  /*20d40*/  LOP3.LUT R0, R0, 0xc, RZ, 0xc0, !PT ;  /* 0x0000000c00007812 */ /* 0x000fe400078ec0ff */
[----:B------:R-:W-:Y:S02]  /*20d50*/  MOV R84, R16 ;  /* 0x0000001000547202 */ /* 0x000fe40000000f00 */
[----:B---3--:R-:W-:Y:S02]  /*20d60*/  MOV R85, R13 ;  /* 0x0000000d00557202 */ /* 0x008fe40000000f00 */
[----:B------:R-:W-:-:S05]  /*20d70*/  IADD3 R20, P0, R0, UR4, RZ ;  /* 0x0000000400147c10 */ /* 0x000fca000ff1e0ff */
[----:B------:R-:W-:Y:S01]  /*20d80*/  IMAD.X R21, RZ, RZ, UR5, P0 ;  /* 0x00000005ff157e24 */ /* 0x000fe200080e06ff */
[----:B------:R-:W-:-:S04]  /*20d90*/  LOP3.LUT P0, R4, R167, 0x3, RZ, 0xc0, !PT ;  /* 0x00000003a7047812 */ /* 0x000fc8000780c0ff */
[----:B------:R-:W-:Y:S01]  /*20da0*/  ISETP.EQ.OR P0, PT, R4, 0x3, !P0 ;  /* 0x000000030400780c */ /* 0x000fe20004702670 */
[----:B------:R1:W5:Y:S01]  /*20db0*/  LDG.E.CONSTANT R0, desc[UR42][R20.64] ;  /* 0x0000002a14007981 */ /* 0x000362000c1e9900 */
[----:B------:R-:W-:Y:S02]  /*20dc0*/  UMOV UR4, 0xffffffff ;  /* 0xffffffff00047882 */ /* 0x000fe40000000000 */
[----:B------:R-:W-:Y:S02]  /*20dd0*/  SEL R4, R24, R25, P0 ;  /* 0x0000001918047207 */ /* 0x000fe40000000000 */
[----:B------:R-:W-:Y:S02]  /*20de0*/  SEL R150, R25, R24, P0 ;  /* 0x0000001819967207 */ /* 0x000fe40000000000 */
[----:B------:R-:W-:Y:S02]  /*20df0*/  SEL R13, R28, R29, P0 ;  /* 0x0000001d1c0d7207 */ /* 0x000fe40000000000 */
[----:B------:R-:W-:Y:S01]  /*20e00*/  SEL R149, R29, R28, P0 ;  /* 0x0000001c1d957207 */ /* 0x000fe20000000000 */
[----:B--2---:R-:W-:-:S03]  /*20e10*/  IMAD.WIDE R62, R6, 0x2, R84 ;  /* 0x00000002063e7825 */ /* 0x004fc600078e0254 */
[C---:B------:R-:W-:Y:S02]  /*20e20*/  IADD3 R31, P3, R62.reuse, 0x8060, RZ ;  /* 0x000080603e1f7810 */ /* 0x040fe40007f7e0ff */
[----:B------:R-:W-:Y:S02]  /*20e30*/  IADD3 R25, P4, R62, 0x8040, RZ ;  /* 0x000080403e197810 */ /* 0x000fe40007f9e0ff */
[----:B-1----:R-:W-:Y:S01]  /*20e40*/  LOP3.LUT R20, R31, 0x380, RZ, 0xc0, !PT ;  /* 0x000003801f147812 */ /* 0x002fe200078ec0ff */
[----:B------:R-:W-:Y:S01]  /*20e50*/  IMAD.X R21, RZ, RZ, R63, P3 ;  /* 0x000000ffff157224 */ /* 0x000fe200018e063f */
[----:B------:R-:W-:Y:S02]  /*20e60*/  LOP3.LUT R24, R25, 0x380, RZ, 0xc0, !PT ;  /* 0x0000038019187812 */ /* 0x000fe400078ec0ff */
[----:B------:R-:W-:Y:S02]  /*20e70*/  SHF.R.U64 R20, R20, 0x3, RZ ;  /* 0x0000000314147819 */ /* 0x000fe400000012ff */
[----:B------:R-:W-:-:S02]  /*20e80*/  SHF.R.U64 R24, R24, 0x3, RZ ;  /* 0x0000000318187819 */ /* 0x000fc400000012ff */
[----:B------:R-:W-:Y:S02]  /*20e90*/  LOP3.LUT R20, R20, R31, RZ, 0x3c, !PT ;  /* 0x0000001f14147212 */ /* 0x000fe400078e3cff */
[C---:B------:R-:W-:Y:S02]  /*20ea0*/  IADD3 R27, P5, R62.reuse, 0x8020, RZ ;  /* 0x000080203e1b7810 */ /* 0x040fe40007fbe0ff */
[C---:B------:R-:W-:Y:S02]  /*20eb0*/  IADD3 R29, P1, R62.reuse, 0x8000, RZ ;  /* 0x000080003e1d7810 */ /* 0x040fe40007f3e0ff */
[C---:B------:R-:W-:Y:S02]  /*20ec0*/  IADD3 R31, P2, R62.reuse, 0x4060, RZ ;  /* 0x000040603e1f7810 */ /* 0x040fe40007f5e0ff */
[----:B------:R-:W-:Y:S02]  /*20ed0*/  IADD3 R45, P3, R62, 0x4040, RZ ;  /* 0x000040403e2d7810 */ /* 0x000fe40007f7e0ff */
[----:B------:R-:W-:-:S02]  /*20ee0*/  LOP3.LUT R24, R24, R25, RZ, 0x3c, !PT ;  /* 0x0000001918187212 */ /* 0x000fc400078e3cff */
[----:B-----5:R-:W-:Y:S02]  /*20ef0*/  LOP3.LUT R26, R27, 0x380, RZ, 0xc0, !PT ;  /* 0x000003801b1a7812 */ /* 0x020fe400078ec0ff */
[----:B------:R-:W-:Y:S02]  /*20f00*/  LOP3.LUT R28, R29, 0x380, RZ, 0xc0, !PT ;  /* 0x000003801d1c7812 */ /* 0x000fe400078ec0ff */
[----:B------:R-:W-:Y:S02]  /*20f10*/  IADD3.X R25, RZ, R63, RZ, P4, !PT ;  /* 0x0000003fff197210 */ /* 0x000fe400027fe4ff */
[----:B------:R-:W-:Y:S02]  /*20f20*/  LOP3.LUT R30, R31, 0x380, RZ, 0xc0, !PT ;  /* 0x000003801f1e7812 */ /* 0x000fe400078ec0ff */
[----:B------:R-:W-:Y:S02]  /*20f30*/  LOP3.LUT R44, R45, 0x380, RZ, 0xc0, !PT ;  /* 0x000003802d2c7812 */ /* 0x000fe400078ec0ff */
[----:B------:R-:W-:-:S02]  /*20f40*/  IADD3 R47, P4, R62, 0x4020, RZ ;  /* 0x000040203e2f7810 */ /* 0x000fc40007f9e0ff */
[----:B------:R-:W-:Y:S02]  /*20f50*/  SHF.R.U64 R26, R26, 0x3, RZ ;  /* 0x000000031a1a7819 */ /* 0x000fe400000012ff */
[----:B------:R-:W-:Y:S02]  /*20f60*/  SHF.R.U64 R28, R28, 0x3, RZ ;  /* 0x000000031c1c7819 */ /* 0x000fe400000012ff */
[----:B------:R-:W-:Y:S02]  /*20f70*/  SHF.R.U64 R30, R30, 0x3, RZ ;  /* 0x000000031e1e7819 */ /* 0x000fe400000012ff */
[----:B------:R-:W-:Y:S02]  /*20f80*/  SHF.R.U64 R44, R44, 0x3, RZ ;  /* 0x000000032c2c7819 */ /* 0x000fe400000012ff */
[----:B------:R-:W-:Y:S02]  /*20f90*/  LOP3.LUT R46, R47, 0x380, RZ, 0xc0, !PT ;  /* 0x000003802f2e7812 */ /* 0x000fe400078ec0ff */
        /* <DEDUP_REMOVED lines=8> */
[----:B------:R-:W-:-:S02]  /*21020*/  SHF.R.U64 R46, R46, 0x3, RZ ;  /* 0x000000032e2e7819 */ /* 0x000fc400000012ff */
[C---:B------:R-:W-:Y:S02]  /*21030*/  IADD3 R51, P5, R62.reuse, 0x4000, RZ ;  /* 0x000040003e337810 */ /* 0x040fe40007fbe0ff */
[C---:B------:R-:W-:Y:S02]  /*21040*/  IADD3 R55, P1, R62.reuse, 0x60, RZ ;  /* 0x000000603e377810 */ /* 0x040fe40007f3e0ff */
[C---:B------:R-:W-:Y:S02]  /*21050*/  IADD3 R59, P2, R62.reuse, 0x40, RZ ;  /* 0x000000403e3b7810 */ /* 0x040fe40007f5e0ff */
[----:B------:R-:W-:Y:S02]  /*21060*/  IADD3 R67, P3, R62, 0x20, RZ ;  /* 0x000000203e437810 */ /* 0x000fe40007f7e0ff */
[----:B------:R-:W-:Y:S02]  /*21070*/  LOP3.LUT R46, R46, R47, RZ, 0x3c, !PT ;  /* 0x0000002f2e2e7212 */ /* 0x000fe400078e3cff */
[----:B------:R-:W-:-:S02]  /*21080*/  LOP3.LUT R50, R51, 0x380, RZ, 0xc0, !PT ;  /* 0x0000038033327812 */ /* 0x000fc400078ec0ff */
[----:B------:R-:W-:Y:S02]  /*21090*/  LOP3.LUT R47, R62, 0x380, RZ, 0xc0, !PT ;  /* 0x000003803e2f7812 */ /* 0x000fe400078ec0ff */
[----:B------:R-:W-:Y:S02]  /*210a0*/  LOP3.LUT R54, R55, 0x380, RZ, 0xc0, !PT ;  /* 0x0000038037367812 */ /* 0x000fe400078ec0ff */
[----:B------:R-:W-:Y:S02]  /*210b0*/  LOP3.LUT R58, R59, 0x380, RZ, 0xc0, !PT ;  /* 0x000003803b3a7812 */ /* 0x000fe400078ec0ff */
[----:B------:R-:W-:Y:S02]  /*210c0*/  LOP3.LUT R66, R67, 0x380, RZ, 0xc0, !PT ;  /* 0x0000038043427812 */ /* 0x000fe400078ec0ff */
[----:B------:R-:W-:Y:S02]  /*210d0*/  SHF.R.U64 R50, R50, 0x3, RZ ;  /* 0x0000000332327819 */ /* 0x000fe400000012ff */
[----:B------:R-:W-:-:S02]  /*210e0*/  SHF.R.U64 R47, R47, 0x3, RZ ;  /* 0x000000032f2f7819 */ /* 0x000fc400000012ff */
[----:B------:R-:W-:Y:S02]  /*210f0*/  SHF.R.U64 R54, R54, 0x3, RZ ;  /* 0x0000000336367819 */ /* 0x000fe400000012ff */
[----:B------:R-:W-:Y:S02]  /*21100*/  SHF.R.U64 R58, R58, 0x3, RZ ;  /* 0x000000033a3a7819 */ /* 0x000fe400000012ff */
        /* <DEDUP_REMOVED lines=11> */
[----:B------:R-:W-:-:S02]  /*211c0*/  MOV R158, R62 ;  /* 0x0000003e009e7202 */ /* 0x000fc40000000f00 */
[----:B------:R-:W-:Y:S02]  /*211d0*/  MOV R165, R20 ;  /* 0x0000001400a57202 */ /* 0x000fe40000000f00 */
        /* <DEDUP_REMOVED lines=9> */
[----:B------:R-:W-:Y:S01]  /*21270*/  MOV R154, R66 ;  /* 0x00000042009a7202 */ /* 0x000fe20000000f00 */
[----:B------:R-:W-:Y:S06]  /*21280*/  BRA.DIV UR4, `(.L_x_1825) ;  /* 0x000000ea04c07947 */ /* 0x000fec000b800000 */
[----:B------:R-:W-:Y:S02]  /*21290*/  SEL R86, R108, R5, P0 ;  /* 0x000000056c567207 */ /* 0x000fe40000000000 */
[----:B------:R-:W-:Y:S02]  /*212a0*/  SEL R63, R41, R87, P0 ;  /* 0x00000057293f7207 */ /* 0x000fe40000000000 */
[----:B------:R-:W-:Y:S02]  /*212b0*/  SEL R6, R2, R129, P0 ;  /* 0x0000008102067207 */ /* 0x000fe40000000000 */
[----:B------:R-:W-:Y:S01]  /*212c0*/  SEL R148, R129, R2, P0 ;  /* 0x0000000281947207 */ /* 0x000fe20000000000 */
[----:B------:R-:W-:Y:S01]  /*212d0*/  SHFL.IDX PT, R86, R86, R0, 0x1c1f ;  /* 0x001c1f0056567589 */ /* 0x000fe200000e0000 */
        /* <DEDUP_REMOVED lines=50> */
[----:B------:R-:W-:Y:S01]  /*21600*/  SEL R30, R57, R131, P0 ;  /* 0x00000083391e7207 */ /* 0x000fe20000000000 */
[----:B------:R-:W-:Y:S01]  /*21610*/  IMAD.MOV.U32 R131, RZ, RZ, RZ ;  /* 0x000000ffff837224 */ /* 0x000fe200078e00ff */
        /* <DEDUP_REMOVED lines=46> */
[----:B------:R-:W1:Y:S01]  /*21900*/  SHFL.IDX PT, R82, R148, R87, 0x1c1f ;  /* 0x001c1f5794527589 */ /* 0x000e6200000e0000 */
        /* <DEDUP_REMOVED lines=26> */
[----:B------:R-:W2:Y:S01]  /*21ab0*/  SHFL.IDX PT, R76, R146, R87, 0x1c1f ;  /* 0x001c1f57924c7589 */ /* 0x000ea200000e0000 */
[----:B------:R-:W-:Y:S02]  /*21ac0*/  SEL R32, R32, R78, P0 ;  /* 0x0000004e20207207 */ /* 0x000fe40000000000 */
[----:B------:R-:W-:Y:S01]  /*21ad0*/  SEL R153, R11, R115, P0 ;  /* 0x000000730b997207 */ /* 0x000fe20000000000 */
[----:B------:R-:W3:Y:S01]  /*21ae0*/  SHFL.IDX PT, R78, R147, R87, 0x1c1f ;  /* 0x001c1f57934e7589 */ /* 0x000ee200000e0000 */
[----:B------:R-:W-:-:S02]  /*21af0*/  SEL R91, R118, R119, P0 ;  /* 0x00000077765b7207 */ /* 0x000fc40000000000 */
[----:B------:R-:W-:Y:S01]  /*21b00*/  SEL R115, R115, R11, P0 ;  /* 0x0000000b73737207 */ /* 0x000fe20000000000 */
[----:B------:R4:W5:Y:S01]  /*21b10*/  SHFL.IDX PT, R74, R2, R87, 0x1c1f ;  /* 0x001c1f57024a7589 */ /* 0x00096200000e0000 */
[----:B------:R-:W-:Y:S02]  /*21b20*/  SEL R118, R119, R118, P0 ;  /* 0x0000007677767207 */ /* 0x000fe40000000000 */
[----:B-1----:R-:W-:Y:S01]  /*21b30*/  SEL R123, R125, R82, P0 ;  /* 0x000000527d7b7207 */ /* 0x002fe20000000000 */
[----:B------:R-:W1:Y:S01]  /*21b40*/  SHFL.IDX PT, R72, R134, R87, 0x1c1f ;  /* 0x001c1f5786487589 */ /* 0x000e6200000e0000 */
[----:B------:R-:W-:Y:S02]  /*21b50*/  SEL R125, R82, R125, P0 ;  /* 0x0000007d527d7207 */ /* 0x000fe40000000000 */
[----:B------:R-:W-:Y:S01]  /*21b60*/  SEL R82, R79, R3, P0 ;  /* 0x000000034f527207 */ /* 0x000fe20000000000 */
[----:B------:R-:W-:Y:S01]  /*21b70*/  SHFL.IDX PT, R68, R68, R87, 0x1c1f ;  /* 0x001c1f5744447589 */ /* 0x000fe200000e0000 */
[----:B------:R-:W-:-:S02]  /*21b80*/  SEL R79, R3, R79, P0 ;  /* 0x0000004f034f7207 */ /* 0x000fc40000000000 */
[----:B----4-:R-:W-:Y:S01]  /*21b90*/  SEL R2, R121, R92, P0 ;  /* 0x0000005c79027207 */ /* 0x010fe20000000000 */
[----:B------:R-:W-:Y:S01]  /*21ba0*/  SHFL.IDX PT, R70, R70, R87, 0x1c1f ;  /* 0x001c1f5746467589 */ /* 0x000fe200000e0000 */
[----:B------:R-:W-:Y:S02]  /*21bb0*/  SEL R3, R4, R46, P0 ;  /* 0x0000002e04037207 */ /* 0x000fe40000000000 */
[----:B------:R-:W-:Y:S01]  /*21bc0*/  SEL R121, R92, R121, P0 ;  /* 0x000000795c797207 */ /* 0x000fe20000000000 */
[----:B------:R-:W4:Y:S01]  /*21bd0*/  SHFL.IDX PT, R62, R62, R87, 0x1c1f ;  /* 0x001c1f573e3e7589 */ /* 0x000f2200000e0000 */
[----:B--2---:R-:W-:Y:S02]  /*21be0*/  SEL R122, R124, R76, P0 ;  /* 0x0000004c7c7a7207 */ /* 0x004fe40000000000 */
[----:B------:R-:W-:Y:S01]  /*21bf0*/  SEL R124, R76, R124, P0 ;  /* 0x0000007c4c7c7207 */ /* 0x000fe20000000000 */
[----:B------:R-:W2:Y:S01]  /*21c00*/  SHFL.IDX PT, R66, R66, R87, 0x1c1f ;  /* 0x001c1f5742427589 */ /* 0x000ea200000e0000 */
[----:B---3--:R-:W-:-:S02]  /*21c10*/  SEL R126, R129, R78, P0 ;  /* 0x0000004e817e7207 */ /* 0x008fc40000000000 */
[----:B------:R-:W-:Y:S01]  /*21c20*/  SEL R129, R78, R129, P0 ;  /* 0x000000814e817207 */ /* 0x000fe20000000000 */
[----:B------:R-:W3:Y:S01]  /*21c30*/  SHFL.IDX PT, R58, R58, R87, 0x1c1f ;  /* 0x001c1f573a3a7589 */ /* 0x000ee200000e0000 */
[----:B-----5:R-:W-:Y:S02]  /*21c40*/  SEL R119, R128, R74, P0 ;  /* 0x0000004a80777207 */ /* 0x020fe40000000000 */
[----:B------:R-:W-:Y:S01]  /*21c50*/  SEL R128, R74, R128, P0 ;  /* 0x000000804a807207 */ /* 0x000fe20000000000 */
[----:B------:R-:W5:Y:S01]  /*21c60*/  SHFL.IDX PT, R64, R64, R87, 0x1c1f ;  /* 0x001c1f5740407589 */ /* 0x000f6200000e0000 */
[----:B-1----:R-:W-:Y:S02]  /*21c70*/  SEL R130, R117, R72, P0 ;  /* 0x0000004875827207 */ /* 0x002fe40000000000 */
[----:B------:R-:W-:Y:S01]  /*21c80*/  SEL R117, R72, R117, P0 ;  /* 0x0000007548757207 */ /* 0x000fe20000000000 */
[----:B------:R-:W1:Y:S01]  /*21c90*/  SHFL.IDX PT, R60, R60, R87, 0x1c1f ;  /* 0x001c1f573c3c7589 */ /* 0x000e6200000e0000 */
[----:B------:R-:W-:-:S03]  /*21ca0*/  SEL R4, R46, R4, P0 ;  /* 0x000000042e047207 */ /* 0x000fc60000000000 */
[----:B------:R-:W0:Y:S04]  /*21cb0*/  SHFL.IDX PT, R56, R56, R87, 0x1c1f ;  /* 0x001c1f5738387589 */ /* 0x000e2800000e0000 */
[----:B------:R-:W-:Y:S01]  /*21cc0*/  SHFL.IDX PT, R44, R44, R87, 0x1c1f ;  /* 0x001c1f572c2c7589 */ /* 0x000fe200000e0000 */
[----:B----4-:R-:W-:Y:S02]  /*21cd0*/  SEL R116, R109, R62, P0 ;  /* 0x0000003e6d747207 */ /* 0x010fe40000000000 */
[----:B------:R-:W-:Y:S01]  /*21ce0*/  SEL R109, R62, R109, P0 ;  /* 0x0000006d3e6d7207 */ /* 0x000fe20000000000 */
[----:B------:R-:W-:Y:S01]  /*21cf0*/  SHFL.IDX PT, R93, R93, R0, 0x1c1f ;  /* 0x001c1f005d5d7589 */ /* 0x000fe200000e0000 */
[----:B--2---:R-:W-:Y:S02]  /*21d00*/  SEL R111, R110, R66, P0 ;  /* 0x000000426e6f7207 */ /* 0x004fe40000000000 */
[----:B------:R-:W-:Y:S01]  /*21d10*/  SEL R110, R66, R110, P0 ;  /* 0x0000006e426e7207 */ /* 0x000fe20000000000 */
[----:B------:R-:W-:Y:S01]  /*21d20*/  SHFL.IDX PT, R99, R99, R0, 0x1c1f ;  /* 0x001c1f0063637589 */ /* 0x000fe200000e0000 */
[----:B---3--:R-:W-:-:S02]  /*21d30*/  SEL R112, R105, R58, P0 ;  /* 0x0000003a69707207 */ /* 0x008fc40000000000 */
[----:B------:R-:W-:Y:S01]  /*21d40*/  SEL R105, R58, R105, P0 ;  /* 0x000000693a697207 */ /* 0x000fe20000000000 */
[----:B------:R-:W-:Y:S01]  /*21d50*/  SHFL.IDX PT, R94, R94, R0, 0x1c1f ;  /* 0x001c1f005e5e7589 */ /* 0x000fe200000e0000 */
[----:B-----5:R-:W-:Y:S02]  /*21d60*/  SEL R107, R106, R64, P0 ;  /* 0x000000406a6b7207 */ /* 0x020fe40000000000 */
[----:B------:R-:W-:Y:S01]  /*21d70*/  SEL R106, R64, R106, P0 ;  /* 0x0000006a406a7207 */ /* 0x000fe20000000000 */
[----:B------:R-:W-:Y:S01]  /*21d80*/  SHFL.IDX PT, R95, R95, R0, 0x1c1f ;  /* 0x001c1f005f5f7589 */ /* 0x000fe200000e0000 */
[----:B-1----:R-:W-:Y:S02]  /*21d90*/  SEL R103, R102, R60, P0 ;  /* 0x0000003c66677207 */ /* 0x002fe40000000000 */
[----:B------:R-:W-:Y:S01]  /*21da0*/  SEL R102, R60, R102, P0 ;  /* 0x000000663c667207 */ /* 0x000fe20000000000 */
[----:B------:R-:W-:Y:S01]  /*21db0*/  SHFL.IDX PT, R83, R83, R0, 0x1c1f ;  /* 0x001c1f0053537589 */ /* 0x000fe200000e0000 */
[----:B0-----:R-:W-:-:S02]  /*21dc0*/  SEL R100, R97, R56, P0 ;  /* 0x0000003861647207 */ /* 0x001fc40000000000 */
[----:B------:R-:W-:Y:S01]  /*21dd0*/  SEL R97, R56, R97, P0 ;  /* 0x0000006138617207 */ /* 0x000fe20000000000 */
        /* <DEDUP_REMOVED lines=14> */
[----:B------:R-:W1:Y:S04]  /*21ec0*/  SHFL.IDX PT, R53, R53, R87, 0x1c1f ;  /* 0x001c1f5735357589 */ /* 0x000e6800000e0000 */
[----:B------:R-:W2:Y:S04]  /*21ed0*/  SHFL.IDX PT, R51, R51, R87, 0x1c1f ;  /* 0x001c1f5733337589 */ /* 0x000ea800000e0000 */
[----:B------:R-:W3:Y:S04]  /*21ee0*/  SHFL.IDX PT, R54, R54, R87, 0x1c1f ;  /* 0x001c1f5736367589 */ /* 0x000ee800000e0000 */
[----:B------:R-:W4:Y:S04]  /*21ef0*/  SHFL.IDX PT, R49, R49, R87, 0x1c1f ;  /* 0x001c1f5731317589 */ /* 0x000f2800000e0000 */
[----:B------:R-:W5:Y:S04]  /*21f00*/  SHFL.IDX PT, R52, R52, R87, 0x1c1f ;  /* 0x001c1f5734347589 */ /* 0x000f6800000e0000 */
[----:B------:R-:W-:Y:S01]  /*21f10*/  SHFL.IDX PT, R50, R50, R87, 0x1c1f ;  /* 0x001c1f5732327589 */ /* 0x000fe200000e0000 */
[----:B0-----:R-:W-:-:S02]  /*21f20*/  SEL R108, R93, R55, P0 ;  /* 0x000000375d6c7207 */ /* 0x001fc40000000000 */
[----:B------:R-:W-:Y:S01]  /*21f30*/  SEL R93, R55, R93, P0 ;  /* 0x0000005d375d7207 */ /* 0x000fe20000000000 */
[----:B------:R-:W-:Y:S01]  /*21f40*/  SHFL.IDX PT, R42, R42, R87, 0x1c1f ;  /* 0x001c1f572a2a7589 */ /* 0x000fe200000e0000 */
[----:B-1----:R-:W-:Y:S02]  /*21f50*/  SEL R104, R99, R53, P0 ;  /* 0x0000003563687207 */ /* 0x002fe40000000000 */
[----:B------:R-:W-:Y:S01]  /*21f60*/  SEL R99, R53, R99, P0 ;  /* 0x0000006335637207 */ /* 0x000fe20000000000 */
[----:B------:R-:W0:Y:S01]  /*21f70*/  SHFL.IDX PT, R48, R48, R87, 0x1c1f ;  /* 0x001c1f5730307589 */ /* 0x000e2200000e0000 */
[----:B--2---:R-:W-:Y:S02]  /*21f80*/  SEL R101, R98, R51, P0 ;  /* 0x0000003362657207 */ /* 0x004fe40000000000 */
[----:B------:R-:W-:Y:S01]  /*21f90*/  SEL R98, R51, R98, P0 ;  /* 0x0000006233627207 */ /* 0x000fe20000000000 */
[----:B------:R-:W1:Y:S01]  /*21fa0*/  SHFL.IDX PT, R40, R40, R87, 0x1c1f ;  /* 0x001c1f5728287589 */ /* 0x000e6200000e0000 */
[----:B---3--:R-:W-:-:S02]  /*21fb0*/  SEL R96, R94, R54, P0 ;  /* 0x000000365e607207 */ /* 0x008fc40000000000 */
[----:B------:R-:W-:Y:S01]  /*21fc0*/  SEL R94, R54, R94, P0 ;  /* 0x0000005e365e7207 */ /* 0x000fe20000000000 */
[----:B------:R-:W2:Y:S01]  /*21fd0*/  SHFL.IDX PT, R43, R43, R87, 0x1c1f ;  /* 0x001c1f572b2b7589 */ /* 0x000ea200000e0000 */
[----:B----4-:R-:W-:Y:S02]  /*21fe0*/  SEL R78, R95, R49, P0 ;  /* 0x000000315f4e7207 */ /* 0x010fe40000000000 */
[----:B------:R-:W-:Y:S01]  /*21ff0*/  SEL R95, R49, R95, P0 ;  /* 0x0000005f315f7207 */ /* 0x000fe20000000000 */
[----:B------:R-:W3:Y:S01]  /*22000*/  SHFL.IDX PT, R38, R38, R87, 0x1c1f ;  /* 0x001c1f5726267589 */ /* 0x000ee200000e0000 */
[----:B-----5:R-:W-:Y:S02]  /*22010*/  SEL R92, R83, R52, P0 ;  /* 0x00000034535c7207 */ /* 0x020fe40000000000 */
[----:B------:R-:W-:Y:S01]  /*22020*/  SEL R83, R52, R83, P0 ;  /* 0x0000005334537207 */ /* 0x000fe20000000000 */
[----:B------:R-:W4:Y:S04]  /*22030*/  SHFL.IDX PT, R41, R41, R87, 0x1c1f ;  /* 0x001c1f5729297589 */ /* 0x000f2800000e0000 */
[----:B------:R-:W5:Y:S04]  /*22040*/  SHFL.IDX PT, R36, R36, R87, 0x1c1f ;  /* 0x001c1f5724247589 */ /* 0x000f6800000e0000 */
[----:B------:R-:W5:Y:S01]  /*22050*/  SHFL.IDX PT, R39, R39, R87, 0x1c1f ;  /* 0x001c1f5727277589 */ /* 0x000f6200000e0000 */
[----:B0-----:R-:W-:-:S02]  /*22060*/  SEL R46, R47, R48, P0 ;  /* 0x000000302f2e7207 */ /* 0x001fc40000000000 */
[----:B------:R-:W-:Y:S01]  /*22070*/  SEL R47, R48, R47, P0 ;  /* 0x0000002f302f7207 */ /* 0x000fe20000000000 */
[----:B------:R-:W0:Y:S01]  /*22080*/  SHFL.IDX PT, R34, R34, R87, 0x1c1f ;  /* 0x001c1f5722227589 */ /* 0x000e2200000e0000 */
[----:B-1----:R-:W-:Y:S02]  /*22090*/  SEL R56, R57, R40, P0 ;  /* 0x0000002839387207 */ /* 0x002fe40000000000 */
[----:B------:R-:W-:Y:S01]  /*220a0*/  SEL R57, R40, R57, P0 ;  /* 0x0000003928397207 */ /* 0x000fe20000000000 */
[----:B------:R-:W1:Y:S01]  /*220b0*/  SHFL.IDX PT, R37, R37, R87, 0x1c1f ;  /* 0x001c1f5725257589 */ /* 0x000e6200000e0000 */
[----:B--2---:R-:W-:Y:S02]  /*220c0*/  SEL R58, R59, R43, P0 ;  /* 0x0000002b3b3a7207 */ /* 0x004fe40000000000 */
[----:B------:R-:W-:Y:S01]  /*220d0*/  SEL R59, R43, R59, P0 ;  /* 0x0000003b2b3b7207 */ /* 0x000fe20000000000 */
[----:B------:R-:W2:Y:S01]  /*220e0*/  SHFL.IDX PT, R33, R33, R87, 0x1c1f ;  /* 0x001c1f5721217589 */ /* 0x000ea200000e0000 */
[----:B---3--:R-:W-:-:S02]  /*220f0*/  SEL R60, R61, R38, P0 ;  /* 0x000000263d3c7207 */ /* 0x008fc40000000000 */
[----:B------:R-:W-:Y:S01]  /*22100*/  SEL R61, R38, R61, P0 ;  /* 0x0000003d263d7207 */ /* 0x000fe20000000000 */
[----:B------:R-:W3:Y:S01]  /*22110*/  SHFL.IDX PT, R35, R35, R87, 0x1c1f ;  /* 0x001c1f5723237589 */ /* 0x000ee200000e0000 */
[----:B----4-:R-:W-:Y:S02]  /*22120*/  SEL R62, R63, R41, P0 ;  /* 0x000000293f3e7207 */ /* 0x010fe40000000000 */
[----:B------:R-:W-:Y:S01]  /*22130*/  SEL R63, R41, R63, P0 ;  /* 0x0000003f293f7207 */ /* 0x000fe20000000000 */
[----:B------:R-:W4:Y:S01]  /*22140*/  SHFL.IDX PT, R32, R32, R87, 0x1c1f ;  /* 0x001c1f5720207589 */ /* 0x000f2200000e0000 */
[----:B-----5:R-:W-:Y:S02]  /*22150*/  SEL R64, R65, R36, P0 ;  /* 0x0000002441407207 */ /* 0x020fe40000000000 */
[----:B------:R-:W-:Y:S01]  /*22160*/  SEL R65, R36, R65, P0 ;  /* 0x0000004124417207 */ /* 0x000fe20000000000 */
[----:B------:R5:W0:Y:S01]  /*22170*/  SHFL.IDX PT, R11, R115, R87, 0x1c1f ;  /* 0x001c1f57730b7589 */ /* 0x000a2200000e0000 */
[----:B------:R-:W-:-:S02]  /*22180*/  SEL R66, R67, R39, P0 ;  /* 0x0000002743427207 */ /* 0x000fc40000000000 */
[----:B------:R-:W-:Y:S01]  /*22190*/  SEL R67, R39, R67, P0 ;  /* 0x0000004327437207 */ /* 0x000fe20000000000 */
[----:B------:R1:W0:Y:S04]  /*221a0*/  SHFL.IDX PT, R127, R118, R87, 0x1c1f ;  /* 0x001c1f57767f7589 */ /* 0x00022800000e0000 */
[----:B------:R-:W0:Y:S01]  /*221b0*/  SHFL.IDX PT, R90, R153, R0, 0x1c1f ;  /* 0x001c1f00995a7589 */ /* 0x000e2200000e0000 */
[----:B-----5:R-:W-:-:S03]  /*221c0*/  SEL R115, R114, R70, P0 ;  /* 0x0000004672737207 */ /* 0x020fc60000000000 */
[----:B------:R5:W0:Y:S01]  /*221d0*/  SHFL.IDX PT, R91, R91, R0, 0x1c1f ;  /* 0x001c1f005b5b7589 */ /* 0x000a2200000e0000 */
[----:B------:R-:W-:Y:S02]  /*221e0*/  SEL R114, R70, R114, P0 ;  /* 0x0000007246727207 */ /* 0x000fe40000000000 */
[----:B-1----:R-:W-:Y:S02]  /*221f0*/  SEL R87, R86, R5, P0 ;  /* 0x0000000556577207 */ /* 0x002fe40000000000 */
        /* <DEDUP_REMOVED lines=15> */
[----:B-----5:R-:W-:-:S02]  /*222f0*/  SEL R0, R120, R81, P0 ;  /* 0x0000005178007207 */ /* 0x020fc40000000000 */
[----:B------:R-:W-:Y:S02]  /*22300*/  SEL R118, R113, R68, P0 ;  /* 0x0000004471767207 */ /* 0x000fe40000000000 */
[----:B------:R-:W-:Y:S02]  /*22310*/  SEL R30, R31, R44, P0 ;  /* 0x0000002c1f1e7207 */ /* 0x000fe40000000000 */
[----:B------:R-:W-:Y:S02]  /*22320*/  SEL R120, R81, R120, P0 ;  /* 0x0000007851787207 */ /* 0x000fe40000000000 */
[----:B------:R-:W-:Y:S02]  /*22330*/  SEL R113, R68, R113, P0 ;  /* 0x0000007144717207 */ /* 0x000fe40000000000 */
[----:B------:R-:W-:Y:S02]  /*22340*/  SEL R31, R44, R31, P0 ;  /* 0x0000001f2c1f7207 */ /* 0x000fe40000000000 */
[----:B------:R-:W-:-:S02]  /*22350*/  SEL R81, R80, R50, P0 ;  /* 0x0000003250517207 */ /* 0x000fc40000000000 */
[----:B------:R-:W-:Y:S02]  /*22360*/  SEL R44, R45, R42, P0 ;  /* 0x0000002a2d2c7207 */ /* 0x000fe40000000000 */
[----:B0-----:R-:W-:Y:S02]  /*22370*/  SEL R68, R69, R34, P0 ;  /* 0x0000002245447207 */ /* 0x001fe40000000000 */
[----:B------:R-:W-:Y:S02]  /*22380*/  SEL R70, R71, R37, P0 ;  /* 0x0000002547467207 */ /* 0x000fe40000000000 */
[----:B--2---:R-:W-:Y:S02]  /*22390*/  SEL R72, R73, R33, P0 ;  /* 0x0000002149487207 */ /* 0x004fe40000000000 */
[----:B---3--:R-:W-:Y:S02]  /*223a0*/  SEL R74, R75, R35, P0 ;  /* 0x000000234b4a7207 */ /* 0x008fe40000000000 */
[----:B----4-:R-:W-:-:S02]  /*223b0*/  SEL R76, R77, R32, P0 ;  /* 0x000000204d4c7207 */ /* 0x010fc40000000000 */
[----:B------:R-:W-:Y:S02]  /*223c0*/  SEL R80, R50, R80, P0 ;  /* 0x0000005032507207 */ /* 0x000fe40000000000 */
[----:B------:R-:W-:Y:S02]  /*223d0*/  SEL R45, R42, R45, P0 ;  /* 0x0000002d2a2d7207 */ /* 0x000fe40000000000 */
[----:B------:R-:W-:Y:S02]  /*223e0*/  SEL R69, R34, R69, P0 ;  /* 0x0000004522457207 */ /* 0x000fe40000000000 */
[----:B------:R-:W-:Y:S02]  /*223f0*/  SEL R71, R37, R71, P0 ;  /* 0x0000004725477207 */ /* 0x000fe40000000000 */
[----:B------:R-:W-:Y:S02]  /*22400*/  SEL R73, R33, R73, P0 ;  /* 0x0000004921497207 */ /* 0x000fe40000000000 */
[----:B------:R-:W-:-:S02]  /*22410*/  SEL R75, R35, R75, P0 ;  /* 0x0000004b234b7207 */ /* 0x000fc40000000000 */
[----:B------:R-:W-:-:S07]  /*22420*/  SEL R77, R32, R77, P0 ;  /* 0x0000004d204d7207 */ /* 0x000fce0000000000 */
.L_x_2148:
[----:B------:R-:W2:Y:S01]  /*22430*/  LDL R134, [R1+0xc] ;  /* 0x00000c0001867983 */ /* 0x000ea20000100800 */
[----:B------:R-:W-:Y:S05]  /*22440*/  WARPSYNC.ALL ;  /* 0x0000000000007948 */ /* 0x000fea0003800000 */
[----:B------:R-:W-:Y:S01]  /*22450*/  F2FP.BF16.F32.PACK_AB R48, R0, R2 ;  /* 0x000000020030723e */ /* 0x000fe200000010ff */
[----:B------:R-:W2:Y:S01]  /*22460*/  LDC.64 R132, c[0x0][0xc00] ;  /* 0x00030000ff847b82 */ /* 0x000ea20000000a00 */
[----:B------:R-:W-:Y:S01]  /*22470*/  F2FP.BF16.F32.PACK_AB R49, R5, R3 ;  /* 0x000000030531723e */ /* 0x000fe200000010ff */
[----:B------:R-:W-:Y:S01]  /*22480*/  ULDC.64 UR4, c[0x0][0xc00] ;  /* 0x0003000000047ab9 */ /* 0x000fe20000000a00 */
[----:B------:R-:W-:Y:S01]  /*22490*/  F2FP.BF16.F32.PACK_AB R50, R120, R121 ;  /* 0x000000797832723e */ /* 0x000fe200000010ff */
[----:B------:R-:W-:Y:S01]  /*224a0*/  ULDC.64 UR6, c[0x0][0xc08] ;  /* 0x0003020000067ab9 */ /* 0x000fe20000000a00 */
[----:B------:R-:W-:-:S03]  /*224b0*/  F2FP.BF16.F32.PACK_AB R51, R6, R4 ;  /* 0x000000040633723e */ /* 0x000fc600000010ff */
[----:B------:R-:W-:Y:S01]  /*224c0*/  BAR.SYNC.DEFER_BLOCKING 0x1, 0x100 ;  /* 0x0044000000007b1d */ /* 0x000fe20000010000 */
[----:B------:R-:W-:Y:S02]  /*224d0*/  F2FP.BF16.F32.PACK_AB R40, R122, R123 ;  /* 0x0000007b7a28723e */ /* 0x000fe400000010ff */
        /* <DEDUP_REMOVED lines=10> */
[----:B------:R-:W-:Y:S01]  /*22580*/  F2FP.BF16.F32.PACK_AB R35, R29, R27 ;  /* 0x0000001b1d23723e */ /* 0x000fe200000010ff */
[----:B------:R0:W-:Y:S01]  /*22590*/  STSM.16.M88.4 [R158], R48 ;  /* 0x000000309e007844 */ /* 0x0001e20000000200 */
[----:B------:R-:W-:-:S02]  /*225a0*/  F2FP.BF16.F32.PACK_AB R36, R116, R115 ;  /* 0x000000737424723e */ /* 0x000fc400000010ff */
[----:B------:R-:W-:Y:S01]  /*225b0*/  F2FP.BF16.F32.PACK_AB R37, R44, R30 ;  /* 0x0000001e2c25723e */ /* 0x000fe200000010ff */
[----:B------:R1:W-:Y:S01]  /*225c0*/  STSM.16.M88.4 [R154], R40 ;  /* 0x000000289a007844 */ /* 0x0003e20000000200 */
[----:B------:R-:W-:Y:S02]  /*225d0*/  F2FP.BF16.F32.PACK_AB R38, R109, R114 ;  /* 0x000000726d26723e */ /* 0x000fe400000010ff */
[----:B------:R-:W-:Y:S01]  /*225e0*/  F2FP.BF16.F32.PACK_AB R39, R45, R31 ;  /* 0x0000001f2d27723e */ /* 0x000fe200000010ff */
[----:B------:R3:W-:Y:S01]  /*225f0*/  STSM.16.M88.4 [R155], R12 ;  /* 0x0000000c9b007844 */ /* 0x0007e20000000200 */
[----:B------:R-:W-:Y:S02]  /*22600*/  SEL R88, R90, R11, P0 ;  /* 0x0000000b5a587207 */ /* 0x000fe40000000000 */
[----:B------:R-:W-:Y:S01]  /*22610*/  SEL R89, R91, R127, P0 ;  /* 0x0000007f5b597207 */ /* 0x000fe20000000000 */
[----:B------:R4:W-:Y:S01]  /*22620*/  STSM.16.M88.4 [R156], R32 ;  /* 0x000000209c007844 */ /* 0x0009e20000000200 */
[----:B------:R-:W-:-:S02]  /*22630*/  SEL R90, R11, R90, P0 ;  /* 0x0000005a0b5a7207 */ /* 0x000fc40000000000 */
[----:B------:R-:W-:Y:S01]  /*22640*/  F2FP.BF16.F32.PACK_AB R52, R104, R103 ;  /* 0x000000676834723e */ /* 0x000fe200000010ff */
[----:B------:R4:W-:Y:S01]  /*22650*/  STSM.16.M88.4 [R157], R36 ;  /* 0x000000249d007844 */ /* 0x0009e20000000200 */
[----:B0-----:R-:W-:Y:S02]  /*22660*/  F2FP.BF16.F32.PACK_AB R48, R108, R107 ;  /* 0x0000006b6c30723e */ /* 0x001fe400000010ff */
[----:B------:R-:W-:Y:S02]  /*22670*/  F2FP.BF16.F32.PACK_AB R49, R60, R58 ;  /* 0x0000003a3c31723e */ /* 0x000fe400000010ff */
[----:B-1----:R-:W-:Y:S02]  /*22680*/  F2FP.BF16.F32.PACK_AB R40, R112, R111 ;  /* 0x0000006f7028723e */ /* 0x002fe400000010ff */
[----:B------:R-:W-:Y:S02]  /*22690*/  F2FP.BF16.F32.PACK_AB R41, R56, R46 ;  /* 0x0000002e3829723e */ /* 0x000fe400000010ff */
[----:B------:R-:W-:-:S02]  /*226a0*/  F2FP.BF16.F32.PACK_AB R42, R105, R110 ;  /* 0x0000006e692a723e */ /* 0x000fc400000010ff */
[----:B------:R-:W-:Y:S02]  /*226b0*/  F2FP.BF16.F32.PACK_AB R43, R57, R47 ;  /* 0x0000002f392b723e */ /* 0x000fe400000010ff */
[----:B------:R-:W-:Y:S02]  /*226c0*/  F2FP.BF16.F32.PACK_AB R50, R93, R106 ;  /* 0x0000006a5d32723e */ /* 0x000fe400000010ff */
[----:B------:R-:W-:Y:S01]  /*226d0*/  F2FP.BF16.F32.PACK_AB R51, R61, R59 ;  /* 0x0000003b3d33723e */ /* 0x000fe200000010ff */
[----:B------:R0:W-:Y:S01]  /*226e0*/  STSM.16.M88.4 [R159], R40 ;  /* 0x000000289f007844 */ /* 0x0001e20000000200 */
[----:B------:R-:W-:Y:S02]  /*226f0*/  F2FP.BF16.F32.PACK_AB R53, R64, R62 ;  /* 0x0000003e4035723e */ /* 0x000fe400000010ff */
[----:B------:R-:W-:Y:S01]  /*22700*/  F2FP.BF16.F32.PACK_AB R54, R99, R102 ;  /* 0x000000666336723e */ /* 0x000fe200000010ff */
[----:B------:R-:W-:Y:S01]  /*22710*/  STSM.16.M88.4 [R160], R48 ;  /* 0x00000030a0007844 */ /* 0x000fe20000000200 */
[----:B------:R-:W-:-:S02]  /*22720*/  F2FP.BF16.F32.PACK_AB R55, R65, R63 ;  /* 0x0000003f4137723e */ /* 0x000fc400000010ff */
[----:B------:R-:W-:Y:S02]  /*22730*/  SEL R91, R127, R91, P0 ;  /* 0x0000005b7f5b7207 */ /* 0x000fe40000000000 */
[----:B---3--:R-:W-:Y:S01]  /*22740*/  F2FP.BF16.F32.PACK_AB R12, R101, R100 ;  /* 0x00000064650c723e */ /* 0x008fe200000010ff */
[----:B------:R-:W-:Y:S01]  /*22750*/  STSM.16.M88.4 [R161], R52 ;  /* 0x00000034a1007844 */ /* 0x000fe20000000200 */
[----:B------:R-:W-:Y:S01]  /*22760*/  F2FP.BF16.F32.PACK_AB R13, R68, R66 ;  /* 0x00000042440d723e */ /* 0x000fe200000010ff */
[----:B------:R-:W1:Y:S01]  /*22770*/  LDC R127, c[0x0][0xbe8] ;  /* 0x0002fa00ff7f7b82 */ /* 0x000e620000000800 */
[----:B------:R-:W-:Y:S02]  /*22780*/  F2FP.BF16.F32.PACK_AB R14, R98, R97 ;  /* 0x00000061620e723e */ /* 0x000fe400000010ff */
[----:B------:R-:W-:Y:S02]  /*22790*/  F2FP.BF16.F32.PACK_AB R15, R69, R67 ;  /* 0x00000043450f723e */ /* 0x000fe400000010ff */
[----:B----4-:R-:W-:-:S02]  /*227a0*/  F2FP.BF16.F32.PACK_AB R32, R78, R96 ;  /* 0x000000604e20723e */ /* 0x010fc400000010ff */
[----:B------:R-:W-:Y:S01]  /*227b0*/  F2FP.BF16.F32.PACK_AB R33, R72, R70 ;  /* 0x000000464821723e */ /* 0x000fe200000010ff */
[----:B------:R2:W-:Y:S01]  /*227c0*/  STSM.16.M88.4 [R162], R12 ;  /* 0x0000000ca2007844 */ /* 0x0005e20000000200 */
[----:B------:R-:W-:Y:S02]  /*227d0*/  F2FP.BF16.F32.PACK_AB R34, R95, R94 ;  /* 0x0000005e5f22723e */ /* 0x000fe400000010ff */
[----:B------:R-:W-:Y:S02]  /*227e0*/  F2FP.BF16.F32.PACK_AB R35, R73, R71 ;  /* 0x000000474923723e */ /* 0x000fe400000010ff */
[----:B------:R-:W-:Y:S02]  /*227f0*/  F2FP.BF16.F32.PACK_AB R36, R87, R92 ;  /* 0x0000005c5724723e */ /* 0x000fe400000010ff */
[----:B------:R-:W-:Y:S01]  /*22800*/  F2FP.BF16.F32.PACK_AB R37, R76, R74 ;  /* 0x0000004a4c25723e */ /* 0x000fe200000010ff */
[----:B------:R-:W-:Y:S01]  /*22810*/  STSM.16.M88.4 [R163], R32 ;  /* 0x00000020a3007844 */ /* 0x000fe20000000200 */
[----:B------:R-:W-:-:S02]  /*22820*/  F2FP.BF16.F32.PACK_AB R38, R86, R83 ;  /* 0x000000535626723e */ /* 0x000fc400000010ff */
[----:B------:R-:W-:Y:S02]  /*22830*/  F2FP.BF16.F32.PACK_AB R39, R77, R75 ;  /* 0x0000004b4d27723e */ /* 0x000fe400000010ff */
[----:B0-----:R-:W-:Y:S02]  /*22840*/  F2FP.BF16.F32.PACK_AB R40, R82, R81 ;  /* 0x000000515228723e */ /* 0x001fe400000010ff */
[----:B------:R-:W-:Y:S01]  /*22850*/  F2FP.BF16.F32.PACK_AB R42, R79, R80 ;  /* 0x000000504f2a723e */ /* 0x000fe200000010ff */
[----:B------:R-:W-:Y:S01]  /*22860*/  STSM.16.M88.4 [R164], R36 ;  /* 0x00000024a4007844 */ /* 0x000fe20000000200 */
[----:B------:R-:W-:Y:S02]  /*22870*/  F2FP.BF16.F32.PACK_AB R41, R89, R88 ;  /* 0x000000585929723e */ /* 0x000fe400000010ff */
[----:B------:R-:W-:Y:S02]  /*22880*/  F2FP.BF16.F32.PACK_AB R43, R91, R90 ;  /* 0x0000005a5b2b723e */ /* 0x000fe400000010ff */
[----:B------:R-:W-:-:S03]  /*22890*/  ISETP.NE.U32.AND P3, PT, RZ, UR4, PT ;  /* 0x00000004ff007c0c */ /* 0x000fc6000bf65070 */
[----:B------:R0:W-:Y:S01]  /*228a0*/  STSM.16.M88.4 [R165], R40 ;  /* 0x00000028a5007844 */ /* 0x0001e20000000200 */
[----:B------:R-:W-:Y:S01]  /*228b0*/  BAR.SYNC.DEFER_BLOCKING 0x1, 0x100 ;  /* 0x0044000000007b1d */ /* 0x000fe20000010000 */
[----:B------:R-:W-:Y:S01]  /*228c0*/  ISETP.NE.AND.EX P3, PT, RZ, UR5, PT, P3 ;  /* 0x00000005ff007c0c */ /* 0x000fe2000bf65330 */
[----:B--2---:R-:W-:-:S12]  /*228d0*/  IMAD.WIDE R12, R134, 0x4, R132 ;  /* 0x00000004860c7825 */ /* 0x004fd800078e0284 */
[----:B------:R-:W5:Y:S01]  /*228e0*/  @P3 LDG.E R131, desc[UR42][R12.64] ;  /* 0x0000002a0c833981 */ /* 0x000f62000c1e1900 */
[----:B------:R-:W-:Y:S01]  /*228f0*/  ISETP.NE.U32.AND P0, PT, RZ, UR6, PT ;  /* 0x00000006ff007c0c */ /* 0x000fe2000bf05070 */
[----:B------:R-:W-:Y:S01]  /*22900*/  ULDC UR6, c[0x0][0xa88] ;  /* 0x0002a20000067ab9 */ /* 0x000fe20000000800 */
[----:B0-----:R-:W-:Y:S02]  /*22910*/  IMAD.MOV.U32 R40, RZ, RZ, 0x9b8 ;  /* 0x000009b8ff287424 */ /* 0x001fe400078e00ff */
[----:B------:R-:W-:Y:S01]  /*22920*/  ISETP.NE.AND.EX P0, PT, RZ, UR7, PT, P0 ;  /* 0x00000007ff007c0c */ /* 0x000fe2000bf05300 */
[----:B------:R-:W-:-:S12]  /*22930*/  IMAD.U32 R48, RZ, RZ, UR6 ;  /* 0x00000006ff307e24 */ /* 0x000fd8000f8e00ff */
[----:B------:R-:W0:Y:S01]  /*22940*/  @P0 LDC.64 R14, c[0x0][0xc08] ;  /* 0x00030200ff0e0b82 */ /* 0x000e220000000a00 */
[----:B------:R-:W-:-:S04]  /*22950*/  ISETP.GT.AND P1, PT, R166, 0x1, PT ;  /* 0x00000001a600780c */ /* 0x000fc80003f24270 */
[----:B------:R-:W-:-:S04]  /*22960*/  SEL R40, R40, 0x978, P1 ;  /* 0x0000097828287807 */ /* 0x000fc80000800000 */
[----:B------:R2:W3:Y:S08]  /*22970*/  LDC.64 R32, c[0x0][R40+0x218] ;  /* 0x0000860028207b82 */ /* 0x0004f00000000a00 */
[----:B------:R2:W4:Y:S01]  /*22980*/  LDC.64 R34, c[0x0][R40+0x228] ;  /* 0x00008a0028227b82 */ /* 0x0005220000000a00 */
[----:B0-----:R-:W-:-:S05]  /*22990*/  @P0 IMAD.WIDE R14, R134, 0x4, R14 ;  /* 0x00000004860e0825 */ /* 0x001fca00078e020e */
[----:B------:R0:W5:Y:S01]  /*229a0*/  @P0 LDG.E R48, desc[UR42][R14.64] ;  /* 0x0000002a0e300981 */ /* 0x000162000c1e1900 */
[----:B-1----:R-:W-:Y:S01]  /*229b0*/  ISETP.NE.AND P2, PT, R127, 0x1, PT ;  /* 0x000000017f00780c */ /* 0x002fe20003f45270 */
[----:B0-----:R2:W0:Y:S01]  /*229c0*/  LDC.64 R14, c[0x0][R40+0x220] ;  /* 0x00008800280e7b82 */ /* 0x0014220000000a00 */
[----:B---3--:R-:W-:Y:S11]  /*229d0*/  @P0 BRA `(.L_x_1826) ;  /* 0x0000000000100947 */ /* 0x008ff60003800000 */
[----:B------:R-:W-:Y:S05]  /*229e0*/  @!P3 BRA `(.L_x_1826) ;  /* 0x00000000000cb947 */ /* 0x000fea0003800000 */
[----:B------:R-:W3:Y:S04]  /*229f0*/  LDG.E R11, desc[UR42][R12.64] ;  /* 0x0000002a0c0b7981 */ /* 0x000ee8000c1e1900 */
[----:B-----5:R-:W3:Y:S02]  /*22a00*/  LDG.E R48, desc[UR42][R12.64+0x4] ;  /* 0x0000042a0c307981 */ /* 0x020ee4000c1e1900 */
[----:B---3--:R-:W-:-:S07]  /*22a10*/  IMAD.IADD R48, R48, 0x1, -R11 ;  /* 0x0000000130307824 */ /* 0x008fce00078e0a0b */
.L_x_1826:
[----:B------:R-:W3:Y:S04]  /*22a20*/  LDL R38, [R1] ;  /* 0x0000000001267983 */ /* 0x000ee80000100800 */
[----:B------:R-:W2:Y:S01]  /*22a30*/  LDL R132, [R1+0x14] ;  /* 0x0000140001847983 */ /* 0x000ea20000100800 */
[----:B------:R1:W1:Y:S01]  /*22a40*/  LDC.64 R12, c[0x0][R40+0x210] ;  /* 0x00008400280c7b82 */ /* 0x0002620000000a00 */
[----:B------:R-:W-:Y:S01]  /*22a50*/  ISETP.NE.U32.AND P0, PT, RZ, UR4, PT ;  /* 0x00000004ff007c0c */ /* 0x000fe2000bf05070 */
[-C--:B------:R-:W-:Y:S01]  /*22a60*/  IMAD R41, R33, R200.reuse, RZ ;  /* 0x000000c821297224 */ /* 0x080fe200078e02ff */
[----:B------:R-:W4:Y:S01]  /*22a70*/  LDL R50, [R1+0x38] ;  /* 0x0000380001327983 */ /* 0x000f220000100800 */
[----:B------:R-:W-:Y:S01]  /*22a80*/  SHF.R.S32.HI R39, RZ, 0x1f, R134 ;  /* 0x0000001fff277819 */ /* 0x000fe20000011486 */
[----:B------:R-:W-:Y:S01]  /*22a90*/  IMAD.WIDE.U32 R32, R32, R200, RZ ;  /* 0x000000c820207225 */ /* 0x000fe200078e00ff */
[----:B------:R-:W-:Y:S01]  /*22aa0*/  ISETP.NE.AND.EX P0, PT, RZ, UR5, PT, P0 ;  /* 0x00000005ff007c0c */ /* 0x000fe2000bf05300 */
[----:B------:R-:W4:Y:S01]  /*22ab0*/  LDL R42, [R1+0x28] ;  /* 0x00002800012a7983 */ /* 0x000f220000100800 */
[----:B------:R-:W1:Y:S02]  /*22ac0*/  @P2 LDC R49, c[0x0][0xbec] ;  /* 0x0002fb00ff312b82 */ /* 0x000e640000000800 */
[----:B------:R-:W-:-:S02]  /*22ad0*/  SEL R11, R134, RZ, !P0 ;  /* 0x000000ff860b7207 */ /* 0x000fc40004000000 */
[----:B------:R-:W-:-:S03]  /*22ae0*/  SEL R39, R39, RZ, !P0 ;  /* 0x000000ff27277207 */ /* 0x000fc60004000000 */
[----:B0-----:R-:W-:Y:S01]  /*22af0*/  IMAD R15, R15, R11, RZ ;  /* 0x0000000b0f0f7224 */ /* 0x001fe200078e02ff */
[----:B------:R-:W0:Y:S03]  /*22b00*/  @P2 LDC R51, c[0x0][0xbf0] ;  /* 0x0002fc00ff332b82 */ /* 0x000e260000000800 */
[C---:B------:R-:W-:Y:S02]  /*22b10*/  IMAD R43, R14.reuse, R39, R15 ;  /* 0x000000270e2b7224 */ /* 0x040fe400078e020f */
[----:B------:R-:W-:-:S03]  /*22b20*/  IMAD.WIDE.U32 R14, R14, R11, RZ ;  /* 0x0000000b0e0e7225 */ /* 0x000fc600078e00ff */
[----:B------:R-:W1:Y:S01]  /*22b30*/  LDC.64 R36, c[0x0][0xba8] ;  /* 0x0002ea00ff247b82 */ /* 0x000e620000000a00 */
[----:B------:R-:W-:Y:S01]  /*22b40*/  IMAD.IADD R53, R33, 0x1, R41 ;  /* 0x0000000121357824 */ /* 0x000fe200078e0229 */
[----:B-----5:R-:W-:Y:S01]  /*22b50*/  IADD3 R33, P0, P3, R14, R32, R131 ;  /* 0x000000200e217210 */ /* 0x020fe20007b1e083 */
[----:B------:R-:W-:Y:S01]  /*22b60*/  IMAD.IADD R43, R15, 0x1, R43 ;  /* 0x000000010f2b7824 */ /* 0x000fe200078e022b */
[----:B------:R-:W-:-:S04]  /*22b70*/  SHF.R.S32.HI R32, RZ, 0x1f, R131 ;  /* 0x0000001fff207819 */ /* 0x000fc80000011483 */
[----:B-1----:R-:W1:Y:S08]  /*22b80*/  @!P1 LDC R36, c[0x0][0xb50] ;  /* 0x0002d400ff249b82 */ /* 0x002e700000000800 */
[----:B------:R-:W1:Y:S01]  /*22b90*/  @!P1 LDC R37, c[0x0][0xb54] ;  /* 0x0002d500ff259b82 */ /* 0x000e620000000800 */
[----:B---3--:R-:W-:-:S04]  /*22ba0*/  IMAD.IADD R38, R38, 0x1, R211 ;  /* 0x0000000126267824 */ /* 0x008fc800078e02d3 */
[----:B------:R-:W-:Y:S01]  /*22bb0*/  @P2 IMAD.HI.U32 R14, R38, R49, RZ ;  /* 0x00000031260e2227 */ /* 0x000fe200078e00ff */
[----:B--2---:R-:W-:-:S03]  /*22bc0*/  SEL R39, R132, RZ, P1 ;  /* 0x000000ff84277207 */ /* 0x004fc60000800000 */
[----:B------:R-:W-:Y:S01]  /*22bd0*/  IMAD.MOV.U32 R15, RZ, RZ, R38 ;  /* 0x000000ffff0f7224 */ /* 0x000fe200078e0026 */
[----:B0-----:R-:W-:Y:S01]  /*22be0*/  @P2 SHF.R.U32.HI R15, RZ, R51, R14 ;  /* 0x00000033ff0f2219 */ /* 0x001fe2000001160e */
[-C--:B----4-:R-:W-:Y:S02]  /*22bf0*/  IMAD R41, R35, R39.reuse, RZ ;  /* 0x0000002723297224 */ /* 0x090fe400078e02ff */
[----:B------:R-:W-:Y:S01]  /*22c00*/  IMAD.WIDE.U32 R34, R34, R39, RZ ;  /* 0x0000002722227225 */ /* 0x000fe200078e00ff */
[----:B------:R-:W-:-:S03]  /*22c10*/  IADD3.X R39, R43, R53, R32, P0, P3 ;  /* 0x000000352b277210 */ /* 0x000fc600007e6420 */
[----:B------:R-:W-:Y:S01]  /*22c20*/  IMAD.MOV R40, RZ, RZ, -R15 ;  /* 0x000000ffff287224 */ /* 0x000fe200078e0a0f */
[----:B------:R-:W-:Y:S01]  /*22c30*/  IADD3 R34, P0, P3, R15, R33, R34 ;  /* 0x000000210f227210 */ /* 0x000fe20007b1e022 */
[----:B------:R-:W-:Y:S01]  /*22c40*/  IMAD.IADD R41, R35, 0x1, R41 ;  /* 0x0000000123297824 */ /* 0x000fe200078e0229 */
[----:B------:R-:W-:Y:S01]  /*22c50*/  SHF.R.S32.HI R14, RZ, 0x1f, R15 ;  /* 0x0000001fff0e7819 */ /* 0x000fe2000001140f */
[----:B------:R-:W-:-:S03]  /*22c60*/  IMAD R15, R127, R40, R38 ;  /* 0x000000287f0f7224 */ /* 0x000fc600078e0226 */
[----:B------:R-:W-:Y:S01]  /*22c70*/  IADD3.X R35, R14, R39, R41, P0, P3 ;  /* 0x000000270e237210 */ /* 0x000fe200007e6429 */
[-C--:B------:R-:W-:Y:S01]  /*22c80*/  IMAD R13, R13, R15.reuse, RZ ;  /* 0x0000000f0d0d7224 */ /* 0x080fe200078e02ff */
[----:B------:R-:W-:Y:S01]  /*22c90*/  SHF.R.S32.HI R33, RZ, 0x1f, R15 ;  /* 0x0000001fff217819 */ /* 0x000fe2000001140f */
[----:B------:R-:W-:-:S04]  /*22ca0*/  IMAD.WIDE.U32 R34, R12, R15, R34 ;  /* 0x0000000f0c227225 */ /* 0x000fc800078e0022 */
[----:B------:R-:W-:Y:S01]  /*22cb0*/  IMAD R13, R12, R33, R13 ;  /* 0x000000210c0d7224 */ /* 0x000fe200078e020d */
[----:B-1----:R-:W-:-:S03]  /*22cc0*/  LEA R36, P0, R34, R36, 0x2 ;  /* 0x0000002422247211 */ /* 0x002fc600078010ff */
[----:B------:R-:W-:-:S05]  /*22cd0*/  IMAD.IADD R12, R35, 0x1, R13 ;  /* 0x00000001230c7824 */ /* 0x000fca00078e020d */
[----:B------:R-:W-:Y:S01]  /*22ce0*/  LEA.HI.X R37, R34, R37, R12, 0x2, P0 ;  /* 0x0000002522257211 */ /* 0x000fe200000f140c */
[----:B------:R-:W-:Y:S01]  /*22cf0*/  SHFL.IDX PT, R14, R36, 0x1, 0x1c1f ;  /* 0x003c1f00240e7f89 */ /* 0x000fe200000e0000 */
[----:B------:R-:W-:-:S03]  /*22d00*/  IMAD.IADD R33, R50, 0x1, R211 ;  /* 0x0000000132217824 */ /* 0x000fc600078e02d3 */
[----:B------:R-:W-:Y:S04]  /*22d10*/  SHFL.IDX PT, R12, R36, RZ, 0x1c1f ;  /* 0x001c1fff240c7589 */ /* 0x000fe800000e0000 */
[----:B------:R-:W0:Y:S04]  /*22d20*/  SHFL.IDX PT, R13, R37, RZ, 0x1c1f ;  /* 0x001c1fff250d7589 */ /* 0x000e2800000e0000 */
        /* <DEDUP_REMOVED lines=18> */
[----:B------:R-:W-:-:S04]  /*22e50*/  IMAD.SHL.U32 R9, R33, 0x8, RZ ;  /* 0x0000000821097824 */ /* 0x000fc800078e00ff */
[----:B------:R-:W-:-:S04]  /*22e60*/  IMAD R3, R8, 0x40, R9 ;  /* 0x0000004008037824 */ /* 0x000fc800078e0209 */
        /* <DEDUP_REMOVED lines=15> */
[----:B------:R-:W-:-:S02]  /*22f60*/  SHF.R.U64 R48, R48, 0x3, RZ ;  /* 0x0000000330307819 */ /* 0x000fc400000012ff */
[----:B------:R-:W-:Y:S02]  /*22f70*/  LOP3.LUT R36, R37, 0x380, RZ, 0xc0, !PT ;  /* 0x0000038025247812 */ /* 0x000fe400078ec0ff */
[----:B------:R-:W-:Y:S01]  /*22f80*/  LOP3.LUT R48, R48, R49, RZ, 0x3c, !PT ;  /* 0x0000003130307212 */ /* 0x000fe200078e3cff */
[--C-:B------:R-:W-:Y:S01]  /*22f90*/  IMAD.X R49, RZ, RZ, R85.reuse, P3 ;  /* 0x000000ffff317224 */ /* 0x100fe200018e0655 */
[----:B------:R-:W-:Y:S02]  /*22fa0*/  IADD3 R3, P3, R84, 0xb000, RZ ;  /* 0x0000b00054037810 */ /* 0x000fe40007f7e0ff */
[----:B------:R-:W-:Y:S02]  /*22fb0*/  LOP3.LUT R40, R41, 0x380, RZ, 0xc0, !PT ;  /* 0x0000038029287812 */ /* 0x000fe400078ec0ff */
[----:B------:R-:W-:Y:S02]  /*22fc0*/  LOP3.LUT R0, R3, 0x380, RZ, 0xc0, !PT ;  /* 0x0000038003007812 */ /* 0x000fe400078ec0ff */
[----:B------:R-:W-:Y:S01]  /*22fd0*/  LOP3.LUT R44, R45, 0x380, RZ, 0xc0, !PT ;  /* 0x000003802d2c7812 */ /* 0x000fe200078ec0ff */
[----:B------:R-:W-:Y:S01]  /*22fe0*/  IMAD R13, R131, UR5, R32 ;  /* 0x00000005830d7c24 */ /* 0x000fe2000f8e0220 */
[----:B------:R-:W-:Y:S01]  /*22ff0*/  SHF.R.U64 R0, R0, 0x3, RZ ;  /* 0x0000000300007819 */ /* 0x000fe200000012ff */
[----:B------:R-:W-:Y:S01]  /*23000*/  IMAD.X R69, RZ, RZ, R85, P3 ;  /* 0x000000ffff457224 */ /* 0x000fe200018e0655 */
[----:B------:R-:W-:Y:S01]  /*23010*/  SHF.R.U64 R28, R28, 0x3, RZ ;  /* 0x000000031c1c7819 */ /* 0x000fe200000012ff */
[----:B------:R-:W5:Y:S01]  /*23020*/  LD.E.128 R48, desc[UR42][R48.64] ;  /* 0x0000002a30307980 */ /* 0x000f62000c101d00 */
[----:B------:R-:W-:-:S02]  /*23030*/  SHF.R.U64 R36, R36, 0x3, RZ ;  /* 0x0000000324247819 */ /* 0x000fc400000012ff */
        /* <DEDUP_REMOVED lines=12> */
[C---:B------:R-:W-:Y:S01]  /*23100*/  IADD3 R53, P4, R84.reuse, 0x7000, RZ ;  /* 0x0000700054357810 */ /* 0x040fe20007f9e0ff */
[--C-:B------:R-:W-:Y:S01]  /*23110*/  IMAD.X R41, RZ, RZ, R85.reuse, P0 ;  /* 0x000000ffff297224 */ /* 0x100fe200000e0655 */
[C---:B------:R-:W-:Y:S01]  /*23120*/  IADD3 R57, P5, R84.reuse, 0x8000, RZ ;  /* 0x0000800054397810 */ /* 0x040fe20007fbe0ff */
[----:B------:R-:W-:Y:S01]  /*23130*/  IMAD.X R45, RZ, RZ, R85, P1 ;  /* 0x000000ffff2d7224 */ /* 0x000fe200008e0655 */
[C---:B------:R-:W-:Y:S01]  /*23140*/  IADD3 R61, P0, R84.reuse, 0x9000, RZ ;  /* 0x00009000543d7810 */ /* 0x040fe20007f1e0ff */
[----:B------:R-:W-:Y:S01]  /*23150*/  IMAD.IADD R3, R3, 0x1, R13 ;  /* 0x0000000103037824 */ /* 0x000fe200078e020d */
[----:B------:R-:W-:Y:S01]  /*23160*/  IADD3 R65, P1, R84, 0xa000, RZ ;  /* 0x0000a00054417810 */ /* 0x000fe20007f3e0ff */
[----:B------:R-:W-:Y:S01]  /*23170*/  IMAD.IADD R12, R211, 0x1, R0 ;  /* 0x00000001d30c7824 */ /* 0x000fe200078e0200 */
[----:B------:R-:W-:Y:S01]  /*23180*/  LOP3.LUT R52, R53, 0x380, RZ, 0xc0, !PT ;  /* 0x0000038035347812 */ /* 0x000fe200078ec0ff */
[----:B------:R-:W-:Y:S01]  /*23190*/  IMAD.WIDE.U32 R2, R200, UR4, R2 ;  /* 0x00000004c8027c25 */ /* 0x000fe2000f8e0002 */
[----:B------:R-:W-:Y:S01]  /*231a0*/  LOP3.LUT R56, R57, 0x380, RZ, 0xc0, !PT ;  /* 0x0000038039387812 */ /* 0x000fe200078ec0ff */
[----:B------:R-:W5:Y:S01]  /*231b0*/  LD.E.128 R28, desc[UR42][R28.64] ;  /* 0x0000002a1c1c7980 */ /* 0x000f62000c101d00 */
[----:B------:R-:W-:-:S02]  /*231c0*/  LOP3.LUT R60, R61, 0x380, RZ, 0xc0, !PT ;  /* 0x000003803d3c7812 */ /* 0x000fc400078ec0ff */
[----:B------:R-:W-:Y:S01]  /*231d0*/  LOP3.LUT R64, R65, 0x380, RZ, 0xc0, !PT ;  /* 0x0000038041407812 */ /* 0x000fe200078ec0ff */
[----:B0-----:R-:W-:Y:S01]  /*231e0*/  @P2 IMAD.HI.U32 R0, R12, R15, RZ ;  /* 0x0000000f0c002227 */ /* 0x001fe200078e00ff */
[----:B------:R-:W-:Y:S01]  /*231f0*/  LOP3.LUT R5, R84, 0x380, RZ, 0xc0, !PT ;  /* 0x0000038054057812 */ /* 0x000fe200078ec0ff */
[----:B------:R-:W5:Y:S01]  /*23200*/  LD.E.128 R36, desc[UR42][R36.64] ;  /* 0x0000002a24247980 */ /* 0x000f62000c101d00 */
[----:B------:R-:W-:Y:S01]  /*23210*/  SHF.R.S32.HI R10, RZ, 0x1f, R11 ;  /* 0x0000001fff0a7819 */ /* 0x000fe2000001140b */
[----:B------:R-:W-:Y:S01]  /*23220*/  IMAD R3, R200, UR5, R3 ;  /* 0x00000005c8037c24 */ /* 0x000fe2000f8e0203 */
[----:B------:R-:W-:Y:S01]  /*23230*/  SHF.R.U64 R52, R52, 0x3, RZ ;  /* 0x0000000334347819 */ /* 0x000fe200000012ff */
[----:B------:R-:W-:Y:S01]  /*23240*/  ULDC.64 UR4, c[0x0][0xaf0] ;  /* 0x0002bc0000047ab9 */ /* 0x000fe20000000a00 */
[----:B------:R-:W-:Y:S01]  /*23250*/  SHF.R.U64 R56, R56, 0x3, RZ ;  /* 0x0000000338387819 */ /* 0x000fe200000012ff */
[----:B------:R-:W5:Y:S01]  /*23260*/  LD.E.128 R40, desc[UR42][R40.64] ;  /* 0x0000002a28287980 */ /* 0x000f62000c101d00 */
[----:B------:R-:W-:-:S02]  /*23270*/  SHF.R.U64 R60, R60, 0x3, RZ ;  /* 0x000000033c3c7819 */ /* 0x000fc400000012ff */
[----:B------:R-:W-:Y:S01]  /*23280*/  SHF.R.U64 R64, R64, 0x3, RZ ;  /* 0x0000000340407819 */ /* 0x000fe200000012ff */
[----:B------:R-:W-:Y:S01]  /*23290*/  IMAD.MOV.U32 R13, RZ, RZ, R12 ;  /* 0x000000ffff0d7224 */ /* 0x000fe200078e000c */
[----:B------:R-:W-:Y:S01]  /*232a0*/  SHF.R.U64 R5, R5, 0x3, RZ ;  /* 0x0000000305057819 */ /* 0x000fe200000012ff */
[----:B------:R-:W-:Y:S01]  /*232b0*/  IMAD R10, R10, UR4, RZ ;  /* 0x000000040a0a7c24 */ /* 0x000fe2000f8e02ff */
[----:B-1----:R-:W-:Y:S01]  /*232c0*/  @P2 SHF.R.U32.HI R13, RZ, R21, R0 ;  /* 0x00000015ff0d2219 */ /* 0x002fe20000011600 */
[----:B------:R-:W5:Y:S01]  /*232d0*/  LD.E.128 R44, desc[UR42][R44.64] ;  /* 0x0000002a2c2c7980 */ /* 0x000f62000c101d00 */
        /* <DEDUP_REMOVED lines=9> */
[C---:B------:R-:W-:Y:S01]  /*23370*/  IMAD R15, R11.reuse, UR5, R10 ;  /* 0x000000050b0f7c24 */ /* 0x040fe2000f8e020a */
[--C-:B------:R-:W-:Y:S01]  /*23380*/  SHF.R.S32.HI R0, RZ, 0x1f, R13.reuse ;  /* 0x0000001fff007819 */ /* 0x100fe2000001140d */
[----:B------:R-:W-:Y:S01]  /*23390*/  IMAD.MOV R10, RZ, RZ, -R13 ;  /* 0x000000ffff0a7224 */ /* 0x000fe200078e0a0d */
[----:B------:R-:W5:Y:S01]  /*233a0*/  LD.E.128 R52, desc[UR42][R52.64] ;  /* 0x0000002a34347980 */ /* 0x000f62000c101d00 */
[----:B------:R-:W-:Y:S01]  /*233b0*/  IMAD.WIDE.U32 R2, R11, UR4, R2 ;  /* 0x000000040b027c25 */ /* 0x000fe2000f8e0002 */
[----:B------:R-:W-:-:S02]  /*233c0*/  ULDC.64 UR4, c[0x0][0xae0] ;  /* 0x0002b80000047ab9 */ /* 0x000fc40000000a00 */
[----:B------:R0:W5:Y:S01]  /*233d0*/  LD.E.128 R4, desc[UR42][R84.64] ;  /* 0x0000002a54047980 */ /* 0x000162000c101d00 */
[----:B------:R-:W-:-:S03]  /*233e0*/  IMAD R11, R127, R10, R12 ;  /* 0x0000000a7f0b7224 */ /* 0x000fc600078e020c */
[----:B------:R-:W5:Y:S01]  /*233f0*/  LD.E.128 R56, desc[UR42][R56.64] ;  /* 0x0000002a38387980 */ /* 0x000f62000c101d00 */
[----:B------:R-:W-:-:S03]  /*23400*/  IMAD.IADD R3, R3, 0x1, R15 ;  /* 0x0000000103037824 */ /* 0x000fc600078e020f */
[----:B------:R-:W5:Y:S04]  /*23410*/  LD.E.128 R60, desc[UR42][R60.64] ;  /* 0x0000002a3c3c7980 */ /* 0x000f68000c101d00 */
[----:B------:R-:W5:Y:S04]  /*23420*/  LD.E.128 R64, desc[UR42][R64.64] ;  /* 0x0000002a40407980 */ /* 0x000f68000c101d00 */
[----:B------:R-:W5:Y:S01]  /*23430*/  LD.E.128 R68, desc[UR42][R68.64] ;  /* 0x0000002a44447980 */ /* 0x000f62000c101d00 */
[----:B------:R-:W-:Y:S01]  /*23440*/  IMAD R0, R0, UR4, RZ ;  /* 0x0000000400007c24 */ /* 0x000fe2000f8e02ff */
[----:B------:R-:W-:Y:S01]  /*23450*/  @!PT LDS RZ, [RZ] ;  /* 0x00000000fffff984 */ /* 0x000fe20000000800 */
[----:B------:R-:W-:Y:S01]  /*23460*/  @!PT LDS RZ, [RZ] ;  /* 0x00000000fffff984 */ /* 0x000fe20000000800 */
[----:B------:R-:W-:Y:S01]  /*23470*/  @!PT LDS RZ, [RZ] ;  /* 0x00000000fffff984 */ /* 0x000fe20000000800 */
[----:B------:R-:W-:Y:S01]  /*23480*/  @!PT LDS RZ, [RZ] ;  /* 0x00000000fffff984 */ /* 0x000fe20000000800 */
[----:B------:R1:W-:Y:S06]  /*23490*/  MEMBAR.ALL.CTA ;  /* 0x0000000000007992 */ /* 0x0003ec0000008000 */
[----:B-1----:R-:W1:Y:S01]  /*234a0*/  FENCE.VIEW.ASYNC.S ;  /* 0x00000000000073c6 */ /* 0x002e620000000000 */
[----:B------:R-:W-:Y:S01]  /*234b0*/  SHF.R.S32.HI R10, RZ, 0x1f, R11 ;  /* 0x0000001fff0a7819 */ /* 0x000fe2000001140b */
[----:B------:R-:W-:-:S04]  /*234c0*/  IMAD.WIDE.U32 R2, R13, UR4, R2 ;  /* 0x000000040d027c25 */ /* 0x000fc8000f8e0002 */
[----:B------:R-:W-:Y:S01]  /*234d0*/  IMAD R13, R13, UR5, R0 ;  /* 0x000000050d0d7c24 */ /* 0x000fe2000f8e0200 */
[----:B------:R-:W-:Y:S02]  /*234e0*/  ULDC.64 UR4, c[0x0][0xad8] ;  /* 0x0002b60000047ab9 */ /* 0x000fe40000000a00 */
[----:B------:R-:W-:Y:S02]  /*234f0*/  IMAD R10, R10, UR4, RZ ;  /* 0x000000040a0a7c24 */ /* 0x000fe4000f8e02ff */
[----:B------:R-:W-:Y:S02]  /*23500*/  IMAD.IADD R3, R3, 0x1, R13 ;  /* 0x0000000103037824 */ /* 0x000fe400078e020d */
[C---:B------:R-:W-:Y:S02]  /*23510*/  IMAD R13, R11.reuse, UR5, R10 ;  /* 0x000000050b0d7c24 */ /* 0x040fe4000f8e020a */
[----:B------:R-:W-:Y:S02]  /*23520*/  VIADD R0, R16, 0x2a820 ;  /* 0x0002a82010007836 */ /* 0x000fe40000000000 */
[----:B------:R-:W-:Y:S01]  /*23530*/  IMAD.WIDE.U32 R10, R11, UR4, R2 ;  /* 0x000000040b0a7c25 */ /* 0x000fe2000f8e0002 */
[----:B------:R-:W-:-:S02]  /*23540*/  ULDC.64 UR4, c[0x0][0xa80] ;  /* 0x0002a00000047ab9 */ /* 0x000fc40000000a00 */
[----:B------:R-:W-:Y:S01]  /*23550*/  PRMT R0, RZ, 0x654, R0 ;  /* 0x00000654ff007816 */ /* 0x000fe20000000000 */
[----:B------:R-:W-:Y:S01]  /*23560*/  IMAD.IADD R3, R11, 0x1, R13 ;  /* 0x000000010b037824 */ /* 0x000fe200078e020d */
[C---:B------:R-:W-:Y:S01]  /*23570*/  LEA R2, P0, R10.reuse, UR4, 0x1 ;  /* 0x000000040a027c11 */ /* 0x040fe2000f8008ff */
[C---:B------:R-:W-:Y:S01]  /*23580*/  VIADD R33, R9.reuse, 0x40 ;  /* 0x0000004009217836 */ /* 0x040fe20000000000 */
[----:B------:R-:W-:Y:S01]  /*23590*/  UMOV UR4, 0xffffffff ;  /* 0xffffffff00047882 */ /* 0x000fe20000000000 */
[----:B------:R-:W-:Y:S01]  /*235a0*/  VIADD R21, R9, 0x80 ;  /* 0x0000008009157836 */ /* 0x000fe20000000000 */
[----:B-1----:R0:W-:Y:S01]  /*235b0*/  SYNCS.ARRIVE.TRANS64.RED.A1T0 RZ, [R0+URZ], RZ ;  /* 0x000000ff00ff79a7 */ /* 0x0021e2000810043f */
[----:B------:R-:W-:Y:S02]  /*235c0*/  LEA.HI.X R3, R10, UR5, R3, 0x1, P0 ;  /* 0x000000050a037c11 */ /* 0x000fe400080f0c03 */
[----:B------:R-:W-:Y:S02]  /*235d0*/  SHF.R.S32.HI R35, RZ, 0x1f, R9 ;  /* 0x0000001fff237819 */ /* 0x000fe40000011409 */
[----:B------:R-:W-:-:S02]  /*235e0*/  SHF.R.S32.HI R20, RZ, 0x1f, R33 ;  /* 0x0000001fff147819 */ /* 0x000fc40000011421 */
[----:B------:R-:W-:Y:S01]  /*235f0*/  SHF.R.S32.HI R32, RZ, 0x1f, R21 ;  /* 0x0000001fff207819 */ /* 0x000fe20000011415 */
[----:B0-----:R-:W-:Y:S06]  /*23600*/  BRA.DIV UR4, `(.L_x_1828) ;  /* 0x000000f604107947 */ /* 0x001fec000b800000 */
[----:B------:R0:W1:Y:S04]  /*23610*/  SHFL.IDX PT, R0, R3, RZ, 0x181f ;  /* 0x00181fff03007589 */ /* 0x00006800000e0000 */
[----:B------:R0:W2:Y:S02]  /*23620*/  SHFL.IDX PT, R14, R2, RZ, 0x181f ;  /* 0x00181fff020e7589 */ /* 0x0000a400000e0000 */
.L_x_2151:
[----:B------:R-:W-:Y:S01]  /*23630*/  IMAD.IADD R211, R8, 0x1, R211 ;  /* 0x0000000108d37824 */ /* 0x000fe200078e02d3 */
        /* <DEDUP_REMOVED lines=16> */
.L_x_1830:
[----:B------:R-:W-:Y:S05]  /*23740*/  BSYNC B1 ;  /* 0x0000000000017941 */ /* 0x000fea0003800000 */
.L_x_1829:
[----:B------:R-:W-:-:S03]  /*23750*/  UMOV UR4, 0xffffffff ;  /* 0xffffffff00047882 */ /* 0x000fc60000000000 */
[----:B------:R-:W-:Y:S05]  /*23760*/  BRA.DIV UR4, `(.L_x_1831) ;  /* 0x000000f204ec7947 */ /* 0x000fea000b800000 */
[----:B-1----:R1:W4:Y:S04]  /*23770*/  SHFL.IDX PT, R0, R3, 0x1, 0x181f ;  /* 0x00381f0003007f89 */ /* 0x00232800000e0000 */
[----:B--23--:R1:W2:Y:S02]  /*23780*/  SHFL.IDX PT, R14, R2, 0x1, 0x181f ;  /* 0x00381f00020e7f89 */ /* 0x00c2a400000e0000 */
.L_x_2155:
[----:B-----5:R-:W-:Y:S01]  /*23790*/  VIADD R5, R211, 0x20 ;  /* 0x00000020d3057836 */ /* 0x020fe20000000000 */
        /* <DEDUP_REMOVED lines=16> */
.L_x_1833:
[----:B------:R-:W-:Y:S05]  /*238a0*/  BSYNC B1 ;  /* 0x0000000000017941 */ /* 0x000fea0003800000 */
.L_x_1832:
[----:B------:R-:W-:-:S03]  /*238b0*/  UMOV UR4, 0xffffffff ;  /* 0xffffffff00047882 */ /* 0x000fc60000000000 */
[----:B------:R-:W-:Y:S05]  /*238c0*/  BRA.DIV UR4, `(.L_x_1834) ;  /* 0x000000f204dc7947 */ /* 0x000fea000b800000 */
[----:B----4-:R4:W0:Y:S04]  /*238d0*/  SHFL.IDX PT, R0, R3, 0x2, 0x181f ;  /* 0x00581f0003007f89 */ /* 0x01082800000e0000 */
[----:B--23--:R4:W2:Y:S02]  /*238e0*/  SHFL.IDX PT, R14, R2, 0x2, 0x181f ;  /* 0x00581f00020e7f89 */ /* 0x00c8a400000e0000 */
.L_x_2159:
        /* <DEDUP_REMOVED lines=17> */
.L_x_1836:
[----:B------:R-:W-:Y:S05]  /*23a00*/  BSYNC B1 ;  /* 0x0000000000017941 */ /* 0x000fea0003800000 */
.L_x_1835:
[----:B------:R-:W-:-:S03]  /*23a10*/  UMOV UR4, 0xffffffff ;  /* 0xffffffff00047882 */ /* 0x000fc60000000000 */
[----:B------:R-:W-:Y:S05]  /*23a20*/  BRA.DIV UR4, `(.L_x_1837) ;  /* 0x000000f204cc7947 */ /* 0x000fea000b800000 */
[----:B0-----:R0:W0:Y:S04]  /*23a30*/  SHFL.IDX PT, R0, R3, 0x3, 0x181f ;  /* 0x00781f0003007f89 */ /* 0x00102800000e0000 */
[----:B--23--:R2:W3:Y:S02]  /*23a40*/  SHFL.IDX PT, R14, R2, 0x3, 0x181f ;  /* 0x00781f00020e7f89 */ /* 0x00c4e400000e0000 */
.L_x_2163:
[----:B01--4-:R-:W-:-:S05]  /*23a50*/  VIADD R3, R211, 0x60 ;  /* 0x00000060d3037836 */ /* 0x013fca0000000000 */
[----:B------:R-:W-:-:S13]  /*23a60*/  ISETP.GE.AND P0, PT, R3, R34, PT ;  /* 0x000000220300720c */ /* 0x000fda0003f06270 */
[----:B------:R-:W-:Y:S05]  /*23a70*/  @P0 BRA `(.L_x_1838) ;  /* 0x0000002800e40947 */ /* 0x000fea0003800000 */
[----:B------:R-:W-:Y:S02]  /*23a80*/  ULDC UR4, c[0x0][0xac8] ;  /* 0x0002b20000047ab9 */ /* 0x000fe40000000800 */
[----:B------:R-:W-:Y:S02]  /*23a90*/  ISETP.GE.AND P2, PT, R9, UR4, PT ;  /* 0x0000000409007c0c */ /* 0x000fe4000bf46270 */
[----:B------:R-:W-:-:S11]  /*23aa0*/  ISETP.GE.AND P3, PT, R33, UR4, PT ;  /* 0x0000000421007c0c */ /* 0x000fd6000bf66270 */
[-C--:B--23--:R-:W-:Y:S02]  /*23ab0*/  @!P2 LEA R2, P0, R9, R14.reuse, 0x1 ;  /* 0x0000000e0902a211 */ /* 0x08cfe400078008ff */
[----:B------:R-:W-:Y:S02]  /*23ac0*/  @!P3 LEA R4, P1, R33, R14, 0x1 ;  /* 0x0000000e2104b211 */ /* 0x000fe400078208ff */
[-C--:B------:R-:W-:Y:S02]  /*23ad0*/  @!P2 LEA.HI.X R3, R9, R0.reuse, R35, 0x1, P0 ;  /* 0x000000000903a211 */ /* 0x080fe400000f0c23 */
        /* <DEDUP_REMOVED lines=9> */
.L_x_1827:
        /* <DEDUP_REMOVED lines=20> */
[----:B------:R-:W-:Y:S01]  /*23cb0*/  IMAD.WIDE.U32 R12, R132, UR4, R12 ;  /* 0x00000004840c7c25 */ /* 0x000fe2000f8e000c */
[----:B------:R-:W-:Y:S02]  /*23cc0*/  IADD3 R32, R16, 0x2a820, RZ ;  /* 0x0002a82010207810 */ /* 0x000fe40007ffe0ff */
[--C-:B------:R-:W-:Y:S01]  /*23cd0*/  SHF.R.S32.HI R14, RZ, 0x1f, R11.reuse ;  /* 0x0000001fff0e7819 */ /* 0x100fe2000001140b */
[----:B------:R-:W-:Y:S01]  /*23ce0*/  IMAD.MOV R15, RZ, RZ, -R11 ;  /* 0x000000ffff0f7224 */ /* 0x000fe200078e0a0b */
[----:B------:R-:W-:Y:S01]  /*23cf0*/  PRMT R32, RZ, 0x654, R32 ;  /* 0x00000654ff207816 */ /* 0x000fe20000000020 */
[----:B------:R-:W-:Y:S01]  /*23d00*/  IMAD R13, R132, UR5, R13 ;  /* 0x00000005840d7c24 */ /* 0x000fe2000f8e020d */
[----:B------:R-:W-:Y:S01]  /*23d10*/  ULDC.64 UR4, c[0x0][0xb30] ;  /* 0x0002cc0000047ab9 */ /* 0x000fe20000000a00 */
[----:B------:R-:W-:Y:S01]  /*23d20*/  IMAD R127, R127, R15, R38 ;  /* 0x0000000f7f7f7224 */ /* 0x000fe200078e0226 */
[----:B------:R0:W-:Y:S01]  /*23d30*/  SYNCS.ARRIVE.TRANS64.RED.A1T0 RZ, [R32+URZ], RZ ;  /* 0x000000ff20ff79a7 */ /* 0x0001e2000810043f */
[----:B------:R-:W-:-:S02]  /*23d40*/  IMAD R14, R14, UR4, RZ ;  /* 0x000000040e0e7c24 */ /* 0x000fc4000f8e02ff */
[----:B------:R-:W-:-:S04]  /*23d50*/  IMAD.WIDE.U32 R12, R11, UR4, R12 ;  /* 0x000000040b0c7c25 */ /* 0x000fc8000f8e000c */
        /* <DEDUP_REMOVED lines=15> */
.L_x_2166:
[----:B------:R-:W-:Y:S01]  /*23e50*/  ISETP.GE.AND P0, PT, R33, R34, PT ;  /* 0x000000222100720c */ /* 0x000fe20003f06270 */
[----:B------:R-:W-:-:S12]  /*23e60*/  BSSY B1, `(.L_x_1840) ;  /* 0x00000cf000017945 */ /* 0x000fd80003800000 */
[----:B------:R-:W-:Y:S05]  /*23e70*/  @P0 BRA `(.L_x_1841) ;  /* 0x0000000c00340947 */ /* 0x000fea0003800000 */
[----:B------:R-:W-:Y:S01]  /*23e80*/  ULDC UR4, c[0x0][0xac8] ;  /* 0x0002b20000047ab9 */ /* 0x000fe20000000800 */
[C---:B------:R-:W-:Y:S01]  /*23e90*/  VIADD R41, R201.reuse, 0x8 ;  /* 0x00000008c9297836 */ /* 0x040fe20000000000 */
[C---:B------:R-:W-:Y:S01]  /*23ea0*/  ISETP.GE.AND P3, PT, R201.reuse, UR4, PT ;  /* 0x00000004c9007c0c */ /* 0x040fe2000bf66270 */
[C---:B------:R-:W-:Y:S01]  /*23eb0*/  VIADD R40, R201.reuse, 0x10 ;  /* 0x00000010c9287836 */ /* 0x040fe20000000000 */
[----:B------:R-:W-:Y:S01]  /*23ec0*/  SHF.R.S32.HI R14, RZ, 0x1f, R201 ;  /* 0x0000001fff0e7819 */ /* 0x000fe200000114c9 */
[----:B------:R-:W-:Y:S01]  /*23ed0*/  VIADD R39, R201, 0x18 ;  /* 0x00000018c9277836 */ /* 0x000fe20000000000 */
[----:B------:R-:W-:Y:S01]  /*23ee0*/  ISETP.GE.AND P2, PT, R41, UR4, PT ;  /* 0x0000000429007c0c */ /* 0x000fe2000bf46270 */
[C---:B------:R-:W-:Y:S01]  /*23ef0*/  VIADD R48, R201.reuse, 0x8 ;  /* 0x00000008c9307836 */ /* 0x040fe20000000000 */
[----:B------:R-:W-:Y:S01]  /*23f00*/  ISETP.GE.AND P1, PT, R40, UR4, PT ;  /* 0x0000000428007c0c */ /* 0x000fe2000bf26270 */
[C---:B------:R-:W-:Y:S02]  /*23f10*/  VIADD R42, R201.reuse, 0x20 ;  /* 0x00000020c92a7836 */ /* 0x040fe40000000000 */
[----:B------:R-:W-:Y:S01]  /*23f20*/  VIADD R43, R201, 0x10 ;  /* 0x00000010c92b7836 */ /* 0x000fe20000000000 */
[----:B------:R-:W-:-:S03]  /*23f30*/  SHF.R.S32.HI R48, RZ, 0x1f, R48 ;  /* 0x0000001fff307819 */ /* 0x000fc60000011430 */
[CC--:B--2---:R-:W-:Y:S01]  /*23f40*/  @!P3 LEA R12, P0, R201.reuse, R11.reuse, 0x2 ;  /* 0x0000000bc90cb211 */ /* 0x0c4fe200078010ff */
[----:B------:R-:W-:Y:S01]  /*23f50*/  @!P3 IMAD.MOV.U32 R15, RZ, RZ, R0 ;  /* 0x000000ffff0fb224 */ /* 0x000fe200078e0000 */
[----:B------:R-:W-:Y:S01]  /*23f60*/  SHF.R.S32.HI R43, RZ, 0x1f, R43 ;  /* 0x0000001fff2b7819 */ /* 0x000fe2000001142b */
[C---:B------:R-:W-:Y:S01]  /*23f70*/  VIADD R0, R201.reuse, 0x40 ;  /* 0x00000040c9007836 */ /* 0x040fe20000000000 */
[----:B-1----:R-:W-:Y:S01]  /*23f80*/  @!P3 LEA.HI.X R13, R201, R38, R14, 0x2, P0 ;  /* 0x00000026c90db211 */ /* 0x002fe200000f140e */
[----:B------:R-:W-:Y:S01]  /*23f90*/  @!P3 IMAD.MOV.U32 R14, RZ, RZ, R2 ;  /* 0x000000ffff0eb224 */ /* 0x000fe200078e0002 */
[-C--:B------:R-:W-:Y:S01]  /*23fa0*/  @!P2 LOP3.LUT R121, R121, R120.reuse, RZ, 0x3c, !PT ;  /* 0x000000787979a212 */ /* 0x080fe200078e3cff */
[----:B------:R-:W-:Y:S01]  /*23fb0*/  VIADD R2, R201, 0x38 ;  /* 0x00000038c9027836 */ /* 0x000fe20000000000 */
[----:B------:R-:W-:Y:S02]  /*23fc0*/  ISETP.GE.AND P0, PT, R39, UR4, PT ;  /* 0x0000000427007c0c */ /* 0x000fe4000bf06270 */
[----:B------:R-:W-:Y:S01]  /*23fd0*/  @!P2 LEA R32, P4, R41, R11, 0x2 ;  /* 0x0000000b2920a211 */ /* 0x000fe200078810ff */
[----:B------:R1:W-:Y:S01]  /*23fe0*/  @!P3 ST.E.64 desc[UR42][R12.64], R14 ;  /* 0x0000000e0c00b985 */ /* 0x0003e2000c101b2a */
[----:B------:R-:W-:-:S02]  /*23ff0*/  @!P2 LOP3.LUT R120, R121, R120, RZ, 0x3c, !PT ;  /* 0x000000787978a212 */ /* 0x000fc400078e3cff */
[----:B------:R-:W-:Y:S02]  /*24000*/  @!P1 LOP3.LUT R123, R123, R122, RZ, 0x3c, !PT ;  /* 0x0000007a7b7b9212 */ /* 0x000fe400078e3cff */
[----:B------:R-:W-:Y:S02]  /*24010*/  ISETP.GE.AND P3, PT, R42, UR4, PT ;  /* 0x000000042a007c0c */ /* 0x000fe4000bf66270 */
[----:B------:R-:W-:Y:S01]  /*24020*/  @!P2 LEA.HI.X R33, R41, R38, R48, 0x2, P4 ;  /* 0x000000262921a211 */ /* 0x000fe200020f1430 */
[----:B------:R-:W-:Y:S01]  /*24030*/  VIADD R41, R201, 0x28 ;  /* 0x00000028c9297836 */ /* 0x000fe20000000000 */
[----:B------:R-:W-:Y:S01]  /*24040*/  @!P2 LOP3.LUT R121, R121, R120, RZ, 0x3c, !PT ;  /* 0x000000787979a212 */ /* 0x000fe200078e3cff */
[----:B------:R-:W-:Y:S01]  /*24050*/  VIADD R48, R201, 0x18 ;  /* 0x00000018c9307836 */ /* 0x000fe20000000000 */
[----:B------:R-:W-:Y:S02]  /*24060*/  @!P1 LOP3.LUT R122, R123, R122, RZ, 0x3c, !PT ;  /* 0x0000007a7b7a9212 */ /* 0x000fe400078e3cff */
[----:B------:R-:W-:Y:S01]  /*24070*/  @!P0 LOP3.LUT R125, R125, R124, RZ, 0x3c, !PT ;  /* 0x0000007c7d7d8212 */ /* 0x000fe200078e3cff */
[----:B------:R-:W-:Y:S01]  /*24080*/  @!P2 ST.E.64 desc[UR42][R32.64], R120 ;  /* 0x000000782000a985 */ /* 0x000fe2000c101b2a */
[----:B-1----:R-:W-:-:S02]  /*24090*/  @!P1 LEA R12, P5, R40, R11, 0x2 ;  /* 0x0000000b280c9211 */ /* 0x002fc400078a10ff */
[----:B------:R-:W-:Y:S01]  /*240a0*/  @!P1 LOP3.LUT R123, R123, R122, RZ, 0x3c, !PT ;  /* 0x0000007a7b7b9212 */ /* 0x000fe200078e3cff */
[----:B------:R-:W-:Y:S01]  /*240b0*/  @!P3 IMAD.MOV.U32 R127, RZ, RZ, R119 ;  /* 0x000000ffff7fb224 */ /* 0x000fe200078e0077 */
[----:B------:R-:W-:Y:S01]  /*240c0*/  @!P1 LEA.HI.X R13, R40, R38, R43, 0x2, P5 ;  /* 0x00000026280d9211 */ /* 0x000fe200028f142b */
[----:B------:R-:W-:Y:S01]  /*240d0*/  VIADD R40, R201, 0x30 ;  /* 0x00000030c9287836 */ /* 0x000fe20000000000 */
[----:B------:R-:W-:Y:S01]  /*240e0*/  ISETP.GE.AND P2, PT, R41, UR4, PT ;  /* 0x0000000429007c0c */ /* 0x000fe2000bf46270 */
[----:B------:R-:W-:Y:S01]  /*240f0*/  VIADD R43, R201, 0x20 ;  /* 0x00000020c92b7836 */ /* 0x000fe20000000000 */
[----:B------:R-:W-:Y:S01]  /*24100*/  @!P0 LEA R14, P4, R39, R11, 0x2 ;  /* 0x0000000b270e8211 */ /* 0x000fe200078810ff */
[----:B------:R1:W-:Y:S01]  /*24110*/  @!P1 ST.E.64 desc[UR42][R12.64], R122 ;  /* 0x0000007a0c009985 */ /* 0x0003e2000c101b2a */
[----:B------:R-:W-:Y:S02]  /*24120*/  SHF.R.S32.HI R48, RZ, 0x1f, R48 ;  /* 0x0000001fff307819 */ /* 0x000fe40000011430 */
[----:B------:R-:W-:-:S02]  /*24130*/  @!P0 LOP3.LUT R124, R125, R124, RZ, 0x3c, !PT ;  /* 0x0000007c7d7c8212 */ /* 0x000fc400078e3cff */
[----:B------:R-:W-:Y:S02]  /*24140*/  ISETP.GE.AND P1, PT, R40, UR4, PT ;  /* 0x0000000428007c0c */ /* 0x000fe4000bf26270 */
[----:B------:R-:W-:Y:S02]  /*24150*/  SHF.R.S32.HI R43, RZ, 0x1f, R43 ;  /* 0x0000001fff2b7819 */ /* 0x000fe4000001142b */
[----:B------:R-:W-:Y:S01]  /*24160*/  @!P0 LEA.HI.X R15, R39, R38, R48, 0x2, P4 ;  /* 0x00000026270f8211 */ /* 0x000fe200020f1430 */
[----:B------:R-:W-:Y:S01]  /*24170*/  VIADD R39, R201, 0x38 ;  /* 0x00000038c9277836 */ /* 0x000fe20000000000 */
[----:B------:R-:W-:Y:S01]  /*24180*/  @!P0 LOP3.LUT R125, R125, R124, RZ, 0x3c, !PT ;  /* 0x0000007c7d7d8212 */ /* 0x000fe200078e3cff */
[----:B------:R-:W-:Y:S01]  /*24190*/  VIADD R48, R201, 0x28 ;  /* 0x00000028c9307836 */ /* 0x000fe20000000000 */
[----:B------:R-:W-:Y:S02]  /*241a0*/  @!P2 LOP3.LUT R129, R129, R128, RZ, 0x3c, !PT ;  /* 0x000000808181a212 */ /* 0x000fe400078e3cff */
[C---:B-1----:R-:W-:Y:S01]  /*241b0*/  @!P3 LEA R12, P5, R42.reuse, R11, 0x2 ;  /* 0x0000000b2a0cb211 */ /* 0x042fe200078a10ff */
[----:B------:R1:W-:Y:S01]  /*241c0*/  @!P0 ST.E.64 desc[UR42][R14.64], R124 ;  /* 0x0000007c0e008985 */ /* 0x0003e2000c101b2a */
[----:B------:R-:W-:Y:S01]  /*241d0*/  ISETP.GE.AND P0, PT, R39, UR4, PT ;  /* 0x0000000427007c0c */ /* 0x000fe2000bf06270 */
[----:B------:R-:W-:Y:S01]  /*241e0*/  @!P1 IMAD.MOV.U32 R119, RZ, RZ, R118 ;  /* 0x000000ffff779224 */ /* 0x000fe200078e0076 */
[----:B------:R-:W-:Y:S01]  /*241f0*/  @!P3 LEA.HI.X R13, R42, R38, R43, 0x2, P5 ;  /* 0x000000262a0db211 */ /* 0x000fe200028f142b */
[C---:B------:R-:W-:Y:S01]  /*24200*/  VIADD R42, R201.reuse, 0x40 ;  /* 0x00000040c92a7836 */ /* 0x040fe20000000000 */
[----:B------:R-:W-:Y:S01]  /*24210*/  SHF.R.S32.HI R48, RZ, 0x1f, R48 ;  /* 0x0000001fff307819 */ /* 0x000fe20000011430 */
[----:B------:R-:W-:Y:S01]  /*24220*/  VIADD R43, R201, 0x30 ;  /* 0x00000030c92b7836 */ /* 0x000fe20000000000 */
[----:B------:R-:W-:Y:S01]  /*24230*/  @!P2 LOP3.LUT R128, R129, R128, RZ, 0x3c, !PT ;  /* 0x000000808180a212 */ /* 0x000fe200078e3cff */
[----:B------:R2:W-:Y:S01]  /*24240*/  @!P3 ST.E.64 desc[UR42][R12.64], R126 ;  /* 0x0000007e0c00b985 */ /* 0x0005e2000c101b2a */
[----:B------:R-:W-:Y:S01]  /*24250*/  ISETP.GE.AND P3, PT, R42, UR4, PT ;  /* 0x000000042a007c0c */ /* 0x000fe2000bf66270 */
[----:B------:R-:W-:Y:S01]  /*24260*/  @!P1 IMAD.MOV.U32 R118, RZ, RZ, R130 ;  /* 0x000000ffff769224 */ /* 0x000fe200078e0082 */
[----:B------:R-:W-:-:S02]  /*24270*/  SHF.R.S32.HI R43, RZ, 0x1f, R43 ;  /* 0x0000001fff2b7819 */ /* 0x000fc4000001142b */
[----:B------:R-:W-:Y:S01]  /*24280*/  @!P2 LOP3.LUT R129, R129, R128, RZ, 0x3c, !PT ;  /* 0x000000808181a212 */ /* 0x000fe200078e3cff */
[----:B------:R-:W-:Y:S01]  /*24290*/  @!P0 IMAD.MOV.U32 R32, RZ, RZ, R117 ;  /* 0x000000ffff208224 */ /* 0x000fe200078e0075 */
[CC--:B-1----:R-:W-:Y:S01]  /*242a0*/  @!P2 LEA R14, P4, R41.reuse, R11.reuse, 0x2 ;  /* 0x0000000b290ea211 */ /* 0x0c2fe200078810ff */
[----:B------:R-:W-:Y:S01]  /*242b0*/  @!P0 IMAD.MOV.U32 R33, RZ, RZ, R113 ;  /* 0x000000ffff218224 */ /* 0x000fe200078e0071 */
[----:B------:R-:W-:Y:S02]  /*242c0*/  SHF.R.S32.HI R2, RZ, 0x1f, R2 ;  /* 0x0000001fff027819 */ /* 0x000fe40000011402 */
[-C--:B------:R-:W-:Y:S01]  /*242d0*/  @!P2 LEA.HI.X R15, R41, R38.reuse, R48, 0x2, P4 ;  /* 0x00000026290fa211 */ /* 0x080fe200020f1430 */
[----:B------:R-:W-:Y:S01]  /*242e0*/  VIADD R41, R201, 0x48 ;  /* 0x00000048c9297836 */ /* 0x000fe20000000000 */
[----:B------:R-:W-:Y:S01]  /*242f0*/  SHF.R.S32.HI R0, RZ, 0x1f, R0 ;  /* 0x0000001fff007819 */ /* 0x000fe20000011400 */
[----:B------:R-:W-:Y:S01]  /*24300*/  @!P3 IMAD.MOV.U32 R117, RZ, RZ, R116 ;  /* 0x000000ffff75b224 */ /* 0x000fe200078e0074 */
[C---:B--2---:R-:W-:Y:S01]  /*24310*/  @!P1 LEA R12, P5, R40.reuse, R11, 0x2 ;  /* 0x0000000b280c9211 */ /* 0x044fe200078a10ff */
[----:B------:R1:W-:Y:S01]  /*24320*/  @!P2 ST.E.64 desc[UR42][R14.64], R128 ;  /* 0x000000800e00a985 */ /* 0x0003e2000c101b2a */
[----:B------:R-:W-:Y:S01]  /*24330*/  ISETP.GE.AND P2, PT, R41, UR4, PT ;  /* 0x0000000429007c0c */ /* 0x000fe2000bf46270 */
[----:B------:R-:W-:Y:S01]  /*24340*/  @!P3 IMAD.MOV.U32 R116, RZ, RZ, R115 ;  /* 0x000000ffff74b224 */ /* 0x000fe200078e0073 */
[----:B------:R-:W-:Y:S01]  /*24350*/  @!P1 LEA.HI.X R13, R40, R38, R43, 0x2, P5 ;  /* 0x00000026280d9211 */ /* 0x000fe200028f142b */
[----:B------:R-:W-:-:S02]  /*24360*/  VIADD R40, R201, 0x50 ;  /* 0x00000050c9287836 */ /* 0x000fc40000000000 */
[----:B------:R-:W-:Y:S02]  /*24370*/  VIADD R43, R201, 0x68 ;  /* 0x00000068c92b7836 */ /* 0x000fe40000000000 */
[----:B------:R2:W-:Y:S01]  /*24380*/  @!P1 ST.E.64 desc[UR42][R12.64], R118 ;  /* 0x000000760c009985 */ /* 0x0005e2000c101b2a */
[----:B------:R-:W-:Y:S02]  /*24390*/  ISETP.GE.AND P1, PT, R40, UR4, PT ;  /* 0x0000000428007c0c */ /* 0x000fe4000bf26270 */
[----:B------:R-:W-:Y:S02]  /*243a0*/  SHF.R.S32.HI R43, RZ, 0x1f, R43 ;  /* 0x0000001fff2b7819 */ /* 0x000fe4000001142b */
[----:B-1----:R-:W-:Y:S01]  /*243b0*/  @!P0 LEA R14, P4, R39, R11, 0x2 ;  /* 0x0000000b270e8211 */ /* 0x002fe200078810ff */
[----:B------:R-:W-:-:S03]  /*243c0*/  @!P2 IMAD.MOV.U32 R115, RZ, RZ, R109 ;  /* 0x000000ffff73a224 */ /* 0x000fc600078e006d */
[-C--:B------:R-:W-:Y:S01]  /*243d0*/  @!P0 LEA.HI.X R15, R39, R38.reuse, R2, 0x2, P4 ;  /* 0x00000026270f8211 */ /* 0x080fe200020f1402 */
[C---:B------:R-:W-:Y:S02]  /*243e0*/  VIADD R39, R201.reuse, 0x58 ;  /* 0x00000058c9277836 */ /* 0x040fe40000000000 */
[----:B------:R-:W-:Y:S01]  /*243f0*/  VIADD R2, R201, 0x50 ;  /* 0x00000050c9027836 */ /* 0x000fe20000000000 */
[C---:B--2---:R-:W-:Y:S01]  /*24400*/  @!P3 LEA R12, P5, R42.reuse, R11, 0x2 ;  /* 0x0000000b2a0cb211 */ /* 0x044fe200078a10ff */
[----:B------:R1:W-:Y:S01]  /*24410*/  @!P0 ST.E.64 desc[UR42][R14.64], R32 ;  /* 0x000000200e008985 */ /* 0x0003e2000c101b2a */
[----:B------:R-:W-:Y:S01]  /*24420*/  ISETP.GE.AND P0, PT, R39, UR4, PT ;  /* 0x0000000427007c0c */ /* 0x000fe2000bf06270 */
[----:B------:R-:W-:Y:S01]  /*24430*/  @!P1 IMAD.MOV.U32 R113, RZ, RZ, R112 ;  /* 0x000000ffff719224 */ /* 0x000fe200078e0070 */
[----:B------:R-:W-:Y:S01]  /*24440*/  @!P3 LEA.HI.X R13, R42, R38, R0, 0x2, P5 ;  /* 0x000000262a0db211 */ /* 0x000fe200028f1400 */
[C---:B------:R-:W-:Y:S01]  /*24450*/  VIADD R0, R201.reuse, 0x60 ;  /* 0x00000060c9007836 */ /* 0x040fe20000000000 */
[----:B------:R-:W-:Y:S01]  /*24460*/  SHF.R.S32.HI R2, RZ, 0x1f, R2 ;  /* 0x0000001fff027819 */ /* 0x000fe20000011402 */
[----:B------:R-:W-:-:S02]  /*24470*/  VIADD R42, R201, 0x48 ;  /* 0x00000048c92a7836 */ /* 0x000fc40000000000 */
[----:B------:R2:W-:Y:S01]  /*24480*/  @!P3 ST.E.64 desc[UR42][R12.64], R116 ;  /* 0x000000740c00b985 */ /* 0x0005e2000c101b2a */
[----:B------:R-:W-:Y:S01]  /*24490*/  ISETP.GE.AND P3, PT, R0, UR4, PT ;  /* 0x0000000400007c0c */ /* 0x000fe2000bf66270 */
[----:B------:R-:W-:Y:S01]  /*244a0*/  @!P1 IMAD.MOV.U32 R112, RZ, RZ, R111 ;  /* 0x000000ffff709224 */ /* 0x000fe200078e006f */
[----:B------:R-:W-:Y:S02]  /*244b0*/  SHF.R.S32.HI R42, RZ, 0x1f, R42 ;  /* 0x0000001fff2a7819 */ /* 0x000fe4000001142a */
[----:B-1----:R-:W-:Y:S01]  /*244c0*/  @!P2 LEA R14, P4, R41, R11, 0x2 ;  /* 0x0000000b290ea211 */ /* 0x002fe200078810ff */
[----:B------:R-:W-:Y:S02]  /*244d0*/  @!P0 IMAD.MOV.U32 R111, RZ, RZ, R105 ;  /* 0x000000ffff6f8224 */ /* 0x000fe400078e0069 */
[----:B------:R-:W-:Y:S01]  /*244e0*/  VIADD R32, R201, 0x78 ;  /* 0x00000078c9207836 */ /* 0x000fe20000000000 */
[----:B------:R-:W-:Y:S01]  /*244f0*/  @!P2 LEA.HI.X R15, R41, R38, R42, 0x2, P4 ;  /* 0x00000026290fa211 */ /* 0x000fe200020f142a */
[----:B------:R-:W-:-:S02]  /*24500*/  VIADD R42, R201, 0x68 ;  /* 0x00000068c92a7836 */ /* 0x000fc40000000000 */
[C---:B------:R-:W-:Y:S01]  /*24510*/  VIADD R41, R201.reuse, 0x58 ;  /* 0x00000058c9297836 */ /* 0x040fe20000000000 */
[----:B--2---:R-:W-:Y:S01]  /*24520*/  @!P1 LEA R12, P5, R40, R11, 0x2 ;  /* 0x0000000b280c9211 */ /* 0x004fe200078a10ff */
[----:B------:R1:W-:Y:S01]  /*24530*/  @!P2 ST.E.64 desc[UR42][R14.64], R114 ;  /* 0x000000720e00a985 */ /* 0x0003e2000c101b2a */
[----:B------:R-:W-:Y:S01]  /*24540*/  ISETP.GE.AND P2, PT, R42, UR4, PT ;  /* 0x000000042a007c0c */ /* 0x000fe2000bf46270 */
[----:B------:R-:W-:Y:S01]  /*24550*/  @!P3 IMAD.MOV.U32 R109, RZ, RZ, R108 ;  /* 0x000000ffff6db224 */ /* 0x000fe200078e006c */
[----:B------:R-:W-:Y:S01]  /*24560*/  @!P1 LEA.HI.X R13, R40, R38, R2, 0x2, P5 ;  /* 0x00000026280d9211 */ /* 0x000fe200028f1402 */
[C---:B------:R-:W-:Y:S01]  /*24570*/  VIADD R2, R201.reuse, 0x70 ;  /* 0x00000070c9027836 */ /* 0x040fe20000000000 */
[----:B------:R-:W-:Y:S01]  /*24580*/  SHF.R.S32.HI R41, RZ, 0x1f, R41 ;  /* 0x0000001fff297819 */ /* 0x000fe20000011429 */
[----:B------:R-:W-:Y:S01]  /*24590*/  VIADD R40, R201, 0x60 ;  /* 0x00000060c9287836 */ /* 0x000fe20000000000 */
[----:B------:R-:W-:Y:S01]  /*245a0*/  SHF.R.S32.HI R32, RZ, 0x1f, R32 ;  /* 0x0000001fff207819 */ /* 0x000fe20000011420 */
[----:B------:R2:W-:Y:S01]  /*245b0*/  @!P1 ST.E.64 desc[UR42][R12.64], R112 ;  /* 0x000000700c009985 */ /* 0x0005e2000c101b2a */
[----:B------:R-:W-:Y:S01]  /*245c0*/  ISETP.GE.AND P1, PT, R2, UR4, PT ;  /* 0x0000000402007c0c */ /* 0x000fe2000bf26270 */
[----:B------:R-:W-:Y:S01]  /*245d0*/  @!P3 IMAD.MOV.U32 R108, RZ, RZ, R107 ;  /* 0x000000ffff6cb224 */ /* 0x000fe200078e006b */
[----:B------:R-:W-:-:S02]  /*245e0*/  SHF.R.S32.HI R40, RZ, 0x1f, R40 ;  /* 0x0000001fff287819 */ /* 0x000fc40000011428 */
        /* <DEDUP_REMOVED lines=16> */
[----:B-1----:R-:W-:-:S03]  /*246f0*/  @!P2 LEA R14, P5, R42, R11, 0x2 ;  /* 0x0000000b2a0ea211 */ /* 0x002fc600078a10ff */
[----:B------:R-:W-:Y:S01]  /*24700*/  @!P0 IMAD.MOV.U32 R103, RZ, RZ, R99 ;  /* 0x000000ffff678224 */ /* 0x000fe200078e0063 */
[-C--:B------:R-:W-:Y:S01]  /*24710*/  @!P2 LEA.HI.X R15, R42, R38.reuse, R43, 0x2, P5 ;  /* 0x000000262a0fa211 */ /* 0x080fe200028f142b */
[C---:B------:R-:W-:Y:S01]  /*24720*/  VIADD R42, R201.reuse, 0xa0 ;  /* 0x000000a0c92a7836 */ /* 0x040fe20000000000 */
[----:B------:R-:W-:Y:S01]  /*24730*/  ISETP.GE.AND P5, PT, R0, UR4, PT ;  /* 0x0000000400007c0c */ /* 0x000fe2000bfa6270 */
[C---:B------:R-:W-:Y:S01]  /*24740*/  VIADD R43, R201.reuse, 0xa0 ;  /* 0x000000a0c92b7836 */ /* 0x040fe20000000000 */
[C---:B--2---:R-:W-:Y:S01]  /*24750*/  @!P1 LEA R12, P4, R2.reuse, R11, 0x2 ;  /* 0x0000000b020c9211 */ /* 0x044fe200078810ff */
[----:B------:R1:W-:Y:S03]  /*24760*/  @!P2 ST.E.64 desc[UR42][R14.64], R106 ;  /* 0x0000006a0e00a985 */ /* 0x0003e6000c101b2a */
[----:B------:R-:W-:Y:S01]  /*24770*/  @!P1 LEA.HI.X R13, R2, R38, R41, 0x2, P4 ;  /* 0x00000026020d9211 */ /* 0x000fe200020f1429 */
[C---:B------:R-:W-:Y:S01]  /*24780*/  VIADD R41, R201.reuse, 0x80 ;  /* 0x00000080c9297836 */ /* 0x040fe20000000000 */
[----:B------:R-:W-:Y:S01]  /*24790*/  SHF.R.S32.HI R43, RZ, 0x1f, R43 ;  /* 0x0000001fff2b7819 */ /* 0x000fe2000001142b */
[----:B------:R-:W-:-:S02]  /*247a0*/  VIADD R2, R201, 0x90 ;  /* 0x00000090c9027836 */ /* 0x000fc40000000000 */
[----:B------:R2:W-:Y:S01]  /*247b0*/  @!P1 ST.E.64 desc[UR42][R12.64], R104 ;  /* 0x000000680c009985 */ /* 0x0005e2000c101b2a */
[----:B------:R-:W-:Y:S01]  /*247c0*/  SHF.R.S32.HI R41, RZ, 0x1f, R41 ;  /* 0x0000001fff297819 */ /* 0x000fe20000011429 */
[----:B------:R-:W-:Y:S01]  /*247d0*/  @!P5 IMAD.MOV.U32 R99, RZ, RZ, R98 ;  /* 0x000000ffff63d224 */ /* 0x000fe200078e0062 */
[----:B------:R-:W-:Y:S01]  /*247e0*/  ISETP.GE.AND P1, PT, R2, UR4, PT ;  /* 0x0000000402007c0c */ /* 0x000fe2000bf26270 */
[----:B------:R-:W-:Y:S01]  /*247f0*/  @!P5 IMAD.MOV.U32 R98, RZ, RZ, R97 ;  /* 0x000000ffff62d224 */ /* 0x000fe200078e0061 */
[----:B-1----:R-:W-:-:S04]  /*24800*/  @!P0 LEA R14, P2, R39, R11, 0x2 ;  /* 0x0000000b270e8211 */ /* 0x002fc800078410ff */
[-C--:B------:R-:W-:Y:S01]  /*24810*/  @!P0 LEA.HI.X R15, R39, R38.reuse, R32, 0x2, P2 ;  /* 0x00000026270f8211 */ /* 0x080fe200010f1420 */
[----:B------:R-:W-:Y:S01]  /*24820*/  VIADD R39, R201, 0x98 ;  /* 0x00000098c9277836 */ /* 0x000fe20000000000 */
[-C--:B------:R-:W-:Y:S02]  /*24830*/  @!P5 LEA R32, P2, R0, R11.reuse, 0x2 ;  /* 0x0000000b0020d211 */ /* 0x080fe400078410ff */
[C---:B--2---:R-:W-:Y:S01]  /*24840*/  @!P3 LEA R12, P4, R40.reuse, R11, 0x2 ;  /* 0x0000000b280cb211 */ /* 0x044fe200078810ff */
[----:B------:R1:W-:Y:S01]  /*24850*/  @!P0 ST.E.64 desc[UR42][R14.64], R102 ;  /* 0x000000660e008985 */ /* 0x0003e2000c101b2a */
[----:B------:R-:W-:Y:S01]  /*24860*/  ISETP.GE.AND P0, PT, R39, UR4, PT ;  /* 0x0000000427007c0c */ /* 0x000fe2000bf06270 */
[----:B------:R-:W-:Y:S01]  /*24870*/  @!P1 IMAD.MOV.U32 R97, RZ, RZ, R78 ;  /* 0x000000ffff619224 */ /* 0x000fe200078e004e */
[----:B------:R-:W-:Y:S01]  /*24880*/  @!P3 LEA.HI.X R13, R40, R38, R41, 0x2, P4 ;  /* 0x00000026280db211 */ /* 0x000fe200020f1429 */
[C---:B------:R-:W-:Y:S01]  /*24890*/  VIADD R41, R201.reuse, 0x90 ;  /* 0x00000090c9297836 */ /* 0x040fe20000000000 */
[----:B------:R-:W-:-:S03]  /*248a0*/  IADD3 R40, R201, 0x88, RZ ;  /* 0x00000088c9287810 */ /* 0x000fc60007ffe0ff */
[----:B------:R2:W-:Y:S01]  /*248b0*/  @!P3 ST.E.64 desc[UR42][R12.64], R100 ;  /* 0x000000640c00b985 */ /* 0x0005e2000c101b2a */
[----:B------:R-:W-:Y:S02]  /*248c0*/  SHF.R.S32.HI R40, RZ, 0x1f, R40 ;  /* 0x0000001fff287819 */ /* 0x000fe40000011428 */
[----:B------:R-:W-:Y:S02]  /*248d0*/  SHF.R.S32.HI R41, RZ, 0x1f, R41 ;  /* 0x0000001fff297819 */ /* 0x000fe40000011429 */
[----:B------:R-:W-:Y:S01]  /*248e0*/  @!P5 LEA.HI.X R33, R0, R38, R40, 0x2, P2 ;  /* 0x000000260021d211 */ /* 0x000fe200010f1428 */
[C---:B------:R-:W-:Y:S01]  /*248f0*/  VIADD R40, R201.reuse, 0xb0 ;  /* 0x000000b0c9287836 */ /* 0x040fe20000000000 */
[----:B------:R-:W-:Y:S01]  /*24900*/  ISETP.GE.AND P3, PT, R42, UR4, PT ;  /* 0x000000042a007c0c */ /* 0x000fe2000bf66270 */
[----:B------:R-:W-:Y:S01]  /*24910*/  VIADD R0, R201, 0xb8 ;  /* 0x000000b8c9007836 */ /* 0x000fe20000000000 */
[-C--:B-1----:R-:W-:Y:S01]  /*24920*/  @!P0 LEA R14, P4, R39, R11.reuse, 0x2 ;  /* 0x0000000b270e8211 */ /* 0x082fe200078810ff */
[----:B------:R1:W-:Y:S01]  /*24930*/  @!P5 ST.E.64 desc[UR42][R32.64], R98 ;  /* 0x000000622000d985 */ /* 0x0003e2000c101b2a */
[----:B--2---:R-:W-:-:S04]  /*24940*/  @!P1 LEA R12, P2, R2, R11, 0x2 ;  /* 0x0000000b020c9211 */ /* 0x004fc800078410ff */
[-C--:B------:R-:W-:Y:S01]  /*24950*/  @!P1 LEA.HI.X R13, R2, R38.reuse, R41, 0x2, P2 ;  /* 0x00000026020d9211 */ /* 0x080fe200010f1429 */
[C---:B------:R-:W-:Y:S01]  /*24960*/  VIADD R41, R201.reuse, 0x98 ;  /* 0x00000098c9297836 */ /* 0x040fe20000000000 */
[----:B------:R-:W-:Y:S01]  /*24970*/  ISETP.GE.AND P2, PT, R40, UR4, PT ;  /* 0x0000000428007c0c */ /* 0x000fe2000bf46270 */
[----:B------:R-:W-:Y:S02]  /*24980*/  VIADD R2, R201, 0xa8 ;  /* 0x000000a8c9027836 */ /* 0x000fe40000000000 */
[----:B------:R2:W-:Y:S01]  /*24990*/  @!P1 ST.E.64 desc[UR42][R12.64], R96 ;  /* 0x000000600c009985 */ /* 0x0005e2000c101b2a */
[----:B------:R-:W-:Y:S01]  /*249a0*/  SHF.R.S32.HI R41, RZ, 0x1f, R41 ;  /* 0x0000001fff297819 */ /* 0x000fe20000011429 */
[----:B------:R-:W-:Y:S01]  /*249b0*/  @!P3 IMAD.MOV.U32 R93, RZ, RZ, R87 ;  /* 0x000000ffff5db224 */ /* 0x000fe200078e0057 */
[----:B------:R-:W-:Y:S02]  /*249c0*/  ISETP.GE.AND P1, PT, R0, UR4, PT ;  /* 0x0000000400007c0c */ /* 0x000fe4000bf26270 */
[----:B------:R-:W-:-:S02]  /*249d0*/  @!P0 LEA.HI.X R15, R39, R38, R41, 0x2, P4 ;  /* 0x00000026270f8211 */ /* 0x000fc400020f1429 */
[----:B------:R-:W-:Y:S02]  /*249e0*/  ISETP.GE.AND P4, PT, R2, UR4, PT ;  /* 0x0000000402007c0c */ /* 0x000fe4000bf86270 */
[CC--:B-1----:R-:W-:Y:S01]  /*249f0*/  @!P3 LEA R32, P5, R42.reuse, R11.reuse, 0x2 ;  /* 0x0000000b2a20b211 */ /* 0x0c2fe200078a10ff */
[----:B------:R1:W-:Y:S01]  /*24a00*/  @!P0 ST.E.64 desc[UR42][R14.64], R94 ;  /* 0x0000005e0e008985 */ /* 0x0003e2000c101b2a */
[----:B------:R-:W-:Y:S02]  /*24a10*/  SHF.R.S32.HI R39, RZ, 0x1f, R40 ;  /* 0x0000001fff277819 */ /* 0x000fe40000011428 */
[-C--:B------:R-:W-:Y:S01]  /*24a20*/  @!P3 LEA.HI.X R33, R42, R38.reuse, R43, 0x2, P5 ;  /* 0x000000262a21b211 */ /* 0x080fe200028f142b */
[----:B------:R-:W-:Y:S01]  /*24a30*/  VIADD R42, R201, 0xa8 ;  /* 0x000000a8c92a7836 */ /* 0x000fe20000000000 */
[CC--:B--2---:R-:W-:Y:S02]  /*24a40*/  @!P2 LEA R12, P0, R40.reuse, R11.reuse, 0x2 ;  /* 0x0000000b280ca211 */ /* 0x0c4fe400078010ff */
[----:B------:R-:W-:Y:S01]  /*24a50*/  SHF.R.S32.HI R41, RZ, 0x1f, R0 ;  /* 0x0000001fff297819 */ /* 0x000fe20000011400 */
[----:B------:R3:W-:Y:S01]  /*24a60*/  @!P3 ST.E.64 desc[UR42][R32.64], R92 ;  /* 0x0000005c2000b985 */ /* 0x0007e2000c101b2a */
[----:B------:R-:W-:Y:S01]  /*24a70*/  @!P2 LEA.HI.X R13, R40, R38, R39, 0x2, P0 ;  /* 0x00000026280da211 */ /* 0x000fe200000f1427 */
[----:B------:R-:W-:Y:S01]  /*24a80*/  @!P4 IMAD.MOV.U32 R87, RZ, RZ, R86 ;  /* 0x000000ffff57c224 */ /* 0x000fe200078e0056 */
[----:B------:R-:W-:Y:S01]  /*24a90*/  SHF.R.S32.HI R42, RZ, 0x1f, R42 ;  /* 0x0000001fff2a7819 */ /* 0x000fe2000001142a */
[----:B------:R-:W-:Y:S01]  /*24aa0*/  @!P4 IMAD.MOV.U32 R86, RZ, RZ, R83 ;  /* 0x000000ffff56c224 */ /* 0x000fe200078e0053 */
[-C--:B------:R-:W-:Y:S01]  /*24ab0*/  @!P4 LEA R40, P0, R2, R11.reuse, 0x2 ;  /* 0x0000000b0228c211 */ /* 0x080fe200078010ff */
[----:B------:R-:W-:Y:S01]  /*24ac0*/  @!P2 IMAD.MOV.U32 R83, RZ, RZ, R82 ;  /* 0x000000ffff53a224 */ /* 0x000fe200078e0052 */
[----:B-1----:R-:W-:Y:S01]  /*24ad0*/  @!P1 LEA R14, P5, R0, R11, 0x2 ;  /* 0x0000000b000e9211 */ /* 0x002fe200078a10ff */
[----:B------:R-:W-:-:S02]  /*24ae0*/  @!P2 IMAD.MOV.U32 R82, RZ, RZ, R81 ;  /* 0x000000ffff52a224 */ /* 0x000fc400078e0051 */
[----:B------:R-:W-:Y:S01]  /*24af0*/  @!P1 IMAD.MOV.U32 R81, RZ, RZ, R79 ;  /* 0x000000ffff519224 */ /* 0x000fe200078e004f */
[-C--:B------:R-:W-:Y:S02]  /*24b00*/  @!P1 LEA.HI.X R15, R0, R38.reuse, R41, 0x2, P5 ;  /* 0x00000026000f9211 */ /* 0x080fe400028f1429 */
[----:B------:R-:W-:-:S05]  /*24b10*/  @!P4 LEA.HI.X R41, R2, R38, R42, 0x2, P0 ;  /* 0x000000260229c211 */ /* 0x000fca00000f142a */
[----:B------:R3:W-:Y:S04]  /*24b20*/  @!P4 ST.E.64 desc[UR42][R40.64], R86 ;  /* 0x000000562800c985 */ /* 0x0007e8000c101b2a */
[----:B------:R3:W-:Y:S04]  /*24b30*/  @!P2 ST.E.64 desc[UR42][R12.64], R82 ;  /* 0x000000520c00a985 */ /* 0x0007e8000c101b2a */
[----:B------:R3:W-:Y:S02]  /*24b40*/  @!P1 ST.E.64 desc[UR42][R14.64], R80 ;  /* 0x000000500e009985 */ /* 0x0007e4000c101b2a */
.L_x_1841:
[----:B------:R-:W-:Y:S05]  /*24b50*/  BSYNC B1 ;  /* 0x0000000000017941 */ /* 0x000fea0003800000 */
.L_x_1840:
[----:B------:R-:W-:-:S03]  /*24b60*/  UMOV UR4, 0xffffffff ;  /* 0xffffffff00047882 */ /* 0x000fc60000000000 */
[----:B------:R-:W-:Y:S05]  /*24b70*/  BRA.DIV UR4, `(.L_x_1842) ;  /* 0x000000e204f87947 */ /* 0x000fea000b800000 */
[----:B------:R4:W1:Y:S04]  /*24b80*/  SHFL.IDX PT, R0, R37, 0x1, 0x1c1f ;  /* 0x003c1f0025007f89 */ /* 0x00086800000e0000 */
[----:B0-----:R-:W0:Y:S02]  /*24b90*/  SHFL.IDX PT, R36, R36, 0x1, 0x1c1f ;  /* 0x003c1f0024247f89 */ /* 0x001e2400000e0000 */
.L_x_2170:
[----:B------:R-:W-:-:S13]  /*24ba0*/  ISETP.GE.AND P0, PT, R35, R34, PT ;  /* 0x000000222300720c */ /* 0x000fda0003f06270 */
[----:B------:R-:W-:Y:S05]  /*24bb0*/  @P0 BRA `(.L_x_1838) ;  /* 0x0000001800940947 */ /* 0x000fea0003800000 */
[----:B------:R-:W-:Y:S01]  /*24bc0*/  ULDC UR4, c[0x0][0xac8] ;  /* 0x0002b20000047ab9 */ /* 0x000fe20000000800 */
[C---:B---3--:R-:W-:Y:S01]  /*24bd0*/  VIADD R32, R201.reuse, 0x8 ;  /* 0x00000008c9207836 */ /* 0x048fe20000000000 */
[C---:B------:R-:W-:Y:S01]  /*24be0*/  ISETP.GE.AND P5, PT, R201.reuse, UR4, PT ;  /* 0x00000004c9007c0c */ /* 0x040fe2000bfa6270 */
[C---:B----4-:R-:W-:Y:S01]  /*24bf0*/  VIADD R37, R201.reuse, 0x10 ;  /* 0x00000010c9257836 */ /* 0x050fe20000000000 */
[----:B------:R-:W-:Y:S01]  /*24c00*/  SHF.R.S32.HI R14, RZ, 0x1f, R201 ;  /* 0x0000001fff0e7819 */ /* 0x000fe200000114c9 */
[C---:B--2---:R-:W-:Y:S01]  /*24c10*/  VIADD R11, R201.reuse, 0x18 ;  /* 0x00000018c90b7836 */ /* 0x044fe20000000000 */
[----:B------:R-:W-:Y:S01]  /*24c20*/  ISETP.GE.AND P1, PT, R32, UR4, PT ;  /* 0x0000000420007c0c */ /* 0x000fe2000bf26270 */
[----:B------:R-:W-:Y:S01]  /*24c30*/  VIADD R33, R201, 0x8 ;  /* 0x00000008c9217836 */ /* 0x000fe20000000000 */
[----:B------:R-:W-:Y:S01]  /*24c40*/  ISETP.GE.AND P2, PT, R37, UR4, PT ;  /* 0x0000000425007c0c */ /* 0x000fe2000bf46270 */
[----:B-1----:R-:W-:Y:S01]  /*24c50*/  VIADD R38, R201, 0x20 ;  /* 0x00000020c9267836 */ /* 0x002fe20000000000 */
[----:B------:R-:W-:Y:S01]  /*24c60*/  ISETP.GE.AND P3, PT, R11, UR4, PT ;  /* 0x000000040b007c0c */ /* 0x000fe2000bf66270 */
[C---:B------:R-:W-:Y:S01]  /*24c70*/  VIADD R39, R201.reuse, 0x10 ;  /* 0x00000010c9277836 */ /* 0x040fe20000000000 */
[----:B------:R-:W-:Y:S01]  /*24c80*/  SHF.R.S32.HI R33, RZ, 0x1f, R33 ;  /* 0x0000001fff217819 */ /* 0x000fe20000011421 */
[----:B------:R-:W-:-:S02]  /*24c90*/  VIADD R40, R201, 0x40 ;  /* 0x00000040c9287836 */ /* 0x000fc40000000000 */
[C---:B0-----:R-:W-:Y:S01]  /*24ca0*/  @!P5 LEA R12, P0, R201.reuse, R36, 0x2 ;  /* 0x00000024c90cd211 */ /* 0x041fe200078010ff */
[----:B------:R-:W-:Y:S01]  /*24cb0*/  @!P5 IMAD.MOV.U32 R15, RZ, RZ, R5 ;  /* 0x000000ffff0fd224 */ /* 0x000fe200078e0005 */
[----:B------:R-:W-:Y:S01]  /*24cc0*/  SHF.R.S32.HI R39, RZ, 0x1f, R39 ;  /* 0x0000001fff277819 */ /* 0x000fe20000011427 */
[C---:B------:R-:W-:Y:S01]  /*24cd0*/  VIADD R41, R201.reuse, 0x90 ;  /* 0x00000090c9297836 */ /* 0x040fe20000000000 */
[C---:B------:R-:W-:Y:S01]  /*24ce0*/  @!P5 LEA.HI.X R13, R201.reuse, R0, R14, 0x2, P0 ;  /* 0x00000000c90dd211 */ /* 0x040fe200000f140e */
[----:B------:R-:W-:Y:S01]  /*24cf0*/  @!P5 IMAD.MOV.U32 R14, RZ, RZ, R3 ;  /* 0x000000ffff0ed224 */ /* 0x000fe200078e0003 */
[----:B------:R-:W-:Y:S01]  /*24d00*/  @!P1 LEA R2, P4, R32, R36, 0x2 ;  /* 0x0000002420029211 */ /* 0x000fe200078810ff */
[----:B------:R-:W-:Y:S01]  /*24d10*/  @!P1 IMAD.MOV.U32 R5, RZ, RZ, R6 ;  /* 0x000000ffff059224 */ /* 0x000fe200078e0006 */
[----:B------:R-:W-:Y:S02]  /*24d20*/  ISETP.GE.AND P0, PT, R38, UR4, PT ;  /* 0x0000000426007c0c */ /* 0x000fe4000bf06270 */
[----:B------:R-:W-:Y:S01]  /*24d30*/  @!P1 LEA.HI.X R3, R32, R0, R33, 0x2, P4 ;  /* 0x0000000020039211 */ /* 0x000fe200020f1421 */
[----:B------:R0:W-:Y:S01]  /*24d40*/  @!P5 ST.E.64 desc[UR42][R12.64], R14 ;  /* 0x0000000e0c00d985 */ /* 0x0001e2000c101b2a */
[C---:B------:R-:W-:Y:S01]  /*24d50*/  VIADD R32, R201.reuse, 0x28 ;  /* 0x00000028c9207836 */ /* 0x040fe20000000000 */
[----:B------:R-:W-:Y:S01]  /*24d60*/  SHF.R.S32.HI R40, RZ, 0x1f, R40 ;  /* 0x0000001fff287819 */ /* 0x000fe20000011428 */
[----:B------:R-:W-:Y:S01]  /*24d70*/  VIADD R33, R201, 0x18 ;  /* 0x00000018c9217836 */ /* 0x000fe20000000000 */
[----:B------:R1:W-:Y:S01]  /*24d80*/  @!P1 ST.E.64 desc[UR42][R2.64], R4 ;  /* 0x0000000402009985 */ /* 0x0003e2000c101b2a */
[----:B------:R-:W-:-:S02]  /*24d90*/  SHF.R.S32.HI R41, RZ, 0x1f, R41 ;  /* 0x0000001fff297819 */ /* 0x000fc40000011429 */
[----:B------:R-:W-:Y:S02]  /*24da0*/  ISETP.GE.AND P1, PT, R32, UR4, PT ;  /* 0x0000000420007c0c */ /* 0x000fe4000bf26270 */
[----:B------:R-:W-:Y:S01]  /*24db0*/  SHF.R.S32.HI R33, RZ, 0x1f, R33 ;  /* 0x0000001fff217819 */ /* 0x000fe20000011421 */
[----:B------:R-:W-:Y:S01]  /*24dc0*/  @!P0 IMAD.MOV.U32 R6, RZ, RZ, R20 ;  /* 0x000000ffff068224 */ /* 0x000fe200078e0014 */
[----:B0-----:R-:W-:-:S04]  /*24dd0*/  @!P2 LEA R12, P4, R37, R36, 0x2 ;  /* 0x00000024250ca211 */ /* 0x001fc800078810ff */
[----:B------:R-:W-:Y:S01]  /*24de0*/  @!P2 LEA.HI.X R13, R37, R0, R39, 0x2, P4 ;  /* 0x00000000250da211 */ /* 0x000fe200020f1427 */
[----:B-1----:R-:W-:Y:S01]  /*24df0*/  @!P2 IMAD.MOV.U32 R4, RZ, RZ, R7 ;  /* 0x000000ffff04a224 */ /* 0x002fe200078e0007 */
[----:B------:R-:W-:Y:S01]  /*24e00*/  @!P3 LEA R2, P5, R11, R36, 0x2 ;  /* 0x000000240b02b211 */ /* 0x000fe200078a10ff */
[----:B------:R-:W-:Y:S02]  /*24e10*/  @!P2 IMAD.MOV.U32 R5, RZ, RZ, R9 ;  /* 0x000000ffff05a224 */ /* 0x000fe400078e0009 */
[----:B------:R-:W-:Y:S01]  /*24e20*/  VIADD R37, R201, 0x30 ;  /* 0x00000030c9257836 */ /* 0x000fe20000000000 */
[----:B------:R-:W-:Y:S01]  /*24e30*/  @!P3 LEA.HI.X R3, R11, R0, R33, 0x2, P5 ;  /* 0x000000000b03b211 */ /* 0x000fe200028f1421 */
[----:B------:R-:W-:Y:S01]  /*24e40*/  VIADD R39, R201, 0x20 ;  /* 0x00000020c9277836 */ /* 0x000fe20000000000 */
[----:B------:R0:W-:Y:S01]  /*24e50*/  @!P2 ST.E.64 desc[UR42][R12.64], R4 ;  /* 0x000000040c00a985 */ /* 0x0001e2000c101b2a */
[----:B------:R-:W-:Y:S01]  /*24e60*/  @!P3 IMAD.MOV.U32 R9, RZ, RZ, R10 ;  /* 0x000000ffff09b224 */ /* 0x000fe200078e000a */
[----:B------:R-:W-:Y:S01]  /*24e70*/  ISETP.GE.AND P2, PT, R37, UR4, PT ;  /* 0x0000000425007c0c */ /* 0x000fe2000bf46270 */
[C---:B------:R-:W-:Y:S01]  /*24e80*/  VIADD R11, R201.reuse, 0x38 ;  /* 0x00000038c90b7836 */ /* 0x040fe20000000000 */
[----:B------:R-:W-:Y:S01]  /*24e90*/  SHF.R.S32.HI R39, RZ, 0x1f, R39 ;  /* 0x0000001fff277819 */ /* 0x000fe20000011427 */
[----:B------:R-:W-:Y:S01]  /*24ea0*/  VIADD R33, R201, 0x28 ;  /* 0x00000028c9217836 */ /* 0x000fe20000000000 */
[----:B------:R1:W-:Y:S01]  /*24eb0*/  @!P3 ST.E.64 desc[UR42][R2.64], R8 ;  /* 0x000000080200b985 */ /* 0x0003e2000c101b2a */
[----:B------:R-:W-:Y:S01]  /*24ec0*/  @!P0 IMAD.MOV.U32 R7, RZ, RZ, R24 ;  /* 0x000000ffff078224 */ /* 0x000fe200078e0018 */
[----:B------:R-:W-:-:S02]  /*24ed0*/  ISETP.GE.AND P3, PT, R11, UR4, PT ;  /* 0x000000040b007c0c */ /* 0x000fc4000bf66270 */
[----:B------:R-:W-:Y:S02]  /*24ee0*/  SHF.R.S32.HI R33, RZ, 0x1f, R33 ;  /* 0x0000001fff217819 */ /* 0x000fe40000011421 */
[----:B0-----:R-:W-:-:S04]  /*24ef0*/  @!P0 LEA R4, P4, R38, R36, 0x2 ;  /* 0x0000002426048211 */ /* 0x001fc800078810ff */
[----:B------:R-:W-:Y:S01]  /*24f00*/  @!P0 LEA.HI.X R5, R38, R0, R39, 0x2, P4 ;  /* 0x0000000026058211 */ /* 0x000fe200020f1427 */
[C---:B------:R-:W-:Y:S01]  /*24f10*/  VIADD R38, R201.reuse, 0x40 ;  /* 0x00000040c9267836 */ /* 0x040fe20000000000 */
[C---:B-1----:R-:W-:Y:S01]  /*24f20*/  @!P1 LEA R2, P5, R32.reuse, R36, 0x2 ;  /* 0x0000002420029211 */ /* 0x042fe200078a10ff */
[C---:B------:R-:W-:Y:S02]  /*24f30*/  VIADD R39, R201.reuse, 0x30 ;  /* 0x00000030c9277836 */ /* 0x040fe40000000000 */
[----:B------:R0:W-:Y:S01]  /*24f40*/  @!P0 ST.E.64 desc[UR42][R4.64], R6 ;  /* 0x0000000604008985 */ /* 0x0001e2000c101b2a */
[----:B------:R-:W-:Y:S01]  /*24f50*/  @!P1 LEA.HI.X R3, R32, R0, R33, 0x2, P5 ;  /* 0x0000000020039211 */ /* 0x000fe200028f1421 */
[C---:B------:R-:W-:Y:S01]  /*24f60*/  VIADD R32, R201.reuse, 0x48 ;  /* 0x00000048c9207836 */ /* 0x040fe20000000000 */
[----:B------:R-:W-:Y:S01]  /*24f70*/  ISETP.GE.AND P0, PT, R38, UR4, PT ;  /* 0x0000000426007c0c */ /* 0x000fe2000bf06270 */
[----:B------:R-:W-:Y:S01]  /*24f80*/  VIADD R33, R201, 0x38 ;  /* 0x00000038c9217836 */ /* 0x000fe20000000000 */
[----:B------:R-:W-:-:S04]  /*24f90*/  SHF.R.S32.HI R39, RZ, 0x1f, R39 ;  /* 0x0000001fff277819 */ /* 0x000fc80000011427 */
[----:B------:R-:W-:Y:S01]  /*24fa0*/  SHF.R.S32.HI R33, RZ, 0x1f, R33 ;  /* 0x0000001fff217819 */ /* 0x000fe20000011421 */
[----:B0-----:R-:W-:Y:S01]  /*24fb0*/  @!P1 IMAD.MOV.U32 R4, RZ, RZ, R21 ;  /* 0x000000ffff049224 */ /* 0x001fe200078e0015 */
[----:B------:R-:W-:Y:S01]  /*24fc0*/  @!P2 LEA R6, P4, R37, R36, 0x2 ;  /* 0x000000242506a211 */ /* 0x000fe200078810ff */
[----:B------:R-:W-:-:S03]  /*24fd0*/  @!P1 IMAD.MOV.U32 R5, RZ, RZ, R25 ;  /* 0x000000ffff059224 */ /* 0x000fc600078e0019 */
[----:B------:R-:W-:Y:S01]  /*24fe0*/  @!P2 LEA.HI.X R7, R37, R0, R39, 0x2, P4 ;  /* 0x000000002507a211 */ /* 0x000fe200020f1427 */
[C---:B------:R-:W-:Y:S01]  /*24ff0*/  VIADD R39, R201.reuse, 0x50 ;  /* 0x00000050c9277836 */ /* 0x040fe20000000000 */
[----:B------:R0:W-:Y:S01]  /*25000*/  @!P1 ST.E.64 desc[UR42][R2.64], R4 ;  /* 0x0000000402009985 */ /* 0x0001e2000c101b2a */
[----:B------:R-:W-:Y:S01]  /*25010*/  ISETP.GE.AND P1, PT, R32, UR4, PT ;  /* 0x0000000420007c0c */ /* 0x000fe2000bf26270 */
[----:B------:R-:W-:Y:S01]  /*25020*/  VIADD R37, R201, 0x48 ;  /* 0x00000048c9257836 */ /* 0x000fe20000000000 */
[----:B------:R-:W-:-:S04]  /*25030*/  @!P0 LEA R8, P4, R38, R36, 0x2 ;  /* 0x0000002426088211 */ /* 0x000fc800078810ff */
[----:B------:R-:W-:Y:S01]  /*25040*/  @!P0 LEA.HI.X R9, R38, R0, R40, 0x2, P4 ;  /* 0x0000000026098211 */ /* 0x000fe200020f1428 */
[C---:B------:R-:W-:Y:S01]  /*25050*/  VIADD R38, R201.reuse, 0x60 ;  /* 0x00000060c9267836 */ /* 0x040fe20000000000 */
[----:B------:R-:W-:Y:S01]  /*25060*/  SHF.R.S32.HI R37, RZ, 0x1f, R37 ;  /* 0x0000001fff257819 */ /* 0x000fe20000011425 */
[----:B------:R-:W-:Y:S02]  /*25070*/  VIADD R40, R201, 0x50 ;  /* 0x00000050c9287836 */ /* 0x000fe40000000000 */
[----:B0-----:R-:W-:Y:S01]  /*25080*/  @!P2 IMAD.MOV.U32 R4, RZ, RZ, R26 ;  /* 0x000000ffff04a224 */ /* 0x001fe200078e001a */
[C---:B------:R-:W-:Y:S01]  /*25090*/  @!P3 LEA R2, P5, R11.reuse, R36, 0x2 ;  /* 0x000000240b02b211 */ /* 0x040fe200078a10ff */
[----:B------:R-:W-:Y:S01]  /*250a0*/  @!P2 IMAD.MOV.U32 R5, RZ, RZ, R28 ;  /* 0x000000ffff05a224 */ /* 0x000fe200078e001c */
[----:B------:R-:W-:Y:S01]  /*250b0*/  SHF.R.S32.HI R40, RZ, 0x1f, R40 ;  /* 0x0000001fff287819 */ /* 0x000fe20000011428 */
[----:B------:R-:W-:Y:S01]  /*250c0*/  @!P3 IMAD.MOV.U32 R28, RZ, RZ, R27 ;  /* 0x000000ffff1cb224 */ /* 0x000fe200078e001b */
[----:B------:R-:W-:Y:S01]  /*250d0*/  @!P3 LEA.HI.X R3, R11, R0, R33, 0x2, P5 ;  /* 0x000000000b03b211 */ /* 0x000fe200028f1421 */
[----:B------:R-:W-:Y:S01]  /*250e0*/  VIADD R33, R201, 0x58 ;  /* 0x00000058c9217836 */ /* 0x000fe20000000000 */
[----:B------:R0:W-:Y:S01]  /*250f0*/  @!P2 ST.E.64 desc[UR42][R6.64], R4 ;  /* 0x000000040600a985 */ /* 0x0001e2000c101b2a */
[----:B------:R-:W-:-:S02]  /*25100*/  ISETP.GE.AND P2, PT, R39, UR4, PT ;  /* 0x0000000427007c0c */ /* 0x000fc4000bf46270 */
[C---:B------:R-:W-:Y:S01]  /*25110*/  @!P1 LEA R10, P5, R32.reuse, R36, 0x2 ;  /* 0x00000024200a9211 */ /* 0x040fe200078a10ff */
[----:B------:R1:W-:Y:S01]  /*25120*/  @!P3 ST.E.64 desc[UR42][R2.64], R28 ;  /* 0x0000001c0200b985 */ /* 0x0003e2000c101b2a */
[----:B------:R-:W-:Y:S02]  /*25130*/  ISETP.GE.AND P3, PT, R33, UR4, PT ;  /* 0x0000000421007c0c */ /* 0x000fe4000bf66270 */
[----:B------:R-:W-:Y:S01]  /*25140*/  @!P1 LEA.HI.X R11, R32, R0, R37, 0x2, P5 ;  /* 0x00000000200b9211 */ /* 0x000fe200028f1425 */
[C---:B------:R-:W-:Y:S01]  /*25150*/  VIADD R32, R201.reuse, 0x68 ;  /* 0x00000068c9207836 */ /* 0x040fe20000000000 */
[----:B------:R-:W-:-:S04]  /*25160*/  IADD3 R37, R201, 0x58, RZ ;  /* 0x00000058c9257810 */ /* 0x000fc80007ffe0ff */
[----:B------:R-:W-:Y:S02]  /*25170*/  SHF.R.S32.HI R37, RZ, 0x1f, R37 ;  /* 0x0000001fff257819 */ /* 0x000fe40000011425 */
[----:B0-----:R-:W-:Y:S01]  /*25180*/  @!P2 LEA R4, P4, R39, R36, 0x2 ;  /* 0x000000242704a211 */ /* 0x001fe200078810ff */
[----:B-1----:R-:W-:-:S03]  /*25190*/  @!P0 IMAD.MOV.U32 R2, RZ, RZ, R30 ;  /* 0x000000ffff028224 */ /* 0x002fc600078e001e */
[----:B------:R-:W-:Y:S01]  /*251a0*/  @!P2 LEA.HI.X R5, R39, R0, R40, 0x2, P4 ;  /* 0x000000002705a211 */ /* 0x000fe200020f1428 */
[----:B------:R-:W-:Y:S01]  /*251b0*/  @!P0 IMAD.MOV.U32 R3, RZ, RZ, R44 ;  /* 0x000000ffff038224 */ /* 0x000fe200078e002c */
[----:B------:R-:W-:Y:S01]  /*251c0*/  @!P3 LEA R6, P5, R33, R36, 0x2 ;  /* 0x000000242106b211 */ /* 0x000fe200078a10ff */
[----:B------:R-:W-:Y:S02]  /*251d0*/  @!P1 IMAD.MOV.U32 R44, RZ, RZ, R31 ;  /* 0x000000ffff2c9224 */ /* 0x000fe400078e001f */
[C---:B------:R-:W-:Y:S01]  /*251e0*/  VIADD R39, R201.reuse, 0x70 ;  /* 0x00000070c9277836 */ /* 0x040fe20000000000 */
[----:B------:R0:W-:Y:S01]  /*251f0*/  @!P0 ST.E.64 desc[UR42][R8.64], R2 ;  /* 0x0000000208008985 */ /* 0x0001e2000c101b2a */
[----:B------:R-:W-:Y:S01]  /*25200*/  ISETP.GE.AND P0, PT, R38, UR4, PT ;  /* 0x0000000426007c0c */ /* 0x000fe2000bf06270 */
[----:B------:R-:W-:Y:S01]  /*25210*/  VIADD R40, R201, 0x60 ;  /* 0x00000060c9287836 */ /* 0x000fe20000000000 */
[----:B------:R-:W-:Y:S01]  /*25220*/  @!P3 LEA.HI.X R7, R33, R0, R37, 0x2, P5 ;  /* 0x000000002107b211 */ /* 0x000fe200028f1425 */
[----:B------:R1:W-:Y:S01]  /*25230*/  @!P1 ST.E.64 desc[UR42][R10.64], R44 ;  /* 0x0000002c0a009985 */ /* 0x0003e2000c101b2a */
[----:B------:R-:W-:Y:S01]  /*25240*/  ISETP.GE.AND P1, PT, R32, UR4, PT ;  /* 0x0000000420007c0c */ /* 0x000fe2000bf26270 */
[C---:B------:R-:W-:Y:S01]  /*25250*/  VIADD R33, R201.reuse, 0x78 ;  /* 0x00000078c9217836 */ /* 0x040fe20000000000 */
[----:B------:R-:W-:Y:S01]  /*25260*/  SHF.R.S32.HI R40, RZ, 0x1f, R40 ;  /* 0x0000001fff287819 */ /* 0x000fe20000011428 */
[----:B------:R-:W-:-:S05]  /*25270*/  VIADD R37, R201, 0x68 ;  /* 0x00000068c9257836 */ /* 0x000fca0000000000 */
[----:B------:R-:W-:Y:S01]  /*25280*/  SHF.R.S32.HI R37, RZ, 0x1f, R37 ;  /* 0x0000001fff257819 */ /* 0x000fe20000011425 */
[----:B0-----:R-:W-:Y:S01]  /*25290*/  @!P2 IMAD.MOV.U32 R2, RZ, RZ, R46 ;  /* 0x000000ffff02a224 */ /* 0x001fe200078e002e */
[C---:B------:R-:W-:Y:S01]  /*252a0*/  @!P0 LEA R8, P4, R38.reuse, R36, 0x2 ;  /* 0x0000002426088211 */ /* 0x040fe200078810ff */
[----:B------:R-:W-:Y:S02]  /*252b0*/  @!P2 IMAD.MOV.U32 R3, RZ, RZ, R56 ;  /* 0x000000ffff03a224 */ /* 0x000fe400078e0038 */
[----:B------:R-:W-:Y:S01]  /*252c0*/  @!P3 IMAD.MOV.U32 R56, RZ, RZ, R47 ;  /* 0x000000ffff38b224 */ /* 0x000fe200078e002f */
[----:B------:R-:W-:Y:S01]  /*252d0*/  @!P0 LEA.HI.X R9, R38, R0, R40, 0x2, P4 ;  /* 0x0000000026098211 */ /* 0x000fe200020f1428 */
[----:B------:R-:W-:Y:S01]  /*252e0*/  VIADD R38, R201, 0x80 ;  /* 0x00000080c9267836 */ /* 0x000fe20000000000 */
[----:B------:R0:W-:Y:S01]  /*252f0*/  @!P2 ST.E.64 desc[UR42][R4.64], R2 ;  /* 0x000000020400a985 */ /* 0x0001e2000c101b2a */
[----:B------:R-:W-:Y:S01]  /*25300*/  ISETP.GE.AND P2, PT, R39, UR4, PT ;  /* 0x0000000427007c0c */ /* 0x000fe2000bf46270 */
[----:B------:R-:W-:Y:S01]  /*25310*/  VIADD R40, R201, 0x70 ;  /* 0x00000070c9287836 */ /* 0x000fe20000000000 */
[----:B-1----:R-:W-:Y:S01]  /*25320*/  @!P1 LEA R10, P5, R32, R36, 0x2 ;  /* 0x00000024200a9211 */ /* 0x002fe200078a10ff */
[----:B------:R1:W-:Y:S01]  /*25330*/  @!P3 ST.E.64 desc[UR42][R6.64], R56 ;  /* 0x000000380600b985 */ /* 0x0003e2000c101b2a */
[----:B------:R-:W-:-:S02]  /*25340*/  ISETP.GE.AND P3, PT, R33, UR4, PT ;  /* 0x0000000421007c0c */ /* 0x000fc4000bf66270 */
[----:B------:R-:W-:Y:S01]  /*25350*/  @!P1 LEA.HI.X R11, R32, R0, R37, 0x2, P5 ;  /* 0x00000000200b9211 */ /* 0x000fe200028f1425 */
[C---:B------:R-:W-:Y:S01]  /*25360*/  VIADD R32, R201.reuse, 0x88 ;  /* 0x00000088c9207836 */ /* 0x040fe20000000000 */
[----:B------:R-:W-:Y:S01]  /*25370*/  SHF.R.S32.HI R40, RZ, 0x1f, R40 ;  /* 0x0000001fff287819 */ /* 0x000fe20000011428 */
[----:B------:R-:W-:Y:S02]  /*25380*/  VIADD R37, R201, 0x78 ;  /* 0x00000078c9257836 */ /* 0x000fe40000000000 */
[----:B0-----:R-:W-:Y:S02]  /*25390*/  @!P0 IMAD.MOV.U32 R2, RZ, RZ, R58 ;  /* 0x000000ffff028224 */ /* 0x001fe400078e003a */
[C---:B------:R-:W-:Y:S01]  /*253a0*/  @!P2 LEA R4, P4, R39.reuse, R36, 0x2 ;  /* 0x000000242704a211 */ /* 0x040fe200078810ff */
[----:B------:R-:W-:Y:S01]  /*253b0*/  @!P0 IMAD.MOV.U32 R3, RZ, RZ, R60 ;  /* 0x000000ffff038224 */ /* 0x000fe200078e003c */
[----:B------:R-:W-:Y:S01]  /*253c0*/  SHF.R.S32.HI R37, RZ, 0x1f, R37 ;  /* 0x0000001fff257819 */ /* 0x000fe20000011425 */
[----:B------:R-:W-:Y:S01]  /*253d0*/  @!P1 IMAD.MOV.U32 R60, RZ, RZ, R59 ;  /* 0x000000ffff3c9224 */ /* 0x000fe200078e003b */
[----:B------:R-:W-:Y:S01]  /*253e0*/  @!P2 LEA.HI.X R5, R39, R0, R40, 0x2, P4 ;  /* 0x000000002705a211 */ /* 0x000fe200020f1428 */
[C---:B------:R-:W-:Y:S01]  /*253f0*/  VIADD R40, R201.reuse, 0x90 ;  /* 0x00000090c9287836 */ /* 0x040fe20000000000 */
        /* <DEDUP_REMOVED lines=9> */
[C---:B------:R-:W-:Y:S02]  /*25490*/  VIADD R37, R201.reuse, 0x88 ;  /* 0x00000088c9257836 */ /* 0x040fe40000000000 */
        /* <DEDUP_REMOVED lines=15> */
[----:B------:R-:W-:Y:S01]  /*25590*/  ISETP.GE.AND P4, PT, R38, UR4, PT ;  /* 0x0000000426007c0c */ /* 0x000fe2000bf86270 */
[----:B------:R-:W-:Y:S01]  /*255a0*/  VIADD R32, R201, 0xa8 ;  /* 0x000000a8c9207836 */ /* 0x000fe20000000000 */
[----:B------:R-:W-:Y:S01]  /*255b0*/  SHF.R.S32.HI R39, RZ, 0x1f, R39 ;  /* 0x0000001fff277819 */ /* 0x000fe20000011427 */
[----:B0-----:R-:W-:Y:S02]  /*255c0*/  @!P0 IMAD.MOV.U32 R2, RZ, RZ, R66 ;  /* 0x000000ffff028224 */ /* 0x001fe400078e0042 */
[----:B------:R-:W-:Y:S02]  /*255d0*/  @!P0 IMAD.MOV.U32 R3, RZ, RZ, R68 ;  /* 0x000000ffff038224 */ /* 0x000fe400078e0044 */
[----:B------:R-:W-:Y:S02]  /*255e0*/  @!P1 IMAD.MOV.U32 R68, RZ, RZ, R67 ;  /* 0x000000ffff449224 */ /* 0x000fe400078e0043 */
[-C--:B-1----:R-:W-:Y:S01]  /*255f0*/  @!P3 LEA R6, P5, R33, R36.reuse, 0x2 ;  /* 0x000000242106b211 */ /* 0x082fe200078a10ff */
[----:B------:R0:W-:Y:S01]  /*25600*/  @!P0 ST.E.64 desc[UR42][R8.64], R2 ;  /* 0x0000000208008985 */ /* 0x0001e2000c101b2a */
[----:B------:R-:W-:-:S02]  /*25610*/  @!P2 LEA R4, P0, R40, R36, 0x2 ;  /* 0x000000242804a211 */ /* 0x000fc400078010ff */
[-C--:B------:R-:W-:Y:S01]  /*25620*/  @!P3 LEA.HI.X R7, R33, R0.reuse, R39, 0x2, P5 ;  /* 0x000000002107b211 */ /* 0x080fe200028f1427 */
[----:B------:R1:W-:Y:S01]  /*25630*/  @!P1 ST.E.64 desc[UR42][R10.64], R68 ;  /* 0x000000440a009985 */ /* 0x0003e2000c101b2a */
[----:B------:R-:W-:Y:S01]  /*25640*/  @!P2 LEA.HI.X R5, R40, R0, R41, 0x2, P0 ;  /* 0x000000002805a211 */ /* 0x000fe200000f1429 */
[----:B------:R-:W-:Y:S01]  /*25650*/  VIADD R39, R201, 0xa0 ;  /* 0x000000a0c9277836 */ /* 0x000fe20000000000 */
[----:B------:R-:W-:Y:S01]  /*25660*/  ISETP.GE.AND P0, PT, R37, UR4, PT ;  /* 0x0000000425007c0c */ /* 0x000fe2000bf06270 */
[----:B------:R-:W-:Y:S01]  /*25670*/  VIADD R33, R201, 0xa8 ;  /* 0x000000a8c9217836 */ /* 0x000fe20000000000 */
[----:B------:R-:W-:Y:S02]  /*25680*/  ISETP.GE.AND P1, PT, R32, UR4, PT ;  /* 0x0000000420007c0c */ /* 0x000fe4000bf26270 */
[----:B------:R-:W-:Y:S02]  /*25690*/  SHF.R.S32.HI R39, RZ, 0x1f, R39 ;  /* 0x0000001fff277819 */ /* 0x000fe40000011427 */
[----:B------:R-:W-:Y:S01]  /*256a0*/  SHF.R.S32.HI R33, RZ, 0x1f, R33 ;  /* 0x0000001fff217819 */ /* 0x000fe20000011421 */
[----:B0-----:R-:W-:-:S02]  /*256b0*/  @!P2 IMAD.MOV.U32 R2, RZ, RZ, R70 ;  /* 0x000000ffff02a224 */ /* 0x001fc400078e0046 */
[----:B------:R-:W-:Y:S02]  /*256c0*/  @!P2 IMAD.MOV.U32 R3, RZ, RZ, R72 ;  /* 0x000000ffff03a224 */ /* 0x000fe400078e0048 */
[----:B------:R-:W-:Y:S01]  /*256d0*/  @!P3 IMAD.MOV.U32 R72, RZ, RZ, R71 ;  /* 0x000000ffff48b224 */ /* 0x000fe200078e0047 */
[----:B-1----:R-:W-:Y:S02]  /*256e0*/  SHF.R.S32.HI R11, RZ, 0x1f, R37 ;  /* 0x0000001fff0b7819 */ /* 0x002fe40000011425 */
[----:B------:R0:W-:Y:S01]  /*256f0*/  @!P2 ST.E.64 desc[UR42][R4.64], R2 ;  /* 0x000000020400a985 */ /* 0x0001e2000c101b2a */
[-C--:B------:R-:W-:Y:S02]  /*25700*/  @!P4 LEA R8, P2, R38, R36.reuse, 0x2 ;  /* 0x000000242608c211 */ /* 0x080fe400078410ff */
[-C--:B------:R-:W-:Y:S01]  /*25710*/  @!P0 LEA R12, P5, R37, R36.reuse, 0x2 ;  /* 0x00000024250c8211 */ /* 0x080fe200078a10ff */
[----:B------:R1:W-:Y:S01]  /*25720*/  @!P3 ST.E.64 desc[UR42][R6.64], R72 ;  /* 0x000000480600b985 */ /* 0x0003e2000c101b2a */
[----:B------:R-:W-:-:S02]  /*25730*/  @!P1 LEA R10, P3, R32, R36, 0x2 ;  /* 0x00000024200a9211 */ /* 0x000fc400078610ff */
[-C--:B------:R-:W-:Y:S02]  /*25740*/  @!P4 LEA.HI.X R9, R38, R0.reuse, R39, 0x2, P2 ;  /* 0x000000002609c211 */ /* 0x080fe400010f1427 */
[-C--:B------:R-:W-:Y:S02]  /*25750*/  @!P0 LEA.HI.X R13, R37, R0.reuse, R11, 0x2, P5 ;  /* 0x00000000250d8211 */ /* 0x080fe400028f140b */
[----:B------:R-:W-:Y:S01]  /*25760*/  @!P1 LEA.HI.X R11, R32, R0, R33, 0x2, P3 ;  /* 0x00000000200b9211 */ /* 0x000fe200018f1421 */
[----:B0-----:R-:W-:Y:S02]  /*25770*/  @!P4 IMAD.MOV.U32 R2, RZ, RZ, R74 ;  /* 0x000000ffff02c224 */ /* 0x001fe400078e004a */
[----:B------:R-:W-:Y:S02]  /*25780*/  @!P4 IMAD.MOV.U32 R3, RZ, RZ, R76 ;  /* 0x000000ffff03c224 */ /* 0x000fe400078e004c */
[----:B------:R-:W-:Y:S02]  /*25790*/  @!P1 IMAD.MOV.U32 R76, RZ, RZ, R75 ;  /* 0x000000ffff4c9224 */ /* 0x000fe400078e004b */
[----:B------:R-:W-:Y:S01]  /*257a0*/  VIADD R5, R201, 0xb8 ;  /* 0x000000b8c9057836 */ /* 0x000fe20000000000 */
[----:B------:R1:W-:Y:S04]  /*257b0*/  @!P4 ST.E.64 desc[UR42][R8.64], R2 ;  /* 0x000000020800c985 */ /* 0x0003e8000c101b2a */
[----:B------:R1:W-:Y:S04]  /*257c0*/  @!P1 ST.E.64 desc[UR42][R10.64], R76 ;  /* 0x0000004c0a009985 */ /* 0x0003e8000c101b2a */
[----:B------:R1:W-:Y:S01]  /*257d0*/  @!P0 ST.E.64 desc[UR42][R12.64], R88 ;  /* 0x000000580c008985 */ /* 0x0003e2000c101b2a */
[----:B------:R-:W-:-:S13]  /*257e0*/  ISETP.GE.AND P0, PT, R5, UR4, PT ;  /* 0x0000000405007c0c */ /* 0x000fda000bf06270 */
[----:B-1----:R-:W-:Y:S05]  /*257f0*/  @P0 BRA `(.L_x_1838) ;  /* 0x0000000c00840947 */ /* 0x002fea0003800000 */
[----:B------:R-:W-:Y:S02]  /*25800*/  LEA R36, P0, R5, R36, 0x2 ;  /* 0x0000002405247211 */ /* 0x000fe400078010ff */
[----:B------:R-:W-:-:S04]  /*25810*/  SHF.R.S32.HI R2, RZ, 0x1f, R5 ;  /* 0x0000001fff027819 */ /* 0x000fc80000011405 */
[----:B------:R-:W-:-:S05]  /*25820*/  LEA.HI.X R37, R5, R0, R2, 0x2, P0 ;  /* 0x0000000005257211 */ /* 0x000fca00000f1402 */
[----:B------:R0:W-:Y:S01]  /*25830*/  ST.E.64 desc[UR42][R36.64], R90 ;  /* 0x0000005a24007985 */ /* 0x0001e2000c101b2a */
[----:B------:R-:W-:Y:S05]  /*25840*/  BRA `(.L_x_1838) ;  /* 0x0000000c00707947 */ /* 0x000fea0003800000 */
.L_x_1824:
[----:B------:R-:W2:Y:S01]  /*25850*/  LDL R6, [R1+0xc] ;  /* 0x00000c0001067983 */ /* 0x000ea20000100800 */
[----:B------:R-:W-:Y:S01]  /*25860*/  ULDC.64 UR4, c[0x0][0xc08] ;  /* 0x0003020000047ab9 */ /* 0x000fe20000000a00 */
[----:B------:R-:W2:Y:S01]  /*25870*/  LDC.64 R2, c[0x0][0xc00] ;  /* 0x00030000ff027b82 */ /* 0x000ea20000000a00 */
[----:B------:R-:W-:Y:S01]  /*25880*/  ISETP.NE.U32.AND P0, PT, RZ, UR4, PT ;  /* 0x00000004ff007c0c */ /* 0x000fe2000bf05070 */
[----:B------:R-:W-:-:S03]  /*25890*/  IMAD.MOV.U32 R15, RZ, RZ, RZ ;  /* 0x000000ffff0f7224 */ /* 0x000fc600078e00ff */
[----:B------:R-:W-:Y:S01]  /*258a0*/  ISETP.NE.AND.EX P1, PT, RZ, UR5, PT, P0 ;  /* 0x00000005ff007c0c */ /* 0x000fe2000bf25300 */
[----:B------:R-:W-:Y:S02]  /*258b0*/  ULDC.64 UR4, c[0x0][0xc00] ;  /* 0x0003000000047ab9 */ /* 0x000fe40000000a00 */
[----:B------:R-:W-:-:S04]  /*258c0*/  ISETP.NE.U32.AND P0, PT, RZ, UR4, PT ;  /* 0x00000004ff007c0c */ /* 0x000fc8000bf05070 */
[----:B------:R-:W-:-:S06]  /*258d0*/  ISETP.NE.AND.EX P0, PT, RZ, UR5, PT, P0 ;  /* 0x00000005ff007c0c */ /* 0x000fcc000bf05300 */
[----:B------:R-:W1:Y:S01]  /*258e0*/  @P1 LDC.64 R4, c[0x0][0xc08] ;  /* 0x00030200ff041b82 */ /* 0x000e620000000a00 */
[----:B------:R-:W-:Y:S02]  /*258f0*/  ULDC UR4, c[0x0][0xa88] ;  /* 0x0002a20000047ab9 */ /* 0x000fe40000000800 */
[----:B------:R-:W-:Y:S01]  /*25900*/  IMAD.U32 R20, RZ, RZ, UR4 ;  /* 0x00000004ff147e24 */ /* 0x000fe2000f8e00ff */
[----:B------:R-:W3:Y:S01]  /*25910*/  S2R R28, SR_TID.X ;  /* 0x00000000001c7919 */ /* 0x000ee20000002100 */
[----:B--2---:R-:W-:-:S04]  /*25920*/  IMAD.WIDE R2, R6, 0x4, R2 ;  /* 0x0000000406027825 */ /* 0x004fc800078e0202 */
[----:B-1----:R-:W-:Y:S01]  /*25930*/  @P1 IMAD.WIDE R4, R6, 0x4, R4 ;  /* 0x0000000406041825 */ /* 0x002fe200078e0204 */
[----:B------:R1:W5:Y:S04]  /*25940*/  @P0 LDG.E R15, desc[UR42][R2.64] ;  /* 0x0000002a020f0981 */ /* 0x000368000c1e1900 */
[----:B------:R1:W5:Y:S01]  /*25950*/  @P1 LDG.E R20, desc[UR42][R4.64] ;  /* 0x0000002a04141981 */ /* 0x000362000c1e1900 */
[----:B---3--:R-:W-:Y:S01]  /*25960*/  VIADD R0, R28, 0xffffff80 ;  /* 0xffffff801c007836 */ /* 0x008fe20000000000 */
[----:B------:R-:W-:Y:S02]  /*25970*/  ISETP.GT.AND P2, PT, R166, 0x1, PT ;  /* 0x00000001a600780c */ /* 0x000fe40003f44270 */
[----:B------:R-:W-:Y:S02]  /*25980*/  SHF.R.S32.HI R24, RZ, 0x1f, R6 ;  /* 0x0000001fff187819 */ /* 0x000fe40000011406 */
[----:B------:R-:W-:Y:S01]  /*25990*/  ISETP.GT.AND P3, PT, R0, 0x7f, PT ;  /* 0x0000007f0000780c */ /* 0x000fe20003f64270 */
[----:B------:R-:W-:-:S12]  /*259a0*/  @P1 BRA `(.L_x_1843) ;  /* 0x0000000000101947 */ /* 0x000fd80003800000 */
[----:B------:R-:W-:Y:S05]  /*259b0*/  @!P0 BRA `(.L_x_1843) ;  /* 0x00000000000c8947 */ /* 0x000fea0003800000 */
[----:B-1----:R-:W2:Y:S04]  /*259c0*/  LDG.E R5, desc[UR42][R2.64] ;  /* 0x0000002a02057981 */ /* 0x002ea8000c1e1900 */
[----:B-----5:R-:W2:Y:S02]  /*259d0*/  LDG.E R20, desc[UR42][R2.64+0x4] ;  /* 0x0000042a02147981 */ /* 0x020ea4000c1e1900 */
[----:B--2---:R-:W-:-:S07]  /*259e0*/  IMAD.IADD R20, R20, 0x1, -R5 ;  /* 0x0000000114147824 */ /* 0x004fce00078e0a05 */
.L_x_1843:
[----:B------:R-:W-:Y:S01]  /*259f0*/  BSSY B1, `(.L_x_1844) ;  /* 0x0000036000017945 */ /* 0x000fe20003800000 */
[----:B------:R-:W-:Y:S02]  /*25a00*/  SEL R25, R6, RZ, !P0 ;  /* 0x000000ff06197207 */ /* 0x000fe40004000000 */
[----:B------:R-:W-:Y:S02]  /*25a10*/  SEL R24, R24, RZ, !P0 ;  /* 0x000000ff18187207 */ /* 0x000fe40004000000 */
[----:B-----5:R-:W-:Y:S01]  /*25a20*/  SHF.R.S32.HI R14, RZ, 0x1f, R15 ;  /* 0x0000001fff0e7819 */ /* 0x020fe2000001140f */
[----:B------:R-:W-:Y:S06]  /*25a30*/  @P3 BRA `(.L_x_1845) ;  /* 0x0000000000c43947 */ /* 0x000fec0003800000 */
[----:B------:R-:W2:Y:S01]  /*25a40*/  LDC R29, c[0x0][0xbe8] ;  /* 0x0002fa00ff1d7b82 */ /* 0x000ea20000000800 */
[----:B------:R-:W-:Y:S01]  /*25a50*/  IADD3 R27, R211, -0x80, R28 ;  /* 0xffffff80d31b7810 */ /* 0x000fe20007ffe01c */
[----:B--2---:R-:W-:-:S05]  /*25a60*/  IMAD R0, R20, R29, RZ ;  /* 0x0000001d14007224 */ /* 0x004fca00078e02ff */
[----:B------:R-:W-:-:S13]  /*25a70*/  ISETP.GE.AND P0, PT, R27, R0, PT ;  /* 0x000000001b00720c */ /* 0x000fda0003f06270 */
[----:B------:R-:W-:Y:S05]  /*25a80*/  @P0 BRA `(.L_x_1845) ;  /* 0x0000000000b00947 */ /* 0x000fea0003800000 */
[----:B------:R-:W2:Y:S01]  /*25a90*/  LDL.LU R30, [R1+0x14] ;  /* 0x00001400011e7983 */ /* 0x000ea20000300800 */
[----:B------:R-:W-:Y:S01]  /*25aa0*/  IMAD.MOV.U32 R0, RZ, RZ, 0x9b8 ;  /* 0x000009b8ff007424 */ /* 0x000fe200078e00ff */
[----:B------:R-:W-:Y:S01]  /*25ab0*/  ISETP.GT.AND P3, PT, R166, 0x1, PT ;  /* 0x00000001a600780c */ /* 0x000fe20003f64270 */
[----:B-1----:R-:W1:Y:S01]  /*25ac0*/  LDC.64 R2, c[0x0][0xba8] ;  /* 0x0002ea00ff027b82 */ /* 0x002e620000000a00 */
[----:B------:R-:W-:Y:S01]  /*25ad0*/  ISETP.NE.AND P0, PT, R29, 0x1, PT ;  /* 0x000000011d00780c */ /* 0x000fe20003f05270 */
[----:B------:R-:W-:Y:S01]  /*25ae0*/  IMAD.MOV.U32 R21, RZ, RZ, R27 ;  /* 0x000000ffff157224 */ /* 0x000fe200078e001b */
[----:B------:R-:W-:-:S05]  /*25af0*/  SEL R26, R0, 0x978, P3 ;  /* 0x00000978001a7807 */ /* 0x000fca0001800000 */
        /* <DEDUP_REMOVED lines=21> */
[----:B--2---:R-:W-:-:S05]  /*25c50*/  SEL R33, R30, RZ, P3 ;  /* 0x000000ff1e217207 */ /* 0x004fca0001800000 */
[----:B------:R-:W-:-:S04]  /*25c60*/  IMAD.WIDE.U32 R6, R10, R33, RZ ;  /* 0x000000210a067225 */ /* 0x000fc800078e00ff */
[----:B------:R-:W-:Y:S01]  /*25c70*/  IMAD R11, R11, R33, RZ ;  /* 0x000000210b0b7224 */ /* 0x000fe200078e02ff */
[----:B------:R-:W-:Y:S02]  /*25c80*/  IADD3 R6, P0, P1, R21, R12, R6 ;  /* 0x0000000c15067210 */ /* 0x000fe4000791e006 */
[----:B------:R-:W-:Y:S01]  /*25c90*/  SHF.R.S32.HI R21, RZ, 0x1f, R21 ;  /* 0x0000001fff157819 */ /* 0x000fe20000011415 */
[----:B------:R-:W-:Y:S01]  /*25ca0*/  IMAD.IADD R7, R11, 0x1, R7 ;  /* 0x000000010b077824 */ /* 0x000fe200078e0207 */
        /* <DEDUP_REMOVED lines=10> */
.L_x_1845:
[----:B------:R-:W-:Y:S05]  /*25d50*/  BSYNC B1 ;  /* 0x0000000000017941 */ /* 0x000fea0003800000 */
.L_x_1844:
[----:B------:R-:W-:Y:S05]  /*25d60*/  @P2 BRA `(.L_x_1838) ;  /* 0x0000000800282947 */ /* 0x000fea0003800000 */
[----:B------:R-:W3:Y:S01]  /*25d70*/  LDC R21, c[0x0][0xbe8] ;  /* 0x0002fa00ff157b82 */ /* 0x000ee20000000800 */
[----:B-1----:R-:W-:Y:S01]  /*25d80*/  VIADD R4, R28, 0xffffff80 ;  /* 0xffffff801c047836 */ /* 0x002fe20000000000 */
[----:B------:R-:W-:Y:S01]  /*25d90*/  ULDC.64 UR4, c[0x0][0xaa0] ;  /* 0x0002a80000047ab9 */ /* 0x000fe20000000a00 */
[----:B------:R-:W-:Y:S01]  /*25da0*/  ULDC.64 UR6, c[0x0][0xaf0] ;  /* 0x0002bc0000067ab9 */ /* 0x000fe20000000a00 */
[----:B------:R-:W-:Y:S02]  /*25db0*/  IMAD R0, R14, UR4, RZ ;  /* 0x000000040e007c24 */ /* 0x000fe4000f8e02ff */
[----:B--2---:R-:W-:Y:S02]  /*25dc0*/  SHF.R.S32.HI R3, RZ, 0x1f, R4 ;  /* 0x0000001fff037819 */ /* 0x004fe40000011404 */
[----:B------:R-:W-:Y:S02]  /*25dd0*/  IMAD R5, R15, UR5, R0 ;  /* 0x000000050f057c24 */ /* 0x000fe4000f8e0200 */
[----:B------:R-:W-:Y:S01]  /*25de0*/  LEA.HI R7, R3, R4, RZ, 0x3 ;  /* 0x0000000403077211 */ /* 0x000fe200078f18ff */
[----:B------:R-:W-:Y:S01]  /*25df0*/  IMAD.WIDE.U32 R2, R15, UR4, RZ ;  /* 0x000000040f027c25 */ /* 0x000fe2000f8e00ff */
[----:B------:R-:W-:-:S02]  /*25e00*/  ULDC.64 UR4, c[0x0][0xae8] ;  /* 0x0002ba0000047ab9 */ /* 0x000fc40000000a00 */
[----:B------:R-:W-:Y:S01]  /*25e10*/  LOP3.LUT R9, R7, 0xfffffff8, RZ, 0xc0, !PT ;  /* 0xfffffff807097812 */ /* 0x000fe200078ec0ff */
[----:B------:R-:W-:Y:S01]  /*25e20*/  IMAD.IADD R3, R3, 0x1, R5 ;  /* 0x0000000103037824 */ /* 0x000fe200078e0205 */
[----:B------:R-:W-:-:S03]  /*25e30*/  SHF.R.S32.HI R10, RZ, 0x3, R7 ;  /* 0x00000003ff0a7819 */ /* 0x000fc60000011407 */
[----:B------:R-:W-:Y:S02]  /*25e40*/  IMAD.IADD R8, R4, 0x1, -R9 ;  /* 0x0000000104087824 */ /* 0x000fe400078e0a09 */
[----:B------:R-:W-:Y:S01]  /*25e50*/  IMAD.WIDE.U32 R2, R200, UR4, R2 ;  /* 0x00000004c8027c25 */ /* 0x000fe2000f8e0002 */
[----:B---3--:R-:W-:-:S03]  /*25e60*/  ISETP.NE.AND P0, PT, R21, 0x1, PT ;  /* 0x000000011500780c */ /* 0x008fc60003f05270 */
[----:B------:R-:W-:Y:S02]  /*25e70*/  IMAD R0, R8, 0x20, R10 ;  /* 0x0000002008007824 */ /* 0x000fe400078e020a */
[----:B------:R-:W-:Y:S02]  /*25e80*/  IMAD R4, R24, UR6, RZ ;  /* 0x0000000618047c24 */ /* 0x000fe4000f8e02ff */
[----:B------:R-:W-:Y:S02]  /*25e90*/  IMAD.IADD R9, R211, 0x1, R0 ;  /* 0x00000001d3097824 */ /* 0x000fe400078e0200 */
[----:B------:R-:W-:Y:S01]  /*25ea0*/  IMAD R3, R200, UR5, R3 ;  /* 0x00000005c8037c24 */ /* 0x000fe2000f8e0203 */
[----:B------:R-:W-:Y:S01]  /*25eb0*/  ULDC.64 UR4, c[0x0][0xae0] ;  /* 0x0002b80000047ab9 */ /* 0x000fe20000000a00 */
[----:B------:R-:W-:Y:S02]  /*25ec0*/  IMAD.MOV.U32 R5, RZ, RZ, R9 ;  /* 0x000000ffff057224 */ /* 0x000fe400078e0009 */
[C---:B------:R-:W-:Y:S01]  /*25ed0*/  IMAD R7, R25.reuse, UR7, R4 ;  /* 0x0000000719077c24 */ /* 0x040fe2000f8e0204 */
[----:B------:R-:W1:Y:S01]  /*25ee0*/  @P0 LDC R6, c[0x0][0xbec] ;  /* 0x0002fb00ff060b82 */ /* 0x000e620000000800 */
[----:B------:R-:W-:-:S04]  /*25ef0*/  IMAD.WIDE.U32 R2, R25, UR6, R2 ;  /* 0x0000000619027c25 */ /* 0x000fc8000f8e0002 */
[----:B------:R-:W-:-:S03]  /*25f00*/  IMAD.IADD R3, R3, 0x1, R7 ;  /* 0x0000000103037824 */ /* 0x000fc600078e0207 */
[----:B------:R-:W2:Y:S01]  /*25f10*/  @P0 LDC R11, c[0x0][0xbf0] ;  /* 0x0002fc00ff0b0b82 */ /* 0x000ea20000000800 */
[----:B-1----:R-:W-:-:S05]  /*25f20*/  @P0 IMAD.HI.U32 R0, R9, R6, RZ ;  /* 0x0000000609000227 */ /* 0x002fca00078e00ff */
[----:B--2---:R-:W-:-:S04]  /*25f30*/  @P0 SHF.R.U32.HI R5, RZ, R11, R0 ;  /* 0x0000000bff050219 */ /* 0x004fc80000011600 */
[----:B------:R-:W-:Y:S01]  /*25f40*/  SHF.R.S32.HI R0, RZ, 0x1f, R5 ;  /* 0x0000001fff007819 */ /* 0x000fe20000011405 */
[C---:B------:R-:W-:Y:S01]  /*25f50*/  IMAD.WIDE.U32 R2, R5.reuse, UR4, R2 ;  /* 0x0000000405027c25 */ /* 0x040fe2000f8e0002 */
[----:B------:R-:W-:-:S03]  /*25f60*/  IADD3 R4, -R5, RZ, RZ ;  /* 0x000000ff05047210 */ /* 0x000fc60007ffe1ff */
        /* <DEDUP_REMOVED lines=15> */
[----:B------:R-:W-:Y:S01]  /*26060*/  SHF.R.S32.HI R9, RZ, 0x1f, R7 ;  /* 0x0000001fff097819 */ /* 0x000fe20000011407 */
[----:B------:R-:W-:Y:S01]  /*26070*/  VIADD R25, R7, 0x40 ;  /* 0x0000004007197836 */ /* 0x000fe20000000000 */
[----:B------:R-:W-:Y:S02]  /*26080*/  LEA.HI.X R3, R4, UR5, R3, 0x1, P0 ;  /* 0x0000000504037c11 */ /* 0x000fe400080f0c03 */
[----:B------:R-:W-:-:S02]  /*26090*/  SHF.R.S32.HI R8, RZ, 0x1f, R5 ;  /* 0x0000001fff087819 */ /* 0x000fc40000011405 */
[----:B------:R-:W-:Y:S01]  /*260a0*/  SHF.R.S32.HI R24, RZ, 0x1f, R25 ;  /* 0x0000001fff187819 */ /* 0x000fe20000011419 */
[----:B------:R-:W-:Y:S06]  /*260b0*/  BRA.DIV UR4, `(.L_x_1846) ;  /* 0x000000ce04f47947 */ /* 0x000fec000b800000 */
[----:B------:R1:W2:Y:S04]  /*260c0*/  SHFL.IDX PT, R0, R3, RZ, 0x181f ;  /* 0x00181fff03007589 */ /* 0x0002a800000e0000 */
[----:B------:R1:W3:Y:S02]  /*260d0*/  SHFL.IDX PT, R14, R2, RZ, 0x181f ;  /* 0x00181fff020e7589 */ /* 0x0002e400000e0000 */
.L_x_2173:
[----:B------:R-:W-:Y:S01]  /*260e0*/  IMAD R21, R20, R21, RZ ;  /* 0x0000001514157224 */ /* 0x000fe200078e02ff */
[----:B------:R-:W-:Y:S01]  /*260f0*/  BSSY B1, `(.L_x_1847) ;  /* 0x0000011000017945 */ /* 0x000fe20003800000 */
[----:B------:R-:W-:-:S05]  /*26100*/  IMAD.IADD R6, R10, 0x1, R211 ;  /* 0x000000010a067824 */ /* 0x000fca00078e02d3 */
        /* <DEDUP_REMOVED lines=15> */
.L_x_1848:
[----:B------:R-:W-:Y:S05]  /*26200*/  BSYNC B1 ;  /* 0x0000000000017941 */ /* 0x000fea0003800000 */
.L_x_1847:
[----:B------:R-:W-:-:S03]  /*26210*/  UMOV UR4, 0xffffffff ;  /* 0xffffffff00047882 */ /* 0x000fc60000000000 */
[----:B------:R-:W-:Y:S05]  /*26220*/  BRA.DIV UR4, `(.L_x_1849) ;  /* 0x000000ce04cc7947 */ /* 0x000fea000b800000 */
[----:B--2---:R2:W0:Y:S04]  /*26230*/  SHFL.IDX PT, R0, R3, 0x1, 0x181f ;  /* 0x00381f0003007f89 */ /* 0x00442800000e0000 */
[----:B---34-:R2:W3:Y:S02]  /*26240*/  SHFL.IDX PT, R14, R2, 0x1, 0x181f ;  /* 0x00381f00020e7f89 */ /* 0x0184e400000e0000 */
.L_x_2177:
        /* <DEDUP_REMOVED lines=17> */
.L_x_1851:
[----:B------:R-:W-:Y:S05]  /*26360*/  BSYNC B1 ;  /* 0x0000000000017941 */ /* 0x000fea0003800000 */
.L_x_1850:
[----:B------:R-:W-:-:S03]  /*26370*/  UMOV UR4, 0xffffffff ;  /* 0xffffffff00047882 */ /* 0x000fc60000000000 */
[----:B------:R-:W-:Y:S05]  /*26380*/  BRA.DIV UR4, `(.L_x_1852) ;  /* 0x000000ce04bc7947 */ /* 0x000fea000b800000 */
[----:B0-----:R0:W0:Y:S04]  /*26390*/  SHFL.IDX PT, R0, R3, 0x2, 0x181f ;  /* 0x00581f0003007f89 */ /* 0x00102800000e0000 */
[----:B---34-:R3:W4:Y:S02]  /*263a0*/  SHFL.IDX PT, R14, R2, 0x2, 0x181f ;  /* 0x00581f00020e7f89 */ /* 0x01872400000e0000 */
.L_x_2181:
        /* <DEDUP_REMOVED lines=17> */
.L_x_1854:
[----:B------:R-:W-:Y:S05]  /*264c0*/  BSYNC B1 ;  /* 0x0000000000017941 */ /* 0x000fea0003800000 */
.L_x_1853:
[----:B------:R-:W-:-:S03]  /*264d0*/  UMOV UR4, 0xffffffff ;  /* 0xffffffff00047882 */ /* 0x000fc60000000000 */
[----:B------:R-:W-:Y:S05]  /*264e0*/  BRA.DIV UR4, `(.L_x_1855) ;  /* 0x000000ce04ac7947 */ /* 0x000fea000b800000 */
[----:B0-----:R0:W0:Y:S04]  /*264f0*/  SHFL.IDX PT, R0, R3, 0x3, 0x181f ;  /* 0x00781f0003007f89 */ /* 0x00102800000e0000 */
[----:B----4-:R4:W0:Y:S02]  /*26500*/  SHFL.IDX PT, R14, R2, 0x3, 0x181f ;  /* 0x00781f00020e7f89 */ /* 0x01082400000e0000 */
.L_x_2185:
        /* <DEDUP_REMOVED lines=16> */
.L_x_1838:
[----:B------:R-:W-:Y:S05]  /*26610*/  BSYNC B0 ;  /* 0x0000000000007941 */ /* 0x000fea0003800000 */
.L_x_1823:
[----:B------:R-:W-:Y:S02]  /*26620*/  ULDC UR4, c[0x0][0xc3c] ;  /* 0x00030f0000047ab9 */ /* 0x000fe40000000800 */
[----:B------:R-:W-:-:S13]  /*26630*/  ISETP.GE.AND P0, PT, R227, UR4, PT ;  /* 0x00000004e3007c0c */ /* 0x000fda000bf06270 */
[----:B------:R-:W-:Y:S05]  /*26640*/  @!P0 BRA `(.L_x_1856) ;  /* 0xfffffdac00a08947 */ /* 0x000fea000383ffff */
[----:B------:R-:W-:Y:S05]  /*26650*/  BRA `(.L_x_1617) ;  /* 0x0000008800cc7947 */ /* 0x000fea0003800000 */
.L_x_1615:
        /* <DEDUP_REMOVED lines=10> */
[----:B------:R0:W1:Y:S01]  /*26700*/  @P0 LDS.128 R16, [R2+0x2a8d0] ;  /* 0x02a8d00002100984 */ /* 0x0000620000000c00 */
[----:B------:R-:W-:Y:S06]  /*26710*/  @P0 BAR.ARV 0x4, 0x180 ;  /* 0x0106000000000b1d */ /* 0x000fec0000002000 */
[----:B------:R-:W-:Y:S05]  /*26720*/  @P0 BRA `(.L_x_1857) ;  /* 0x0000000c00980947 */ /* 0x000fea0003800000 */
[----:B------:R-:W2:Y:S01]  /*26730*/  S2R R4, SR_TID.X ;  /* 0x0000000000047919 */ /* 0x000ea20000002100 */
[----:B------:R-:W-:Y:S01]  /*26740*/  ULDC UR4, c[0x0][0xc3c] ;  /* 0x00030f0000047ab9 */ /* 0x000fe20000000800 */
[----:B------:R-:W-:Y:S02]  /*26750*/  IMAD.MOV.U32 R0, RZ, RZ, RZ ;  /* 0x000000ffff007224 */ /* 0x000fe400078e00ff */
        /* <DEDUP_REMOVED lines=42> */
.L_x_1860:
[----:B------:R-:W0:Y:S01]  /*26a00*/  LDC R0, c[0x0][0xc3c] ;  /* 0x00030f00ff007b82 */ /* 0x000e220000000800 */
[----:B------:R-:W-:Y:S01]  /*26a10*/  UIADD3 UR4, UR4, 0x1f, URZ ;  /* 0x0000001f04047890 */ /* 0x000fe2000fffe03f */
[----:B------:R-:W-:Y:S02]  /*26a20*/  ULDC UR7, c[0x0][0xc3c] ;  /* 0x00030f0000077ab9 */ /* 0x000fe40000000800 */
[----:B-1----:R-:W-:-:S03]  /*26a30*/  IMAD.U32 R19, RZ, RZ, UR7 ;  /* 0x00000007ff137e24 */ /* 0x002fc6000f8e00ff */
[----:B0-----:R-:W-:-:S13]  /*26a40*/  ISETP.LE.AND P6, PT, R0, UR4, PT ;  /* 0x0000000400007c0c */ /* 0x001fda000bfc3270 */
[----:B------:R-:W-:Y:S05]  /*26a50*/  @P6 BRA `(.L_x_1859) ;  /* 0x0000000800a86947 */ /* 0x000fea0003800000 */
[----:B------:R-:W-:-:S05]  /*26a60*/  VIADD R9, R7, UR4 ;  /* 0x0000000407097c36 */ /* 0x000fca0008000000 */
        /* <DEDUP_REMOVED lines=30> */
.L_x_1858:
        /* <DEDUP_REMOVED lines=9> */
[----:B0-----:R-:W-:-:S07]  /*26ce0*/  ISETP.NE.AND P1, PT, R9, 0x1, PT ;  /* 0x000000010900780c */ /* 0x001fce0003f25270 */
[----:B-1----:R-:W-:Y:S06]  /*26cf0*/  @!P0 BRA `(.L_x_1861) ;  /* 0x0000000000088947 */ /* 0x002fec0003800000 */
[----:B------:R-:W-:-:S06]  /*26d00*/  VIADD R16, R19, 0xffffffff ;  /* 0xffffffff13107836 */ /* 0x000fcc0000000000 */
[----:B------:R0:W1:Y:S02]  /*26d10*/  SHFL.IDX PT, R16, R5, R16, 0x1f ;  /* 0x00001f1005107589 */ /* 0x00006400000e0000 */
.L_x_1861:
[----:B-1----:R-:W-:Y:S02]  /*26d20*/  IMAD R16, R16, UR5, R3 ;  /* 0x0000000510107c24 */ /* 0x002fe4000f8e0203 */
[----:B------:R-:W-:-:S03]  /*26d30*/  VIADD R19, R19, UR4 ;  /* 0x0000000413137c36 */ /* 0x000fc60008000000 */
[----:B0-----:R-:W-:Y:S01]  /*26d40*/  IADD3 R5, -R16, UR6, RZ ;  /* 0x0000000610057c10 */ /* 0x001fe2000fffe1ff */
[----:B------:R-:W-:Y:S06]  /*26d50*/  @!P1 BRA `(.L_x_1862) ;  /* 0x0000000000e89947 */ /* 0x000fec0003800000 */
[-C--:B--2---:R-:W-:Y:S02]  /*26d60*/  IABS R12, R0.reuse ;  /* 0x00000000000c7213 */ /* 0x084fe40000000000 */
[----:B------:R-:W-:Y:S02]  /*26d70*/  IABS R4, R9 ;  /* 0x0000000900047213 */ /* 0x000fe40000000000 */
[----:B------:R-:W0:Y:S01]  /*26d80*/  I2F.RP R6, R12 ;  /* 0x0000000c00067306 */ /* 0x000e220000209400 */
[----:B------:R-:W-:-:S07]  /*26d90*/  IABS R10, R0 ;  /* 0x00000000000a7213 */ /* 0x000fce0000000000 */
[----:B------:R-:W1:Y:S08]  /*26da0*/  I2F.RP R8, R4 ;  /* 0x0000000400087306 */ /* 0x000e700000209400 */
[----:B0-----:R-:W0:Y:S08]  /*26db0*/  MUFU.RCP R6, R6 ;  /* 0x0000000600067308 */ /* 0x001e300000001000 */
[----:B-1----:R-:W-:Y:S01]  /*26dc0*/  MUFU.RCP R8, R8 ;  /* 0x0000000800087308 */ /* 0x002fe20000001000 */
        /* <DEDUP_REMOVED lines=51> */
.L_x_1862:
[----:B------:R-:W0:Y:S02]  /*27100*/  LDC.64 R2, c[0x0][0xc90] ;  /* 0x00032400ff027b82 */ /* 0x000e240000000a00 */
[----:B0-----:R-:W-:-:S05]  /*27110*/  IMAD.WIDE R2, R19, 0x4, R2 ;  /* 0x0000000413027825 */ /* 0x001fca00078e0202 */
        /* <DEDUP_REMOVED lines=8> */
[----:B0-----:R-:W-:-:S06]  /*271a0*/  IADD3 R8, R6, 0xffffffe, RZ ;  /* 0x0ffffffe06087810 */ /* 0x001fcc0007ffe0ff */
        /* <DEDUP_REMOVED lines=22> */
[----:B------:R-:W-:-:S04]  /*27310*/  VIADDMNMX R11, R3, UR5, R11, PT ;  /* 0x00000005030b7c46 */ /* 0x000fc8000b80010b */
        /* <DEDUP_REMOVED lines=27> */
.L_x_1863:
[----:B------:R-:W-:-:S05]  /*274d0*/  LOP3.LUT R17, RZ, R2, RZ, 0x33, !PT ;  /* 0x00000002ff117212 */ /* 0x000fca00078e33ff */
[----:B------:R-:W-:Y:S01]  /*274e0*/  IMAD.IADD R17, R0, 0x1, R17 ;  /* 0x0000000100117824 */ /* 0x000fe200078e0211 */
[----:B------:R-:W-:Y:S06]  /*274f0*/  BRA `(.L_x_1864) ;  /* 0x00000000000c7947 */ /* 0x000fec0003800000 */
.L_x_1859:
[----:B------:R-:W-:Y:S02]  /*27500*/  IMAD.MOV.U32 R17, RZ, RZ, RZ ;  /* 0x000000ffff117224 */ /* 0x000fe400078e00ff */
[----:B------:R-:W-:Y:S02]  /*27510*/  IMAD.U32 R16, RZ, RZ, UR6 ;  /* 0x00000006ff107e24 */ /* 0x000fe4000f8e00ff */
[----:B------:R-:W-:-:S07]  /*27520*/  IMAD.MOV.U32 R18, RZ, RZ, RZ ;  /* 0x000000ffff127224 */ /* 0x000fce00078e00ff */
.L_x_1864:
[----:B------:R-:W-:-:S13]  /*27530*/  ISETP.NE.AND P0, PT, R7, RZ, PT ;  /* 0x000000ff0700720c */ /* 0x000fda0003f05270 */
[----:B------:R-:W0:Y:S01]  /*27540*/  @!P0 S2R R3, SR_CgaCtaId ;  /* 0x0000000000038919 */ /* 0x000e220000008800 */
[----:B------:R-:W-:-:S04]  /*27550*/  @!P0 MOV R0, 0x400 ;  /* 0x0000040000008802 */ /* 0x000fc80000000f00 */
[----:B0-----:R-:W-:-:S05]  /*27560*/  @!P0 LEA R0, R3, R0, 0x18 ;  /* 0x0000000003008211 */ /* 0x001fca00078ec0ff */
[----:B------:R2:W-:Y:S01]  /*27570*/  @!P0 STS.128 [R0+0x2a8d0], R16 ;  /* 0x02a8d01000008388 */ /* 0x0005e20000000c00 */
[----:B------:R-:W-:Y:S06]  /*27580*/  BAR.ARV 0x5, 0x180 ;  /* 0x0146000000007b1d */ /* 0x000fec0000002000 */
.L_x_1857:
        /* <DEDUP_REMOVED lines=8> */
[----:B------:R-:W-:Y:S01]  /*27610*/  IMAD.MOV.U32 R30, RZ, RZ, 0x20 ;  /* 0x00000020ff1e7424 */ /* 0x000fe200078e00ff */
[----:B------:R-:W-:Y:S01]  /*27620*/  BSSY B7, `(.L_x_1865) ;  /* 0x0000777000077945 */ /* 0x000fe20003800000 */
[----:B------:R-:W-:Y:S01]  /*27630*/  IMAD.MOV.U32 R26, RZ, RZ, 0x1 ;  /* 0x00000001ff1a7424 */ /* 0x000fe200078e00ff */
[----:B------:R-:W-:Y:S01]  /*27640*/  ULDC.64 UR40, c[0x0][0x198] ;  /* 0x0000660000287ab9 */ /* 0x000fe20000000a00 */
[----:B------:R-:W-:Y:S01]  /*27650*/  IMAD.MOV.U32 R24, RZ, RZ, RZ ;  /* 0x000000ffff187224 */ /* 0x000fe200078e00ff */
[----:B------:R-:W-:Y:S01]  /*27660*/  ULOP3.LUT UR39, UR36, 0x2, URZ, 0xfc, !UPT ;  /* 0x0000000224277892 */ /* 0x000fe2000f8efc3f */
[----:B------:R-:W-:Y:S01]  /*27670*/  IMAD.MOV.U32 R23, RZ, RZ, RZ ;  /* 0x000000ffff177224 */ /* 0x000fe200078e00ff */
[----:B------:R-:W-:Y:S01]  /*27680*/  ULOP3.LUT UR37, UR36, 0x1, URZ, 0xfc, !UPT ;  /* 0x0000000124257892 */ /* 0x000fe2000f8efc3f */
[----:B------:R-:W-:Y:S01]  /*27690*/  IMAD.MOV.U32 R25, RZ, RZ, 0x1 ;  /* 0x00000001ff197424 */ /* 0x000fe200078e00ff */
[----:B------:R-:W-:Y:S01]  /*276a0*/  ULDC UR38, c[0x0][0xc] ;  /* 0x0000030000267ab9 */ /* 0x000fe20000000800 */
[----:B-1----:R-:W-:-:S02]  /*276b0*/  IMAD.U32 R36, RZ, RZ, UR4 ;  /* 0x00000004ff247e24 */ /* 0x002fc4000f8e00ff */
[C---:B0-----:R-:W-:Y:S01]  /*276c0*/  IMAD.SHL.U32 R2, R9.reuse, 0x80, RZ ;  /* 0x0000008009027824 */ /* 0x041fe200078e00ff */
[C---:B------:R-:W-:Y:S01]  /*276d0*/  LOP3.LUT R8, R9.reuse, 0x7f, RZ, 0xc0, !PT ;  /* 0x0000007f09087812 */ /* 0x040fe200078ec0ff */
[C---:B------:R-:W-:Y:S01]  /*276e0*/  IMAD.SHL.U32 R29, R9.reuse, 0x10, RZ ;  /* 0x00000010091d7824 */ /* 0x040fe200078e00ff */
[C---:B------:R-:W-:Y:S01]  /*276f0*/  R2P PR, R9.reuse, 0x6 ;  /* 0x0000000609007804 */ /* 0x040fe20000000000 */
[----:B--2---:R-:W-:Y:S01]  /*27700*/  IMAD.SHL.U32 R0, R9, 0x40, RZ ;  /* 0x0000004009007824 */ /* 0x004fe200078e00ff */
[----:B------:R-:W-:Y:S02]  /*27710*/  SHF.R.U32.HI R4, RZ, 0x5, R8 ;  /* 0x00000005ff047819 */ /* 0x000fe40000011608 */
[----:B------:R-:W-:Y:S02]  /*27720*/  LOP3.LUT R3, R2, 0x400, RZ, 0xc0, !PT ;  /* 0x0000040002037812 */ /* 0x000fe400078ec0ff */
[C---:B------:R-:W-:Y:S02]  /*27730*/  LOP3.LUT R7, R29.reuse, 0x40, RZ, 0xc0, !PT ;  /* 0x000000401d077812 */ /* 0x040fe400078ec0ff */
[----:B------:R-:W-:Y:S01]  /*27740*/  LOP3.LUT R6, R29, 0x1b0, RZ, 0xc0, !PT ;  /* 0x000001b01d067812 */ /* 0x000fe200078ec0ff */
[C---:B------:R-:W-:Y:S01]  /*27750*/  IMAD R5, R4.reuse, 0x800, R3 ;  /* 0x0000080004057824 */ /* 0x040fe200078e0203 */
[----:B------:R-:W-:Y:S01]  /*27760*/  SHF.R.U32.HI R3, RZ, 0x1, R9 ;  /* 0x00000001ff037819 */ /* 0x000fe20000011609 */
[----:B------:R-:W-:Y:S01]  /*27770*/  IMAD R37, R4, 0x200, R7 ;  /* 0x0000020004257824 */ /* 0x000fe200078e0207 */
[----:B------:R-:W-:Y:S01]  /*27780*/  LOP3.LUT R4, R2, 0x380, RZ, 0xc0, !PT ;  /* 0x0000038002047812 */ /* 0x000fe200078ec0ff */
[----:B------:R-:W-:Y:S01]  /*27790*/  IMAD.SHL.U32 R7, R9, 0x2, RZ ;  /* 0x0000000209077824 */ /* 0x000fe200078e00ff */
[----:B------:R-:W-:-:S02]  /*277a0*/  LOP3.LUT R2, R0, 0x180, RZ, 0xc0, !PT ;  /* 0x0000018000027812 */ /* 0x000fc400078ec0ff */
[----:B------:R-:W-:Y:S02]  /*277b0*/  LOP3.LUT R4, R4, 0x10, R9, 0xf8, !PT ;  /* 0x0000001004047812 */ /* 0x000fe400078ef809 */
[----:B------:R-:W-:Y:S01]  /*277c0*/  LOP3.LUT R2, R2, 0x30, R3, 0xf8, !PT ;  /* 0x0000003002027812 */ /* 0x000fe200078ef803 */
[----:B------:R-:W-:Y:S01]  /*277d0*/  IMAD.SHL.U32 R3, R9, 0x8, RZ ;  /* 0x0000000809037824 */ /* 0x000fe200078e00ff */
[----:B------:R-:W-:Y:S02]  /*277e0*/  LOP3.LUT R4, R4, 0x70, R29, 0x78, !PT ;  /* 0x0000007004047812 */ /* 0x000fe400078e781d */
[----:B------:R-:W-:Y:S02]  /*277f0*/  LOP3.LUT R6, R6, 0x30, R7, 0x78, !PT ;  /* 0x0000003006067812 */ /* 0x000fe400078e7807 */
[----:B------:R-:W-:Y:S01]  /*27800*/  LOP3.LUT R3, R2, 0x30, R3, 0x78, !PT ;  /* 0x0000003002037812 */ /* 0x000fe200078e7803 */
[----:B------:R-:W-:Y:S01]  /*27810*/  IMAD.IADD R2, R5, 0x1, R4 ;  /* 0x0000000105027824 */ /* 0x000fe200078e0204 */
[----:B------:R-:W-:Y:S01]  /*27820*/  SHF.R.U32.HI R4, RZ, 0x2, R8 ;  /* 0x00000002ff047819 */ /* 0x000fe20000011608 */
[----:B------:R-:W-:Y:S01]  /*27830*/  IMAD.IADD R37, R6, 0x1, R37 ;  /* 0x0000000106257824 */ /* 0x000fe200078e0225 */
[----:B------:R-:W-:-:S02]  /*27840*/  LOP3.LUT R0, R3, 0x640, R0, 0xf8, !PT ;  /* 0x0000064003007812 */ /* 0x000fc400078ef800 */
[----:B------:R0:W-:Y:S01]  /*27850*/  STL [R1], R2 ;  /* 0x0000000201007387 */ /* 0x0001e20000100800 */
[----:B------:R-:W-:Y:S02]  /*27860*/  MOV R3, 0x400 ;  /* 0x0000040000037802 */ /* 0x000fe40000000f00 */
[----:B------:R-:W-:Y:S01]  /*27870*/  LOP3.LUT R29, R29, 0x30, RZ, 0xc0, !PT ;  /* 0x000000301d1d7812 */ /* 0x000fe200078ec0ff */
[----:B------:R1:W-:Y:S01]  /*27880*/  STL [R1+0x8], R0 ;  /* 0x0000080001007387 */ /* 0x0003e20000100800 */
[----:B------:R-:W-:Y:S02]  /*27890*/  LEA R22, R36, R3, 0x18 ;  /* 0x0000000324167211 */ /* 0x000fe400078ec0ff */
[----:B------:R-:W-:Y:S01]  /*278a0*/  SEL R30, R30, 0xffffffe0, !P1 ;  /* 0xffffffe01e1e7807 */ /* 0x000fe20004800000 */
[----:B------:R-:W-:Y:S01]  /*278b0*/  STL [R1+0x24], RZ ;  /* 0x000024ff01007387 */ /* 0x000fe20000100800 */
[----:B------:R-:W-:Y:S01]  /*278c0*/  LOP3.LUT R3, R29, 0x40, RZ, 0xfc, !PT ;  /* 0x000000401d037812 */ /* 0x000fe200078efcff */
[----:B0-----:R-:W-:-:S02]  /*278d0*/  IMAD.MOV.U32 R2, RZ, RZ, 0x40 ;  /* 0x00000040ff027424 */ /* 0x001fc400078e00ff */
[----:B-1----:R-:W-:-:S03]  /*278e0*/  IMAD.SHL.U32 R0, R9, 0x20, RZ ;  /* 0x0000002009007824 */ /* 0x002fc600078e00ff */
[----:B------:R-:W-:Y:S02]  /*278f0*/  SEL R2, R2, 0xffffffc0, !P2 ;  /* 0xffffffc002027807 */ /* 0x000fe40005000000 */
[----:B------:R-:W-:-:S03]  /*27900*/  LOP3.LUT R0, R0, 0x60, RZ, 0xc0, !PT ;  /* 0x0000006000007812 */ /* 0x000fc600078ec0ff */
[----:B------:R0:W-:Y:S01]  /*27910*/  STL [R1+0x4], R2 ;  /* 0x0000040201007387 */ /* 0x0001e20000100800 */
[----:B------:R-:W-:Y:S01]  /*27920*/  LOP3.LUT R0, R4, R0, RZ, 0xfc, !PT ;  /* 0x0000000004007212 */ /* 0x000fe200078efcff */
[----:B------:R-:W-:-:S05]  /*27930*/  IMAD.IADD R0, R22, 0x1, R37 ;  /* 0x0000000116007824 */ /* 0x000fca00078e0225 */
[----:B------:R1:W-:Y:S01]  /*27940*/  STL [R1+0xc], R0 ;  /* 0x00000c0001007387 */ /* 0x0003e20000100800 */
[----:B0-----:R-:W-:-:S07]  /*27950*/  LOP3.LUT R2, R29, 0x80, RZ, 0xfc, !PT ;  /* 0x000000801d027812 */ /* 0x001fce00078efcff */
.L_x_2003:
[----:B------:R-:W-:Y:S05]  /*27960*/  YIELD ;  /* 0x0000000000007946 */ /* 0x000fea0003800000 */
[----:B------:R-:W-:Y:S01]  /*27970*/  ULDC.64 UR4, c[0x0][0xa28] ;  /* 0x00028a0000047ab9 */ /* 0x000fe20000000a00 */
[----:B------:R-:W-:Y:S01]  /*27980*/  IMAD.MOV.U32 R33, RZ, RZ, RZ ;  /* 0x000000ffff217224 */ /* 0x000fe200078e00ff */
[----:B------:R-:W-:Y:S01]  /*27990*/  ISETP.NE.U32.AND P0, PT, RZ, UR4, PT ;  /* 0x00000004ff007c0c */ /* 0x000fe2000bf05070 */
[----:B0-----:R-:W0:Y:S01]  /*279a0*/  LDC.64 R4, c[0x0][0xa00] ;  /* 0x00028000ff047b82 */ /* 0x001e220000000a00 */
[----:B------:R-:W-:Y:S02]  /*279b0*/  ULDC.64 UR6, c[0x0][0xa10] ;  /* 0x0002840000067ab9 */ /* 0x000fe40000000a00 */
[----:B------:R-:W-:Y:S01]  /*279c0*/  ISETP.NE.AND.EX P0, PT, RZ, UR5, PT, P0 ;  /* 0x00000005ff007c0c */ /* 0x000fe2000bf05300 */
[----:B------:R-:W-:-:S12]  /*279d0*/  ULDC.64 UR4, c[0x0][0xa18] ;  /* 0x0002860000047ab9 */ /* 0x000fd80000000a00 */
[----:B--2---:R-:W2:Y:S01]  /*279e0*/  @P0 LDC.64 R2, c[0x0][0xa28] ;  /* 0x00028a00ff020b82 */ /* 0x004ea20000000a00 */
[----:B------:R-:W-:Y:S01]  /*279f0*/  ISETP.NE.U32.AND P1, PT, RZ, UR6, PT ;  /* 0x00000006ff007c0c */ /* 0x000fe2000bf25070 */
[----:B--2---:R-:W-:-:S05]  /*27a00*/  @P0 IMAD.WIDE R2, R19, 0x4, R2 ;  /* 0x0000000413020825 */ /* 0x004fca00078e0202 */
[----:B------:R2:W5:Y:S01]  /*27a10*/  @P0 LDG.E R33, desc[UR42][R2.64] ;  /* 0x0000002a02210981 */ /* 0x000562000c1e1900 */
[----:B------:R-:W-:Y:S01]  /*27a20*/  ISETP.NE.U32.AND P0, PT, RZ, UR4, PT ;  /* 0x00000004ff007c0c */ /* 0x000fe2000bf05070 */
[----:B------:R-:W-:Y:S01]  /*27a30*/  IMAD.MOV.U32 R8, RZ, RZ, RZ ;  /* 0x000000ffff087224 */ /* 0x000fe200078e00ff */
[----:B------:R-:W-:Y:S01]  /*27a40*/  ISETP.NE.AND.EX P1, PT, RZ, UR7, PT, P1 ;  /* 0x00000007ff007c0c */ /* 0x000fe2000bf25310 */
[----:B0-----:R-:W-:Y:S01]  /*27a50*/  IMAD.WIDE R4, R19, 0x4, R4 ;  /* 0x0000000413047825 */ /* 0x001fe200078e0204 */
[----:B------:R-:W-:Y:S01]  /*27a60*/  ISETP.NE.AND.EX P2, PT, RZ, UR5, PT, P0 ;  /* 0x00000005ff007c0c */ /* 0x000fe2000bf45300 */
[----:B------:R-:W-:Y:S02]  /*27a70*/  ULDC.64 UR4, c[0x0][0xa00] ;  /* 0x0002800000047ab9 */ /* 0x000fe40000000a00 */
[----:B------:R-:W-:Y:S01]  /*27a80*/  ISETP.NE.U32.AND P0, PT, RZ, UR4, PT ;  /* 0x00000004ff007c0c */ /* 0x000fe2000bf05070 */
[----:B-1----:R-:W-:Y:S01]  /*27a90*/  IMAD.MOV.U32 R0, RZ, RZ, RZ ;  /* 0x000000ffff007224 */ /* 0x002fe200078e00ff */
[----:B--2---:R-:W0:Y:S02]  /*27aa0*/  LDC.64 R2, c[0x0][0xa10] ;  /* 0x00028400ff027b82 */ /* 0x004e240000000a00 */
[----:B------:R-:W-:-:S06]  /*27ab0*/  ISETP.NE.AND.EX P0, PT, RZ, UR5, PT, P0 ;  /* 0x00000005ff007c0c */ /* 0x000fcc000bf05300 */
[----:B------:R-:W1:Y:S07]  /*27ac0*/  @P2 LDC.64 R6, c[0x0][0xa18] ;  /* 0x00028600ff062b82 */ /* 0x000e6e0000000a00 */
[----:B------:R-:W2:Y:S01]  /*27ad0*/  @P0 LDG.E R8, desc[UR42][R4.64] ;  /* 0x0000002a04080981 */ /* 0x000ea2000c1e1900 */
[----:B0-----:R-:W-:-:S05]  /*27ae0*/  IMAD.WIDE R2, R19, 0x4, R2 ;  /* 0x0000000413027825 */ /* 0x001fca00078e0202 */
[----:B------:R-:W5:Y:S01]  /*27af0*/  @P1 LDG.E R0, desc[UR42][R2.64] ;  /* 0x0000002a02001981 */ /* 0x000f62000c1e1900 */
[----:B------:R-:W-:Y:S02]  /*27b00*/  ULDC UR4, c[0x0][0x288] ;  /* 0x0000a20000047ab9 */ /* 0x000fe40000000800 */
[----:B------:R-:W-:Y:S01]  /*27b10*/  IMAD.U32 R35, RZ, RZ, UR4 ;  /* 0x00000004ff237e24 */ /* 0x000fe2000f8e00ff */
[----:B------:R-:W-:Y:S02]  /*27b20*/  ULDC.64 UR4, c[0x0][0x418] ;  /* 0x0001060000047ab9 */ /* 0x000fe40000000a00 */
[----:B------:R-:W-:-:S03]  /*27b30*/  UISETP.NE.U32.AND UP0, UPT, UR4, URZ, UPT ;  /* 0x0000003f0400728c */ /* 0x000fc6000bf05070 */
[----:B------:R-:W-:Y:S01]  /*27b40*/  ULDC UR4, c[0x0][0x424] ;  /* 0x0001090000047ab9 */ /* 0x000fe20000000800 */
[----:B------:R-:W-:Y:S01]  /*27b50*/  UISETP.NE.AND.EX UP0, UPT, UR5, URZ, UPT, UP0 ;  /* 0x0000003f0500728c */ /* 0x000fe2000bf05300 */
[----:B-1----:R-:W-:Y:S02]  /*27b60*/  @P2 IMAD.WIDE R6, R19, 0x4, R6 ;  /* 0x0000000413062825 */ /* 0x002fe400078e0206 */
[----:B------:R-:W-:Y:S01]  /*27b70*/  ULDC UR5, c[0x0][0x2f0] ;  /* 0x0000bc0000057ab9 */ /* 0x000fe20000000800 */
[----:B------:R-:W-:Y:S02]  /*27b80*/  USEL UR4, UR4, 0x1, UP0 ;  /* 0x0000000104047887 */ /* 0x000fe40008000000 */
[----:B------:R0:W5:Y:S02]  /*27b90*/  @P2 LDG.E R35, desc[UR42][R6.64] ;  /* 0x0000002a06232981 */ /* 0x000164000c1e1900 */
[----:B------:R-:W-:-:S03]  /*27ba0*/  UIMAD UR4, UR4, UR5, URZ ;  /* 0x00000005040472a4 */ /* 0x000fc6000f8e023f */
[----:B------:R-:W-:Y:S02]  /*27bb0*/  ULDC UR5, c[0x0][0x348] ;  /* 0x0000d20000057ab9 */ /* 0x000fe40000000800 */
[----:B0-----:R-:W-:Y:S01]  /*27bc0*/  IMAD.U32 R7, RZ, RZ, UR5 ;  /* 0x00000005ff077e24 */ /* 0x001fe2000f8e00ff */
[----:B--2---:R0:W-:Y:S02]  /*27bd0*/  STL [R1+0x10], R8 ;  /* 0x0000100801007387 */ /* 0x0041e40000100800 */
[----:B0-----:R-:W-:Y:S01]  /*27be0*/  IMAD.U32 R8, RZ, RZ, UR4 ;  /* 0x00000004ff087e24 */ /* 0x001fe2000f8e00ff */
[----:B---3--:R-:W-:Y:S06]  /*27bf0*/  @P2 BRA `(.L_x_1866) ;  /* 0x0000000000102947 */ /* 0x008fec0003800000 */
[----:B------:R-:W-:Y:S05]  /*27c00*/  @!P0 BRA `(.L_x_1866) ;  /* 0x00000000000c8947 */ /* 0x000fea0003800000 */
[----:B-----5:R-:W2:Y:S04]  /*27c10*/  LDG.E R35, desc[UR42][R4.64] ;  /* 0x0000002a04237981 */ /* 0x020ea8000c1e1900 */
[----:B------:R-:W2:Y:S02]  /*27c20*/  LDG.E R6, desc[UR42][R4.64+0x4] ;  /* 0x0000042a04067981 */ /* 0x000ea4000c1e1900 */
[----:B--2---:R-:W-:-:S07]  /*27c30*/  IMAD.IADD R35, R6, 0x1, -R35 ;  /* 0x0000000106237824 */ /* 0x004fce00078e0a23 */
.L_x_1866:
[----:B------:R-:W-:Y:S01]  /*27c40*/  ULDC.64 UR4, c[0x0][0xa20] ;  /* 0x0002880000047ab9 */ /* 0x000fe20000000a00 */
[C---:B------:R-:W-:Y:S02]  /*27c50*/  LOP3.LUT R4, R18.reuse, 0xff000000, RZ, 0xc0, !PT ;  /* 0xff00000012047812 */ /* 0x040fe400078ec0ff */
[----:B------:R-:W-:Y:S02]  /*27c60*/  ISETP.NE.U32.AND P0, PT, RZ, UR4, PT ;  /* 0x00000004ff007c0c */ /* 0x000fe4000bf05070 */
[----:B------:R-:W-:Y:S02]  /*27c70*/  SHF.R.U32.HI R5, RZ, 0x8, R4 ;  /* 0x00000008ff057819 */ /* 0x000fe40000011604 */
[----:B------:R-:W-:Y:S02]  /*27c80*/  ISETP.NE.AND.EX P0, PT, RZ, UR5, PT, P0 ;  /* 0x00000005ff007c0c */ /* 0x000fe4000bf05300 */
[C---:B------:R-:W-:Y:S02]  /*27c90*/  LOP3.LUT R6, R18.reuse, 0xff0000, RZ, 0xc0, !PT ;  /* 0x00ff000012067812 */ /* 0x040fe400078ec0ff */
[----:B------:R-:W-:-:S02]  /*27ca0*/  LOP3.LUT R18, R18, 0xffff, RZ, 0xc0, !PT ;  /* 0x0000ffff12127812 */ /* 0x000fc400078ec0ff */
[----:B------:R-:W-:-:S07]  /*27cb0*/  LEA.HI R6, R6, R5, RZ, 0x10 ;  /* 0x0000000506067211 */ /* 0x000fce00078f80ff */
[----:B------:R-:W-:Y:S05]  /*27cc0*/  @!P0 BRA `(.L_x_1867) ;  /* 0x0000000000108947 */ /* 0x000fea0003800000 */
[----:B------:R-:W0:Y:S02]  /*27cd0*/  LDC.64 R4, c[0x0][0xa20] ;  /* 0x00028800ff047b82 */ /* 0x000e240000000a00 */
[----:B0-----:R-:W-:-:S05]  /*27ce0*/  IMAD.WIDE R4, R19, 0x4, R4 ;  /* 0x0000000413047825 */ /* 0x001fca00078e0204 */
[----:B------:R0:W5:Y:S01]  /*27cf0*/  LDG.E R8, desc[UR42][R4.64] ;  /* 0x0000002a04087981 */ /* 0x000162000c1e1900 */
[----:B------:R-:W-:Y:S05]  /*27d00*/  BRA `(.L_x_1868) ;  /* 0x0000000000247947 */ /* 0x000fea0003800000 */
.L_x_1867:
        /* <DEDUP_REMOVED lines=8> */
[----:B--2---:R-:W-:-:S07]  /*27d90*/  IMAD.IADD R8, R9, 0x1, -R8 ;  /* 0x0000000109087824 */ /* 0x004fce00078e0a08 */
.L_x_1868:
[----:B0-----:R-:W2:Y:S01]  /*27da0*/  @P1 LDG.E R4, desc[UR42][R2.64] ;  /* 0x0000002a02041981 */ /* 0x001ea2000c1e1900 */
[----:B------:R-:W0:Y:S03]  /*27db0*/  LDC R9, c[0x0][0x448] ;  /* 0x00011200ff097b82 */ /* 0x000e260000000800 */
[----:B------:R1:W2:Y:S01]  /*27dc0*/  @P1 LDG.E R5, desc[UR42][R2.64+0x4] ;  /* 0x0000042a02051981 */ /* 0x0002a2000c1e1900 */
[----:B------:R-:W-:Y:S02]  /*27dd0*/  IMAD.SHL.U32 R17, R17, 0x80, RZ ;  /* 0x0000008011117824 */ /* 0x000fe400078e00ff */
[----:B-----5:R-:W-:Y:S02]  /*27de0*/  IMAD.IADD R8, R8, 0x1, -R33 ;  /* 0x0000000108087824 */ /* 0x020fe400078e0a21 */
[----:B------:R-:W-:Y:S01]  /*27df0*/  VIADD R10, R17, 0x7f ;  /* 0x0000007f110a7836 */ /* 0x000fe20000000000 */
[----:B0-----:R-:W-:-:S13]  /*27e00*/  ISETP.NE.AND P2, PT, R9, 0x1, PT ;  /* 0x000000010900780c */ /* 0x001fda0003f45270 */
[----:B-1----:R-:W0:Y:S08]  /*27e10*/  @P2 LDC R3, c[0x0][0x44c] ;  /* 0x00011300ff032b82 */ /* 0x002e300000000800 */
[----:B------:R-:W1:Y:S01]  /*27e20*/  @P2 LDC R2, c[0x0][0x450] ;  /* 0x00011400ff022b82 */ /* 0x000e620000000800 */
[----:B0-----:R-:W-:-:S05]  /*27e30*/  @P2 IMAD.HI.U32 R3, R10, R3, RZ ;  /* 0x000000030a032227 */ /* 0x001fca00078e00ff */
[----:B-1----:R-:W-:Y:S01]  /*27e40*/  @P2 SHF.R.U32.HI R10, RZ, R2, R3 ;  /* 0x00000002ff0a2219 */ /* 0x002fe20000011603 */
[----:B--2---:R-:W-:-:S04]  /*27e50*/  @P1 IMAD.IADD R7, R5, 0x1, -R4 ;  /* 0x0000000105071824 */ /* 0x004fc800078e0a04 */
[----:B------:R-:W-:-:S05]  /*27e60*/  IMAD.IADD R27, R8, 0x1, R7 ;  /* 0x00000001081b7824 */ /* 0x000fca00078e0207 */
[C---:B------:R-:W-:Y:S02]  /*27e70*/  IADD3 R20, R27.reuse, 0x7f, RZ ;  /* 0x0000007f1b147810 */ /* 0x040fe40007ffe0ff */
[----:B------:R-:W-:Y:S02]  /*27e80*/  IADD3 R9, R27, 0x1, -R35 ;  /* 0x000000011b097810 */ /* 0x000fe40007ffe823 */
[----:B------:R-:W-:-:S03]  /*27e90*/  SHF.R.S32.HI R2, RZ, 0x1f, R20 ;  /* 0x0000001fff027819 */ /* 0x000fc60000011414 */
[----:B------:R-:W-:Y:S01]  /*27ea0*/  IMAD.IADD R10, R9, 0x1, R10 ;  /* 0x00000001090a7824 */ /* 0x000fe200078e020a */
[----:B------:R-:W-:Y:S02]  /*27eb0*/  LEA.HI R20, R2, R20, RZ, 0x7 ;  /* 0x0000001402147211 */ /* 0x000fe400078f38ff */
[----:B------:R-:W0:Y:S02]  /*27ec0*/  LDC.64 R2, c[0x0][0x9e0] ;  /* 0x00027800ff027b82 */ /* 0x000e240000000a00 */
[----:B------:R-:W-:Y:S02]  /*27ed0*/  SHF.R.S32.HI R20, RZ, 0x7, R20 ;  /* 0x00000007ff147819 */ /* 0x000fe40000011414 */
[----:B0-----:R-:W-:Y:S01]  /*27ee0*/  ISETP.GE.AND P3, PT, R3, 0x1, PT ;  /* 0x000000010300780c */ /* 0x001fe20003f66270 */
[----:B------:R-:W-:-:S12]  /*27ef0*/  IMAD.IADD R2, R10, 0x1, R2 ;  /* 0x000000010a027824 */ /* 0x000fd800078e0202 */
[----:B------:R-:W-:Y:S05]  /*27f00*/  @!P3 BRA `(.L_x_1869) ;  /* 0x000000000048b947 */ /* 0x000fea0003800000 */
        /* <DEDUP_REMOVED lines=11> */
.L_x_1871:
[----:B------:R-:W-:-:S13]  /*27fc0*/  ISETP.NE.AND P0, PT, R3, 0x1, PT ;  /* 0x000000010300780c */ /* 0x000fda0003f05270 */
[----:B------:R-:W0:Y:S02]  /*27fd0*/  @P0 LDC.64 R4, c[0x0][0x9e8] ;  /* 0x00027a00ff040b82 */ /* 0x000e240000000a00 */
[----:B0-----:R-:W-:-:S05]  /*27fe0*/  @P0 IMAD.HI.U32 R4, R11, R4, RZ ;  /* 0x000000040b040227 */ /* 0x001fca00078e00ff */
[----:B------:R-:W-:-:S07]  /*27ff0*/  @P0 SHF.R.U32.HI R11, RZ, R5, R4 ;  /* 0x00000005ff0b0219 */ /* 0x000fce0000011604 */
.L_x_1872:
[----:B------:R-:W-:Y:S05]  /*28000*/  BSYNC B0 ;  /* 0x0000000000007941 */ /* 0x000fea0003800000 */
.L_x_1870:
[----:B------:R-:W-:-:S05]  /*28010*/  IMAD R11, R11, R3, R3 ;  /* 0x000000030b0b7224 */ /* 0x000fca00078e0203 */
[----:B------:R-:W-:-:S07]  /*28020*/  VIMNMX R2, R2, R11, PT ;  /* 0x0000000b02027248 */ /* 0x000fce0003fe0100 */
.L_x_1869:
[----:B------:R-:W0:Y:S01]  /*28030*/  @P2 LDC R10, c[0x0][0x44c] ;  /* 0x00011300ff0a2b82 */ /* 0x000e220000000800 */
[----:B------:R-:W-:Y:S01]  /*28040*/  VIADD R2, R2, 0x7f ;  /* 0x0000007f02027836 */ /* 0x000fe20000000000 */
[----:B------:R-:W-:Y:S01]  /*28050*/  ULDC UR4, c[0x0][0x9dc] ;  /* 0x0002770000047ab9 */ /* 0x000fe20000000800 */
[----:B------:R-:W-:-:S05]  /*28060*/  IMAD.MOV.U32 R4, RZ, RZ, R17 ;  /* 0x000000ffff047224 */ /* 0x000fca00078e0011 */
[----:B------:R-:W1:Y:S01]  /*28070*/  @P2 LDC R5, c[0x0][0x450] ;  /* 0x00011400ff052b82 */ /* 0x000e620000000800 */
[----:B0-----:R-:W-:-:S05]  /*28080*/  @P2 IMAD.HI.U32 R10, R17, R10, RZ ;  /* 0x0000000a110a2227 */ /* 0x001fca00078e00ff */
[----:B-1----:R-:W-:Y:S01]  /*28090*/  @P2 SHF.R.U32.HI R4, RZ, R5, R10 ;  /* 0x00000005ff042219 */ /* 0x002fe2000001160a */
[----:B------:R-:W-:Y:S01]  /*280a0*/  IMAD.IADD R10, R27, 0x1, -R35 ;  /* 0x000000011b0a7824 */ /* 0x000fe200078e0a23 */
[----:B------:R-:W-:-:S03]  /*280b0*/  SHF.R.S32.HI R5, RZ, 0x1f, R2 ;  /* 0x0000001fff057819 */ /* 0x000fc60000011402 */
[----:B------:R-:W-:Y:S01]  /*280c0*/  IMAD.IADD R12, R10, 0x1, R4 ;  /* 0x000000010a0c7824 */ /* 0x000fe200078e0204 */
[----:B------:R-:W-:-:S03]  /*280d0*/  LEA.HI R5, R5, R2, RZ, 0x7 ;  /* 0x0000000205057211 */ /* 0x000fc600078f38ff */
[----:B------:R-:W-:Y:S01]  /*280e0*/  VIADD R2, R12, -UR4 ;  /* 0x800000040c027c36 */ /* 0x000fe20008000000 */
[----:B------:R-:W-:-:S04]  /*280f0*/  SHF.R.S32.HI R11, RZ, 0x7, R5 ;  /* 0x00000007ff0b7819 */ /* 0x000fc80000011405 */
[----:B------:R-:W-:Y:S01]  /*28100*/  VIMNMX R11, R20, R11, PT ;  /* 0x0000000b140b7248 */ /* 0x000fe20003fe0100 */
        /* <DEDUP_REMOVED lines=11> */
.L_x_1875:
[----:B------:R-:W-:-:S13]  /*281c0*/  ISETP.NE.AND P0, PT, R3, 0x1, PT ;  /* 0x000000010300780c */ /* 0x000fda0003f05270 */
[----:B------:R-:W0:Y:S02]  /*281d0*/  @P0 LDC.64 R4, c[0x0][0x9e8] ;  /* 0x00027a00ff040b82 */ /* 0x000e240000000a00 */
[----:B0-----:R-:W-:-:S05]  /*281e0*/  @P0 IMAD.HI.U32 R4, R12, R4, RZ ;  /* 0x000000040c040227 */ /* 0x001fca00078e00ff */
[----:B------:R-:W-:-:S07]  /*281f0*/  @P0 SHF.R.U32.HI R12, RZ, R5, R4 ;  /* 0x00000005ff0c0219 */ /* 0x000fce0000011604 */
.L_x_1876:
[----:B------:R-:W-:Y:S05]  /*28200*/  BSYNC B0 ;  /* 0x0000000000007941 */ /* 0x000fea0003800000 */
.L_x_1874:
[----:B------:R-:W-:-:S05]  /*28210*/  IMAD R3, R12, R3, RZ ;  /* 0x000000030c037224 */ /* 0x000fca00078e02ff */
[----:B------:R-:W-:-:S07]  /*28220*/  VIMNMX R2, R2, R3, !PT ;  /* 0x0000000302027248 */ /* 0x000fce0007fe0100 */
.L_x_1873:
[----:B------:R-:W-:Y:S01]  /*28230*/  SHF.R.S32.HI R3, RZ, 0x1f, R2 ;  /* 0x0000001fff037819 */ /* 0x000fe20000011402 */
[----:B------:R-:W-:Y:S01]  /*28240*/  BSSY B0, `(.L_x_1877) ;  /* 0x0000026000007945 */ /* 0x000fe20003800000 */
[----:B------:R-:W-:Y:S01]  /*28250*/  LOP3.LUT R32, R6, 0xff, RZ, 0xc0, !PT ;  /* 0x000000ff06207812 */ /* 0x000fe200078ec0ff */
[----:B------:R-:W-:Y:S01]  /*28260*/  IMAD.MOV.U32 R14, RZ, RZ, RZ ;  /* 0x000000ffff0e7224 */ /* 0x000fe200078e00ff */
[----:B------:R-:W-:Y:S02]  /*28270*/  LEA.HI R3, R3, R2, RZ, 0x7 ;  /* 0x0000000203037211 */ /* 0x000fe400078f38ff */
[----:B------:R-:W-:Y:S02]  /*28280*/  SHF.R.U32.HI R6, RZ, 0x10, R6 ;  /* 0x00000010ff067819 */ /* 0x000fe40000011606 */
[----:B------:R-:W-:-:S04]  /*28290*/  SHF.R.S32.HI R3, RZ, 0x7, R3 ;  /* 0x00000007ff037819 */ /* 0x000fc80000011403 */
[----:B------:R-:W-:-:S04]  /*282a0*/  VIMNMX R4, RZ, R3, !PT ;  /* 0x00000003ff047248 */ /* 0x000fc80007fe0100 */
[----:B------:R-:W-:-:S13]  /*282b0*/  ISETP.GT.AND P0, PT, R11, R4, PT ;  /* 0x000000040b00720c */ /* 0x000fda0003f04270 */
[----:B------:R-:W-:Y:S05]  /*282c0*/  @!P0 BRA `(.L_x_1878) ;  /* 0x0000000000748947 */ /* 0x000fea0003800000 */
[----:B------:R-:W-:Y:S01]  /*282d0*/  ISETP.NE.AND P0, PT, R6, RZ, PT ;  /* 0x000000ff0600720c */ /* 0x000fe20003f05270 */
[----:B------:R-:W-:-:S03]  /*282e0*/  ULDC UR4, c[0x0][0x9f0] ;  /* 0x00027c0000047ab9 */ /* 0x000fc60000000800 */
[----:B------:R-:W-:-:S04]  /*282f0*/  SEL R5, R6, UR4, P0 ;  /* 0x0000000406057c07 */ /* 0x000fc80008000000 */
[----:B------:R-:W-:Y:S02]  /*28300*/  IABS R13, R5 ;  /* 0x00000005000d7213 */ /* 0x000fe40000000000 */
[----:B------:R-:W-:Y:S02]  /*28310*/  IADD3 R12, R5, -0x1, R11 ;  /* 0xffffffff050c7810 */ /* 0x000fe40007ffe00b */
[----:B------:R-:W0:Y:S03]  /*28320*/  I2F.RP R2, R13 ;  /* 0x0000000d00027306 */ /* 0x000e260000209400 */
[----:B------:R-:W-:-:S05]  /*28330*/  IMAD.IADD R12, R12, 0x1, -R4 ;  /* 0x000000010c0c7824 */ /* 0x000fca00078e0a04 */
        /* <DEDUP_REMOVED lines=22> */
.L_x_1878:
[----:B------:R-:W-:Y:S05]  /*284a0*/  BSYNC B0 ;  /* 0x0000000000007941 */ /* 0x000fea0003800000 */
.L_x_1877:
[-C--:B------:R-:W-:Y:S01]  /*284b0*/  IMAD R4, R32, R14.reuse, R4 ;  /* 0x0000000e20047224 */ /* 0x080fe200078e0204 */
[----:B------:R-:W-:Y:S04]  /*284c0*/  BSSY B0, `(.L_x_1879) ;  /* 0x0000150000007945 */ /* 0x000fe80003800000 */
[C---:B------:R-:W-:Y:S01]  /*284d0*/  VIADDMNMX R11, R4.reuse, R14, R11, PT ;  /* 0x0000000e040b7246 */ /* 0x040fe2000380010b */
[----:B------:R-:W-:-:S04]  /*284e0*/  IMAD R4, R4, 0x80, -R8 ;  /* 0x0000008004047824 */ /* 0x000fc800078e0a08 */
[----:B------:R-:W-:Y:S01]  /*284f0*/  IMAD R11, R11, 0x80, -R8 ;  /* 0x000000800b0b7824 */ /* 0x000fe200078e0a08 */
[----:B------:R-:W-:-:S04]  /*28500*/  VIMNMX R4, RZ, R4, !PT ;  /* 0x00000004ff047248 */ /* 0x000fc80007fe0100 */
[----:B------:R-:W-:-:S04]  /*28510*/  VIMNMX R11, R11, R7, PT ;  /* 0x000000070b0b7248 */ /* 0x000fc80003fe0100 */
[----:B------:R-:W-:Y:S02]  /*28520*/  ISETP.GT.AND P0, PT, R11, R4, PT ;  /* 0x000000040b00720c */ /* 0x000fe40003f04270 */
[----:B------:R-:W-:-:S11]  /*28530*/  SHF.R.U32.HI R4, RZ, 0x7, R4 ;  /* 0x00000007ff047819 */ /* 0x000fd60000011604 */
[----:B------:R-:W-:-:S05]  /*28540*/  @P0 VIADD R2, R11, 0x7f ;  /* 0x0000007f0b020836 */ /* 0x000fca0000000000 */
[----:B------:R-:W-:-:S04]  /*28550*/  @P0 SHF.R.S32.HI R3, RZ, 0x1f, R2 ;  /* 0x0000001fff030819 */ /* 0x000fc80000011402 */
[----:B------:R-:W-:Y:S01]  /*28560*/  @P0 LEA.HI R2, R3, R2, RZ, 0x7 ;  /* 0x0000000203020211 */ /* 0x000fe200078f38ff */
[----:B------:R-:W-:-:S03]  /*28570*/  IMAD.MOV.U32 R3, RZ, RZ, R4 ;  /* 0x000000ffff037224 */ /* 0x000fc600078e0004 */
[----:B------:R-:W-:Y:S02]  /*28580*/  @P0 SHF.R.S32.HI R3, RZ, 0x7, R2 ;  /* 0x00000007ff030819 */ /* 0x000fe40000011402 */
        /* <DEDUP_REMOVED lines=10> */
.L_x_2188:
[----:B-1----:R-:W-:Y:S02]  /*28630*/  ISETP.NE.AND P0, PT, R14, RZ, PT ;  /* 0x000000ff0e00720c */ /* 0x002fe40003f05270 */
[----:B------:R-:W-:-:S11]  /*28640*/  PLOP3.LUT P6, PT, PT, PT, PT, 0x8, 0x0 ;  /* 0x000000000000781c */ /* 0x000fd60003fce170 */
[----:B------:R-:W-:Y:S05]  /*28650*/  @P0 BRA `(.L_x_1882) ;  /* 0x00000000000c0947 */ /* 0x000fea0003800000 */
[----:B------:R-:W-:-:S03]  /*28660*/  UMOV UR4, 0xffffffff ;  /* 0xffffffff00047882 */ /* 0x000fc60000000000 */
[----:B------:R-:W-:Y:S05]  /*28670*/  BRA.DIV UR4, `(.L_x_1883) ;  /* 0x000000ae04c47947 */ /* 0x000fea000b800000 */
[----:B------:R-:W-:-:S13]  /*28680*/  ELECT P6, URZ, PT ;  /* 0x00000000003f782f */ /* 0x000fda00038c0000 */
.L_x_1882:
        /* <DEDUP_REMOVED lines=9> */
.L_x_2191:
[----:B------:R-:W-:Y:S05]  /*28720*/  BSYNC B1 ;  /* 0x0000000000017941 */ /* 0x000fea0003800000 */
.L_x_1884:
        /* <DEDUP_REMOVED lines=10> */
.L_x_2192:
[----:B------:R-:W-:Y:S05]  /*287d0*/  BSYNC B2 ;  /* 0x0000000000027941 */ /* 0x000fea0003800000 */
.L_x_1888:
[----:B------:R-:W-:Y:S04]  /*287e0*/  BSSY B2, `(.L_x_1890) ;  /* 0x0000009000027945 */ /* 0x000fe80003800000 */
[----:B------:R-:W-:Y:S05]  /*287f0*/  @P1 BRA `(.L_x_1891) ;  /* 0x00000000001c1947 */ /* 0x000fea0003800000 */
[----:B0-----:R-:W0:Y:S02]  /*28800*/  S2R R5, SR_TID.X ;  /* 0x0000000000057919 */ /* 0x001e240000002100 */
[----:B0-----:R-:W-:Y:S01]  /*28810*/  LOP3.LUT R7, R5, 0x1f, RZ, 0xc0, !PT ;  /* 0x0000001f05077812 */ /* 0x001fe200078ec0ff */
[----:B------:R-:W-:-:S03]  /*28820*/  IMAD.MOV.U32 R5, RZ, RZ, 0x6000 ;  /* 0x00006000ff057424 */ /* 0x000fc600078e00ff */
[----:B------:R-:W-:Y:S01]  /*28830*/  ISETP.NE.AND P0, PT, R7, RZ, PT ;  /* 0x000000ff0700720c */ /* 0x000fe20003f05270 */
[----:B------:R2:W-:-:S12]  /*28840*/  SYNCS.ARRIVE.TRANS64 RZ, [R12+URZ+0x2a890], R5 ;  /* 0x02a890050cff79a7 */ /* 0x0005d8000800003f */
[----:B--2---:R-:W-:Y:S05]  /*28850*/  @!P0 BRA `(.L_x_1891) ;  /* 0x0000000000048947 */ /* 0x004fea0003800000 */
[----:B------:R-:W-:Y:S01]  /*28860*/  BPT.TRAP 0x1 ;  /* 0x000000040000795c */ /* 0x000fe20000300000 */
.L_x_1891:
[----:B------:R-:W-:Y:S05]  /*28870*/  BSYNC B2 ;  /* 0x0000000000027941 */ /* 0x000fea0003800000 */
.L_x_1890:
        /* <DEDUP_REMOVED lines=12> */
.L_x_1892:
        /* <DEDUP_REMOVED lines=16> */
.L_x_1893:
        /* <DEDUP_REMOVED lines=16> */
.L_x_1894:
        /* <DEDUP_REMOVED lines=13> */
.L_x_2193:
[----:B------:R-:W-:Y:S05]  /*28c10*/  BSYNC B2 ;  /* 0x0000000000027941 */ /* 0x000fea0003800000 */
.L_x_1895:
        /* <DEDUP_REMOVED lines=11> */
.L_x_1898:
[----:B------:R-:W-:Y:S05]  /*28cd0*/  BSYNC B2 ;  /* 0x0000000000027941 */ /* 0x000fea0003800000 */
.L_x_1897:
        /* <DEDUP_REMOVED lines=8> */
.L_x_1899:
        /* <DEDUP_REMOVED lines=15> */
.L_x_1900:
        /* <DEDUP_REMOVED lines=15> */
.L_x_1901:
        /* <DEDUP_REMOVED lines=10> */
.L_x_1887:
[----:B------:R-:W-:Y:S05]  /*28fe0*/  BSYNC B1 ;  /* 0x0000000000017941 */ /* 0x000fea0003800000 */
.L_x_1886:
        /* <DEDUP_REMOVED lines=9> */
.L_x_1918:
        /* <DEDUP_REMOVED lines=11> */
.L_x_2194:
[----:B------:R-:W-:Y:S05]  /*29130*/  BSYNC B2 ;  /* 0x0000000000027941 */ /* 0x000fea0003800000 */
.L_x_1904:
        /* <DEDUP_REMOVED lines=9> */
.L_x_1907:
[----:B------:R-:W-:Y:S05]  /*291d0*/  BSYNC B2 ;  /* 0x0000000000027941 */ /* 0x000fea0003800000 */
.L_x_1906:
[----:B------:R-:W-:Y:S01]  /*291e0*/  IMAD.MOV.U32 R21, RZ, RZ, RZ ;  /* 0x000000ffff157224 */ /* 0x000fe200078e00ff */
[----:B------:R-:W-:Y:S01]  /*291f0*/  UIADD3 UR4, UP0, UR40, 0x570, URZ ;  /* 0x0000057028047890 */ /* 0x000fe2000ff1e03f */
[----:B------:R-:W-:Y:S01]  /*29200*/  IMAD R7, R24, 0x6000, R22 ;  /* 0x0000600018077824 */ /* 0x000fe200078e0216 */
        /* <DEDUP_REMOVED lines=8> */
.L_x_1908:
        /* <DEDUP_REMOVED lines=16> */
.L_x_1909:
        /* <DEDUP_REMOVED lines=16> */
.L_x_1910:
        /* <DEDUP_REMOVED lines=13> */
.L_x_2195:
[----:B------:R-:W-:Y:S05]  /*29560*/  BSYNC B2 ;  /* 0x0000000000027941 */ /* 0x000fea0003800000 */
.L_x_1911:
        /* <DEDUP_REMOVED lines=11> */
.L_x_1914:
[----:B------:R-:W-:Y:S05]  /*29620*/  BSYNC B2 ;  /* 0x0000000000027941 */ /* 0x000fea0003800000 */
.L_x_1913:
        /* <DEDUP_REMOVED lines=8> */
.L_x_1915:
        /* <DEDUP_REMOVED lines=15> */
.L_x_1916:
        /* <DEDUP_REMOVED lines=15> */
.L_x_1917:
        /* <DEDUP_REMOVED lines=10> */
.L_x_1903:
[----:B------:R-:W-:Y:S05]  /*29930*/  BSYNC B1 ;  /* 0x0000000000017941 */ /* 0x000fea0003800000 */
.L_x_1902:
[----:B------:R-:W-:Y:S01]  /*29940*/  ISETP.GT.AND P2, PT, R12, R4, PT ;  /* 0x000000040c00720c */ /* 0x000fe20003f44270 */
[----:B------:R-:W-:Y:S02]  /*29950*/  VIADD R24, R24, 0x1 ;  /* 0x0000000118187836 */ /* 0x000fe40000000000 */
[----:B------:R-:W-:-:S03]  /*29960*/  VIADD R12, R12, 0xffffffff ;  /* 0xffffffff0c0c7836 */ /* 0x000fc60000000000 */
[----:B------:R-:W-:-:S04]  /*29970*/  ISETP.NE.AND P1, PT, R24, 0x2, PT ;  /* 0x000000021800780c */ /* 0x000fc80003f25270 */
[----:B------:R-:W-:Y:S02]  /*29980*/  SEL R3, RZ, 0x1, P1 ;  /* 0x00000001ff037807 */ /* 0x000fe40000800000 */
[----:B------:R-:W-:Y:S02]  /*29990*/  SEL R24, R24, RZ, P1 ;  /* 0x000000ff18187207 */ /* 0x000fe40000800000 */
[----:B------:R-:W-:Y:S01]  /*299a0*/  LOP3.LUT R26, R26, R3, RZ, 0x3c, !PT ;  /* 0x000000031a1a7212 */ /* 0x000fe200078e3cff */
[----:B------:R-:W-:Y:S06]  /*299b0*/  @P2 BRA `(.L_x_1918) ;  /* 0xfffffff400b02947 */ /* 0x000fec000383ffff */
.L_x_1880:
[----:B------:R-:W-:Y:S05]  /*299c0*/  BSYNC B0 ;  /* 0x0000000000007941 */ /* 0x000fea0003800000 */
.L_x_1879:
[----:B------:R-:W1:Y:S01]  /*299d0*/  LDC R0, c[0x0][0x448] ;  /* 0x00011200ff007b82 */ /* 0x000e620000000800 */
[----:B------:R-:W-:Y:S01]  /*299e0*/  VIADD R2, R17, 0x7f ;  /* 0x0000007f11027836 */ /* 0x000fe20000000000 */
[----:B------:R-:W-:Y:S06]  /*299f0*/  @!P0 WARPSYNC.ALL ;  /* 0x0000000000008948 */ /* 0x000fec0003800000 */
[----:B------:R-:W-:Y:S01]  /*29a00*/  @!P0 BAR.SYNC.DEFER_BLOCKING 0xc, 0x180 ;  /* 0x0306000000008b1d */ /* 0x000fe20000010000 */
[----:B-1----:R-:W-:-:S13]  /*29a10*/  ISETP.NE.AND P1, PT, R0, 0x1, PT ;  /* 0x000000010000780c */ /* 0x002fda0003f25270 */
[----:B------:R-:W1:Y:S08]  /*29a20*/  @P1 LDC R3, c[0x0][0x44c] ;  /* 0x00011300ff031b82 */ /* 0x000e700000000800 */
[----:B------:R-:W2:Y:S01]  /*29a30*/  @P1 LDC R0, c[0x0][0x450] ;  /* 0x00011400ff001b82 */ /* 0x000ea20000000800 */
[----:B-1----:R-:W-:-:S05]  /*29a40*/  @P1 IMAD.HI.U32 R3, R2, R3, RZ ;  /* 0x0000000302031227 */ /* 0x002fca00078e00ff */
[----:B--2---:R-:W-:-:S05]  /*29a50*/  @P1 SHF.R.U32.HI R2, RZ, R0, R3 ;  /* 0x00000000ff021219 */ /* 0x004fca0000011603 */
[----:B------:R-:W-:Y:S02]  /*29a60*/  IMAD.IADD R9, R9, 0x1, R2 ;  /* 0x0000000109097824 */ /* 0x000fe400078e0202 */
[----:B------:R-:W1:Y:S02]  /*29a70*/  LDC.64 R2, c[0x0][0x9e0] ;  /* 0x00027800ff027b82 */ /* 0x000e640000000a00 */
[----:B-1----:R-:W-:Y:S01]  /*29a80*/  ISETP.GE.AND P2, PT, R3, 0x1, PT ;  /* 0x000000010300780c */ /* 0x002fe20003f46270 */
        /* <DEDUP_REMOVED lines=8> */
[----:B0-----:R-:W0:Y:S02]  /*29b10*/  @P0 LDC.64 R4, c[0x0][0x9e8] ;  /* 0x00027a00ff040b82 */ /* 0x001e240000000a00 */
[----:B0-----:R-:W-:-:S05]  /*29b20*/  @P0 IMAD.HI.U32 R4, R0, R4, RZ ;  /* 0x0000000400040227 */ /* 0x001fca00078e00ff */
[----:B------:R-:W-:-:S04]  /*29b30*/  @P0 SHF.R.U32.HI R0, RZ, R5, R4 ;  /* 0x00000005ff000219 */ /* 0x000fc80000011604 */
[----:B------:R-:W-:Y:S01]  /*29b40*/  LOP3.LUT R0, RZ, R0, RZ, 0x33, !PT ;  /* 0x00000000ff007212 */ /* 0x000fe200078e33ff */
[----:B------:R-:W-:Y:S06]  /*29b50*/  BRA `(.L_x_1922) ;  /* 0x0000000000107947 */ /* 0x000fec0003800000 */
.L_x_1921:
[----:B------:R-:W-:-:S13]  /*29b60*/  ISETP.NE.AND P0, PT, R3, 0x1, PT ;  /* 0x000000010300780c */ /* 0x000fda0003f05270 */
[----:B0-----:R-:W0:Y:S02]  /*29b70*/  @P0 LDC.64 R4, c[0x0][0x9e8] ;  /* 0x00027a00ff040b82 */ /* 0x001e240000000a00 */
[----:B0-----:R-:W-:-:S05]  /*29b80*/  @P0 IMAD.HI.U32 R4, R0, R4, RZ ;  /* 0x0000000400040227 */ /* 0x001fca00078e00ff */
[----:B------:R-:W-:-:S07]  /*29b90*/  @P0 SHF.R.U32.HI R0, RZ, R5, R4 ;  /* 0x00000005ff000219 */ /* 0x000fce0000011604 */
.L_x_1922:
[----:B------:R-:W-:Y:S05]  /*29ba0*/  BSYNC B0 ;  /* 0x0000000000007941 */ /* 0x000fea0003800000 */
.L_x_1920:
[----:B------:R-:W-:-:S05]  /*29bb0*/  IMAD R0, R0, R3, R3 ;  /* 0x0000000300007224 */ /* 0x000fca00078e0203 */
[----:B------:R-:W-:-:S07]  /*29bc0*/  VIMNMX R2, R2, R0, PT ;  /* 0x0000000002027248 */ /* 0x000fce0003fe0100 */
.L_x_1919:
[----:B------:R-:W-:Y:S01]  /*29bd0*/  VIADD R2, R2, 0x7f ;  /* 0x0000007f02027836 */ /* 0x000fe20000000000 */
[----:B------:R-:W-:Y:S01]  /*29be0*/  ULDC UR4, c[0x0][0x9dc] ;  /* 0x0002770000047ab9 */ /* 0x000fe20000000800 */
[----:B------:R-:W-:-:S03]  /*29bf0*/  IMAD.MOV.U32 R4, RZ, RZ, R17 ;  /* 0x000000ffff047224 */ /* 0x000fc600078e0011 */
[----:B------:R-:W-:-:S04]  /*29c00*/  SHF.R.S32.HI R0, RZ, 0x1f, R2 ;  /* 0x0000001fff007819 */ /* 0x000fc80000011402 */
[----:B------:R-:W-:Y:S02]  /*29c10*/  LEA.HI R0, R0, R2, RZ, 0x7 ;  /* 0x0000000200007211 */ /* 0x000fe400078f38ff */
[----:B------:R-:W1:Y:S02]  /*29c20*/  @P1 LDC R2, c[0x0][0x44c] ;  /* 0x00011300ff021b82 */ /* 0x000e640000000800 */
[----:B0-----:R-:W-:-:S04]  /*29c30*/  SHF.R.S32.HI R5, RZ, 0x7, R0 ;  /* 0x00000007ff057819 */ /* 0x001fc80000011400 */
[----:B------:R-:W-:Y:S02]  /*29c40*/  VIMNMX R20, R20, R5, PT ;  /* 0x0000000514147248 */ /* 0x000fe40003fe0100 */
[----:B------:R-:W0:Y:S01]  /*29c50*/  @P1 LDC R0, c[0x0][0x450] ;  /* 0x00011400ff001b82 */ /* 0x000e220000000800 */
[----:B-1----:R-:W-:-:S05]  /*29c60*/  @P1 IMAD.HI.U32 R2, R17, R2, RZ ;  /* 0x0000000211021227 */ /* 0x002fca00078e00ff */
[----:B0-----:R-:W-:-:S05]  /*29c70*/  @P1 SHF.R.U32.HI R4, RZ, R0, R2 ;  /* 0x00000000ff041219 */ /* 0x001fca0000011602 */
[----:B------:R-:W-:-:S04]  /*29c80*/  IMAD.IADD R2, R10, 0x1, R4 ;  /* 0x000000010a027824 */ /* 0x000fc800078e0204 */
        /* <DEDUP_REMOVED lines=12> */
.L_x_1925:
[----:B------:R-:W-:-:S13]  /*29d50*/  ISETP.NE.AND P0, PT, R3, 0x1, PT ;  /* 0x000000010300780c */ /* 0x000fda0003f05270 */
[----:B------:R-:W0:Y:S02]  /*29d60*/  @P0 LDC.64 R4, c[0x0][0x9e8] ;  /* 0x00027a00ff040b82 */ /* 0x000e240000000a00 */
[----:B0-----:R-:W-:-:S05]  /*29d70*/  @P0 IMAD.HI.U32 R4, R2, R4, RZ ;  /* 0x0000000402040227 */ /* 0x001fca00078e00ff */
[----:B------:R-:W-:-:S07]  /*29d80*/  @P0 SHF.R.U32.HI R2, RZ, R5, R4 ;  /* 0x00000005ff020219 */ /* 0x000fce0000011604 */
.L_x_1926:
[----:B------:R-:W-:Y:S05]  /*29d90*/  BSYNC B0 ;  /* 0x0000000000007941 */ /* 0x000fea0003800000 */
.L_x_1924:
[----:B------:R-:W-:-:S05]  /*29da0*/  IMAD R3, R2, R3, RZ ;  /* 0x0000000302037224 */ /* 0x000fca00078e02ff */
[----:B------:R-:W-:-:S07]  /*29db0*/  VIMNMX R0, R0, R3, !PT ;  /* 0x0000000300007248 */ /* 0x000fce0007fe0100 */
.L_x_1923:
[----:B------:R-:W-:Y:S01]  /*29dc0*/  ISETP.NE.AND P1, PT, R6, RZ, PT ;  /* 0x000000ff0600720c */ /* 0x000fe20003f25270 */
[----:B------:R-:W-:Y:S01]  /*29dd0*/  BSSY B0, `(.L_x_1927) ;  /* 0x0000024000007945 */ /* 0x000fe20003800000 */
[----:B------:R-:W-:-:S04]  /*29de0*/  SHF.R.S32.HI R3, RZ, 0x1f, R0 ;  /* 0x0000001fff037819 */ /* 0x000fc80000011400 */
[----:B------:R-:W-:-:S04]  /*29df0*/  LEA.HI R3, R3, R0, RZ, 0x7 ;  /* 0x0000000003037211 */ /* 0x000fc800078f38ff */
[----:B------:R-:W-:Y:S01]  /*29e00*/  SHF.R.S32.HI R0, RZ, 0x7, R3 ;  /* 0x00000007ff007819 */ /* 0x000fe20000011403 */
[----:B------:R-:W-:Y:S02]  /*29e10*/  IMAD.MOV.U32 R3, RZ, RZ, RZ ;  /* 0x000000ffff037224 */ /* 0x000fe400078e00ff */
[----:B------:R-:W0:Y:S01]  /*29e20*/  @!P1 LDC R6, c[0x0][0x9f0] ;  /* 0x00027c00ff069b82 */ /* 0x000e220000000800 */
[----:B------:R-:W-:-:S04]  /*29e30*/  VIMNMX R0, RZ, R0, !PT ;  /* 0x00000000ff007248 */ /* 0x000fc80007fe0100 */
[----:B------:R-:W-:-:S13]  /*29e40*/  ISETP.GT.AND P0, PT, R20, R0, PT ;  /* 0x000000001400720c */ /* 0x000fda0003f04270 */
[----:B------:R-:W-:Y:S05]  /*29e50*/  @!P0 BRA `(.L_x_1928) ;  /* 0x00000000006c8947 */ /* 0x000fea0003800000 */
[-C--:B0-----:R-:W-:Y:S02]  /*29e60*/  IABS R4, R6.reuse ;  /* 0x0000000600047213 */ /* 0x081fe40000000000 */
[----:B------:R-:W-:Y:S02]  /*29e70*/  IABS R7, R6 ;  /* 0x0000000600077213 */ /* 0x000fe40000000000 */
[----:B------:R-:W0:Y:S03]  /*29e80*/  I2F.RP R8, R4 ;  /* 0x0000000400087306 */ /* 0x000e260000209400 */
[----:B------:R-:W-:-:S05]  /*29e90*/  IMAD.MOV R7, RZ, RZ, -R7 ;  /* 0x000000ffff077224 */ /* 0x000fca00078e0a07 */
[----:B0-----:R-:W0:Y:S02]  /*29ea0*/  MUFU.RCP R8, R8 ;  /* 0x0000000800087308 */ /* 0x001e240000001000 */
[----:B0-----:R-:W-:-:S06]  /*29eb0*/  VIADD R9, R8, 0xffffffe ;  /* 0x0ffffffe08097836 */ /* 0x001fcc0000000000 */
[----:B------:R-:W0:Y:S02]  /*29ec0*/  F2I.FTZ.U32.TRUNC.NTZ R3, R9 ;  /* 0x0000000900037305 */ /* 0x000e24000021f000 */
[----:B0-----:R-:W-:-:S04]  /*29ed0*/  IMAD.MOV R2, RZ, RZ, -R3 ;  /* 0x000000ffff027224 */ /* 0x001fc800078e0a03 */
[----:B------:R-:W-:Y:S02]  /*29ee0*/  IMAD R5, R2, R4, RZ ;  /* 0x0000000402057224 */ /* 0x000fe400078e02ff */
[----:B------:R-:W-:-:S04]  /*29ef0*/  IMAD.MOV.U32 R2, RZ, RZ, RZ ;  /* 0x000000ffff027224 */ /* 0x000fc800078e00ff */
[----:B------:R-:W-:Y:S01]  /*29f00*/  IMAD.HI.U32 R5, R3, R5, R2 ;  /* 0x0000000503057227 */ /* 0x000fe200078e0002 */
[----:B------:R-:W-:-:S05]  /*29f10*/  IADD3 R3, R6, -0x1, R20 ;  /* 0xffffffff06037810 */ /* 0x000fca0007ffe014 */
[----:B------:R-:W-:-:S05]  /*29f20*/  IMAD.IADD R3, R3, 0x1, -R0 ;  /* 0x0000000103037824 */ /* 0x000fca00078e0a00 */
        /* <DEDUP_REMOVED lines=14> */
.L_x_1928:
[----:B------:R-:W-:Y:S05]  /*2a010*/  BSYNC B0 ;  /* 0x0000000000007941 */ /* 0x000fea0003800000 */
.L_x_1927:
[----:B------:R-:W-:-:S05]  /*2a020*/  IMAD R32, R32, R3, R0 ;  /* 0x0000000320207224 */ /* 0x000fca00078e0200 */
[----:B------:R-:W-:-:S04]  /*2a030*/  VIADDMNMX R34, R32, R3, R20, PT ;  /* 0x0000000320227246 */ /* 0x000fc80003800114 */
[----:B------:R-:W-:Y:S01]  /*2a040*/  ISETP.GT.AND P0, PT, R34, R32, PT ;  /* 0x000000202200720c */ /* 0x000fe20003f04270 */
[----:B------:R1:W-:-:S12]  /*2a050*/  STL [R1+0x18], R34 ;  /* 0x0000182201007387 */ /* 0x0003d80000100800 */
        /* <DEDUP_REMOVED lines=16> */
[----:B-1----:R-:W-:Y:S01]  /*2a160*/  IADD3 R16, R0, UR38, R7 ;  /* 0x0000002600107c10 */ /* 0x002fe2000fffe007 */
[----:B------:R-:W-:Y:S06]  /*2a170*/  BRA `(.L_x_1930) ;  /* 0x0000003800f87947 */ /* 0x000fec0003800000 */
.L_x_1929:
        /* <DEDUP_REMOVED lines=11> */
[----:B0-----:R-:W-:Y:S02]  /*2a230*/  IMAD.U32 R6, RZ, RZ, UR8 ;  /* 0x00000008ff067e24 */ /* 0x001fe4000f8e00ff */
[----:B------:R-:W-:-:S02]  /*2a240*/  IMAD.U32 R7, RZ, RZ, UR9 ;  /* 0x00000009ff077e24 */ /* 0x000fc4000f8e00ff */
[----:B------:R-:W-:Y:S02]  /*2a250*/  IMAD.U32 R10, RZ, RZ, UR4 ;  /* 0x00000004ff0a7e24 */ /* 0x000fe4000f8e00ff */
[----:B------:R-:W-:Y:S02]  /*2a260*/  IMAD.U32 R11, RZ, RZ, UR5 ;  /* 0x00000005ff0b7e24 */ /* 0x000fe4000f8e00ff */
[----:B------:R-:W-:Y:S02]  /*2a270*/  IMAD.MOV.U32 R8, RZ, RZ, 0x70 ;  /* 0x00000070ff087424 */ /* 0x000fe400078e00ff */
[----:B------:R-:W-:Y:S02]  /*2a280*/  IMAD.MOV.U32 R12, RZ, RZ, 0x1 ;  /* 0x00000001ff0c7424 */ /* 0x000fe400078e00ff */
[----:B------:R-:W-:-:S07]  /*2a290*/  IMAD.MOV.U32 R13, RZ, RZ, RZ ;  /* 0x000000ffff0d7224 */ /* 0x000fce00078e00ff */
[----:B------:R-:W-:-:S07]  /*2a2a0*/  LEPC R20, `(.L_x_1932) ;  /* 0x000000001014794e */ /* 0x000fce0000000000 */
[----:B-1----:R-:W-:Y:S05]  /*2a2b0*/  CALL.ABS.NOINC R2 ;  /* 0x0000000002007343 */ /* 0x002fea0003c00000 */
.L_x_1932:
[----:B------:R-:W-:Y:S05]  /*2a2c0*/  BSYNC B6 ;  /* 0x0000000000067941 */ /* 0x000fea0003800000 */
.L_x_1931:
        /* <DEDUP_REMOVED lines=22> */
.L_x_1934:
[----:B------:R-:W-:Y:S05]  /*2a430*/  BSYNC B6 ;  /* 0x0000000000067941 */ /* 0x000fea0003800000 */
.L_x_1933:
        /* <DEDUP_REMOVED lines=9> */
[----:B------:R-:W-:Y:S01]  /*2a4d0*/  MOV R13, RZ ;  /* 0x000000ff000d7202 */ /* 0x000fe20000000f00 */
[----:B------:R-:W1:Y:S01]  /*2a4e0*/  LDC.64 R2, c[0x4][R2] ;  /* 0x0100000002027b82 */ /* 0x000e620000000a00 */
[----:B------:R-:W-:Y:S02]  /*2a4f0*/  IMAD.U32 R5, RZ, RZ, UR7 ;  /* 0x00000007ff057e24 */ /* 0x000fe4000f8e00ff */
[----:B0-----:R-:W-:Y:S02]  /*2a500*/  IMAD.U32 R6, RZ, RZ, UR8 ;  /* 0x00000008ff067e24 */ /* 0x001fe4000f8e00ff */
[----:B------:R-:W-:-:S02]  /*2a510*/  IMAD.U32 R7, RZ, RZ, UR9 ;  /* 0x00000009ff077e24 */ /* 0x000fc4000f8e00ff */
[----:B------:R-:W-:Y:S02]  /*2a520*/  IMAD.U32 R10, RZ, RZ, UR4 ;  /* 0x00000004ff0a7e24 */ /* 0x000fe4000f8e00ff */
[----:B------:R-:W-:Y:S02]  /*2a530*/  IMAD.U32 R11, RZ, RZ, UR5 ;  /* 0x00000005ff0b7e24 */ /* 0x000fe4000f8e00ff */
[----:B------:R-:W-:Y:S02]  /*2a540*/  IMAD.MOV.U32 R8, RZ, RZ, 0x70 ;  /* 0x00000070ff087424 */ /* 0x000fe400078e00ff */
[----:B------:R-:W-:-:S07]  /*2a550*/  IMAD.MOV.U32 R12, RZ, RZ, 0x1 ;  /* 0x00000001ff0c7424 */ /* 0x000fce00078e00ff */
[----:B------:R-:W-:-:S07]  /*2a560*/  LEPC R20, `(.L_x_1936) ;  /* 0x000000001014794e */ /* 0x000fce0000000000 */
[----:B-1----:R-:W-:Y:S05]  /*2a570*/  CALL.ABS.NOINC R2 ;  /* 0x0000000002007343 */ /* 0x002fea0003c00000 */
.L_x_1936:
[----:B------:R-:W-:Y:S05]  /*2a580*/  BSYNC B6 ;  /* 0x0000000000067941 */ /* 0x000fea0003800000 */
.L_x_1935:
        /* <DEDUP_REMOVED lines=19> */
.L_x_1938:
[----:B------:R-:W-:Y:S05]  /*2a6c0*/  BSYNC B6 ;  /* 0x0000000000067941 */ /* 0x000fea0003800000 */
.L_x_1937:
[----:B------:R-:W-:Y:S01]  /*2a6d0*/  ULDC.64 UR4, c[0x0][0x9f8] ;  /* 0x00027e0000047ab9 */ /* 0x000fe20000000a00 */
[----:B------:R-:W-:Y:S01]  /*2a6e0*/  IMAD.MOV.U32 R28, RZ, RZ, R19 ;  /* 0x000000ffff1c7224 */ /* 0x000fe200078e0013 */
[----:B------:R-:W-:Y:S01]  /*2a6f0*/  ISETP.NE.U32.AND P0, PT, RZ, UR4, PT ;  /* 0x00000004ff007c0c */ /* 0x000fe2000bf05070 */
[----:B------:R-:W1:Y:S01]  /*2a700*/  S2R R21, SR_TID.X ;  /* 0x0000000000157919 */ /* 0x000e620000002100 */
[----:B------:R-:W2:Y:S02]  /*2a710*/  LDC R8, c[0x0][0x430] ;  /* 0x00010c00ff087b82 */ /* 0x000ea40000000800 */
[----:B------:R-:W-:Y:S01]  /*2a720*/  ISETP.NE.AND.EX P0, PT, RZ, UR5, PT, P0 ;  /* 0x00000005ff007c0c */ /* 0x000fe2000bf05300 */
[----:B------:R-:W3:Y:S01]  /*2a730*/  S2R R20, SR_TID.X ;  /* 0x0000000000147919 */ /* 0x000ee20000002100 */
[----:B------:R-:W-:-:S04]  /*2a740*/  LEA R0, R34, 0xffffff80, 0x7 ;  /* 0xffffff8022007811 */ /* 0x000fc800078e38ff */
[----:B------:R-:W4:Y:S08]  /*2a750*/  LDC R10, c[0x0][0x2f4] ;  /* 0x0000bd00ff0a7b82 */ /* 0x000f300000000800 */
[----:B------:R-:W0:Y:S01]  /*2a760*/  @P0 LDC.64 R2, c[0x0][0x9f8] ;  /* 0x00027e00ff020b82 */ /* 0x000e220000000a00 */
[----:B--2---:R-:W-:Y:S01]  /*2a770*/  ISETP.NE.AND P1, PT, R8, 0x1, PT ;  /* 0x000000010800780c */ /* 0x004fe20003f25270 */
[----:B-1----:R-:W-:Y:S01]  /*2a780*/  IMAD.SHL.U32 R21, R21, 0x20, RZ ;  /* 0x0000002015157824 */ /* 0x002fe200078e00ff */
[----:B---3--:R-:W-:Y:S01]  /*2a790*/  LOP3.LUT R20, R20, 0x7f, RZ, 0xc0, !PT ;  /* 0x0000007f14147812 */ /* 0x008fe200078ec0ff */
[----:B0-----:R-:W-:-:S10]  /*2a7a0*/  @P0 IMAD.WIDE R2, R19, 0x4, R2 ;  /* 0x0000000413020825 */ /* 0x001fd400078e0202 */
[----:B------:R-:W0:Y:S01]  /*2a7b0*/  @P1 LDC R7, c[0x0][0x434] ;  /* 0x00010d00ff071b82 */ /* 0x000e220000000800 */
[----:B------:R1:W2:Y:S01]  /*2a7c0*/  @P0 LDG.E R28, desc[UR42][R2.64] ;  /* 0x0000002a021c0981 */ /* 0x0002a2000c1e1900 */
[----:B------:R-:W-:Y:S02]  /*2a7d0*/  SHF.R.U32.HI R20, RZ, 0x2, R20 ;  /* 0x00000002ff147819 */ /* 0x000fe40000011614 */
[----:B------:R-:W-:-:S04]  /*2a7e0*/  LOP3.LUT R21, R21, 0x60, RZ, 0xc0, !PT ;  /* 0x0000006015157812 */ /* 0x000fc800078ec0ff */
[----:B------:R-:W3:Y:S01]  /*2a7f0*/  @P1 LDC R4, c[0x0][0x438] ;  /* 0x00010e00ff041b82 */ /* 0x000ee20000000800 */
[----:B------:R-:W-:-:S04]  /*2a800*/  LOP3.LUT R5, R0, R20, R21, 0xfe, !PT ;  /* 0x0000001400057212 */ /* 0x000fc800078efe15 */
[C---:B------:R-:W-:Y:S01]  /*2a810*/  ISETP.GE.AND P0, PT, R5.reuse, R27, PT ;  /* 0x0000001b0500720c */ /* 0x040fe20003f06270 */
[----:B------:R-:W-:-:S04]  /*2a820*/  IMAD.IADD R5, R5, 0x1, R33 ;  /* 0x0000000105057824 */ /* 0x000fc800078e0221 */
[----:B------:R-:W-:Y:S02]  /*2a830*/  IMAD.MOV.U32 R6, RZ, RZ, R5 ;  /* 0x000000ffff067224 */ /* 0x000fe400078e0005 */
[----:B0-----:R-:W-:-:S06]  /*2a840*/  @P1 IMAD.HI.U32 R7, R5, R7, RZ ;  /* 0x0000000705071227 */ /* 0x001fcc00078e00ff */
[----:B-1----:R-:W0:Y:S01]  /*2a850*/  @!P0 LDC.64 R2, c[0x0][0x428] ;  /* 0x00010a00ff028b82 */ /* 0x002e220000000a00 */
[----:B---3--:R-:W-:-:S04]  /*2a860*/  @P1 SHF.R.U32.HI R6, RZ, R4, R7 ;  /* 0x00000004ff061219 */ /* 0x008fc80000011607 */
[--C-:B------:R-:W-:Y:S01]  /*2a870*/  @!P0 SHF.R.S32.HI R7, RZ, 0x1f, R6.reuse ;  /* 0x0000001fff078819 */ /* 0x100fe20000011406 */
[----:B------:R-:W-:-:S04]  /*2a880*/  IMAD.MOV R4, RZ, RZ, -R6 ;  /* 0x000000ffff047224 */ /* 0x000fc800078e0a06 */
[----:B------:R-:W-:Y:S01]  /*2a890*/  IMAD R5, R8, R4, R5 ;  /* 0x0000000408057224 */ /* 0x000fe200078e0205 */
[C---:B----4-:R-:W-:Y:S02]  /*2a8a0*/  ISETP.GE.AND P3, PT, R29.reuse, R10, PT ;  /* 0x0000000a1d00720c */ /* 0x050fe40003f66270 */
[----:B------:R-:W-:Y:S02]  /*2a8b0*/  LOP3.LUT R11, R29, 0x40, RZ, 0xfc, !PT ;  /* 0x000000401d0b7812 */ /* 0x000fe400078efcff */
[----:B------:R-:W-:Y:S01]  /*2a8c0*/  LOP3.LUT R31, R31, 0xfffffffb, RZ, 0xc0, !PT ;  /* 0xfffffffb1f1f7812 */ /* 0x000fe200078ec0ff */
[----:B------:R-:W-:Y:S01]  /*2a8d0*/  IMAD.U32 R12, RZ, RZ, UR39 ;  /* 0x00000027ff0c7e24 */ /* 0x000fe2000f8e00ff */
[----:B------:R-:W-:-:S04]  /*2a8e0*/  LOP3.LUT R9, R29, 0x80, RZ, 0xfc, !PT ;  /* 0x000000801d097812 */ /* 0x000fc800078efcff */
[----:B------:R-:W-:-:S03]  /*2a8f0*/  ISETP.NE.AND P2, PT, R12, 0x3, PT ;  /* 0x000000030c00780c */ /* 0x000fc60003f45270 */
[----:B------:R-:W-:-:S04]  /*2a900*/  @P3 LOP3.LUT R31, R31, 0x4, RZ, 0xfc, !PT ;  /* 0x000000041f1f3812 */ /* 0x000fc800078efcff */
[----:B------:R-:W-:-:S04]  /*2a910*/  LOP3.LUT R31, R31, 0xfffffff7, RZ, 0xc0, !PT ;  /* 0xfffffff71f1f7812 */ /* 0x000fc800078ec0ff */
[----:B------:R-:W-:Y:S01]  /*2a920*/  LOP3.LUT R31, R31, 0xfffffffd, RZ, 0xc0, !PT ;  /* 0xfffffffd1f1f7812 */ /* 0x000fe200078ec0ff */
[----:B------:R-:W-:Y:S01]  /*2a930*/  UMOV UR4, 0xffffffff ;  /* 0xffffffff00047882 */ /* 0x000fe20000000000 */
[----:B--2---:R-:W-:Y:S01]  /*2a940*/  SHF.R.S32.HI R34, RZ, 0x1f, R28 ;  /* 0x0000001fff227819 */ /* 0x004fe2000001141c */
[----:B0-----:R-:W-:-:S04]  /*2a950*/  @!P0 IMAD.WIDE.U32 R6, R28, R2, R6 ;  /* 0x000000021c068225 */ /* 0x001fc800078e0006 */
[----:B------:R-:W-:-:S04]  /*2a960*/  @!P0 IMAD R4, R34, R2, RZ ;  /* 0x0000000222048224 */ /* 0x000fc800078e02ff */
[----:B------:R-:W-:Y:S02]  /*2a970*/  @!P0 IMAD R4, R28, R3, R4 ;  /* 0x000000031c048224 */ /* 0x000fe400078e0204 */
[----:B------:R-:W0:Y:S02]  /*2a980*/  @!P0 LDC.64 R2, c[0x0][0x418] ;  /* 0x00010600ff028b82 */ /* 0x000e240000000a00 */
[----:B------:R-:W-:Y:S02]  /*2a990*/  @!P0 IMAD.IADD R4, R7, 0x1, R4 ;  /* 0x0000000107048824 */ /* 0x000fe400078e0204 */
[----:B------:R-:W-:Y:S01]  /*2a9a0*/  IMAD.MOV.U32 R7, RZ, RZ, RZ ;  /* 0x000000ffff077224 */ /* 0x000fe200078e00ff */
[----:B0-----:R-:W-:-:S04]  /*2a9b0*/  @!P0 LEA R2, P1, R6, R2, 0x2 ;  /* 0x0000000206028211 */ /* 0x001fc800078210ff */
[----:B------:R-:W-:Y:S02]  /*2a9c0*/  @!P0 LEA.HI.X R3, R6, R3, R4, 0x2, P1 ;  /* 0x0000000306038211 */ /* 0x000fe400008f1404 */
[----:B------:R-:W-:-:S03]  /*2a9d0*/  ISETP.GE.AND P1, PT, R11, R10, PT ;  /* 0x0000000a0b00720c */ /* 0x000fc60003f26270 */
[----:B------:R0:W5:Y:S01]  /*2a9e0*/  @!P0 LDG.E R7, desc[UR42][R2.64] ;  /* 0x0000002a02078981 */ /* 0x000162000c1e1900 */
[----:B------:R-:W-:-:S09]  /*2a9f0*/  ISETP.GE.AND P0, PT, R9, R10, PT ;  /* 0x0000000a0900720c */ /* 0x000fd20003f06270 */
[----:B------:R-:W-:-:S04]  /*2aa00*/  @P1 LOP3.LUT R31, R31, 0x2, RZ, 0xfc, !PT ;  /* 0x000000021f1f1812 */ /* 0x000fc800078efcff */
[----:B------:R-:W-:-:S04]  /*2aa10*/  @P2 LOP3.LUT R31, R31, 0x8, RZ, 0xfc, !PT ;  /* 0x000000081f1f2812 */ /* 0x000fc800078efcff */
[----:B------:R-:W-:-:S04]  /*2aa20*/  LOP3.LUT R31, R31, 0xfffffffe, RZ, 0xc0, !PT ;  /* 0xfffffffe1f1f7812 */ /* 0x000fc800078ec0ff */
[----:B------:R-:W-:Y:S01]  /*2aa30*/  @P0 LOP3.LUT R31, R31, 0x1, RZ, 0xfc, !PT ;  /* 0x000000011f1f0812 */ /* 0x000fe200078efcff */
[----:B0-----:R-:W-:Y:S06]  /*2aa40*/  BRA.DIV UR4, `(.L_x_1939) ;  /* 0x0000008e04547947 */ /* 0x001fec000b800000 */
.L_x_2198:
[----:B------:R-:W-:Y:S05]  /*2aa50*/  @!P2 BRA `(.L_x_1940) ;  /* 0x000000000004a947 */ /* 0x000fea0003800000 */
[----:B------:R-:W-:Y:S01]  /*2aa60*/  BPT.TRAP 0x1 ;  /* 0x000000040000795c */ /* 0x000fe20000300000 */
.L_x_1940:
[----:B------:R-:W-:Y:S01]  /*2aa70*/  IMAD R4, R23, 0x8, R22 ;  /* 0x0000000817047824 */ /* 0x000fe200078e0216 */
[----:B------:R-:W-:Y:S01]  /*2aa80*/  SHF.L.U32 R2, R25, 0x1f, RZ ;  /* 0x0000001f19027819 */ /* 0x000fe200000006ff */
[----:B------:R-:W-:Y:S01]  /*2aa90*/  BSSY B0, `(.L_x_1941) ;  /* 0x0000006000007945 */ /* 0x000fe20003800000 */
[----:B------:R-:W-:Y:S02]  /*2aaa0*/  IADD3 R6, -R20, R27, -R0 ;  /* 0x0000001b14067210 */ /* 0x000fe40007ffe900 */
[----:B------:R-:W0:Y:S01]  /*2aab0*/  SYNCS.PHASECHK.TRANS64.TRYWAIT P0, [R4+URZ+0x2a880], R2 ;  /* 0x02a88002040075a7 */ /* 0x000e22000800017f */
[----:B------:R1:W-:Y:S01]  /*2aac0*/  STL [R1+0x14], R2 ;  /* 0x0000140201007387 */ /* 0x0003e20000100800 */
[----:B------:R-:W-:Y:S01]  /*2aad0*/  SHF.R.S32.HI R20, RZ, 0x1f, R5 ;  /* 0x0000001fff147819 */ /* 0x000fe20000011405 */
[----:B01----:R-:W-:Y:S06]  /*2aae0*/  @!P0 BRA `(.L_x_1942) ;  /* 0x0000008c00608947 */ /* 0x003fec0003800000 */
.L_x_2199:
[----:B------:R-:W-:Y:S05]  /*2aaf0*/  BSYNC B0 ;  /* 0x0000000000007941 */ /* 0x000fea0003800000 */
.L_x_1941:
[----:B------:R-:W-:Y:S01]  /*2ab00*/  ULDC.64 UR4, c[0x0][0x328] ;  /* 0x0000ca0000047ab9 */ /* 0x000fe20000000a00 */
[----:B-----5:R-:W-:Y:S01]  /*2ab10*/  SHF.R.S32.HI R21, RZ, 0x1f, R7 ;  /* 0x0000001fff157819 */ /* 0x020fe20000011407 */
[----:B0-----:R-:W-:Y:S01]  /*2ab20*/  IMAD R0, R20, UR4, RZ ;  /* 0x0000000414007c24 */ /* 0x001fe2000f8e02ff */
[----:B------:R-:W-:Y:S01]  /*2ab30*/  ULDC.64 UR6, c[0x0][0x318] ;  /* 0x0000c60000067ab9 */ /* 0x000fe20000000a00 */
[----:B------:R-:W-:Y:S01]  /*2ab40*/  IMAD.WIDE.U32 R2, R5, UR4, RZ ;  /* 0x0000000405027c25 */ /* 0x000fe2000f8e00ff */
[----:B------:R-:W-:-:S03]  /*2ab50*/  ISETP.GE.AND P5, PT, R6, 0x1, PT ;  /* 0x000000010600780c */ /* 0x000fc60003fa6270 */
[----:B------:R-:W-:Y:S01]  /*2ab60*/  IMAD R0, R5, UR5, R0 ;  /* 0x0000000505007c24 */ /* 0x000fe2000f8e0200 */
[----:B------:R-:W-:Y:S01]  /*2ab70*/  ULDC.64 UR4, c[0x0][0x338] ;  /* 0x0000ce0000047ab9 */ /* 0x000fe20000000a00 */
[----:B------:R-:W-:Y:S02]  /*2ab80*/  IMAD R10, R23, 0x6000, R37 ;  /* 0x00006000170a7824 */ /* 0x000fe400078e0225 */
[----:B------:R-:W-:Y:S02]  /*2ab90*/  IMAD.IADD R3, R3, 0x1, R0 ;  /* 0x0000000103037824 */ /* 0x000fe400078e0200 */
[----:B------:R-:W-:Y:S02]  /*2aba0*/  IMAD R0, R21, UR4, RZ ;  /* 0x0000000415007c24 */ /* 0x000fe4000f8e02ff */
[----:B------:R-:W-:-:S04]  /*2abb0*/  IMAD.WIDE.U32 R2, R7, UR4, R2 ;  /* 0x0000000407027c25 */ /* 0x000fc8000f8e0002 */
[----:B------:R-:W-:Y:S01]  /*2abc0*/  IMAD R0, R7, UR5, R0 ;  /* 0x0000000507007c24 */ /* 0x000fe2000f8e0200 */
        /* <DEDUP_REMOVED lines=8> */
[----:B------:R-:W0:Y:S01]  /*2ac50*/  SHFL.IDX PT, R2, R8, RZ, 0x1c1f ;  /* 0x001c1fff08027589 */ /* 0x000e2200000e0000 */
[----:B------:R-:W1:Y:S01]  /*2ac60*/  LDC R12, c[0x0][0x2f4] ;  /* 0x0000bd00ff0c7b82 */ /* 0x000e620000000800 */
[C---:B------:R-:W-:Y:S02]  /*2ac70*/  LOP3.LUT R13, R29.reuse, 0x40, RZ, 0xfc, !PT ;  /* 0x000000401d0d7812 */ /* 0x040fe400078efcff */
[----:B------:R-:W2:Y:S01]  /*2ac80*/  SHFL.IDX PT, R0, R9, RZ, 0x1c1f ;  /* 0x001c1fff09007589 */ /* 0x000ea200000e0000 */
[----:B------:R-:W-:Y:S02]  /*2ac90*/  LOP3.LUT R11, R29, 0x80, RZ, 0xfc, !PT ;  /* 0x000000801d0b7812 */ /* 0x000fe400078efcff */
[C---:B------:R-:W-:Y:S02]  /*2aca0*/  ISETP.GE.AND P6, PT, R6.reuse, 0x61, PT ;  /* 0x000000610600780c */ /* 0x040fe40003fc6270 */
[----:B------:R-:W-:Y:S02]  /*2acb0*/  LOP3.LUT R31, R31, 0xffffffef, RZ, 0xc0, !PT ;  /* 0xffffffef1f1f7812 */ /* 0x000fe400078ec0ff */
[----:B------:R-:W-:-:S09]  /*2acc0*/  ISETP.GE.AND P4, PT, R6, 0x21, PT ;  /* 0x000000210600780c */ /* 0x000fd20003f86270 */
[----:B------:R-:W-:Y:S02]  /*2acd0*/  @P6 LOP3.LUT R31, R31, 0x10, RZ, 0xfc, !PT ;  /* 0x000000101f1f6812 */ /* 0x000fe400078efcff */
[C---:B0-----:R-:W-:Y:S02]  /*2ace0*/  IADD3 R2, P0, R29.reuse, R2, RZ ;  /* 0x000000021d027210 */ /* 0x041fe40007f1e0ff */
[-C--:B-1----:R-:W-:Y:S02]  /*2acf0*/  ISETP.GE.AND P3, PT, R29, R12.reuse, PT ;  /* 0x0000000c1d00720c */ /* 0x082fe40003f66270 */
[----:B------:R-:W-:Y:S01]  /*2ad00*/  ISETP.GE.AND P2, PT, R13, R12, PT ;  /* 0x0000000c0d00720c */ /* 0x000fe20003f46270 */
[----:B--2---:R-:W-:Y:S01]  /*2ad10*/  IMAD.X R3, RZ, RZ, R0, P0 ;  /* 0x000000ffff037224 */ /* 0x004fe200000e0600 */
[----:B------:R-:W-:Y:S01]  /*2ad20*/  ISETP.LT.OR P0, PT, R6, 0x1, P3 ;  /* 0x000000010600780c */ /* 0x000fe20001f01670 */
[----:B------:R-:W-:Y:S01]  /*2ad30*/  IMAD.IADD R0, R22, 0x1, R10 ;  /* 0x0000000116007824 */ /* 0x000fe200078e020a */
[----:B------:R-:W-:-:S11]  /*2ad40*/  ISETP.LT.OR P1, PT, R6, 0x1, P2 ;  /* 0x000000010600780c */ /* 0x000fd60001721670 */
[----:B------:R-:W-:Y:S01]  /*2ad50*/  @!PT LDS RZ, [RZ] ;  /* 0x00000000fffff984 */ /* 0x000fe20000000800 */
        /* <DEDUP_REMOVED lines=17> */
[----:B------:R-:W2:Y:S01]  /*2ae70*/  SHFL.IDX PT, R9, R9, 0x3, 0x1c1f ;  /* 0x007c1f0009097f89 */ /* 0x000ea200000e0000 */
[----:B0-----:R-:W-:-:S05]  /*2ae80*/  IADD3 R2, P1, R29, R2, RZ ;  /* 0x000000021d027210 */ /* 0x001fca0007f3e0ff */
[----:B-1----:R-:W-:Y:S01]  /*2ae90*/  IMAD.X R3, RZ, RZ, R3, P1 ;  /* 0x000000ffff037224 */ /* 0x002fe200008e0603 */
[----:B------:R-:W-:-:S13]  /*2aea0*/  ISETP.LT.OR P1, PT, R6, 0x41, P3 ;  /* 0x000000410600780c */ /* 0x000fda0001f21670 */
[----:B------:R-:W-:Y:S01]  /*2aeb0*/  LDGSTS.E.BYPASS.LTC128B.128 [R0+0xd400], desc[UR42][R2.64], !P1 ;  /* 0x0d40000002007fae */ /* 0x000fe2000c901d6a */
[----:B------:R-:W-:-:S13]  /*2aec0*/  ISETP.LT.OR P1, PT, R6, 0x41, P2 ;  /* 0x000000410600780c */ /* 0x000fda0001721670 */
[----:B------:R-:W-:Y:S01]  /*2aed0*/  LDGSTS.E.BYPASS.LTC128B.128 [R0+0xf400], desc[UR42][R2.64+0x40], !P1 ;  /* 0x0f40004002007fae */ /* 0x000fe2000c901d6a */
[----:B------:R-:W-:-:S13]  /*2aee0*/  ISETP.LT.OR P1, PT, R6, 0x41, P0 ;  /* 0x000000410600780c */ /* 0x000fda0000721670 */
[----:B------:R0:W-:Y:S01]  /*2aef0*/  LDGSTS.E.BYPASS.LTC128B.128 [R0+0x11400], desc[UR42][R2.64+0x80], !P1 ;  /* 0x1140008002007fae */ /* 0x0001e2000c901d6a */
[----:B------:R-:W-:-:S03]  /*2af00*/  ISETP.GE.AND P1, PT, R6, 0x41, PT ;  /* 0x000000410600780c */ /* 0x000fc60003f26270 */
[----:B0-2---:R0:W1:Y:S10]  /*2af10*/  SHFL.IDX PT, R2, R8, 0x3, 0x1c1f ;  /* 0x007c1f0008027f89 */ /* 0x00507400000e0000 */
.L_x_2209:
[C---:B------:R-:W-:Y:S02]  /*2af20*/  ISETP.LT.OR P3, PT, R6.reuse, 0x61, P3 ;  /* 0x000000610600780c */ /* 0x040fe40001f61670 */
[C---:B------:R-:W-:Y:S02]  /*2af30*/  ISETP.LT.OR P2, PT, R6.reuse, 0x61, P2 ;  /* 0x000000610600780c */ /* 0x040fe40001741670 */
[----:B------:R-:W-:Y:S02]  /*2af40*/  ISETP.LT.OR P0, PT, R6, 0x61, P0 ;  /* 0x000000610600780c */ /* 0x000fe40000701670 */
[----:B-1----:R-:W-:-:S05]  /*2af50*/  IADD3 R2, P6, R29, R2, RZ ;  /* 0x000000021d027210 */ /* 0x002fca0007fde0ff */
        /* <DEDUP_REMOVED lines=9> */
.L_x_1944:
        /* <DEDUP_REMOVED lines=11> */
.L_x_1945:
[----:B------:R1:W-:Y:S01]  /*2b0a0*/  SYNCS.ARRIVE.TRANS64.A1T0 RZ, [R4+URZ+0x2a870], RZ ;  /* 0x02a870ff04ff79a7 */ /* 0x0003e2000810003f */
[----:B------:R-:W-:Y:S05]  /*2b0b0*/  @!P3 BRA `(.L_x_1946) ;  /* 0x000000000004b947 */ /* 0x000fea0003800000 */
[----:B------:R-:W-:Y:S01]  /*2b0c0*/  BPT.TRAP 0x1 ;  /* 0x000000040000795c */ /* 0x000fe20000300000 */
.L_x_1946:
[----:B------:R-:W2:Y:S01]  /*2b0d0*/  LDL R2, [R1+0x14] ;  /* 0x0000140001027983 */ /* 0x000ea20000100800 */
[----:B------:R-:W-:Y:S01]  /*2b0e0*/  BSSY B0, `(.L_x_1947) ;  /* 0x0000003000007945 */ /* 0x000fe20003800000 */
[----:B--2---:R-:W2:Y:S03]  /*2b0f0*/  SYNCS.PHASECHK.TRANS64.TRYWAIT P0, [R4+URZ+0x2a840], R2 ;  /* 0x02a84002040075a7 */ /* 0x004ea6000800017f */
[----:B--2---:R-:W-:Y:S05]  /*2b100*/  @!P0 BRA `(.L_x_1948) ;  /* 0x0000008c00948947 */ /* 0x004fea0003800000 */
.L_x_2210:
[----:B------:R-:W-:Y:S05]  /*2b110*/  BSYNC B0 ;  /* 0x0000000000007941 */ /* 0x000fea0003800000 */
.L_x_1947:
[----:B------:R-:W-:Y:S01]  /*2b120*/  ULDC.64 UR4, c[0x0][0x300] ;  /* 0x0000c00000047ab9 */ /* 0x000fe20000000a00 */
[----:B0-----:R-:W0:Y:S01]  /*2b130*/  LDC R8, c[0x0][0x2f4] ;  /* 0x0000bd00ff087b82 */ /* 0x001e220000000800 */
[----:B------:R-:W-:Y:S01]  /*2b140*/  IMAD R6, R20, UR4, RZ ;  /* 0x0000000414067c24 */ /* 0x000fe2000f8e02ff */
[----:B------:R-:W-:Y:S01]  /*2b150*/  ULDC.64 UR6, c[0x0][0x2e8] ;  /* 0x0000ba0000067ab9 */ /* 0x000fe20000000a00 */
[----:B--2---:R-:W-:Y:S01]  /*2b160*/  IMAD.WIDE.U32 R2, R5, UR4, RZ ;  /* 0x0000000405027c25 */ /* 0x004fe2000f8e00ff */
[C---:B------:R-:W-:Y:S02]  /*2b170*/  LOP3.LUT R10, R29.reuse, 0x80, RZ, 0xfc, !PT ;  /* 0x000000801d0a7812 */ /* 0x040fe400078efcff */
[----:B------:R-:W-:Y:S01]  /*2b180*/  LOP3.LUT R9, R29, 0x40, RZ, 0xfc, !PT ;  /* 0x000000401d097812 */ /* 0x000fe200078efcff */
        /* <DEDUP_REMOVED lines=8> */
[----:B------:R-:W-:Y:S01]  /*2b210*/  IMAD.WIDE.U32 R2, R18, UR4, R2 ;  /* 0x0000000412027c25 */ /* 0x000fe2000f8e0002 */
[----:B------:R-:W-:Y:S01]  /*2b220*/  UMOV UR4, 0xffffffff ;  /* 0xffffffff00047882 */ /* 0x000fe20000000000 */
[-C--:B0-----:R-:W-:Y:S02]  /*2b230*/  ISETP.GE.AND P2, PT, R10, R8.reuse, PT ;  /* 0x000000080a00720c */ /* 0x081fe40003f46270 */
[----:B------:R-:W-:Y:S01]  /*2b240*/  IMAD R6, R18, UR5, R3 ;  /* 0x0000000512067c24 */ /* 0x000fe2000f8e0203 */
[----:B------:R-:W-:Y:S02]  /*2b250*/  IADD3 R5, P0, R2, UR6, RZ ;  /* 0x0000000602057c10 */ /* 0x000fe4000ff1e0ff */
[----:B------:R-:W-:Y:S02]  /*2b260*/  ISETP.GE.AND P3, PT, R9, R8, PT ;  /* 0x000000080900720c */ /* 0x000fe40003f66270 */
[----:B------:R-:W-:Y:S01]  /*2b270*/  IADD3.X R6, R6, UR7, RZ, P0, !PT ;  /* 0x0000000706067c10 */ /* 0x000fe200087fe4ff */
[----:B------:R-:W-:Y:S10]  /*2b280*/  BRA.DIV UR4, `(.L_x_1949) ;  /* 0x0000008e044c7947 */ /* 0x000ff4000b800000 */
[----:B------:R-:W0:Y:S01]  /*2b290*/  SHFL.IDX PT, R3, R5, RZ, 0x1c1f ;  /* 0x001c1fff05037589 */ /* 0x000e2200000e0000 */
[----:B------:R-:W-:-:S03]  /*2b2a0*/  ISETP.GE.AND P6, PT, R29, R8, PT ;  /* 0x000000081d00720c */ /* 0x000fc60003fc6270 */
[----:B------:R-:W2:Y:S01]  /*2b2b0*/  SHFL.IDX PT, R2, R6, RZ, 0x1c1f ;  /* 0x001c1fff06027589 */ /* 0x000ea200000e0000 */
[----:B0-----:R-:W-:-:S05]  /*2b2c0*/  @P5 IADD3 R3, P0, R29, R3, RZ ;  /* 0x000000031d035210 */ /* 0x001fca0007f1e0ff */
[----:B--2---:R-:W-:-:S05]  /*2b2d0*/  @P5 IMAD.X R2, RZ, RZ, R2, P0 ;  /* 0x000000ffff025224 */ /* 0x004fca00000e0602 */
[----:B------:R-:W-:-:S04]  /*2b2e0*/  @P5 LOP3.LUT R3, R3, R2, RZ, 0x3c, !PT ;  /* 0x0000000203035212 */ /* 0x000fc800078e3cff */
[----:B------:R-:W-:-:S04]  /*2b2f0*/  @P5 LOP3.LUT R2, R3, R2, RZ, 0x3c, !PT ;  /* 0x0000000203025212 */ /* 0x000fc800078e3cff */
[----:B------:R-:W-:-:S05]  /*2b300*/  @P5 LOP3.LUT R3, R3, R2, RZ, 0x3c, !PT ;  /* 0x0000000203035212 */ /* 0x000fca00078e3cff */
[----:B------:R-:W-:Y:S01]  /*2b310*/  @!PT LDS RZ, [RZ] ;  /* 0x00000000fffff984 */ /* 0x000fe20000000800 */
[----:B------:R-:W-:Y:S04]  /*2b320*/  @P5 LDGSTS.E.BYPASS.LTC128B.128 [R0+0x1e400], desc[UR42][R2.64], !P6 ;  /* 0x1e40000002005fae */ /* 0x000fe8000f101d6a */
[----:B------:R-:W-:Y:S04]  /*2b330*/  @P5 LDGSTS.E.BYPASS.LTC128B.128 [R0+0x20400], desc[UR42][R2.64+0x40], !P3 ;  /* 0x2040004002005fae */ /* 0x000fe8000d901d6a */
[----:B------:R0:W-:Y:S04]  /*2b340*/  @P5 LDGSTS.E.BYPASS.LTC128B.128 [R0+0x22400], desc[UR42][R2.64+0x80], !P2 ;  /* 0x2240008002005fae */ /* 0x0001e8000d101d6a */
        /* <DEDUP_REMOVED lines=14> */
[----:B0-----:R-:W-:-:S05]  /*2b430*/  @P1 IADD3 R3, P0, R29, R3, RZ ;  /* 0x000000031d031210 */ /* 0x001fca0007f1e0ff */
[----:B--2---:R-:W-:-:S05]  /*2b440*/  @P1 IMAD.X R2, RZ, RZ, R2, P0 ;  /* 0x000000ffff021224 */ /* 0x004fca00000e0602 */
[----:B------:R-:W-:-:S04]  /*2b450*/  @P1 LOP3.LUT R3, R3, R2, RZ, 0x3c, !PT ;  /* 0x0000000203031212 */ /* 0x000fc800078e3cff */
[----:B------:R-:W-:-:S04]  /*2b460*/  @P1 LOP3.LUT R2, R3, R2, RZ, 0x3c, !PT ;  /* 0x0000000203021212 */ /* 0x000fc800078e3cff */
[----:B------:R-:W-:-:S05]  /*2b470*/  @P1 LOP3.LUT R3, R3, R2, RZ, 0x3c, !PT ;  /* 0x0000000203031212 */ /* 0x000fca00078e3cff */
[----:B------:R2:W-:Y:S04]  /*2b480*/  @P1 LDGSTS.E.BYPASS.LTC128B.128 [R0+0x1f400], desc[UR42][R2.64], !P6 ;  /* 0x1f40000002001fae */ /* 0x0005e8000f101d6a */
[----:B------:R2:W-:Y:S04]  /*2b490*/  @P1 LDGSTS.E.BYPASS.LTC128B.128 [R0+0x21400], desc[UR42][R2.64+0x40], !P3 ;  /* 0x2140004002001fae */ /* 0x0005e8000d901d6a */
[----:B---34-:R2:W-:Y:S02]  /*2b4a0*/  @P1 LDGSTS.E.BYPASS.LTC128B.128 [R0+0x23400], desc[UR42][R2.64+0x80], !P2 ;  /* 0x2340008002001fae */ /* 0x0185e4000d101d6a */
.L_x_2220:
[----:B------:R-:W-:Y:S02]  /*2b4b0*/  LOP3.LUT P1, RZ, R31, 0x10, RZ, 0xc0, !PT ;  /* 0x000000101fff7812 */ /* 0x000fe4000782c0ff */
[----:B------:R-:W-:-:S11]  /*2b4c0*/  ISETP.GE.AND P4, PT, R29, R8, PT ;  /* 0x000000081d00720c */ /* 0x000fd60003f86270 */
[----:B0-2---:R-:W-:-:S05]  /*2b4d0*/  @P1 IADD3 R2, P0, R29, R5, RZ ;  /* 0x000000051d021210 */ /* 0x005fca0007f1e0ff */
        /* <DEDUP_REMOVED lines=9> */
.L_x_1950:
        /* <DEDUP_REMOVED lines=11> */
.L_x_1951:
[----:B------:R0:W5:Y:S01]  /*2b620*/  LDL.LU R3, [R1+0x10] ;  /* 0x0000100001037983 */ /* 0x0001620000300800 */
[----:B------:R0:W-:Y:S02]  /*2b630*/  SYNCS.ARRIVE.TRANS64.A1T0 RZ, [R4+URZ+0x2a830], RZ ;  /* 0x02a830ff04ff79a7 */ /* 0x0001e4000810003f */
[----:B------:R-:W-:Y:S05]  /*2b640*/  WARPSYNC.ALL ;  /* 0x0000000000007948 */ /* 0x000fea0003800000 */
[----:B------:R-:W-:Y:S01]  /*2b650*/  ULDC.64 UR4, c[0x0][0x298] ;  /* 0x0000a60000047ab9 */ /* 0x000fe20000000a00 */
[----:B------:R-:W-:Y:S01]  /*2b660*/  VIADD R0, R22, 0x18400 ;  /* 0x0001840016007836 */ /* 0x000fe20000000000 */
[----:B------:R-:W-:Y:S01]  /*2b670*/  ULDC.64 UR6, c[0x0][0xa00] ;  /* 0x0002800000067ab9 */ /* 0x000fe20000000a00 */
[----:B------:R-:W-:Y:S01]  /*2b680*/  BSSY B6, `(.L_x_1952) ;  /* 0x0000021000067945 */ /* 0x000fe20003800000 */
[----:B------:R-:W-:Y:S01]  /*2b690*/  BAR.SYNC.DEFER_BLOCKING 0x8, 0x180 ;  /* 0x0206000000007b1d */ /* 0x000fe20000010000 */
[----:B------:R-:W-:-:S02]  /*2b6a0*/  ISETP.NE.U32.AND P0, PT, RZ, UR6, PT ;  /* 0x00000006ff007c0c */ /* 0x000fc4000bf05070 */
[----:B------:R-:W-:Y:S02]  /*2b6b0*/  LOP3.LUT P1, RZ, R0, 0x1bf, RZ, 0xc0, !PT ;  /* 0x000001bf00ff7812 */ /* 0x000fe4000782c0ff */
[----:B------:R-:W-:-:S04]  /*2b6c0*/  ISETP.NE.AND.EX P0, PT, RZ, UR7, PT, P0 ;  /* 0x00000007ff007c0c */ /* 0x000fc8000bf05300 */
[----:B------:R-:W-:Y:S02]  /*2b6d0*/  SEL R27, R19, RZ, !P0 ;  /* 0x000000ff131b7207 */ /* 0x000fe40004000000 */
[----:B-----5:R-:W-:Y:S01]  /*2b6e0*/  SHF.R.S32.HI R2, RZ, 0x1f, R3 ;  /* 0x0000001fff027819 */ /* 0x020fe20000011403 */
[----:B01----:R-:W-:-:S04]  /*2b6f0*/  IMAD.WIDE.U32 R4, R3, UR4, RZ ;  /* 0x0000000403047c25 */ /* 0x003fc8000f8e00ff */
[----:B------:R-:W-:Y:S01]  /*2b700*/  IMAD R2, R2, UR4, RZ ;  /* 0x0000000402027c24 */ /* 0x000fe2000f8e02ff */
[----:B------:R0:W-:Y:S03]  /*2b710*/  STL.64 [R1+0x10], R4 ;  /* 0x0000100401007387 */ /* 0x0001e60000100a00 */
[----:B------:R-:W-:Y:S01]  /*2b720*/  IMAD R0, R3, UR5, R2 ;  /* 0x0000000503007c24 */ /* 0x000fe2000f8e0202 */
[----:B------:R-:W-:-:S03]  /*2b730*/  SHF.R.S32.HI R2, RZ, 0x1f, R19 ;  /* 0x0000001fff027819 */ /* 0x000fc60000011413 */
[----:B------:R-:W-:Y:S01]  /*2b740*/  IMAD.IADD R3, R5, 0x1, R0 ;  /* 0x0000000105037824 */ /* 0x000fe200078e0200 */
[----:B------:R-:W-:-:S04]  /*2b750*/  SEL R0, R2, RZ, !P0 ;  /* 0x000000ff02007207 */ /* 0x000fc80004000000 */
[----:B------:R0:W-:Y:S04]  /*2b760*/  STL [R1+0x1c], R3 ;  /* 0x00001c0301007387 */ /* 0x0001e80000100800 */
[----:B------:R0:W-:Y:S01]  /*2b770*/  STL [R1+0x20], R0 ;  /* 0x0000200001007387 */ /* 0x0001e20000100800 */
[----:B------:R-:W-:Y:S05]  /*2b780*/  @!P1 BRA `(.L_x_1953) ;  /* 0x0000000000409947 */ /* 0x000fea0003800000 */
[----:B------:R-:W-:Y:S01]  /*2b790*/  MOV R2, 0x0 ;  /* 0x0000000000027802 */ /* 0x000fe20000000f00 */
[----:B------:R-:W-:Y:S01]  /*2b7a0*/  ULDC.64 UR4, c[0x4][0xc0] ;  /* 0x0100300000047ab9 */ /* 0x000fe20000000a00 */
[----:B------:R-:W-:Y:S01]  /*2b7b0*/  ULDC.64 UR6, c[0x4][0xc8] ;  /* 0x0100320000067ab9 */ /* 0x000fe20000000a00 */
[----:B------:R-:W-:Y:S01]  /*2b7c0*/  ULDC.64 UR8, c[0x4][0x28] ;  /* 0x01000a0000087ab9 */ /* 0x000fe20000000a00 */
[----:B0-----:R-:W-:Y:S02]  /*2b7d0*/  IMAD.U32 R4, RZ, RZ, UR4 ;  /* 0x00000004ff047e24 */ /* 0x001fe4000f8e00ff */
        /* <DEDUP_REMOVED lines=11> */
.L_x_1953:
[----:B------:R-:W-:Y:S05]  /*2b890*/  BSYNC B6 ;  /* 0x0000000000067941 */ /* 0x000fea0003800000 */
.L_x_1952:
[----:B------:R-:W2:Y:S01]  /*2b8a0*/  LDL.LU R21, [R1+0x20] ;  /* 0x0000200001157983 */ /* 0x000ea20000300800 */
[----:B------:R-:W1:Y:S01]  /*2b8b0*/  LDC R7, c[0x0][0x448] ;  /* 0x00011200ff077b82 */ /* 0x000e620000000800 */
[----:B------:R-:W-:Y:S02]  /*2b8c0*/  ULDC.64 UR4, c[0x0][0x2d8] ;  /* 0x0000b60000047ab9 */ /* 0x000fe40000000a00 */
[----:B------:R-:W3:Y:S04]  /*2b8d0*/  LDL.LU R20, [R1+0x1c] ;  /* 0x00001c0001147983 */ /* 0x000ee80000300800 */
[----:B0-----:R-:W3:Y:S04]  /*2b8e0*/  LDL.LU.64 R2, [R1+0x10] ;  /* 0x0000100001027983 */ /* 0x001ee80000300a00 */
[----:B------:R0:W5:Y:S01]  /*2b8f0*/  LDL R8, [R1+0xc] ;  /* 0x00000c0001087983 */ /* 0x0001620000100800 */
[----:B-1----:R-:W-:-:S13]  /*2b900*/  ISETP.NE.AND P0, PT, R7, 0x1, PT ;  /* 0x000000010700780c */ /* 0x002fda0003f05270 */
[----:B------:R-:W1:Y:S01]  /*2b910*/  @P0 LDC R6, c[0x0][0x44c] ;  /* 0x00011300ff060b82 */ /* 0x000e620000000800 */
[C---:B------:R-:W-:Y:S02]  /*2b920*/  LOP3.LUT R9, R29.reuse, 0x40, RZ, 0xfc, !PT ;  /* 0x000000401d097812 */ /* 0x040fe400078efcff */
[----:B------:R-:W-:Y:S01]  /*2b930*/  LOP3.LUT R10, R29, 0x80, RZ, 0xfc, !PT ;  /* 0x000000801d0a7812 */ /* 0x000fe200078efcff */
[----:B---3--:R-:W-:Y:S02]  /*2b940*/  IMAD.MOV.U32 R3, RZ, RZ, R20 ;  /* 0x000000ffff037224 */ /* 0x008fe400078e0014 */
[----:B------:R-:W3:Y:S01]  /*2b950*/  S2R R20, SR_TID.X ;  /* 0x0000000000147919 */ /* 0x000ee20000002100 */
[----:B------:R-:W-:-:S04]  /*2b960*/  IMAD.WIDE.U32 R2, R18, UR4, R2 ;  /* 0x0000000412027c25 */ /* 0x000fc8000f8e0002 */
[----:B------:R-:W-:Y:S01]  /*2b970*/  IMAD R3, R18, UR5, R3 ;  /* 0x0000000512037c24 */ /* 0x000fe2000f8e0203 */
[----:B------:R-:W-:Y:S02]  /*2b980*/  ULDC.64 UR4, c[0x0][0x2e0] ;  /* 0x0000b80000047ab9 */ /* 0x000fe40000000a00 */
[----:B--2---:R-:W-:Y:S02]  /*2b990*/  IMAD R0, R21, UR4, RZ ;  /* 0x0000000415007c24 */ /* 0x004fe4000f8e02ff */
[----:B------:R-:W2:Y:S01]  /*2b9a0*/  S2R R21, SR_TID.X ;  /* 0x0000000000157919 */ /* 0x000ea20000002100 */
[----:B------:R-:W-:-:S04]  /*2b9b0*/  IMAD.WIDE.U32 R2, R27, UR4, R2 ;  /* 0x000000041b027c25 */ /* 0x000fc8000f8e0002 */
[----:B------:R-:W-:Y:S01]  /*2b9c0*/  IMAD R0, R27, UR5, R0 ;  /* 0x000000051b007c24 */ /* 0x000fe2000f8e0200 */
[----:B------:R-:W-:-:S03]  /*2b9d0*/  ULDC.64 UR4, c[0x0][0x2d0] ;  /* 0x0000b40000047ab9 */ /* 0x000fc60000000a00 */
[----:B------:R-:W-:Y:S02]  /*2b9e0*/  IMAD.IADD R3, R3, 0x1, R0 ;  /* 0x0000000103037824 */ /* 0x000fe400078e0200 */
[----:B------:R-:W4:Y:S01]  /*2b9f0*/  @P0 LDC R0, c[0x0][0x450] ;  /* 0x00011400ff000b82 */ /* 0x000f220000000800 */
[----:B---3--:R-:W-:-:S04]  /*2ba00*/  LOP3.LUT R20, R20, 0x7f, RZ, 0xc0, !PT ;  /* 0x0000007f14147812 */ /* 0x008fc800078ec0ff */
[----:B------:R-:W-:Y:S01]  /*2ba10*/  SHF.R.U32.HI R20, RZ, 0x2, R20 ;  /* 0x00000002ff147819 */ /* 0x000fe20000011614 */
[----:B--2---:R-:W-:-:S05]  /*2ba20*/  IMAD.SHL.U32 R21, R21, 0x20, RZ ;  /* 0x0000002015157824 */ /* 0x004fca00078e00ff */
[----:B------:R-:W-:-:S04]  /*2ba30*/  LOP3.LUT R21, R21, 0x60, RZ, 0xc0, !PT ;  /* 0x0000006015157812 */ /* 0x000fc800078ec0ff */
[----:B------:R-:W-:-:S05]  /*2ba40*/  LOP3.LUT R20, R20, R21, RZ, 0xfc, !PT ;  /* 0x0000001514147212 */ /* 0x000fca00078efcff */
[----:B------:R-:W-:-:S04]  /*2ba50*/  IMAD.IADD R5, R20, 0x1, R17 ;  /* 0x0000000114057824 */ /* 0x000fc800078e0211 */
[----:B-1----:R-:W-:-:S04]  /*2ba60*/  @P0 IMAD.HI.U32 R6, R5, R6, RZ ;  /* 0x0000000605060227 */ /* 0x002fc800078e00ff */
[----:B------:R-:W-:Y:S01]  /*2ba70*/  IMAD.MOV.U32 R4, RZ, RZ, R5 ;  /* 0x000000ffff047224 */ /* 0x000fe200078e0005 */
[----:B----4-:R-:W-:Y:S01]  /*2ba80*/  @P0 SHF.R.U32.HI R4, RZ, R0, R6 ;  /* 0x00000000ff040219 */ /* 0x010fe20000011606 */
[----:B------:R-:W1:Y:S04]  /*2ba90*/  S2R R20, SR_TID.X ;  /* 0x0000000000147919 */ /* 0x000e680000002100 */
        /* <DEDUP_REMOVED lines=15> */
[----:B-1----:R-:W-:Y:S02]  /*2bb90*/  LOP3.LUT R20, R20, 0x7f, RZ, 0xc0, !PT ;  /* 0x0000007f14147812 */ /* 0x002fe400078ec0ff */
[----:B------:R-:W-:Y:S01]  /*2bba0*/  IADD3.X R4, R3, UR5, R4, P0, !PT ;  /* 0x0000000503047c10 */ /* 0x000fe200087fe404 */
[----:B------:R-:W-:Y:S01]  /*2bbb0*/  UMOV UR5, 0xffffffff ;  /* 0xffffffff00057882 */ /* 0x000fe20000000000 */
[----:B------:R-:W-:Y:S02]  /*2bbc0*/  ISETP.GE.AND P3, PT, R29, UR4, PT ;  /* 0x000000041d007c0c */ /* 0x000fe4000bf66270 */
[----:B------:R-:W-:-:S02]  /*2bbd0*/  ISETP.GE.AND P0, PT, R9, UR4, PT ;  /* 0x0000000409007c0c */ /* 0x000fc4000bf06270 */
[----:B------:R-:W-:Y:S02]  /*2bbe0*/  ISETP.GE.AND P1, PT, R10, UR4, PT ;  /* 0x000000040a007c0c */ /* 0x000fe4000bf26270 */
[----:B------:R-:W-:Y:S01]  /*2bbf0*/  SHF.R.U32.HI R9, RZ, 0x2, R20 ;  /* 0x00000002ff097819 */ /* 0x000fe20000011614 */
[----:B0-----:R-:W-:Y:S10]  /*2bc00*/  BRA.DIV UR5, `(.L_x_1954) ;  /* 0x0000008a05547947 */ /* 0x001ff4000b800000 */
[----:B------:R-:W0:Y:S01]  /*2bc10*/  SHFL.IDX PT, R3, R0, RZ, 0x1c1f ;  /* 0x001c1fff00037589 */ /* 0x000e2200000e0000 */
[----:B------:R-:W-:Y:S02]  /*2bc20*/  IMAD R35, R35, R7, RZ ;  /* 0x0000000723237224 */ /* 0x000fe400078e02ff */
[----:B------:R-:W-:Y:S01]  /*2bc30*/  IMAD.IADD R17, R9, 0x1, R17 ;  /* 0x0000000109117824 */ /* 0x000fe200078e0211 */
[----:B------:R-:W1:Y:S04]  /*2bc40*/  SHFL.IDX PT, R2, R4, RZ, 0x1c1f ;  /* 0x001c1fff04027589 */ /* 0x000e6800000e0000 */
[----:B------:R-:W-:Y:S01]  /*2bc50*/  ISETP.GE.AND P2, PT, R17, R35, PT ;  /* 0x000000231100720c */ /* 0x000fe20003f46270 */
[----:B------:R-:W-:-:S12]  /*2bc60*/  SHFL.IDX PT, R14, R0, 0x3, 0x1c1f ;  /* 0x007c1f00000e7f89 */ /* 0x000fd800000e0000 */
[----:B0-----:R-:W-:-:S05]  /*2bc70*/  @!P2 IADD3 R3, P4, R29, R3, RZ ;  /* 0x000000031d03a210 */ /* 0x001fca0007f9e0ff */
[----:B-1----:R-:W-:-:S05]  /*2bc80*/  @!P2 IMAD.X R2, RZ, RZ, R2, P4 ;  /* 0x000000ffff02a224 */ /* 0x002fca00020e0602 */
[----:B------:R-:W-:-:S04]  /*2bc90*/  @!P2 LOP3.LUT R3, R3, R2, RZ, 0x3c, !PT ;  /* 0x000000020303a212 */ /* 0x000fc800078e3cff */
[----:B------:R-:W-:-:S04]  /*2bca0*/  @!P2 LOP3.LUT R2, R3, R2, RZ, 0x3c, !PT ;  /* 0x000000020302a212 */ /* 0x000fc800078e3cff */
[----:B------:R-:W-:-:S05]  /*2bcb0*/  @!P2 LOP3.LUT R3, R3, R2, RZ, 0x3c, !PT ;  /* 0x000000020303a212 */ /* 0x000fca00078e3cff */
[----:B-----5:R-:W-:Y:S04]  /*2bcc0*/  @!P2 LDGSTS.E.BYPASS.LTC128B.128 [R8+0x18400], desc[UR42][R2.64], !P3 ;  /* 0x184000000208afae */ /* 0x020fe8000d901d6a */
[----:B------:R-:W-:Y:S04]  /*2bcd0*/  @!P2 LDGSTS.E.BYPASS.LTC128B.128 [R8+0x1a400], desc[UR42][R2.64+0x40], !P0 ;  /* 0x1a4000400208afae */ /* 0x000fe8000c101d6a */
[----:B------:R0:W-:Y:S02]  /*2bce0*/  @!P2 LDGSTS.E.BYPASS.LTC128B.128 [R8+0x1c400], desc[UR42][R2.64+0x80], !P1 ;  /* 0x1c4000800208afae */ /* 0x0001e4000c901d6a */
[----:B0-----:R-:W-:-:S02]  /*2bcf0*/  VIADD R2, R17, 0x20 ;  /* 0x0000002011027836 */ /* 0x001fc40000000000 */
[----:B------:R-:W0:Y:S03]  /*2bd00*/  SHFL.IDX PT, R3, R0, 0x1, 0x1c1f ;  /* 0x003c1f0000037f89 */ /* 0x000e2600000e0000 */
[----:B------:R-:W-:Y:S02]  /*2bd10*/  ISETP.GE.AND P2, PT, R2, R35, PT ;  /* 0x000000230200720c */ /* 0x000fe40003f46270 */
[----:B------:R-:W1:Y:S11]  /*2bd20*/  SHFL.IDX PT, R2, R4, 0x1, 0x1c1f ;  /* 0x003c1f0004027f89 */ /* 0x000e7600000e0000 */
[----:B0-----:R-:W-:-:S05]  /*2bd30*/  @!P2 IADD3 R3, P4, R29, R3, RZ ;  /* 0x000000031d03a210 */ /* 0x001fca0007f9e0ff */
[----:B-1----:R-:W-:-:S05]  /*2bd40*/  @!P2 IMAD.X R2, RZ, RZ, R2, P4 ;  /* 0x000000ffff02a224 */ /* 0x002fca00020e0602 */
[----:B------:R-:W-:-:S04]  /*2bd50*/  @!P2 LOP3.LUT R3, R3, R2, RZ, 0x3c, !PT ;  /* 0x000000020303a212 */ /* 0x000fc800078e3cff */
[----:B------:R-:W-:-:S04]  /*2bd60*/  @!P2 LOP3.LUT R2, R3, R2, RZ, 0x3c, !PT ;  /* 0x000000020302a212 */ /* 0x000fc800078e3cff */
[----:B------:R-:W-:-:S05]  /*2bd70*/  @!P2 LOP3.LUT R3, R3, R2, RZ, 0x3c, !PT ;  /* 0x000000020303a212 */ /* 0x000fca00078e3cff */
[----:B------:R-:W-:Y:S04]  /*2bd80*/  @!P2 LDGSTS.E.BYPASS.LTC128B.128 [R8+0x18c00], desc[UR42][R2.64], !P3 ;  /* 0x18c000000208afae */ /* 0x000fe8000d901d6a */
[----:B------:R-:W-:Y:S04]  /*2bd90*/  @!P2 LDGSTS.E.BYPASS.LTC128B.128 [R8+0x1ac00], desc[UR42][R2.64+0x40], !P0 ;  /* 0x1ac000400208afae */ /* 0x000fe8000c101d6a */
[----:B------:R0:W-:Y:S02]  /*2bda0*/  @!P2 LDGSTS.E.BYPASS.LTC128B.128 [R8+0x1cc00], desc[UR42][R2.64+0x80], !P1 ;  /* 0x1cc000800208afae */ /* 0x0001e4000c901d6a */
[----:B0-----:R-:W-:-:S02]  /*2bdb0*/  VIADD R2, R17, 0x40 ;  /* 0x0000004011027836 */ /* 0x001fc40000000000 */
[----:B------:R-:W0:Y:S03]  /*2bdc0*/  SHFL.IDX PT, R3, R0, 0x2, 0x1c1f ;  /* 0x005c1f0000037f89 */ /* 0x000e2600000e0000 */
[----:B------:R-:W-:Y:S02]  /*2bdd0*/  ISETP.GE.AND P2, PT, R2, R35, PT ;  /* 0x000000230200720c */ /* 0x000fe40003f46270 */
[----:B------:R-:W1:Y:S04]  /*2bde0*/  SHFL.IDX PT, R2, R4, 0x2, 0x1c1f ;  /* 0x005c1f0004027f89 */ /* 0x000e6800000e0000 */
[----:B------:R-:W2:Y:S07]  /*2bdf0*/  SHFL.IDX PT, R4, R4, 0x3, 0x1c1f ;  /* 0x007c1f0004047f89 */ /* 0x000eae00000e0000 */
[----:B0-----:R-:W-:-:S04]  /*2be00*/  @!P2 IADD3 R3, P4, R29, R3, RZ ;  /* 0x000000031d03a210 */ /* 0x001fc80007f9e0ff */
[----:B-1----:R-:W-:-:S04]  /*2be10*/  @!P2 IADD3.X R2, RZ, R2, RZ, P4, !PT ;  /* 0x00000002ff02a210 */ /* 0x002fc800027fe4ff */
[----:B------:R-:W-:-:S04]  /*2be20*/  @!P2 LOP3.LUT R3, R3, R2, RZ, 0x3c, !PT ;  /* 0x000000020303a212 */ /* 0x000fc800078e3cff */
[----:B------:R-:W-:-:S04]  /*2be30*/  @!P2 LOP3.LUT R2, R3, R2, RZ, 0x3c, !PT ;  /* 0x000000020302a212 */ /* 0x000fc800078e3cff */
[----:B------:R-:W-:-:S05]  /*2be40*/  @!P2 LOP3.LUT R3, R3, R2, RZ, 0x3c, !PT ;  /* 0x000000020303a212 */ /* 0x000fca00078e3cff */
[----:B------:R0:W-:Y:S04]  /*2be50*/  @!P2 LDGSTS.E.BYPASS.LTC128B.128 [R8+0x19400], desc[UR42][R2.64], !P3 ;  /* 0x194000000208afae */ /* 0x0001e8000d901d6a */
[----:B------:R0:W-:Y:S04]  /*2be60*/  @!P2 LDGSTS.E.BYPASS.LTC128B.128 [R8+0x1b400], desc[UR42][R2.64+0x40], !P0 ;  /* 0x1b4000400208afae */ /* 0x0001e8000c101d6a */
[----:B--2---:R0:W-:Y:S02]  /*2be70*/  @!P2 LDGSTS.E.BYPASS.LTC128B.128 [R8+0x1d400], desc[UR42][R2.64+0x80], !P1 ;  /* 0x1d4000800208afae */ /* 0x0041e4000c901d6a */
.L_x_2229:
[----:B------:R-:W-:Y:S01]  /*2be80*/  VIADD R0, R17, 0x60 ;  /* 0x0000006011007836 */ /* 0x000fe20000000000 */
[----:B------:R-:W-:Y:S04]  /*2be90*/  BSSY B0, `(.L_x_1955) ;  /* 0x000000b000007945 */ /* 0x000fe80003800000 */
[----:B------:R-:W-:-:S13]  /*2bea0*/  ISETP.GE.AND P2, PT, R0, R35, PT ;  /* 0x000000230000720c */ /* 0x000fda0003f46270 */
[----:B------:R-:W-:Y:S05]  /*2beb0*/  @P2 BRA `(.L_x_1956) ;  /* 0x0000000000202947 */ /* 0x000fea0003800000 */
[----:B0-----:R-:W-:-:S05]  /*2bec0*/  IADD3 R2, P2, R29, R14, RZ ;  /* 0x0000000e1d027210 */ /* 0x001fca0007f5e0ff */
[----:B------:R-:W-:-:S05]  /*2bed0*/  IMAD.X R3, RZ, RZ, R4, P2 ;  /* 0x000000ffff037224 */ /* 0x000fca00010e0604 */
[----:B------:R-:W-:Y:S01]  /*2bee0*/  @!PT LDS RZ, [RZ] ;  /* 0x00000000fffff984 */ /* 0x000fe20000000800 */
[----:B------:R-:W-:Y:S01]  /*2bef0*/  @!PT LDS RZ, [RZ] ;  /* 0x00000000fffff984 */ /* 0x000fe20000000800 */
[----:B------:R-:W-:Y:S01]  /*2bf00*/  @!PT LDS RZ, [RZ] ;  /* 0x00000000fffff984 */ /* 0x000fe20000000800 */
[----:B------:R1:W-:Y:S04]  /*2bf10*/  LDGSTS.E.BYPASS.LTC128B.128 [R8+0x19c00], desc[UR42][R2.64], !P3 ;  /* 0x19c0000002087fae */ /* 0x0003e8000d901d6a */
[----:B------:R1:W-:Y:S04]  /*2bf20*/  LDGSTS.E.BYPASS.LTC128B.128 [R8+0x1bc00], desc[UR42][R2.64+0x40], !P0 ;  /* 0x1bc0004002087fae */ /* 0x0003e8000c101d6a */
[----:B------:R1:W-:Y:S02]  /*2bf30*/  LDGSTS.E.BYPASS.LTC128B.128 [R8+0x1dc00], desc[UR42][R2.64+0x80], !P1 ;  /* 0x1dc0008002087fae */ /* 0x0003e4000c901d6a */
.L_x_1956:
[----:B------:R-:W-:Y:S05]  /*2bf40*/  BSYNC B0 ;  /* 0x0000000000007941 */ /* 0x000fea0003800000 */
.L_x_1955:
[----:B------:R-:W-:Y:S01]  /*2bf50*/  NOP ;  /* 0x0000000000007918 */ /* 0x000fe20000000000 */
[----:B------:R-:W-:-:S13]  /*2bf60*/  PLOP3.LUT P0, PT, PT, PT, PT, 0x80, 0x0 ;  /* 0x000000000000781c */ /* 0x000fda0003f0f070 */
.L_x_1957:
[----:B------:R-:W-:Y:S02]  /*2bf70*/  PLOP3.LUT P1, PT, P1, P0, PT, 0xa2, 0x0 ;  /* 0x000000000000781c */ /* 0x000fe40000f21472 */
[----:B------:R-:W-:-:S08]  /*2bf80*/  @P0 R2UR P1, UR4, R22 ;  /* 0x00000000160402ca */ /* 0x000fd00000020000 */
[----:B------:R-:W-:-:S05]  /*2bf90*/  @P0 PLOP3.LUT P0, PT, P1, PT, PT, 0x80, 0x0 ;  /* 0x000000000000081c */ /* 0x000fca0000f0f070 */
[----:B------:R-:W-:Y:S01]  /*2bfa0*/  @!P1 SYNCS.ARRIVE.TRANS64.RED.A0T1 RZ, [UR4+0x2a800], RZ ;  /* 0x02a800ffffff99a7 */ /* 0x000fe20008200404 */
[----:B------:R-:W-:Y:S07]  /*2bfb0*/  @!P1 ARRIVES.LDGSTSBAR.64.TRANSCNT [UR4+0x2a800] ;  /* 0x02a80000ff0099b0 */ /* 0x000fee0008000a84 */
[----:B------:R-:W-:Y:S05]  /*2bfc0*/  @P0 BRA.U.ANY `(.L_x_1957) ;  /* 0xfffffffd00e80947 */ /* 0x000fea000393ffff */
[----:B01----:R-:W2:Y:S02]  /*2bfd0*/  LDL.LU R2, [R1+0x24] ;  /* 0x0000240001027983 */ /* 0x003ea40000300800 */
[----:B--2---:R-:W-:-:S05]  /*2bfe0*/  VIADD R2, R2, 0x1 ;  /* 0x0000000102027836 */ /* 0x004fca0000000000 */
[----:B------:R0:W-:Y:S01]  /*2bff0*/  STL [R1+0x24], R2 ;  /* 0x0000240201007387 */ /* 0x0001e20000100800 */
[----:B------:R-:W-:-:S04]  /*2c000*/  LEA.HI R0, R2, R2, RZ, 0x1 ;  /* 0x0000000202007211 */ /* 0x000fc800078f08ff */
[----:B------:R-:W-:-:S05]  /*2c010*/  LOP3.LUT R0, R0, 0xfffffffe, RZ, 0xc0, !PT ;  /* 0xfffffffe00007812 */ /* 0x000fca00078ec0ff */
[----:B------:R-:W-:-:S05]  /*2c020*/  IMAD.IADD R0, R2, 0x1, -R0 ;  /* 0x0000000102007824 */ /* 0x000fca00078e0a00 */
[----:B------:R-:W-:Y:S01]  /*2c030*/  SHF.L.U32 R3, R0, 0x1f, RZ ;  /* 0x0000001f00037819 */ /* 0x000fe200000006ff */
[----:B------:R-:W-:Y:S01]  /*2c040*/  NOP ;  /* 0x0000000000007918 */ /* 0x000fe20000000000 */
[----:B0-----:R-:W2:Y:S01]  /*2c050*/  LDL.LU R2, [R1+0x18] ;  /* 0x0000180001027983 */ /* 0x001ea20000300800 */
[----:B------:R0:W-:Y:S01]  /*2c060*/  SYNCS.ARRIVE.TRANS64.A1T0 RZ, [R22+URZ+0x2a800], RZ ;  /* 0x02a800ff16ff79a7 */ /* 0x0001e2000810003f */
[----:B------:R-:W-:Y:S01]  /*2c070*/  BSSY B0, `(.L_x_1958) ;  /* 0x0000005000007945 */ /* 0x000fe20003800000 */
[----:B------:R-:W1:Y:S01]  /*2c080*/  SYNCS.PHASECHK.TRANS64.TRYWAIT P1, [R22+URZ+0x2a820], R3 ;  /* 0x02a82003160075a7 */ /* 0x000e62000802017f */
[----:B--2---:R-:W-:-:S05]  /*2c090*/  VIADD R20, R2, 0xfffffffe ;  /* 0xfffffffe02147836 */ /* 0x004fca0000000000 */
[----:B------:R-:W-:Y:S01]  /*2c0a0*/  ISETP.GE.AND P0, PT, R20, R32, PT ;  /* 0x000000201400720c */ /* 0x000fe20003f06270 */
[----:B01----:R-:W-:-:S12]  /*2c0b0*/  @!P1 BRA `(.L_x_1959) ;  /* 0x0000008800809947 */ /* 0x003fd80003800000 */
.L_x_2230:
[----:B------:R-:W-:Y:S05]  /*2c0c0*/  BSYNC B0 ;  /* 0x0000000000007941 */ /* 0x000fea0003800000 */
.L_x_1958:
[----:B------:R-:W-:Y:S05]  /*2c0d0*/  @!P0 BRA `(.L_x_1960) ;  /* 0x0000001000ec8947 */ /* 0x000fea0003800000 */
[----:B------:R-:W-:Y:S02]  /*2c0e0*/  IMAD.MOV.U32 R5, RZ, RZ, R23 ;  /* 0x000000ffff057224 */ /* 0x000fe400078e0017 */
[----:B------:R-:W-:-:S07]  /*2c0f0*/  IMAD.MOV.U32 R6, RZ, RZ, R25 ;  /* 0x000000ffff067224 */ /* 0x000fce00078e0019 */
.L_x_1980:
[----:B-1----:R-:W1:Y:S01]  /*2c100*/  LDC R7, c[0x0][0x430] ;  /* 0x00010c00ff077b82 */ /* 0x002e620000000800 */
[----:B--2---:R-:W2:Y:S01]  /*2c110*/  S2R R2, SR_TID.X ;  /* 0x0000000000027919 */ /* 0x004ea20000002100 */
[----:B------:R-:W-:Y:S05]  /*2c120*/  YIELD ;  /* 0x0000000000007946 */ /* 0x000fea0003800000 */
[----:B------:R-:W-:Y:S01]  /*2c130*/  ULDC.64 UR4, c[0x0][0x428] ;  /* 0x00010a0000047ab9 */ /* 0x000fe20000000a00 */
[----:B-1----:R-:W-:Y:S02]  /*2c140*/  ISETP.NE.AND P0, PT, R7, 0x1, PT ;  /* 0x000000010700780c */ /* 0x002fe40003f05270 */
[C---:B0-2---:R-:W-:Y:S01]  /*2c150*/  LOP3.LUT R0, R2.reuse, 0x7f, RZ, 0xc0, !PT ;  /* 0x0000007f02007812 */ /* 0x045fe200078ec0ff */
[----:B0-----:R-:W-:-:S10]  /*2c160*/  IMAD.SHL.U32 R3, R2, 0x20, RZ ;  /* 0x0000002002037824 */ /* 0x001fd400078e00ff */
[----:B------:R-:W0:Y:S01]  /*2c170*/  @P0 LDC R4, c[0x0][0x434] ;  /* 0x00010d00ff040b82 */ /* 0x000e220000000800 */
[----:B------:R-:W-:Y:S02]  /*2c180*/  SHF.R.U32.HI R2, RZ, 0x2, R0 ;  /* 0x00000002ff027819 */ /* 0x000fe40000011600 */
[----:B------:R-:W-:-:S03]  /*2c190*/  LOP3.LUT R3, R3, 0x60, RZ, 0xc0, !PT ;  /* 0x0000006003037812 */ /* 0x000fc600078ec0ff */
[----:B------:R-:W-:Y:S02]  /*2c1a0*/  IMAD R2, R20, 0x80, R2 ;  /* 0x0000008014027824 */ /* 0x000fe400078e0202 */
[----:B------:R-:W1:Y:S03]  /*2c1b0*/  @P0 LDC R0, c[0x0][0x438] ;  /* 0x00010e00ff000b82 */ /* 0x000e660000000800 */
[----:B------:R-:W-:-:S05]  /*2c1c0*/  IADD3 R3, R3, R2, R33 ;  /* 0x0000000203037210 */ /* 0x000fca0007ffe021 */
[----:B------:R-:W-:Y:S02]  /*2c1d0*/  IMAD.MOV.U32 R2, RZ, RZ, R3 ;  /* 0x000000ffff027224 */ /* 0x000fe400078e0003 */
[----:B0-----:R-:W-:-:S05]  /*2c1e0*/  @P0 IMAD.HI.U32 R4, R3, R4, RZ ;  /* 0x0000000403040227 */ /* 0x001fca00078e00ff */
[----:B-1----:R-:W-:-:S05]  /*2c1f0*/  @P0 SHF.R.U32.HI R2, RZ, R0, R4 ;  /* 0x00000000ff020219 */ /* 0x002fca0000011604 */
[----:B------:R-:W-:-:S04]  /*2c200*/  IMAD.MOV R0, RZ, RZ, -R2 ;  /* 0x000000ffff007224 */ /* 0x000fc800078e0a02 */
[----:B------:R-:W-:Y:S01]  /*2c210*/  IMAD R7, R7, R0, R3 ;  /* 0x0000000007077224 */ /* 0x000fe200078e0203 */
[----:B------:R-:W-:Y:S01]  /*2c220*/  SHF.R.S32.HI R3, RZ, 0x1f, R2 ;  /* 0x0000001fff037819 */ /* 0x000fe20000011402 */
[----:B------:R-:W-:-:S04]  /*2c230*/  IMAD R0, R34, UR4, RZ ;  /* 0x0000000422007c24 */ /* 0x000fc8000f8e02ff */
[C---:B------:R-:W-:Y:S02]  /*2c240*/  IMAD R0, R28.reuse, UR5, R0 ;  /* 0x000000051c007c24 */ /* 0x040fe4000f8e0200 */
[----:B------:R-:W-:Y:S01]  /*2c250*/  IMAD.WIDE.U32 R2, R28, UR4, R2 ;  /* 0x000000041c027c25 */ /* 0x000fe2000f8e0002 */
[----:B------:R-:W-:-:S03]  /*2c260*/  ULDC.64 UR4, c[0x0][0x418] ;  /* 0x0001060000047ab9 */ /* 0x000fc60000000a00 */
[----:B------:R-:W-:Y:S01]  /*2c270*/  IMAD.IADD R0, R0, 0x1, R3 ;  /* 0x0000000100007824 */ /* 0x000fe200078e0203 */
[----:B------:R-:W-:-:S04]  /*2c280*/  LEA R8, P0, R2, UR4, 0x2 ;  /* 0x0000000402087c11 */ /* 0x000fc8000f8010ff */
[----:B------:R-:W-:-:S05]  /*2c290*/  LEA.HI.X R9, R2, UR5, R0, 0x2, P0 ;  /* 0x0000000502097c11 */ /* 0x000fca00080f1400 */
[----:B------:R-:W2:Y:S01]  /*2c2a0*/  LDG.E R8, desc[UR42][R8.64] ;  /* 0x0000002a08087981 */ /* 0x000ea2000c1e1900 */
[----:B------:R-:W-:Y:S01]  /*2c2b0*/  IMAD.U32 R10, RZ, RZ, UR39 ;  /* 0x00000027ff0a7e24 */ /* 0x000fe2000f8e00ff */
[C---:B------:R-:W-:Y:S01]  /*2c2c0*/  ISETP.GT.AND P1, PT, R20.reuse, R32, PT ;  /* 0x000000201400720c */ /* 0x040fe20003f24270 */
[----:B------:R-:W-:Y:S02]  /*2c2d0*/  VIADD R23, R5, 0x1 ;  /* 0x0000000105177836 */ /* 0x000fe40000000000 */
[----:B------:R-:W-:Y:S01]  /*2c2e0*/  VIADD R20, R20, 0xffffffff ;  /* 0xffffffff14147836 */ /* 0x000fe20000000000 */
[----:B------:R-:W-:Y:S02]  /*2c2f0*/  ISETP.NE.AND P2, PT, R10, 0x3, PT ;  /* 0x000000030a00780c */ /* 0x000fe40003f45270 */
[----:B------:R-:W-:-:S04]  /*2c300*/  ISETP.NE.AND P0, PT, R23, 0x2, PT ;  /* 0x000000021700780c */ /* 0x000fc80003f05270 */
[----:B------:R-:W-:Y:S02]  /*2c310*/  SEL R25, RZ, 0x1, P0 ;  /* 0x00000001ff197807 */ /* 0x000fe40000000000 */
[----:B------:R-:W-:Y:S02]  /*2c320*/  SEL R23, R23, RZ, P0 ;  /* 0x000000ff17177207 */ /* 0x000fe40000000000 */
[----:B------:R-:W-:Y:S02]  /*2c330*/  LOP3.LUT R25, R6, R25, RZ, 0x3c, !PT ;  /* 0x0000001906197212 */ /* 0x000fe400078e3cff */
[----:B--2---:R-:W-:Y:S01]  /*2c340*/  SHF.R.S32.HI R10, RZ, 0x1f, R8 ;  /* 0x0000001fff0a7819 */ /* 0x004fe20000011408 */
[----:B------:R-:W-:Y:S06]  /*2c350*/  @!P2 BRA `(.L_x_1961) ;  /* 0x000000000004a947 */ /* 0x000fec0003800000 */
[----:B------:R-:W-:Y:S01]  /*2c360*/  BPT.TRAP 0x1 ;  /* 0x000000040000795c */ /* 0x000fe20000300000 */
.L_x_1961:
[----:B------:R-:W-:Y:S01]  /*2c370*/  IMAD R4, R23, 0x8, R22 ;  /* 0x0000000817047824 */ /* 0x000fe200078e0216 */
[----:B------:R-:W-:Y:S01]  /*2c380*/  SHF.L.U32 R17, R25, 0x1f, RZ ;  /* 0x0000001f19117819 */ /* 0x000fe200000006ff */
[----:B------:R-:W-:Y:S01]  /*2c390*/  BSSY B0, `(.L_x_1962) ;  /* 0x0000004000007945 */ /* 0x000fe20003800000 */
[----:B------:R-:W-:Y:S02]  /*2c3a0*/  SHF.R.S32.HI R9, RZ, 0x1f, R7 ;  /* 0x0000001fff097819 */ /* 0x000fe40000011407 */
[----:B------:R-:W0:Y:S02]  /*2c3b0*/  SYNCS.PHASECHK.TRANS64.TRYWAIT P0, [R4+URZ+0x2a880], R17 ;  /* 0x02a88011040075a7 */ /* 0x000e24000800017f */
[----:B0-----:R-:W-:Y:S05]  /*2c3c0*/  @!P0 BRA `(.L_x_1963) ;  /* 0x0000008400d08947 */ /* 0x001fea0003800000 */
.L_x_2231:
[----:B------:R-:W-:Y:S05]  /*2c3d0*/  BSYNC B0 ;  /* 0x0000000000007941 */ /* 0x000fea0003800000 */
.L_x_1962:
[----:B------:R-:W-:Y:S01]  /*2c3e0*/  ULDC.64 UR4, c[0x0][0x328] ;  /* 0x0000ca0000047ab9 */ /* 0x000fe20000000a00 */
[----:B------:R-:W1:Y:S01]  /*2c3f0*/  LDC R11, c[0x0][0x2f4] ;  /* 0x0000bd00ff0b7b82 */ /* 0x000e620000000800 */
[----:B------:R-:W-:Y:S01]  /*2c400*/  IMAD R0, R9, UR4, RZ ;  /* 0x0000000409007c24 */ /* 0x000fe2000f8e02ff */
[----:B------:R-:W-:Y:S01]  /*2c410*/  ULDC.64 UR6, c[0x0][0x318] ;  /* 0x0000c60000067ab9 */ /* 0x000fe20000000a00 */
[----:B------:R-:W-:Y:S01]  /*2c420*/  IMAD.WIDE.U32 R2, R7, UR4, RZ ;  /* 0x0000000407027c25 */ /* 0x000fe2000f8e00ff */
[C---:B------:R-:W-:Y:S02]  /*2c430*/  LOP3.LUT R13, R29.reuse, 0x80, RZ, 0xfc, !PT ;  /* 0x000000801d0d7812 */ /* 0x040fe400078efcff */
[----:B------:R-:W-:Y:S01]  /*2c440*/  LOP3.LUT R12, R29, 0x40, RZ, 0xfc, !PT ;  /* 0x000000401d0c7812 */ /* 0x000fe200078efcff */
[----:B------:R-:W-:Y:S01]  /*2c450*/  IMAD R0, R7, UR5, R0 ;  /* 0x0000000507007c24 */ /* 0x000fe2000f8e0200 */
[----:B------:R-:W-:Y:S01]  /*2c460*/  ULDC.64 UR4, c[0x0][0x338] ;  /* 0x0000ce0000047ab9 */ /* 0x000fe20000000a00 */
[----:B------:R-:W-:-:S02]  /*2c470*/  IMAD R35, R23, 0x6000, R37 ;  /* 0x0000600017237824 */ /* 0x000fc400078e0225 */
[----:B------:R-:W-:Y:S02]  /*2c480*/  IMAD.IADD R3, R3, 0x1, R0 ;  /* 0x0000000103037824 */ /* 0x000fe400078e0200 */
[----:B------:R-:W-:Y:S02]  /*2c490*/  IMAD R0, R10, UR4, RZ ;  /* 0x000000040a007c24 */ /* 0x000fe4000f8e02ff */
[----:B------:R-:W-:-:S04]  /*2c4a0*/  IMAD.WIDE.U32 R2, R8, UR4, R2 ;  /* 0x0000000408027c25 */ /* 0x000fc8000f8e0002 */
[----:B------:R-:W-:Y:S01]  /*2c4b0*/  IMAD R0, R8, UR5, R0 ;  /* 0x0000000508007c24 */ /* 0x000fe2000f8e0200 */
[----:B------:R-:W-:-:S03]  /*2c4c0*/  ULDC.64 UR4, c[0x0][0x330] ;  /* 0x0000cc0000047ab9 */ /* 0x000fc60000000a00 */
[----:B------:R-:W-:Y:S01]  /*2c4d0*/  IMAD.IADD R3, R3, 0x1, R0 ;  /* 0x0000000103037824 */ /* 0x000fe200078e0200 */
[-C--:B-1----:R-:W-:Y:S02]  /*2c4e0*/  ISETP.GE.AND P2, PT, R13, R11.reuse, PT ;  /* 0x0000000b0d00720c */ /* 0x082fe40003f46270 */
[-C--:B------:R-:W-:Y:S01]  /*2c4f0*/  ISETP.GE.AND P3, PT, R12, R11.reuse, PT ;  /* 0x0000000b0c00720c */ /* 0x080fe20003f66270 */
[C---:B------:R-:W-:Y:S01]  /*2c500*/  IMAD.WIDE.U32 R2, R18.reuse, UR4, R2 ;  /* 0x0000000412027c25 */ /* 0x040fe2000f8e0002 */
[----:B------:R-:W-:Y:S01]  /*2c510*/  UMOV UR4, 0xffffffff ;  /* 0xffffffff00047882 */ /* 0x000fe20000000000 */
[----:B------:R-:W-:Y:S02]  /*2c520*/  ISETP.GE.AND P4, PT, R29, R11, PT ;  /* 0x0000000b1d00720c */ /* 0x000fe40003f86270 */
[----:B------:R-:W-:Y:S01]  /*2c530*/  IMAD R27, R18, UR5, R3 ;  /* 0x00000005121b7c24 */ /* 0x000fe2000f8e0203 */
[----:B------:R-:W-:-:S04]  /*2c540*/  IADD3 R21, P0, R2, UR6, RZ ;  /* 0x0000000602157c10 */ /* 0x000fc8000ff1e0ff */
[----:B------:R-:W-:Y:S01]  /*2c550*/  IADD3.X R27, R27, UR7, RZ, P0, !PT ;  /* 0x000000071b1b7c10 */ /* 0x000fe200087fe4ff */
[----:B------:R-:W-:Y:S08]  /*2c560*/  BRA.DIV UR4, `(.L_x_1964) ;  /* 0x00000086047c7947 */ /* 0x000ff0000b800000 */
[----:B------:R-:W1:Y:S04]  /*2c570*/  SHFL.IDX PT, R2, R21, RZ, 0x1c1f ;  /* 0x001c1fff15027589 */ /* 0x000e6800000e0000 */
[----:B------:R-:W2:Y:S01]  /*2c580*/  SHFL.IDX PT, R0, R27, RZ, 0x1c1f ;  /* 0x001c1fff1b007589 */ /* 0x000ea200000e0000 */
        /* <DEDUP_REMOVED lines=17> */
[----:B------:R1:W2:Y:S04]  /*2c6a0*/  SHFL.IDX PT, R35, R27, 0x3, 0x1c1f ;  /* 0x007c1f001b237f89 */ /* 0x0002a800000e0000 */
[----:B------:R-:W-:Y:S04]  /*2c6b0*/  LDGSTS.E.BYPASS.LTC128B.128 [R0+0xd400], desc[UR42][R2.64], !P4 ;  /* 0x0d40000002007fae */ /* 0x000fe8000e101d6a */
[----:B------:R-:W-:Y:S04]  /*2c6c0*/  LDGSTS.E.BYPASS.LTC128B.128 [R0+0xf400], desc[UR42][R2.64+0x40], !P3 ;  /* 0x0f40004002007fae */ /* 0x000fe8000d901d6a */
[----:B------:R3:W-:Y:S04]  /*2c6d0*/  LDGSTS.E.BYPASS.LTC128B.128 [R0+0x11400], desc[UR42][R2.64+0x80], !P2 ;  /* 0x1140008002007fae */ /* 0x0007e8000d101d6a */
[----:B--23--:R1:W3:Y:S02]  /*2c6e0*/  SHFL.IDX PT, R2, R21, 0x3, 0x1c1f ;  /* 0x007c1f0015027f89 */ /* 0x00c2e400000e0000 */
.L_x_2241:
[----:B---3--:R-:W-:-:S05]  /*2c6f0*/  IADD3 R2, P0, R29, R2, RZ ;  /* 0x000000021d027210 */ /* 0x008fca0007f1e0ff */
        /* <DEDUP_REMOVED lines=9> */
.L_x_1965:
        /* <DEDUP_REMOVED lines=11> */
.L_x_1966:
[----:B------:R2:W-:Y:S01]  /*2c840*/  SYNCS.ARRIVE.TRANS64.A1T0 RZ, [R4+URZ+0x2a870], RZ ;  /* 0x02a870ff04ff79a7 */ /* 0x0005e2000810003f */
[----:B------:R-:W-:Y:S05]  /*2c850*/  @!P3 BRA `(.L_x_1967) ;  /* 0x000000000004b947 */ /* 0x000fea0003800000 */
[----:B------:R-:W-:Y:S01]  /*2c860*/  BPT.TRAP 0x1 ;  /* 0x000000040000795c */ /* 0x000fe20000300000 */
.L_x_1967:
[----:B------:R-:W3:Y:S01]  /*2c870*/  SYNCS.PHASECHK.TRANS64.TRYWAIT P0, [R4+URZ+0x2a840], R17 ;  /* 0x02a84011040075a7 */ /* 0x000ee2000800017f */
[----:B------:R-:W-:Y:S04]  /*2c880*/  BSSY B0, `(.L_x_1968) ;  /* 0x0000002000007945 */ /* 0x000fe80003800000 */
[----:B---3--:R-:W-:Y:S05]  /*2c890*/  @!P0 BRA `(.L_x_1969) ;  /* 0x0000008400e48947 */ /* 0x008fea0003800000 */
.L_x_2242:
[----:B------:R-:W-:Y:S05]  /*2c8a0*/  BSYNC B0 ;  /* 0x0000000000007941 */ /* 0x000fea0003800000 */
.L_x_1968:
[----:B------:R-:W-:Y:S01]  /*2c8b0*/  ULDC.64 UR4, c[0x0][0x300] ;  /* 0x0000c00000047ab9 */ /* 0x000fe20000000a00 */
[----:B------:R-:W4:Y:S01]  /*2c8c0*/  LDC R11, c[0x0][0x2f4] ;  /* 0x0000bd00ff0b7b82 */ /* 0x000f220000000800 */
[----:B------:R-:W-:Y:S01]  /*2c8d0*/  IMAD R9, R9, UR4, RZ ;  /* 0x0000000409097c24 */ /* 0x000fe2000f8e02ff */
[----:B------:R-:W-:Y:S01]  /*2c8e0*/  ULDC.64 UR6, c[0x0][0x2e8] ;  /* 0x0000ba0000067ab9 */ /* 0x000fe20000000a00 */
[----:B------:R-:W-:Y:S01]  /*2c8f0*/  IMAD.WIDE.U32 R2, R7, UR4, RZ ;  /* 0x0000000407027c25 */ /* 0x000fe2000f8e00ff */
        /* <DEDUP_REMOVED lines=10> */
[C---:B------:R-:W-:Y:S01]  /*2c9a0*/  IMAD.WIDE.U32 R2, R18.reuse, UR4, R2 ;  /* 0x0000000412027c25 */ /* 0x040fe2000f8e0002 */
[----:B------:R-:W-:Y:S01]  /*2c9b0*/  UMOV UR4, 0xffffffff ;  /* 0xffffffff00047882 */ /* 0x000fe20000000000 */
[-C--:B----4-:R-:W-:Y:S02]  /*2c9c0*/  ISETP.GE.AND P2, PT, R13, R11.reuse, PT ;  /* 0x0000000b0d00720c */ /* 0x090fe40003f46270 */
[----:B------:R-:W-:Y:S01]  /*2c9d0*/  IMAD R8, R18, UR5, R3 ;  /* 0x0000000512087c24 */ /* 0x000fe2000f8e0203 */
[----:B------:R-:W-:Y:S02]  /*2c9e0*/  IADD3 R7, P0, R2, UR6, RZ ;  /* 0x0000000602077c10 */ /* 0x000fe4000ff1e0ff */
[----:B------:R-:W-:Y:S02]  /*2c9f0*/  ISETP.GE.AND P3, PT, R12, R11, PT ;  /* 0x0000000b0c00720c */ /* 0x000fe40003f66270 */
[----:B------:R-:W-:-:S02]  /*2ca00*/  IADD3.X R8, R8, UR7, RZ, P0, !PT ;  /* 0x0000000708087c10 */ /* 0x000fc400087fe4ff */
[----:B------:R-:W-:Y:S01]  /*2ca10*/  ISETP.GE.AND P4, PT, R29, R11, PT ;  /* 0x0000000b1d00720c */ /* 0x000fe20003f86270 */
[----:B------:R-:W-:-:S12]  /*2ca20*/  BRA.DIV UR4, `(.L_x_1970) ;  /* 0x0000008604947947 */ /* 0x000fd8000b800000 */
[----:B------:R-:W4:Y:S04]  /*2ca30*/  SHFL.IDX PT, R2, R7, RZ, 0x1c1f ;  /* 0x001c1fff07027589 */ /* 0x000f2800000e0000 */
[----:B------:R-:W5:Y:S04]  /*2ca40*/  SHFL.IDX PT, R3, R8, RZ, 0x1c1f ;  /* 0x001c1fff08037589 */ /* 0x000f6800000e0000 */
[----:B------:R-:W-:Y:S01]  /*2ca50*/  SHFL.IDX PT, R9, R8, 0x2, 0x1c1f ;  /* 0x005c1f0008097f89 */ /* 0x000fe200000e0000 */
        /* <DEDUP_REMOVED lines=15> */
[----:B------:R4:W0:Y:S04]  /*2cb50*/  SHFL.IDX PT, R9, R8, 0x3, 0x1c1f ;  /* 0x007c1f0008097f89 */ /* 0x00082800000e0000 */
[----:B------:R-:W-:Y:S04]  /*2cb60*/  LDGSTS.E.BYPASS.LTC128B.128 [R0+0x1f400], desc[UR42][R2.64], !P4 ;  /* 0x1f40000002007fae */ /* 0x000fe8000e101d6a */
[----:B------:R-:W-:Y:S04]  /*2cb70*/  LDGSTS.E.BYPASS.LTC128B.128 [R0+0x21400], desc[UR42][R2.64+0x40], !P3 ;  /* 0x2140004002007fae */ /* 0x000fe8000d901d6a */
[----:B------:R5:W-:Y:S04]  /*2cb80*/  LDGSTS.E.BYPASS.LTC128B.128 [R0+0x23400], desc[UR42][R2.64+0x80], !P2 ;  /* 0x2340008002007fae */ /* 0x000be8000d101d6a */
[----:B-----5:R4:W0:Y:S02]  /*2cb90*/  SHFL.IDX PT, R2, R7, 0x3, 0x1c1f ;  /* 0x007c1f0007027f89 */ /* 0x02082400000e0000 */
.L_x_2252:
[----:B0-----:R-:W-:-:S05]  /*2cba0*/  IADD3 R2, P0, R29, R2, RZ ;  /* 0x000000021d027210 */ /* 0x001fca0007f1e0ff */
        /* <DEDUP_REMOVED lines=9> */
.L_x_1971:
        /* <DEDUP_REMOVED lines=11> */
.L_x_1972:
[----:B------:R-:W-:Y:S01]  /*2ccf0*/  IMAD.U32 R0, RZ, RZ, UR37 ;  /* 0x00000025ff007e24 */ /* 0x000fe2000f8e00ff */
[----:B------:R0:W-:Y:S04]  /*2cd00*/  SYNCS.ARRIVE.TRANS64.A1T0 RZ, [R4+URZ+0x2a830], RZ ;  /* 0x02a830ff04ff79a7 */ /* 0x0001e8000810003f */
[----:B------:R-:W-:-:S13]  /*2cd10*/  ISETP.NE.AND P0, PT, R0, 0x3, PT ;  /* 0x000000030000780c */ /* 0x000fda0003f05270 */
[----:B0-----:R-:W-:Y:S05]  /*2cd20*/  @!P0 BRA `(.L_x_1973) ;  /* 0x0000000000048947 */ /* 0x001fea0003800000 */
[----:B------:R-:W-:Y:S01]  /*2cd30*/  BPT.TRAP 0x1 ;  /* 0x000000040000795c */ /* 0x000fe20000300000 */
.L_x_1973:
[----:B------:R-:W-:Y:S01]  /*2cd40*/  LOP3.LUT R0, R6, 0x1, RZ, 0x3c, !PT ;  /* 0x0000000106007812 */ /* 0x000fe200078e3cff */
[----:B------:R-:W-:Y:S01]  /*2cd50*/  IMAD R3, R5, 0x8, R22 ;  /* 0x0000000805037824 */ /* 0x000fe200078e0216 */
[----:B------:R-:W-:Y:S02]  /*2cd60*/  BSSY B0, `(.L_x_1974) ;  /* 0x0000004000007945 */ /* 0x000fe40003800000 */
[----:B------:R-:W-:-:S04]  /*2cd70*/  SHF.L.U32 R0, R0, 0x1f, RZ ;  /* 0x0000001f00007819 */ /* 0x000fc800000006ff */
[----:B------:R-:W0:Y:S02]  /*2cd80*/  SYNCS.PHASECHK.TRANS64.TRYWAIT P2, [R3+URZ+0x2a870], R0 ;  /* 0x02a87000030075a7 */ /* 0x000e24000804017f */
[----:B0-----:R-:W-:Y:S05]  /*2cd90*/  @!P2 BRA `(.L_x_1975) ;  /* 0x0000008400e8a947 */ /* 0x001fea0003800000 */
.L_x_2253:
[----:B------:R-:W-:Y:S05]  /*2cda0*/  BSYNC B0 ;  /* 0x0000000000007941 */ /* 0x000fea0003800000 */
.L_x_1974:
[----:B------:R-:W-:-:S05]  /*2cdb0*/  IMAD.U32 R2, RZ, RZ, UR39 ;  /* 0x00000027ff027e24 */ /* 0x000fca000f8e00ff */
[----:B------:R-:W-:-:S13]  /*2cdc0*/  ISETP.NE.AND P2, PT, R2, 0x3, PT ;  /* 0x000000030200780c */ /* 0x000fda0003f45270 */
[----:B------:R-:W-:Y:S05]  /*2cdd0*/  @!P2 BRA `(.L_x_1976) ;  /* 0x000000000004a947 */ /* 0x000fea0003800000 */
[----:B------:R-:W-:Y:S01]  /*2cde0*/  BPT.TRAP 0x1 ;  /* 0x000000040000795c */ /* 0x000fe20000300000 */
.L_x_1976:
[----:B------:R-:W-:Y:S01]  /*2cdf0*/  SHF.L.U32 R2, R6, 0x1f, RZ ;  /* 0x0000001f06027819 */ /* 0x000fe200000006ff */
[----:B------:R-:W-:-:S03]  /*2ce00*/  IMAD R0, R5, 0x6000, RZ ;  /* 0x0000600005007824 */ /* 0x000fc600078e02ff */
[----:B------:R-:W0:Y:S02]  /*2ce10*/  SYNCS.PHASECHK.TRANS64.TRYWAIT P2, [R3+URZ+0x2a860], R2 ;  /* 0x02a86002030075a7 */ /* 0x000e24000804017f */
[----:B0-----:R-:W-:Y:S05]  /*2ce20*/  @!P2 BRA `(.L_x_1977) ;  /* 0x0000008400d8a947 */ /* 0x001fea0003800000 */
.L_x_2254:
[----:B--23--:R-:W2:Y:S04]  /*2ce30*/  LDL R4, [R1+0x8] ;  /* 0x0000080001047983 */ /* 0x00cea80000100800 */
[----:B----4-:R-:W3:Y:S01]  /*2ce40*/  LDL R8, [R1] ;  /* 0x0000000001087983 */ /* 0x010ee20000100800 */
[----:B------:R-:W-:Y:S05]  /*2ce50*/  WARPSYNC.ALL ;  /* 0x0000000000007948 */ /* 0x000fea0003800000 */
[----:B------:R-:W4:Y:S01]  /*2ce60*/  LDL R17, [R1+0x4] ;  /* 0x0000040001117983 */ /* 0x000f220000100800 */
[----:B--2---:R-:W-:-:S02]  /*2ce70*/  LOP3.LUT R5, R0, R4, RZ, 0xfc, !PT ;  /* 0x0000000400057212 */ /* 0x004fc400078efcff */
[----:B---3--:R-:W-:-:S03]  /*2ce80*/  IADD3 R0, R22, R0, R8 ;  /* 0x0000000016007210 */ /* 0x008fc60007ffe008 */
[----:B------:R-:W-:-:S05]  /*2ce90*/  IMAD.IADD R2, R22, 0x1, R5 ;  /* 0x0000000116027824 */ /* 0x000fca00078e0205 */
        /* <DEDUP_REMOVED lines=18> */
[----:B------:R-:W0:Y:S01]  /*2cfc0*/  LDSM.16.MT88.4 R4, [R2+0xcc00] ;  /* 0x00cc00000204783b */ /* 0x000e220000004200 */
[----:B------:R-:W-:Y:S02]  /*2cfd0*/  IADD3 R12, R30, 0x400, R0 ;  /* 0x000004001e0c7810 */ /* 0x000fe40007ffe000 */
        /* <DEDUP_REMOVED lines=18> */
[----:B----4-:R-:W-:Y:S02]  /*2d100*/  IADD3 R0, R17, 0x400, R0 ;  /* 0x0000040011007810 */ /* 0x010fe40007ffe000 */
        /* <DEDUP_REMOVED lines=24> */
[----:B------:R-:W0:Y:S01]  /*2d290*/  LDSM.16.MT88.4 R4, [R2+0xfc00] ;  /* 0x00fc00000204783b */ /* 0x000e220000004200 */
[----:B------:R-:W-:Y:S01]  /*2d2a0*/  IMAD.U32 R12, RZ, RZ, UR39 ;  /* 0x00000027ff0c7e24 */ /* 0x000fe2000f8e00ff */
[C-C-:B0-----:R-:W-:Y:S02]  /*2d2b0*/  PRMT R8, R4.reuse, 0x6420, R5.reuse ;  /* 0x0000642004087816 */ /* 0x141fe40000000005 */
[----:B------:R-:W-:Y:S02]  /*2d2c0*/  PRMT R9, R4, 0x7531, R5 ;  /* 0x0000753104097816 */ /* 0x000fe40000000005 */
[----:B------:R-:W-:-:S02]  /*2d2d0*/  PRMT R10, R6, 0x6420, R7 ;  /* 0x00006420060a7816 */ /* 0x000fc40000000007 */
[----:B------:R-:W-:-:S05]  /*2d2e0*/  PRMT R11, R6, 0x7531, R7 ;  /* 0x00007531060b7816 */ /* 0x000fca0000000007 */
[----:B------:R-:W-:Y:S04]  /*2d2f0*/  STSM.16.M88.4 [R0+0x2000], R8 ;  /* 0x0020000800007844 */ /* 0x000fe80000000200 */
[----:B------:R-:W0:Y:S01]  /*2d300*/  LDSM.16.MT88.4 R4, [R2+0x11c00] ;  /* 0x011c00000204783b */ /* 0x000e220000004200 */
[----:B------:R-:W-:Y:S02]  /*2d310*/  ISETP.NE.AND P2, PT, R12, 0x3, PT ;  /* 0x000000030c00780c */ /* 0x000fe40003f45270 */
        /* <DEDUP_REMOVED lines=13> */
.L_x_1978:
[----:B--2---:R2:W-:Y:S01]  /*2d3f0*/  SYNCS.ARRIVE.TRANS64.A1T0 RZ, [R3+URZ+0x2a850], RZ ;  /* 0x02a850ff03ff79a7 */ /* 0x0045e2000810003f */
[----:B------:R-:W-:Y:S06]  /*2d400*/  BAR.SYNC.DEFER_BLOCKING 0x2, 0x80 ;  /* 0x0082000000007b1d */ /* 0x000fec0000010000 */
[----:B------:R-:W-:Y:S05]  /*2d410*/  @!P0 BRA `(.L_x_1979) ;  /* 0x0000000000048947 */ /* 0x000fea0003800000 */
[----:B------:R-:W-:Y:S01]  /*2d420*/  BPT.TRAP 0x1 ;  /* 0x000000040000795c */ /* 0x000fe20000300000 */
.L_x_1979:
[----:B--2---:R-:W-:Y:S02]  /*2d430*/  VIADD R3, R3, 0x2a880 ;  /* 0x0002a88003037836 */ /* 0x004fe40000000000 */
[----:B------:R-:W-:Y:S02]  /*2d440*/  IMAD.MOV.U32 R5, RZ, RZ, R23 ;  /* 0x000000ffff057224 */ /* 0x000fe400078e0017 */
[----:B------:R-:W-:Y:S01]  /*2d450*/  IMAD.MOV.U32 R6, RZ, RZ, R25 ;  /* 0x000000ffff067224 */ /* 0x000fe200078e0019 */
[----:B------:R-:W-:-:S04]  /*2d460*/  PRMT R3, R36, 0x654, R3 ;  /* 0x0000065424037816 */ /* 0x000fc80000000003 */
[----:B------:R2:W-:Y:S01]  /*2d470*/  SYNCS.ARRIVE.TRANS64.RED.A1T0 RZ, [R3+URZ], RZ ;  /* 0x000000ff03ff79a7 */ /* 0x0005e2000810043f */
[----:B------:R-:W-:Y:S05]  /*2d480*/  @P1 BRA `(.L_x_1980) ;  /* 0xffffffec001c1947 */ /* 0x000fea000383ffff */
.L_x_1960:
[----:B0-----:R-:W0:Y:S01]  /*2d490*/  S2R R0, SR_TID.X ;  /* 0x0000000000007919 */ /* 0x001e220000002100 */
        /* <DEDUP_REMOVED lines=8> */
[----:B--2---:R-:W2:Y:S01]  /*2d520*/  LDC.64 R2, c[0x0][0xc60] ;  /* 0x00031800ff027b82 */ /* 0x004ea20000000a00 */
        /* <DEDUP_REMOVED lines=9> */
.L_x_1982:
[----:B------:R-:W-:Y:S05]  /*2d5c0*/  BSYNC B0 ;  /* 0x0000000000007941 */ /* 0x000fea0003800000 */
.L_x_1981:
[----:B------:R-:W-:Y:S05]  /*2d5d0*/  @!P0 BRA `(.L_x_1983) ;  /* 0x0000000000048947 */ /* 0x000fea0003800000 */
[----:B------:R-:W-:Y:S01]  /*2d5e0*/  BPT.TRAP 0x1 ;  /* 0x000000040000795c */ /* 0x000fe20000300000 */
.L_x_1983:
[----:B--2---:R-:W-:Y:S01]  /*2d5f0*/  LOP3.LUT R3, R25, 0x1, RZ, 0x3c, !PT ;  /* 0x0000000119037812 */ /* 0x004fe200078e3cff */
[----:B------:R-:W-:Y:S01]  /*2d600*/  IMAD R12, R23, 0x8, R22 ;  /* 0x00000008170c7824 */ /* 0x000fe200078e0216 */
[----:B------:R-:W-:Y:S02]  /*2d610*/  BSSY B0, `(.L_x_1984) ;  /* 0x0000004000007945 */ /* 0x000fe40003800000 */
[----:B------:R-:W-:-:S04]  /*2d620*/  SHF.L.U32 R3, R3, 0x1f, RZ ;  /* 0x0000001f03037819 */ /* 0x000fc800000006ff */
[----:B------:R-:W0:Y:S02]  /*2d630*/  SYNCS.PHASECHK.TRANS64.TRYWAIT P1, [R12+URZ+0x2a870], R3 ;  /* 0x02a870030c0075a7 */ /* 0x000e24000802017f */
[----:B0-----:R-:W-:Y:S05]  /*2d640*/  @!P1 BRA `(.L_x_1985) ;  /* 0x0000007c00e49947 */ /* 0x001fea0003800000 */
.L_x_2255:
[----:B------:R-:W-:Y:S05]  /*2d650*/  BSYNC B0 ;  /* 0x0000000000007941 */ /* 0x000fea0003800000 */
.L_x_1984:
[----:B------:R-:W-:-:S05]  /*2d660*/  IMAD.U32 R0, RZ, RZ, UR39 ;  /* 0x00000027ff007e24 */ /* 0x000fca000f8e00ff */
[----:B------:R-:W-:-:S13]  /*2d670*/  ISETP.NE.AND P1, PT, R0, 0x3, PT ;  /* 0x000000030000780c */ /* 0x000fda0003f25270 */
[----:B------:R-:W-:Y:S05]  /*2d680*/  @!P1 BRA `(.L_x_1986) ;  /* 0x0000000000049947 */ /* 0x000fea0003800000 */
[----:B------:R-:W-:Y:S01]  /*2d690*/  BPT.TRAP 0x1 ;  /* 0x000000040000795c */ /* 0x000fe20000300000 */
.L_x_1986:
[----:B0-----:R-:W-:-:S04]  /*2d6a0*/  SHF.L.U32 R3, R25, 0x1f, RZ ;  /* 0x0000001f19037819 */ /* 0x001fc800000006ff */
[----:B------:R-:W0:Y:S02]  /*2d6b0*/  SYNCS.PHASECHK.TRANS64.TRYWAIT P1, [R12+URZ+0x2a860], R3 ;  /* 0x02a860030c0075a7 */ /* 0x000e24000802017f */
[----:B0-----:R-:W-:Y:S05]  /*2d6c0*/  @!P1 BRA `(.L_x_1987) ;  /* 0x0000007c00d89947 */ /* 0x001fea0003800000 */
.L_x_2256:
[----:B------:R-:W2:Y:S04]  /*2d6d0*/  LDL R0, [R1+0x8] ;  /* 0x0000080001007983 */ /* 0x000ea80000100800 */
[----:B------:R-:W3:Y:S01]  /*2d6e0*/  LDL R2, [R1] ;  /* 0x0000000001027983 */ /* 0x000ee20000100800 */
[----:B0-----:R-:W-:Y:S01]  /*2d6f0*/  IMAD R3, R23, 0x6000, RZ ;  /* 0x0000600017037824 */ /* 0x001fe200078e02ff */
        /* <DEDUP_REMOVED lines=90> */
.L_x_1988:
[----:B--2---:R2:W-:Y:S01]  /*2dca0*/  SYNCS.ARRIVE.TRANS64.A1T0 RZ, [R12+URZ+0x2a850], RZ ;  /* 0x02a850ff0cff79a7 */ /* 0x0045e2000810003f */
[----:B------:R-:W-:Y:S06]  /*2dcb0*/  BAR.SYNC.DEFER_BLOCKING 0x2, 0x80 ;  /* 0x0082000000007b1d */ /* 0x000fec0000010000 */
[----:B------:R-:W-:Y:S05]  /*2dcc0*/  @!P0 BRA `(.L_x_1989) ;  /* 0x0000000000048947 */ /* 0x000fea0003800000 */
[----:B------:R-:W-:Y:S01]  /*2dcd0*/  BPT.TRAP 0x1 ;  /* 0x000000040000795c */ /* 0x000fe20000300000 */
.L_x_1989:
[----:B------:R-:W-:Y:S02]  /*2dce0*/  VIADD R3, R12, 0x2a880 ;  /* 0x0002a8800c037836 */ /* 0x000fe40000000000 */
[----:B------:R-:W-:-:S03]  /*2dcf0*/  VIADD R23, R23, 0x1 ;  /* 0x0000000117177836 */ /* 0x000fc60000000000 */
[----:B------:R-:W-:Y:S02]  /*2dd00*/  PRMT R3, R36, 0x654, R3 ;  /* 0x0000065424037816 */ /* 0x000fe40000000003 */
[C---:B------:R-:W-:Y:S02]  /*2dd10*/  ISETP.NE.AND P0, PT, R23.reuse, 0x2, PT ;  /* 0x000000021700780c */ /* 0x040fe40003f05270 */
[----:B------:R3:W-:Y:S02]  /*2dd20*/  SYNCS.ARRIVE.TRANS64.RED.A1T0 RZ, [R3+URZ], RZ ;  /* 0x000000ff03ff79a7 */ /* 0x0007e4000810043f */
[----:B------:R-:W-:Y:S02]  /*2dd30*/  SEL R0, RZ, 0x1, P0 ;  /* 0x00000001ff007807 */ /* 0x000fe40000000000 */
[----:B------:R-:W-:Y:S02]  /*2dd40*/  SEL R23, R23, RZ, P0 ;  /* 0x000000ff17177207 */ /* 0x000fe40000000000 */
[----:B------:R-:W-:-:S07]  /*2dd50*/  LOP3.LUT R25, R25, R0, RZ, 0x3c, !PT ;  /* 0x0000000019197212 */ /* 0x000fce00078e3cff */
.L_x_1930:
[----:B------:R-:W-:-:S13]  /*2dd60*/  LOP3.LUT P0, RZ, R31, 0x20, RZ, 0xc0, !PT ;  /* 0x000000201fff7812 */ /* 0x000fda000780c0ff */
[----:B------:R-:W-:Y:S05]  /*2dd70*/  @!P0 BRA `(.L_x_1990) ;  /* 0x0000000000248947 */ /* 0x000fea0003800000 */
[----:B------:R-:W-:Y:S05]  /*2dd80*/  WARPSYNC.ALL ;  /* 0x0000000000007948 */ /* 0x000fea0003800000 */
[----:B------:R-:W4:Y:S08]  /*2dd90*/  S2UR UR4, SR_CgaCtaId ;  /* 0x00000000000479c3 */ /* 0x000f300000008800 */
[----:B------:R-:W-:Y:S01]  /*2dda0*/  BAR.SYNC.DEFER_BLOCKING 0x5, 0x180 ;  /* 0x0146000000007b1d */ /* 0x000fe20000010000 */
[----:B---3--:R-:W-:Y:S01]  /*2ddb0*/  MOV R3, 0x400 ;  /* 0x0000040000037802 */ /* 0x008fe20000000f00 */
[----:B----4-:R-:W-:-:S05]  /*2ddc0*/  IMAD.U32 R36, RZ, RZ, UR4 ;  /* 0x00000004ff247e24 */ /* 0x010fca000f8e00ff */
[----:B------:R-:W-:-:S05]  /*2ddd0*/  LEA R22, R36, R3, 0x18 ;  /* 0x0000000324167211 */ /* 0x000fca00078ec0ff */
[----:B------:R3:W4:Y:S01]  /*2dde0*/  LDS.128 R16, [R22+0x2a8d0] ;  /* 0x02a8d00016107984 */ /* 0x0007220000000c00 */
[----:B------:R-:W-:Y:S06]  /*2ddf0*/  BAR.ARV 0x4, 0x180 ;  /* 0x0106000000007b1d */ /* 0x000fec0000002000 */
[----:B------:R-:W-:Y:S05]  /*2de00*/  BRA `(.L_x_1991) ;  /* 0x0000000c00d47947 */ /* 0x000fea0003800000 */
.L_x_1990:
        /* <DEDUP_REMOVED lines=8> */
[----:B---3--:R-:W0:Y:S08]  /*2de90*/  @!P1 LDC.64 R2, c[0x0][0xc80] ;  /* 0x00032000ff029b82 */ /* 0x008e300000000a00 */
[----:B------:R-:W3:Y:S01]  /*2dea0*/  @!P1 LDC.64 R4, c[0x0][0xc78] ;  /* 0x00031e00ff049b82 */ /* 0x000ee20000000a00 */
[----:B0-----:R-:W-:-:S05]  /*2deb0*/  @!P1 IMAD.WIDE R2, R9, 0x4, R2 ;  /* 0x0000000409029825 */ /* 0x001fca00078e0202 */
[----:B------:R3:W4:Y:S02]  /*2dec0*/  @!P1 LDG.E R7, desc[UR42][R2.64] ;  /* 0x0000002a02079981 */ /* 0x000724000c1e1900 */
[----:B---3--:R-:W-:-:S05]  /*2ded0*/  @!P1 IMAD.WIDE R2, R9, 0x4, R4 ;  /* 0x0000000409029825 */ /* 0x008fca00078e0204 */
[----:B------:R-:W3:Y:S01]  /*2dee0*/  @!P1 LDG.E R4, desc[UR42][R2.64] ;  /* 0x0000002a02049981 */ /* 0x000ee2000c1e1900 */
[----:B------:R-:W-:Y:S01]  /*2def0*/  IMAD.MOV.U32 R17, RZ, RZ, RZ ;  /* 0x000000ffff117224 */ /* 0x000fe200078e00ff */
[C---:B------:R-:W-:Y:S01]  /*2df00*/  ISETP.GE.U32.AND P2, PT, R8.reuse, 0x2, PT ;  /* 0x000000020800780c */ /* 0x040fe20003f46070 */
[----:B------:R-:W-:Y:S01]  /*2df10*/  IMAD.MOV.U32 R5, RZ, RZ, RZ ;  /* 0x000000ffff057224 */ /* 0x000fe200078e00ff */
[C---:B------:R-:W-:Y:S01]  /*2df20*/  ISETP.GE.U32.AND P3, PT, R8.reuse, 0x4, PT ;  /* 0x000000040800780c */ /* 0x040fe20003f66070 */
[----:B------:R-:W-:Y:S01]  /*2df30*/  SHFL.IDX PT, R0, R16, RZ, 0x1f ;  /* 0x00001fff10007589 */ /* 0x000fe200000e0000 */
[C---:B------:R-:W-:Y:S02]  /*2df40*/  ISETP.GE.U32.AND P4, PT, R8.reuse, 0x8, PT ;  /* 0x000000080800780c */ /* 0x040fe40003f86070 */
[----:B------:R-:W-:Y:S01]  /*2df50*/  ISETP.GE.U32.AND P5, PT, R8, 0x10, PT ;  /* 0x000000100800780c */ /* 0x000fe20003fa6070 */
[----:B------:R0:W-:Y:S02]  /*2df60*/  SHFL.IDX PT, R6, R16, 0x1, 0x1f ;  /* 0x00201f0010067f89 */ /* 0x0001e400000e0000 */
[----:B0-----:R-:W-:-:S02]  /*2df70*/  IMAD.MOV.U32 R16, RZ, RZ, RZ ;  /* 0x000000ffff107224 */ /* 0x001fc400078e00ff */
[----:B----4-:R-:W-:Y:S02]  /*2df80*/  @!P1 IMAD.MOV.U32 R17, RZ, RZ, R7 ;  /* 0x000000ffff119224 */ /* 0x010fe400078e0007 */
[----:B---3--:R-:W-:Y:S01]  /*2df90*/  @!P1 IMAD.MOV.U32 R5, RZ, RZ, R4 ;  /* 0x000000ffff059224 */ /* 0x008fe200078e0004 */
        /* <DEDUP_REMOVED lines=17> */
[----:B------:R0:W3:Y:S02]  /*2e0b0*/  SHFL.IDX PT, R14, R2, 0x1f, 0x1f ;  /* 0x03e01f00020e7f89 */ /* 0x0000e400000e0000 */
.L_x_2266:
[----:B------:R-:W-:Y:S02]  /*2e0c0*/  ULDC UR4, c[0x0][0xc38] ;  /* 0x00030e0000047ab9 */ /* 0x000fe40000000800 */
[----:B------:R-:W-:-:S04]  /*2e0d0*/  IMAD.U32 R4, RZ, RZ, UR4 ;  /* 0x00000004ff047e24 */ /* 0x000fc8000f8e00ff */
[----:B---3--:R-:W-:-:S04]  /*2e0e0*/  IMAD R3, R14, R4, RZ ;  /* 0x000000040e037224 */ /* 0x008fc800078e02ff */
[----:B------:R-:W-:-:S05]  /*2e0f0*/  IMAD.IADD R6, R6, 0x1, R3 ;  /* 0x0000000106067824 */ /* 0x000fca00078e0203 */
[----:B------:R-:W-:-:S13]  /*2e100*/  ISETP.GT.AND P6, PT, R6, R0, PT ;  /* 0x000000000600720c */ /* 0x000fda0003fc4270 */
[----:B------:R-:W-:Y:S05]  /*2e110*/  @P6 BRA `(.L_x_1993) ;  /* 0x0000000000a46947 */ /* 0x000fea0003800000 */
.L_x_1996:
[----:B0-----:R-:W0:Y:S01]  /*2e120*/  LDC R2, c[0x0][0xc3c] ;  /* 0x00030f00ff027b82 */ /* 0x001e220000000800 */
[----:B------:R-:W-:-:S05]  /*2e130*/  VIADD R19, R19, 0x1f ;  /* 0x0000001f13137836 */ /* 0x000fca0000000000 */
[----:B0-----:R-:W-:-:S13]  /*2e140*/  ISETP.GE.AND P6, PT, R19, R2, PT ;  /* 0x000000021300720c */ /* 0x001fda0003fc6270 */
[----:B------:R-:W-:Y:S05]  /*2e150*/  @P6 BRA `(.L_x_1994) ;  /* 0x0000000800bc6947 */ /* 0x000fea0003800000 */
[----:B------:R-:W0:Y:S01]  /*2e160*/  S2R R3, SR_TID.X ;  /* 0x0000000000037919 */ /* 0x000e220000002100 */
[----:B------:R-:W-:Y:S01]  /*2e170*/  IMAD.MOV.U32 R17, RZ, RZ, RZ ;  /* 0x000000ffff117224 */ /* 0x000fe200078e00ff */
[----:B0-----:R-:W-:-:S05]  /*2e180*/  LOP3.LUT R3, R3, 0x1f, RZ, 0xc0, !PT ;  /* 0x0000001f03037812 */ /* 0x001fca00078ec0ff */
[----:B------:R-:W-:-:S05]  /*2e190*/  IMAD.IADD R7, R19, 0x1, R3 ;  /* 0x0000000113077824 */ /* 0x000fca00078e0203 */
[----:B------:R-:W-:-:S13]  /*2e1a0*/  ISETP.GE.OR P6, PT, R7, R2, !P0 ;  /* 0x000000020700720c */ /* 0x000fda00047c6670 */
[----:B------:R-:W0:Y:S08]  /*2e1b0*/  @!P6 LDC.64 R2, c[0x0][0xc80] ;  /* 0x00032000ff02eb82 */ /* 0x000e300000000a00 */
[----:B------:R-:W3:Y:S01]  /*2e1c0*/  @!P6 LDC.64 R4, c[0x0][0xc78] ;  /* 0x00031e00ff04eb82 */ /* 0x000ee20000000a00 */
[----:B0-----:R-:W-:-:S05]  /*2e1d0*/  @!P6 IMAD.WIDE R2, R7, 0x4, R2 ;  /* 0x000000040702e825 */ /* 0x001fca00078e0202 */
[----:B------:R3:W4:Y:S02]  /*2e1e0*/  @!P6 LDG.E R17, desc[UR42][R2.64] ;  /* 0x0000002a0211e981 */ /* 0x000724000c1e1900 */
[----:B---3--:R-:W-:-:S04]  /*2e1f0*/  @!P6 IMAD.WIDE R2, R7, 0x4, R4 ;  /* 0x000000040702e825 */ /* 0x008fc800078e0204 */
[----:B------:R-:W-:-:S06]  /*2e200*/  IMAD.MOV.U32 R5, RZ, RZ, RZ ;  /* 0x000000ffff057224 */ /* 0x000fcc00078e00ff */
[----:B------:R-:W4:Y:S01]  /*2e210*/  @!P6 LDG.E R5, desc[UR42][R2.64] ;  /* 0x0000002a0205e981 */ /* 0x000f22000c1e1900 */
[----:B------:R-:W-:Y:S01]  /*2e220*/  UMOV UR4, 0xffffffff ;  /* 0xffffffff00047882 */ /* 0x000fe20000000000 */
[----:B----4-:R-:W-:Y:S02]  /*2e230*/  IMAD R13, R5, R17, RZ ;  /* 0x00000011050d7224 */ /* 0x010fe400078e02ff */
[----:B------:R-:W-:Y:S05]  /*2e240*/  BRA.DIV UR4, `(.L_x_1995) ;  /* 0x0000007a04447947 */ /* 0x000fea000b800000 */
        /* <DEDUP_REMOVED lines=15> */
[----:B------:R0:W3:Y:S02]  /*2e340*/  SHFL.IDX PT, R14, R2, 0x1f, 0x1f ;  /* 0x03e01f00020e7f89 */ /* 0x0000e400000e0000 */
.L_x_2274:
[----:B------:R-:W-:Y:S02]  /*2e350*/  ULDC UR4, c[0x0][0xc38] ;  /* 0x00030e0000047ab9 */ /* 0x000fe40000000800 */
[----:B------:R-:W-:-:S04]  /*2e360*/  IMAD.U32 R4, RZ, RZ, UR4 ;  /* 0x00000004ff047e24 */ /* 0x000fc8000f8e00ff */
[----:B---3--:R-:W-:-:S04]  /*2e370*/  IMAD R3, R14, R4, RZ ;  /* 0x000000040e037224 */ /* 0x008fc800078e02ff */
[----:B------:R-:W-:-:S05]  /*2e380*/  IMAD.IADD R6, R3, 0x1, R6 ;  /* 0x0000000103067824 */ /* 0x000fca00078e0206 */
[----:B------:R-:W-:-:S13]  /*2e390*/  ISETP.GT.AND P6, PT, R6, R0, PT ;  /* 0x000000000600720c */ /* 0x000fda0003fc4270 */
[----:B------:R-:W-:Y:S05]  /*2e3a0*/  @!P6 BRA `(.L_x_1996) ;  /* 0xfffffffc005ce947 */ /* 0x000fea000383ffff */
.L_x_1993:
[----:B------:R-:W-:Y:S01]  /*2e3b0*/  IMAD.IADD R6, R6, 0x1, -R3 ;  /* 0x0000000106067824 */ /* 0x000fe200078e0a03 */
[----:B------:R-:W-:-:S03]  /*2e3c0*/  UMOV UR4, 0xffffffff ;  /* 0xffffffff00047882 */ /* 0x000fc60000000000 */
[----:B------:R-:W-:-:S05]  /*2e3d0*/  IMAD R3, R2, R4, R6 ;  /* 0x0000000402037224 */ /* 0x000fca00078e0206 */
[----:B------:R-:W-:Y:S01]  /*2e3e0*/  ISETP.GT.AND P6, PT, R3, R0, PT ;  /* 0x000000000300720c */ /* 0x000fe20003fc4270 */
[----:B------:R-:W-:-:S12]  /*2e3f0*/  BRA.DIV UR4, `(.L_x_1997) ;  /* 0x0000007a04907947 */ /* 0x000fd8000b800000 */
[----:B------:R-:W-:-:S04]  /*2e400*/  VOTE.ANY R3, PT, !P6 ;  /* 0x0000000000037806 */ /* 0x000fc800070e0100 */
[----:B------:R-:W3:Y:S02]  /*2e410*/  POPC R7, R3 ;  /* 0x0000000300077309 */ /* 0x000ee40000000000 */
[----:B---3--:R3:W4:Y:S01]  /*2e420*/  SHFL.IDX PT, R17, R17, R7, 0x1f ;  /* 0x00001f0711117589 */ /* 0x00872200000e0000 */
[----:B------:R-:W-:-:S03]  /*2e430*/  IMAD.IADD R19, R7, 0x1, R19 ;  /* 0x0000000107137824 */ /* 0x000fc600078e0213 */
[----:B------:R3:W0:Y:S04]  /*2e440*/  SHFL.IDX PT, R5, R5, R7, 0x1f ;  /* 0x00001f0705057589 */ /* 0x00062800000e0000 */
.L_x_2279:
[----:B------:R-:W-:-:S13]  /*2e450*/  ISETP.NE.AND P0, PT, R3, RZ, PT ;  /* 0x000000ff0300720c */ /* 0x000fda0003f05270 */
[----:B------:R-:W-:Y:S05]  /*2e460*/  @!P0 BRA `(.L_x_1998) ;  /* 0x0000000000108947 */ /* 0x000fea0003800000 */
[----:B------:R-:W-:Y:S01]  /*2e470*/  UMOV UR4, 0xffffffff ;  /* 0xffffffff00047882 */ /* 0x000fe20000000000 */
[----:B--2---:R-:W-:Y:S02]  /*2e480*/  VIADD R12, R7, 0xffffffff ;  /* 0xffffffff070c7836 */ /* 0x004fe40000000000 */
[----:B------:R-:W-:Y:S05]  /*2e490*/  BRA.DIV UR4, `(.L_x_1999) ;  /* 0x0000007a04c87947 */ /* 0x000fea000b800000 */
[----:B------:R2:W0:Y:S02]  /*2e4a0*/  SHFL.IDX PT, R16, R2, R12, 0x1f ;  /* 0x00001f0c02107589 */ /* 0x00042400000e0000 */
.L_x_1998:
[----:B0-----:R-:W-:Y:S01]  /*2e4b0*/  ISETP.NE.AND P0, PT, R5, 0x1, PT ;  /* 0x000000010500780c */ /* 0x001fe20003f05270 */
[----:B------:R-:W-:-:S04]  /*2e4c0*/  IMAD R16, R16, R4, R6 ;  /* 0x0000000410107224 */ /* 0x000fc800078e0206 */
[----:B------:R-:W-:-:S08]  /*2e4d0*/  IMAD.IADD R0, R0, 0x1, -R16 ;  /* 0x0000000100007824 */ /* 0x000fd000078e0a10 */
[----:B------:R-:W-:Y:S05]  /*2e4e0*/  @!P0 BRA `(.L_x_2000) ;  /* 0x0000000000dc8947 */ /* 0x000fea0003800000 */
[----:B----4-:R-:W-:Y:S01]  /*2e4f0*/  IABS R6, R17 ;  /* 0x0000001100067213 */ /* 0x010fe20000000000 */
[----:B--2---:R-:W-:Y:S01]  /*2e500*/  IMAD.MOV.U32 R2, RZ, RZ, RZ ;  /* 0x000000ffff027224 */ /* 0x004fe200078e00ff */
[----:B------:R-:W-:Y:S02]  /*2e510*/  IABS R4, R5 ;  /* 0x0000000500047213 */ /* 0x000fe40000000000 */
[----:B---3--:R-:W0:Y:S08]  /*2e520*/  I2F.RP R7, R6 ;  /* 0x0000000600077306 */ /* 0x008e300000209400 */
[----:B------:R-:W-:Y:S08]  /*2e530*/  I2F.RP R10, R4 ;  /* 0x00000004000a7306 */ /* 0x000ff00000209400 */
[----:B0-----:R-:W0:Y:S02]  /*2e540*/  MUFU.RCP R7, R7 ;  /* 0x0000000700077308 */ /* 0x001e240000001000 */
[----:B0-----:R-:W-:Y:S01]  /*2e550*/  VIADD R8, R7, 0xffffffe ;  /* 0x0ffffffe07087836 */ /* 0x001fe20000000000 */
[----:B------:R-:W-:-:S05]  /*2e560*/  IABS R7, R17 ;  /* 0x0000001100077213 */ /* 0x000fca0000000000 */
[----:B------:R0:W2:Y:S02]  /*2e570*/  F2I.FTZ.U32.TRUNC.NTZ R3, R8 ;  /* 0x0000000800037305 */ /* 0x0000a4000021f000 */
[----:B0-----:R-:W-:Y:S01]  /*2e580*/  IABS R8, R0 ;  /* 0x0000000000087213 */ /* 0x001fe20000000000 */
[----:B--2---:R-:W-:-:S04]  /*2e590*/  IMAD.MOV R9, RZ, RZ, -R3 ;  /* 0x000000ffff097224 */ /* 0x004fc800078e0a03 */
        /* <DEDUP_REMOVED lines=8> */
[----:B------:R-:W-:Y:S02]  /*2e620*/  IMAD.MOV.U32 R2, RZ, RZ, RZ ;  /* 0x000000ffff027224 */ /* 0x000fe400078e00ff */
[----:B------:R-:W0:Y:S08]  /*2e630*/  F2I.FTZ.U32.TRUNC.NTZ R3, R8 ;  /* 0x0000000800037305 */ /* 0x000e30000021f000 */
[----:B------:R-:W-:-:S02]  /*2e640*/  @!P1 IMAD.IADD R9, R9, 0x1, -R6 ;  /* 0x0000000109099824 */ /* 0x000fc400078e0a06 */
[----:B------:R-:W-:Y:S01]  /*2e650*/  @!P1 VIADD R7, R7, 0x1 ;  /* 0x0000000107079836 */ /* 0x000fe20000000000 */
[----:B------:R-:W-:Y:S02]  /*2e660*/  ISETP.NE.AND P1, PT, R17, RZ, PT ;  /* 0x000000ff1100720c */ /* 0x000fe40003f25270 */
[----:B------:R-:W-:Y:S02]  /*2e670*/  ISETP.GE.U32.AND P0, PT, R9, R6, PT ;  /* 0x000000060900720c */ /* 0x000fe40003f06070 */
[----:B------:R-:W-:Y:S01]  /*2e680*/  IABS R6, R5 ;  /* 0x0000000500067213 */ /* 0x000fe20000000000 */
[----:B0-----:R-:W-:-:S04]  /*2e690*/  IMAD.MOV R9, RZ, RZ, -R3 ;  /* 0x000000ffff097224 */ /* 0x001fc800078e0a03 */
[----:B------:R-:W-:Y:S02]  /*2e6a0*/  IMAD.MOV R6, RZ, RZ, -R6 ;  /* 0x000000ffff067224 */ /* 0x000fe400078e0a06 */
[----:B------:R-:W-:-:S04]  /*2e6b0*/  IMAD R9, R9, R4, RZ ;  /* 0x0000000409097224 */ /* 0x000fc800078e02ff */
[----:B------:R-:W-:Y:S01]  /*2e6c0*/  IMAD.HI.U32 R2, R3, R9, R2 ;  /* 0x0000000903027227 */ /* 0x000fe200078e0002 */
[----:B------:R-:W-:-:S03]  /*2e6d0*/  LOP3.LUT R3, R0, R17, RZ, 0x3c, !PT ;  /* 0x0000001100037212 */ /* 0x000fc600078e3cff */
[----:B------:R-:W-:Y:S01]  /*2e6e0*/  @P0 VIADD R7, R7, 0x1 ;  /* 0x0000000107070836 */ /* 0x000fe20000000000 */
[----:B------:R-:W-:-:S13]  /*2e6f0*/  ISETP.GE.AND P2, PT, R3, RZ, PT ;  /* 0x000000ff0300720c */ /* 0x000fda0003f46270 */
        /* <DEDUP_REMOVED lines=20> */
[----:B------:R-:W-:Y:S01]  /*2e840*/  IMAD R18, R5, 0x10000, R2 ;  /* 0x0001000005127824 */ /* 0x000fe200078e0202 */
[----:B------:R-:W-:Y:S06]  /*2e850*/  BRA `(.L_x_2001) ;  /* 0x0000000000f07947 */ /* 0x000fec0003800000 */
.L_x_2000:
[----:B--2---:R-:W0:Y:S02]  /*2e860*/  LDC.64 R2, c[0x0][0xc90] ;  /* 0x00032400ff027b82 */ /* 0x004e240000000a00 */
[----:B0-----:R-:W-:-:S05]  /*2e870*/  IMAD.WIDE R2, R19, 0x4, R2 ;  /* 0x0000000413027825 */ /* 0x001fca00078e0202 */
[----:B------:R0:W4:Y:S02]  /*2e880*/  LDG.E R6, desc[UR42][R2.64] ;  /* 0x0000002a02067981 */ /* 0x000124000c1e1900 */
[----:B0-----:R-:W-:Y:S02]  /*2e890*/  IMAD.MOV.U32 R2, RZ, RZ, RZ ;  /* 0x000000ffff027224 */ /* 0x001fe400078e00ff */
[----:B----4-:R-:W-:-:S05]  /*2e8a0*/  IMAD R5, R17, R6, RZ ;  /* 0x0000000611057224 */ /* 0x010fca00078e02ff */
[----:B---3--:R-:W-:-:S04]  /*2e8b0*/  IABS R7, R5 ;  /* 0x0000000500077213 */ /* 0x008fc80000000000 */
[----:B------:R-:W0:Y:S08]  /*2e8c0*/  I2F.RP R8, R7 ;  /* 0x0000000700087306 */ /* 0x000e300000209400 */
[----:B0-----:R-:W0:Y:S02]  /*2e8d0*/  MUFU.RCP R8, R8 ;  /* 0x0000000800087308 */ /* 0x001e240000001000 */
[----:B0-----:R-:W-:-:S06]  /*2e8e0*/  VIADD R9, R8, 0xffffffe ;  /* 0x0ffffffe08097836 */ /* 0x001fcc0000000000 */
[----:B------:R-:W0:Y:S02]  /*2e8f0*/  F2I.FTZ.U32.TRUNC.NTZ R3, R9 ;  /* 0x0000000900037305 */ /* 0x000e24000021f000 */
[----:B0-----:R-:W-:-:S04]  /*2e900*/  IMAD.MOV R10, RZ, RZ, -R3 ;  /* 0x000000ffff0a7224 */ /* 0x001fc800078e0a03 */
[----:B------:R-:W-:Y:S01]  /*2e910*/  IMAD R11, R10, R7, RZ ;  /* 0x000000070a0b7224 */ /* 0x000fe200078e02ff */
[----:B------:R-:W-:-:S03]  /*2e920*/  IABS R10, R5 ;  /* 0x00000005000a7213 */ /* 0x000fc60000000000 */
        /* <DEDUP_REMOVED lines=20> */
[----:B------:R-:W-:-:S04]  /*2ea70*/  IABS R6, R4 ;  /* 0x0000000400067213 */ /* 0x000fc80000000000 */
[----:B------:R-:W0:Y:S08]  /*2ea80*/  I2F.RP R8, R6 ;  /* 0x0000000600087306 */ /* 0x000e300000209400 */
[----:B0-----:R-:W0:Y:S02]  /*2ea90*/  MUFU.RCP R8, R8 ;  /* 0x0000000800087308 */ /* 0x001e240000001000 */
[----:B0-----:R-:W-:Y:S01]  /*2eaa0*/  VIADD R2, R8, 0xffffffe ;  /* 0x0ffffffe08027836 */ /* 0x001fe20000000000 */
[----:B------:R-:W-:-:S05]  /*2eab0*/  IABS R8, R0 ;  /* 0x0000000000087213 */ /* 0x000fca0000000000 */
[----:B------:R0:W2:Y:S02]  /*2eac0*/  F2I.FTZ.U32.TRUNC.NTZ R3, R2 ;  /* 0x0000000200037305 */ /* 0x0000a4000021f000 */
[----:B0-----:R-:W-:Y:S02]  /*2ead0*/  IMAD.MOV.U32 R2, RZ, RZ, RZ ;  /* 0x000000ffff027224 */ /* 0x001fe400078e00ff */
[----:B--2---:R-:W-:-:S04]  /*2eae0*/  IMAD.MOV R5, RZ, RZ, -R3 ;  /* 0x000000ffff057224 */ /* 0x004fc800078e0a03 */
[----:B------:R-:W-:-:S04]  /*2eaf0*/  IMAD R5, R5, R6, RZ ;  /* 0x0000000605057224 */ /* 0x000fc800078e02ff */
[----:B------:R-:W-:Y:S01]  /*2eb00*/  IMAD.HI.U32 R3, R3, R5, R2 ;  /* 0x0000000503037227 */ /* 0x000fe200078e0002 */
[-C--:B------:R-:W-:Y:S02]  /*2eb10*/  IABS R5, R4.reuse ;  /* 0x0000000400057213 */ /* 0x080fe40000000000 */
[----:B------:R-:W-:Y:S02]  /*2eb20*/  LOP3.LUT R2, R0, R4, RZ, 0x3c, !PT ;  /* 0x0000000400027212 */ /* 0x000fe400078e3cff */
[----:B------:R-:W-:Y:S01]  /*2eb30*/  IADD3 R0, R7, 0x1000000, R0 ;  /* 0x0100000007007810 */ /* 0x000fe20007ffe000 */
[----:B------:R-:W-:Y:S01]  /*2eb40*/  IMAD.MOV R5, RZ, RZ, -R5 ;  /* 0x000000ffff057224 */ /* 0x000fe200078e0a05 */
        /* <DEDUP_REMOVED lines=9> */
[----:B------:R-:W-:Y:S01]  /*2ebe0*/  @!P2 IMAD.MOV R3, RZ, RZ, -R3 ;  /* 0x000000ffff03a224 */ /* 0x000fe200078e0a03 */
[----:B------:R-:W-:Y:S01]  /*2ebf0*/  @!P1 LOP3.LUT R3, RZ, R4, RZ, 0x33, !PT ;  /* 0x00000004ff039212 */ /* 0x000fe200078e33ff */
[----:B------:R-:W-:-:S04]  /*2ec00*/  IMAD.MOV R4, RZ, RZ, -R4 ;  /* 0x000000ffff047224 */ /* 0x000fc800078e0a04 */
[----:B------:R-:W-:-:S07]  /*2ec10*/  IMAD R18, R3, R4, R0 ;  /* 0x0000000403127224 */ /* 0x000fce00078e0200 */
.L_x_2001:
[----:B------:R-:W-:-:S05]  /*2ec20*/  LOP3.LUT R0, RZ, R3, RZ, 0x33, !PT ;  /* 0x00000003ff007212 */ /* 0x000fca00078e33ff */
[----:B------:R-:W-:Y:S01]  /*2ec30*/  IMAD.IADD R17, R17, 0x1, R0 ;  /* 0x0000000111117824 */ /* 0x000fe200078e0200 */
[----:B------:R-:W-:Y:S06]  /*2ec40*/  BRA `(.L_x_2002) ;  /* 0x00000000001c7947 */ /* 0x000fec0003800000 */
.L_x_1994:
[----:B------:R-:W-:Y:S01]  /*2ec50*/  UMOV UR4, URZ ;  /* 0x0000003f00047c82 */ /* 0x000fe20008000000 */
[----:B------:R-:W-:Y:S01]  /*2ec60*/  UMOV UR5, URZ ;  /* 0x0000003f00057c82 */ /* 0x000fe20008000000 */
[----:B------:R-:W-:Y:S01]  /*2ec70*/  ULDC UR6, c[0x0][0xc3c] ;  /* 0x00030f0000067ab9 */ /* 0x000fe20000000800 */
[----:B------:R-:W-:Y:S02]  /*2ec80*/  IMAD.MOV.U32 R16, RZ, RZ, R0 ;  /* 0x000000ffff107224 */ /* 0x000fe400078e0000 */
[----:B------:R-:W-:Y:S02]  /*2ec90*/  IMAD.U32 R17, RZ, RZ, UR4 ;  /* 0x00000004ff117e24 */ /* 0x000fe4000f8e00ff */
[----:B------:R-:W-:Y:S02]  /*2eca0*/  IMAD.U32 R18, RZ, RZ, UR5 ;  /* 0x00000005ff127e24 */ /* 0x000fe4000f8e00ff */
[----:B------:R-:W-:-:S07]  /*2ecb0*/  IMAD.U32 R19, RZ, RZ, UR6 ;  /* 0x00000006ff137e24 */ /* 0x000fce000f8e00ff */
.L_x_2002:
[----:B------:R-:W0:Y:S01]  /*2ecc0*/  S2R R0, SR_TID.X ;  /* 0x0000000000007919 */ /* 0x000e220000002100 */
[----:B------:R-:W-:Y:S05]  /*2ecd0*/  WARPSYNC.ALL ;  /* 0x0000000000007948 */ /* 0x000fea0003800000 */
        /* <DEDUP_REMOVED lines=8> */
.L_x_1991:
[----:B------:R-:W-:Y:S02]  /*2ed60*/  ULDC UR4, c[0x0][0xc3c] ;  /* 0x00030f0000047ab9 */ /* 0x000fe40000000800 */
[----:B----4-:R-:W-:-:S13]  /*2ed70*/  ISETP.GE.AND P0, PT, R19, UR4, PT ;  /* 0x0000000413007c0c */ /* 0x010fda000bf06270 */
[----:B------:R-:W-:Y:S05]  /*2ed80*/  @!P0 BRA `(.L_x_2003) ;  /* 0xffffff8800f48947 */ /* 0x000fea000383ffff */
[----:B------:R-:W-:Y:S05]  /*2ed90*/  BSYNC B7 ;  /* 0x0000000000077941 */ /* 0x000fea0003800000 */
.L_x_1865:
[----:B--2---:R-:W2:Y:S01]  /*2eda0*/  LDL.LU R0, [R1+0x24] ;  /* 0x0000240001007983 */ /* 0x004ea20000300800 */
[----:B------:R-:W-:Y:S01]  /*2edb0*/  BSSY B0, `(.L_x_2004) ;  /* 0x000000b000007945 */ /* 0x000fe20003800000 */
[----:B------:R-:W4:Y:S01]  /*2edc0*/  S2R R5, SR_CgaCtaId ;  /* 0x0000000000057919 */ /* 0x000f220000008800 */
[----:B--2---:R-:W-:-:S05]  /*2edd0*/  VIADD R0, R0, 0x1 ;  /* 0x0000000100007836 */ /* 0x004fca0000000000 */
[----:B0-----:R-:W-:-:S04]  /*2ede0*/  LEA.HI R2, R0, R0, RZ, 0x1 ;  /* 0x0000000000027211 */ /* 0x001fc800078f08ff */
[----:B------:R-:W-:Y:S02]  /*2edf0*/  LOP3.LUT R3, R2, 0xfffffffe, RZ, 0xc0, !PT ;  /* 0xfffffffe02037812 */ /* 0x000fe400078ec0ff */
[----:B------:R-:W-:-:S03]  /*2ee00*/  MOV R2, 0x400 ;  /* 0x0000040000027802 */ /* 0x000fc60000000f00 */
[----:B------:R-:W-:Y:S01]  /*2ee10*/  IMAD.IADD R0, R0, 0x1, -R3 ;  /* 0x0000000100007824 */ /* 0x000fe200078e0a03 */
[----:B----4-:R-:W-:-:S04]  /*2ee20*/  LEA R5, R5, R2, 0x18 ;  /* 0x0000000205057211 */ /* 0x010fc800078ec0ff */
[----:B------:R-:W-:-:S04]  /*2ee30*/  SHF.L.U32 R0, R0, 0x1f, RZ ;  /* 0x0000001f00007819 */ /* 0x000fc800000006ff */
[----:B------:R-:W0:Y:S02]  /*2ee40*/  SYNCS.PHASECHK.TRANS64.TRYWAIT P0, [R5+URZ+0x2a820], R0 ;  /* 0x02a82000050075a7 */ /* 0x000e24000800017f */
[----:B0-----:R-:W-:Y:S05]  /*2ee50*/  @!P0 BRA `(.L_x_2005) ;  /* 0x0000007000808947 */ /* 0x001fea0003800000 */
.L_x_2282:
[----:B------:R-:W-:Y:S05]  /*2ee60*/  BSYNC B0 ;  /* 0x0000000000007941 */ /* 0x000fea0003800000 */
.L_x_2004:
[----:B------:R-:W-:-:S03]  /*2ee70*/  UMOV UR4, 0xffffffff ;  /* 0xffffffff00047882 */ /* 0x000fc60000000000 */
[----:B------:R-:W-:Y:S05]  /*2ee80*/  BRA.DIV UR4, `(.L_x_2006) ;  /* 0x0000007204887947 */ /* 0x000fea000b800000 */
[----:B0-----:R-:W0:Y:S02]  /*2ee90*/  S2R R0, SR_TID.X ;  /* 0x0000000000007919 */ /* 0x001e240000002100 */
[----:B0-----:R-:W-:-:S04]  /*2eea0*/  SHF.R.U32.HI R0, RZ, 0x5, R0 ;  /* 0x00000005ff007819 */ /* 0x001fc80000011600 */
[----:B------:R-:W-:-:S05]  /*2eeb0*/  LOP3.LUT R0, R0, 0x3, RZ, 0xc0, !PT ;  /* 0x0000000300007812 */ /* 0x000fca00078ec0ff */
[----:B------:R0:W2:Y:S02]  /*2eec0*/  SHFL.IDX PT, R14, R0, RZ, 0x1f ;  /* 0x00001fff000e7589 */ /* 0x0000a400000e0000 */
.L_x_2285:
[----:B--2---:R-:W-:-:S13]  /*2eed0*/  ISETP.NE.AND P0, PT, R14, RZ, PT ;  /* 0x000000ff0e00720c */ /* 0x004fda0003f05270 */
[----:B------:R-:W-:Y:S05]  /*2eee0*/  @P0 BRA `(.L_x_1617) ;  /* 0x0000000000a80947 */ /* 0x000fea0003800000 */
[----:B------:R-:W-:-:S03]  /*2eef0*/  UMOV UR4, 0xffffffff ;  /* 0xffffffff00047882 */ /* 0x000fc60000000000 */
[----:B------:R-:W-:Y:S05]  /*2ef00*/  BRA.DIV UR4, `(.L_x_2007) ;  /* 0x00000072049c7947 */ /* 0x000fea000b800000 */
[----:B------:R-:W-:-:S13]  /*2ef10*/  ELECT P6, URZ, PT ;  /* 0x00000000003f782f */ /* 0x000fda00038c0000 */
.L_x_2288:
[----:B------:R-:W-:Y:S05]  /*2ef20*/  @!P6 BRA `(.L_x_1617) ;  /* 0x000000000098e947 */ /* 0x000fea0003800000 */
[----:B------:R-:W-:-:S06]  /*2ef30*/  ULOP3.LUT UR4, UR36, 0x2, URZ, 0xfc, !UPT ;  /* 0x0000000224047892 */ /* 0x000fcc000f8efc3f */
[----:B0-----:R-:W-:-:S05]  /*2ef40*/  IMAD.U32 R0, RZ, RZ, UR4 ;  /* 0x00000004ff007e24 */ /* 0x001fca000f8e00ff */
[----:B------:R-:W-:-:S13]  /*2ef50*/  ISETP.NE.AND P0, PT, R0, 0x3, PT ;  /* 0x000000030000780c */ /* 0x000fda0003f05270 */
[----:B------:R-:W-:Y:S05]  /*2ef60*/  @!P0 BRA `(.L_x_2008) ;  /* 0x0000000000048947 */ /* 0x000fea0003800000 */
[----:B------:R-:W-:Y:S01]  /*2ef70*/  BPT.TRAP 0x1 ;  /* 0x000000040000795c */ /* 0x000fe20000300000 */
.L_x_2008:
[----:B------:R-:W-:Y:S01]  /*2ef80*/  IMAD R3, R23, 0x8, R5 ;  /* 0x0000000817037824 */ /* 0x000fe200078e0205 */
[----:B------:R-:W-:Y:S01]  /*2ef90*/  SHF.L.U32 R2, R25, 0x1f, RZ ;  /* 0x0000001f19027819 */ /* 0x000fe200000006ff */
[----:B------:R-:W-:-:S03]  /*2efa0*/  VIADD R23, R23, 0x1 ;  /* 0x0000000117177836 */ /* 0x000fc60000000000 */
[----:B------:R-:W0:Y:S02]  /*2efb0*/  SYNCS.PHASECHK.TRANS64.TRYWAIT P1, [R3+URZ+0x2a840], R2 ;  /* 0x02a84002030075a7 */ /* 0x000e24000802017f */
[----:B------:R-:W-:-:S04]  /*2efc0*/  ISETP.NE.AND P2, PT, R23, 0x2, PT ;  /* 0x000000021700780c */ /* 0x000fc80003f45270 */
[----:B------:R-:W-:Y:S01]  /*2efd0*/  SEL R0, RZ, 0x1, P2 ;  /* 0x00000001ff007807 */ /* 0x000fe20001000000 */
[----:B0-----:R-:W-:Y:S08]  /*2efe0*/  @!P1 BRA `(.L_x_2009) ;  /* 0x0000007000849947 */ /* 0x001ff00003800000 */
.L_x_2289:
[----:B------:R-:W-:Y:S02]  /*2eff0*/  SEL R23, R23, RZ, P2 ;  /* 0x000000ff17177207 */ /* 0x000fe40001000000 */
[----:B------:R-:W-:Y:S01]  /*2f000*/  LOP3.LUT R0, R25, R0, RZ, 0x3c, !PT ;  /* 0x0000000019007212 */ /* 0x000fe200078e3cff */
[----:B------:R-:W-:Y:S06]  /*2f010*/  @!P0 BRA `(.L_x_2010) ;  /* 0x0000000000048947 */ /* 0x000fec0003800000 */
[----:B------:R-:W-:Y:S01]  /*2f020*/  BPT.TRAP 0x1 ;  /* 0x000000040000795c */ /* 0x000fe20000300000 */
.L_x_2010:
[----:B------:R-:W-:Y:S01]  /*2f030*/  IMAD R23, R23, 0x8, R5 ;  /* 0x0000000817177824 */ /* 0x000fe200078e0205 */
[----:B------:R-:W-:-:S04]  /*2f040*/  SHF.L.U32 R0, R0, 0x1f, RZ ;  /* 0x0000001f00007819 */ /* 0x000fc800000006ff */
[----:B------:R-:W2:Y:S02]  /*2f050*/  SYNCS.PHASECHK.TRANS64.TRYWAIT P1, [R23+URZ+0x2a840], R0 ;  /* 0x02a84000170075a7 */ /* 0x000ea4000802017f */
[----:B--2---:R-:W-:Y:S05]  /*2f060*/  @!P1 BRA `(.L_x_2011) ;  /* 0x0000007000789947 */ /* 0x004fea0003800000 */
.L_x_2290:
[----:B------:R-:W-:Y:S05]  /*2f070*/  @!P0 BRA `(.L_x_2012) ;  /* 0x0000000000048947 */ /* 0x000fea0003800000 */
[----:B------:R-:W-:Y:S01]  /*2f080*/  BPT.TRAP 0x1 ;  /* 0x000000040000795c */ /* 0x000fe20000300000 */
.L_x_2012:
[----:B------:R-:W4:Y:S02]  /*2f090*/  SYNCS.PHASECHK.TRANS64.TRYWAIT P1, [R3+URZ+0x2a860], R2 ;  /* 0x02a86002030075a7 */ /* 0x000f24000802017f */
[----:B----4-:R-:W-:Y:S05]  /*2f0a0*/  @!P1 BRA `(.L_x_2013) ;  /* 0x00000070007c9947 */ /* 0x010fea0003800000 */
.L_x_2291:
[----:B------:R-:W-:Y:S05]  /*2f0b0*/  @!P0 BRA `(.L_x_2014) ;  /* 0x0000000000048947 */ /* 0x000fea0003800000 */
[----:B------:R-:W-:Y:S01]  /*2f0c0*/  BPT.TRAP 0x1 ;  /* 0x000000040000795c */ /* 0x000fe20000300000 */
.L_x_2014:
[----:B------:R-:W5:Y:S02]  /*2f0d0*/  SYNCS.PHASECHK.TRANS64.TRYWAIT P1, [R23+URZ+0x2a860], R0 ;  /* 0x02a86000170075a7 */ /* 0x000f64000802017f */
[----:B-----5:R-:W-:Y:S05]  /*2f0e0*/  @!P1 BRA `(.L_x_2015) ;  /* 0x0000007000809947 */ /* 0x020fea0003800000 */
.L_x_2292:
[----:B------:R-:W-:Y:S05]  /*2f0f0*/  @!P0 BRA `(.L_x_2016) ;  /* 0x0000000000048947 */ /* 0x000fea0003800000 */
[----:B------:R-:W-:Y:S01]  /*2f100*/  BPT.TRAP 0x1 ;  /* 0x000000040000795c */ /* 0x000fe20000300000 */
.L_x_2016:
[----:B------:R-:W5:Y:S02]  /*2f110*/  SYNCS.PHASECHK.TRANS64.TRYWAIT P1, [R3+URZ+0x2a880], R2 ;  /* 0x02a88002030075a7 */ /* 0x000f64000802017f */
[----:B-----5:R-:W-:Y:S05]  /*2f120*/  @!P1 BRA `(.L_x_2017) ;  /* 0x0000007000849947 */ /* 0x020fea0003800000 */
.L_x_2293:
[----:B------:R-:W-:Y:S05]  /*2f130*/  @!P0 BRA `(.L_x_2018) ;  /* 0x0000000000048947 */ /* 0x000fea0003800000 */
[----:B------:R-:W-:Y:S01]  /*2f140*/  BPT.TRAP 0x1 ;  /* 0x000000040000795c */ /* 0x000fe20000300000 */
.L_x_2018:
[----:B------:R0:W0:Y:S02]  /*2f150*/  SYNCS.PHASECHK.TRANS64.TRYWAIT P0, [R23+URZ+0x2a880], R0 ;  /* 0x02a88000170075a7 */ /* 0x000024000800017f */
[----:B0-----:R-:W-:Y:S05]  /*2f160*/  @!P0 NANOSLEEP.SYNCS 0x989680 ;  /* 0x009896800000895d */ /* 0x001fea0003900000 */
[----:B------:R-:W0:Y:S02]  /*2f170*/  @!P0 SYNCS.PHASECHK.TRANS64 P0, [R23+URZ+0x2a880], R0 ;  /* 0x02a88000170085a7 */ /* 0x000e24000800007f */
[----:B0-----:R-:W-:Y:S05]  /*2f180*/  @!P0 BRA `(.L_x_2018) ;  /* 0xfffffffc00f08947 */ /* 0x001fea000383ffff */
.L_x_1617:
[----:B------:R-:W-:Y:S05]  /*2f190*/  BSYNC B8 ;  /* 0x0000000000087941 */ /* 0x000fea0003800000 */
.L_x_1614:
[----:B------:R-:W-:Y:S05]  /*2f1a0*/  EXIT ;  /* 0x000000000000794d */ /* 0x000fea0003800000 */
.L_x_1643:
[----:B-1----:R1:W2:Y:S02]  /*2f1b0*/  SYNCS.PHASECHK.TRANS64.TRYWAIT P4, [R82+URZ+0x2a890], R94 ;  /* 0x02a8905e520075a7 */ /* 0x0022a4000808017f */
[----:B--2---:R-:W-:Y:S05]  /*2f1c0*/  @!P4 NANOSLEEP.SYNCS 0x989680 ;  /* 0x009896800000c95d */ /* 0x004fea0003900000 */
[----:B------:R-:W2:Y:S02]  /*2f1d0*/  @!P4 SYNCS.PHASECHK.TRANS64 P4, [R82+URZ+0x2a890], R94 ;  /* 0x02a8905e5200c5a7 */ /* 0x000ea4000808007f */
[----:B--2---:R-:W-:Y:S05]  /*2f1e0*/  @!P4 BRA `(.L_x_1643) ;  /* 0xfffffffc00f0c947 */ /* 0x004fea000383ffff */
[----:B------:R-:W-:Y:S05]  /*2f1f0*/  BRA `(.L_x_2019) ;  /* 0xfffffd4000c47947 */ /* 0x000fea000383ffff */
.L_x_1644:
        /* <DEDUP_REMOVED lines=8> */
.L_x_2021:
[----:B------:R-:W-:Y:S05]  /*2f280*/  BSYNC B1 ;  /* 0x0000000000017941 */ /* 0x000fea0003800000 */
.L_x_2020:
        /* <DEDUP_REMOVED lines=8> */
.L_x_2022:
[----:B------:R-:W-:Y:S05]  /*2f310*/  BRA `(.L_x_2023) ;  /* 0xfffffd4000907947 */ /* 0x000fea000383ffff */
.L_x_1672:
[----:B-1----:R1:W2:Y:S02]  /*2f320*/  SYNCS.PHASECHK.TRANS64.TRYWAIT P4, [R82+URZ+0x2a890], R94 ;  /* 0x02a8905e520075a7 */ /* 0x0022a4000808017f */
[----:B--2---:R-:W-:Y:S05]  /*2f330*/  @!P4 NANOSLEEP.SYNCS 0x989680 ;  /* 0x009896800000c95d */ /* 0x004fea0003900000 */
[----:B------:R-:W2:Y:S02]  /*2f340*/  @!P4 SYNCS.PHASECHK.TRANS64 P4, [R82+URZ+0x2a890], R94 ;  /* 0x02a8905e5200c5a7 */ /* 0x000ea4000808007f */
[----:B--2---:R-:W-:Y:S05]  /*2f350*/  @!P4 BRA `(.L_x_1672) ;  /* 0xfffffffc00f0c947 */ /* 0x004fea000383ffff */
[----:B------:R-:W-:Y:S05]  /*2f360*/  BRA `(.L_x_2024) ;  /* 0xfffffd7000507947 */ /* 0x000fea000383ffff */
.L_x_1673:
        /* <DEDUP_REMOVED lines=8> */
.L_x_2026:
[----:B------:R-:W-:Y:S05]  /*2f3f0*/  BSYNC B1 ;  /* 0x0000000000017941 */ /* 0x000fea0003800000 */
.L_x_2025:
        /* <DEDUP_REMOVED lines=8> */
.L_x_2027:
[----:B------:R-:W-:Y:S01]  /*2f480*/  IMAD.MOV.U32 R100, RZ, RZ, R14 ;  /* 0x000000ffff647224 */ /* 0x000fe200078e000e */
[----:B------:R-:W-:Y:S06]  /*2f490*/  BRA `(.L_x_2028) ;  /* 0xfffffd7000187947 */ /* 0x000fec000383ffff */
.L_x_1686:
[----:B0-----:R0:W1:Y:S02]  /*2f4a0*/  SYNCS.PHASECHK.TRANS64.TRYWAIT P3, [R82+URZ+0x2a890], R94 ;  /* 0x02a8905e520075a7 */ /* 0x001064000806017f */
[----:B-1----:R-:W-:Y:S05]  /*2f4b0*/  @!P3 NANOSLEEP.SYNCS 0x989680 ;  /* 0x009896800000b95d */ /* 0x002fea0003900000 */
[----:B------:R-:W1:Y:S02]  /*2f4c0*/  @!P3 SYNCS.PHASECHK.TRANS64 P3, [R82+URZ+0x2a890], R94 ;  /* 0x02a8905e5200b5a7 */ /* 0x000e64000806007f */
[----:B-1----:R-:W-:Y:S05]  /*2f4d0*/  @!P3 BRA `(.L_x_1686) ;  /* 0xfffffffc00f0b947 */ /* 0x002fea000383ffff */
[----:B------:R-:W-:Y:S05]  /*2f4e0*/  BRA `(.L_x_2029) ;  /* 0xfffffd9c00ac7947 */ /* 0x000fea000383ffff */
.L_x_1687:
[----:B------:R-:W-:Y:S01]  /*2f4f0*/  BSSY B1, `(.L_x_2030) ;  /* 0x0000007000017945 */ /* 0x000fe20003800000 */
[----:B------:R-:W-:Y:S02]  /*2f500*/  IMAD.MOV.U32 R12, RZ, RZ, RZ ;  /* 0x000000ffff0c7224 */ /* 0x000fe400078e00ff */
[----:B------:R-:W-:Y:S02]  /*2f510*/  IMAD.MOV.U32 R11, RZ, RZ, 0x1e1f ;  /* 0x00001e1fff0b7424 */ /* 0x000fe400078e00ff */
[----:B------:R-:W-:-:S07]  /*2f520*/  IMAD.MOV.U32 R15, RZ, RZ, -0x1 ;  /* 0xffffffffff0f7424 */ /* 0x000fce00078e00ff */
[----:B0-----:R-:W-:Y:S05]  /*2f530*/  WARPSYNC.COLLECTIVE R15, `(.L_x_2031) ;  /* 0x000000000f087348 */ /* 0x001fea0003c00000 */
[----:B------:R1:W2:Y:S02]  /*2f540*/  SHFL.IDX P6, R14, R13, R12, R11 ;  /* 0x0000000c0d0e7389 */ /* 0x0002a400000c000b */
[----:B012---:R-:W-:Y:S01]  /*2f550*/  ENDCOLLECTIVE ;  /* 0x000000000000791b */ /* 0x007fe20003800000 */
.L_x_2031:
[----:B------:R-:W-:Y:S05]  /*2f560*/  BSYNC B1 ;  /* 0x0000000000017941 */ /* 0x000fea0003800000 */
.L_x_2030:
        /* <DEDUP_REMOVED lines=8> */
.L_x_2032:
[----:B------:R-:W-:Y:S05]  /*2f5f0*/  BRA `(.L_x_2033) ;  /* 0xfffffd9c00cc7947 */ /* 0x000fea000383ffff */
.L_x_1691:
[----:B0-----:R0:W2:Y:S02]  /*2f600*/  SYNCS.PHASECHK.TRANS64.TRYWAIT P2, [R82+URZ+0x2a8b0], R94 ;  /* 0x02a8b05e520075a7 */ /* 0x0010a4000804017f */
[----:B--2---:R-:W-:Y:S05]  /*2f610*/  @!P2 NANOSLEEP.SYNCS 0x989680 ;  /* 0x009896800000a95d */ /* 0x004fea0003900000 */
[----:B------:R-:W2:Y:S02]  /*2f620*/  @!P2 SYNCS.PHASECHK.TRANS64 P2, [R82+URZ+0x2a8b0], R94 ;  /* 0x02a8b05e5200a5a7 */ /* 0x000ea4000804007f */
[----:B--2---:R-:W-:Y:S05]  /*2f630*/  @!P2 BRA `(.L_x_1691) ;  /* 0xfffffffc00f0a947 */ /* 0x004fea000383ffff */
[----:B------:R-:W-:Y:S05]  /*2f640*/  BRA `(.L_x_2034) ;  /* 0xfffffda000947947 */ /* 0x000fea000383ffff */
.L_x_1707:
[----:B------:R-:W-:Y:S01]  /*2f650*/  BSSY B0, `(.L_x_2035) ;  /* 0x0000007000007945 */ /* 0x000fe20003800000 */
[----:B------:R-:W-:Y:S02]  /*2f660*/  IMAD.MOV.U32 R12, RZ, RZ, RZ ;  /* 0x000000ffff0c7224 */ /* 0x000fe400078e00ff */
[----:B------:R-:W-:Y:S02]  /*2f670*/  IMAD.MOV.U32 R11, RZ, RZ, 0x1f ;  /* 0x0000001fff0b7424 */ /* 0x000fe400078e00ff */
[----:B------:R-:W-:-:S07]  /*2f680*/  IMAD.MOV.U32 R15, RZ, RZ, -0x1 ;  /* 0xffffffffff0f7424 */ /* 0x000fce00078e00ff */
[----:B-----5:R-:W-:Y:S05]  /*2f690*/  WARPSYNC.COLLECTIVE R15, `(.L_x_2036) ;  /* 0x000000000f087348 */ /* 0x020fea0003c00000 */
[----:B------:R0:W1:Y:S02]  /*2f6a0*/  SHFL.IDX P6, R14, R13, R12, R11 ;  /* 0x0000000c0d0e7389 */ /* 0x00006400000c000b */
[----:B01---5:R-:W-:Y:S01]  /*2f6b0*/  ENDCOLLECTIVE ;  /* 0x000000000000791b */ /* 0x023fe20003800000 */
.L_x_2036:
[----:B------:R-:W-:Y:S05]  /*2f6c0*/  BSYNC B0 ;  /* 0x0000000000007941 */ /* 0x000fea0003800000 */
.L_x_2035:
[----:B------:R-:W-:Y:S01]  /*2f6d0*/  IMAD.MOV.U32 R217, RZ, RZ, R14 ;  /* 0x000000ffffd97224 */ /* 0x000fe200078e000e */
[----:B------:R-:W-:Y:S06]  /*2f6e0*/  BRA `(.L_x_2037) ;  /* 0xfffffdb000647947 */ /* 0x000fec000383ffff */
.L_x_1717:
[----:B------:R-:W-:Y:S01]  /*2f6f0*/  BSSY B1, `(.L_x_2038) ;  /* 0x0000007000017945 */ /* 0x000fe20003800000 */
[----:B------:R-:W-:Y:S02]  /*2f700*/  IMAD.MOV.U32 R12, RZ, RZ, RZ ;  /* 0x000000ffff0c7224 */ /* 0x000fe400078e00ff */
[----:B------:R-:W-:Y:S02]  /*2f710*/  IMAD.MOV.U32 R11, RZ, RZ, 0x1e1f ;  /* 0x00001e1fff0b7424 */ /* 0x000fe400078e00ff */
[----:B------:R-:W-:-:S07]  /*2f720*/  IMAD.MOV.U32 R15, RZ, RZ, -0x1 ;  /* 0xffffffffff0f7424 */ /* 0x000fce00078e00ff */
[----:B------:R-:W-:Y:S05]  /*2f730*/  WARPSYNC.COLLECTIVE R15, `(.L_x_2039) ;  /* 0x000000000f087348 */ /* 0x000fea0003c00000 */
[----:B------:R0:W1:Y:S02]  /*2f740*/  SHFL.IDX P6, R14, R13, R12, R11 ;  /* 0x0000000c0d0e7389 */ /* 0x00006400000c000b */
[----:B01----:R-:W-:Y:S01]  /*2f750*/  ENDCOLLECTIVE ;  /* 0x000000000000791b */ /* 0x003fe20003800000 */
.L_x_2039:
[----:B------:R-:W-:Y:S05]  /*2f760*/  BSYNC B1 ;  /* 0x0000000000017941 */ /* 0x000fea0003800000 */
.L_x_2038:
        /* <DEDUP_REMOVED lines=8> */
.L_x_2040:
[----:B------:R-:W-:Y:S02]  /*2f7f0*/  IMAD.MOV.U32 R13, RZ, RZ, R4 ;  /* 0x000000ffff0d7224 */ /* 0x000fe400078e0004 */
[----:B------:R-:W-:-:S07]  /*2f800*/  IMAD.MOV.U32 R3, RZ, RZ, R14 ;  /* 0x000000ffff037224 */ /* 0x000fce00078e000e */
[----:B------:R-:W-:Y:S05]  /*2f810*/  WARPSYNC.COLLECTIVE R15, `(.L_x_2041) ;  /* 0x000000000f087348 */ /* 0x000fea0003c00000 */
[----:B------:R0:W1:Y:S02]  /*2f820*/  SHFL.IDX P6, R14, R13, R12, R11 ;  /* 0x0000000c0d0e7389 */ /* 0x00006400000c000b */
[----:B01----:R-:W-:Y:S01]  /*2f830*/  ENDCOLLECTIVE ;  /* 0x000000000000791b */ /* 0x003fe20003800000 */
.L_x_2041:
[----:B------:R-:W-:Y:S02]  /*2f840*/  IMAD.MOV.U32 R13, RZ, RZ, R5 ;  /* 0x000000ffff0d7224 */ /* 0x000fe400078e0005 */
[----:B------:R-:W-:-:S07]  /*2f850*/  IMAD.MOV.U32 R4, RZ, RZ, R14 ;  /* 0x000000ffff047224 */ /* 0x000fce00078e000e */
[----:B------:R-:W-:Y:S05]  /*2f860*/  WARPSYNC.COLLECTIVE R15, `(.L_x_2042) ;  /* 0x000000000f087348 */ /* 0x000fea0003c00000 */
[----:B------:R0:W1:Y:S02]  /*2f870*/  SHFL.IDX P6, R14, R13, R12, R11 ;  /* 0x0000000c0d0e7389 */ /* 0x00006400000c000b */
[----:B01----:R-:W-:Y:S01]  /*2f880*/  ENDCOLLECTIVE ;  /* 0x000000000000791b */ /* 0x003fe20003800000 */
.L_x_2042:
[----:B------:R-:W-:Y:S01]  /*2f890*/  MOV R5, R14 ;  /* 0x0000000e00057202 */ /* 0x000fe20000000f00 */
[----:B------:R-:W-:Y:S06]  /*2f8a0*/  BRA `(.L_x_2043) ;  /* 0xfffffdb8003c7947 */ /* 0x000fec000383ffff */
.L_x_1721:
[----:B--2---:R2:W4:Y:S02]  /*2f8b0*/  SYNCS.PHASECHK.TRANS64.TRYWAIT P0, [R16+URZ+0x2a800], R5 ;  /* 0x02a80005100075a7 */ /* 0x004524000800017f */
[----:B----4-:R-:W-:Y:S05]  /*2f8c0*/  @!P0 NANOSLEEP.SYNCS 0x989680 ;  /* 0x009896800000895d */ /* 0x010fea0003900000 */
[----:B------:R-:W4:Y:S02]  /*2f8d0*/  @!P0 SYNCS.PHASECHK.TRANS64 P0, [R16+URZ+0x2a800], R5 ;  /* 0x02a80005100085a7 */ /* 0x000f24000800007f */
[----:B----4-:R-:W-:Y:S05]  /*2f8e0*/  @!P0 BRA `(.L_x_1721) ;  /* 0xfffffffc00f08947 */ /* 0x010fea000383ffff */
[----:B------:R-:W-:Y:S05]  /*2f8f0*/  BRA `(.L_x_2044) ;  /* 0xfffffdbc00887947 */ /* 0x000fea000383ffff */
.L_x_1733:
[----:B------:R-:W-:Y:S01]  /*2f900*/  BSSY B1, `(.L_x_2045) ;  /* 0x0000007000017945 */ /* 0x000fe20003800000 */
[----:B------:R-:W-:Y:S02]  /*2f910*/  IMAD.MOV.U32 R12, RZ, RZ, RZ ;  /* 0x000000ffff0c7224 */ /* 0x000fe400078e00ff */
[----:B------:R-:W-:Y:S02]  /*2f920*/  IMAD.MOV.U32 R11, RZ, RZ, 0x1e1f ;  /* 0x00001e1fff0b7424 */ /* 0x000fe400078e00ff */
[----:B------:R-:W-:-:S07]  /*2f930*/  IMAD.MOV.U32 R15, RZ, RZ, -0x1 ;  /* 0xffffffffff0f7424 */ /* 0x000fce00078e00ff */
[----:B------:R-:W-:Y:S05]  /*2f940*/  WARPSYNC.COLLECTIVE R15, `(.L_x_2046) ;  /* 0x000000000f087348 */ /* 0x000fea0003c00000 */
[----:B------:R0:W1:Y:S02]  /*2f950*/  SHFL.IDX P6, R14, R13, R12, R11 ;  /* 0x0000000c0d0e7389 */ /* 0x00006400000c000b */
[----:B01----:R-:W-:Y:S01]  /*2f960*/  ENDCOLLECTIVE ;  /* 0x000000000000791b */ /* 0x003fe20003800000 */
.L_x_2046:
[----:B------:R-:W-:Y:S05]  /*2f970*/  BSYNC B1 ;  /* 0x0000000000017941 */ /* 0x000fea0003800000 */
.L_x_2045:
        /* <DEDUP_REMOVED lines=8> */
.L_x_2047:
[----:B------:R-:W-:Y:S02]  /*2fa00*/  IMAD.MOV.U32 R13, RZ, RZ, R37 ;  /* 0x000000ffff0d7224 */ /* 0x000fe400078e0025 */
[----:B------:R-:W-:-:S07]  /*2fa10*/  IMAD.MOV.U32 R21, RZ, RZ, R14 ;  /* 0x000000ffff157224 */ /* 0x000fce00078e000e */
[----:B------:R-:W-:Y:S05]  /*2fa20*/  WARPSYNC.COLLECTIVE R15, `(.L_x_2048) ;  /* 0x000000000f087348 */ /* 0x000fea0003c00000 */
[----:B------:R0:W1:Y:S02]  /*2fa30*/  SHFL.IDX P6, R14, R13, R12, R11 ;  /* 0x0000000c0d0e7389 */ /* 0x00006400000c000b */
[----:B01----:R-:W-:Y:S01]  /*2fa40*/  ENDCOLLECTIVE ;  /* 0x000000000000791b */ /* 0x003fe20003800000 */
.L_x_2048:
[----:B------:R-:W-:Y:S02]  /*2fa50*/  IMAD.MOV.U32 R13, RZ, RZ, R39 ;  /* 0x000000ffff0d7224 */ /* 0x000fe400078e0027 */
[----:B------:R-:W-:-:S07]  /*2fa60*/  IMAD.MOV.U32 R37, RZ, RZ, R14 ;  /* 0x000000ffff257224 */ /* 0x000fce00078e000e */
[----:B------:R-:W-:Y:S05]  /*2fa70*/  WARPSYNC.COLLECTIVE R15, `(.L_x_2049) ;  /* 0x000000000f087348 */ /* 0x000fea0003c00000 */
[----:B------:R0:W1:Y:S02]  /*2fa80*/  SHFL.IDX P6, R14, R13, R12, R11 ;  /* 0x0000000c0d0e7389 */ /* 0x00006400000c000b */
[----:B01----:R-:W-:Y:S01]  /*2fa90*/  ENDCOLLECTIVE ;  /* 0x000000000000791b */ /* 0x003fe20003800000 */
.L_x_2049:
[----:B------:R-:W-:Y:S01]  /*2faa0*/  IMAD.MOV.U32 R39, RZ, RZ, R14 ;  /* 0x000000ffff277224 */ /* 0x000fe200078e000e */
[----:B------:R-:W-:Y:S06]  /*2fab0*/  BRA `(.L_x_2050) ;  /* 0xfffffdec006c7947 */ /* 0x000fec000383ffff */
.L_x_1737:
[----:B0-----:R0:W1:Y:S02]  /*2fac0*/  SYNCS.PHASECHK.TRANS64.TRYWAIT P0, [R16+URZ+0x2a800], R21 ;  /* 0x02a80015100075a7 */ /* 0x001064000800017f */
[----:B-1----:R-:W-:Y:S05]  /*2fad0*/  @!P0 NANOSLEEP.SYNCS 0x989680 ;  /* 0x009896800000895d */ /* 0x002fea0003900000 */
[----:B------:R-:W1:Y:S02]  /*2fae0*/  @!P0 SYNCS.PHASECHK.TRANS64 P0, [R16+URZ+0x2a800], R21 ;  /* 0x02a80015100085a7 */ /* 0x000e64000800007f */
[----:B-1----:R-:W-:Y:S05]  /*2faf0*/  @!P0 BRA `(.L_x_1737) ;  /* 0xfffffffc00f08947 */ /* 0x002fea000383ffff */
[----:B------:R-:W-:Y:S05]  /*2fb00*/  BRA `(.L_x_2051) ;  /* 0xfffffdf000647947 */ /* 0x000fea000383ffff */
.L_x_1745:
[----:B--2---:R2:W3:Y:S02]  /*2fb10*/  SYNCS.PHASECHK.TRANS64.TRYWAIT P1, [R21+URZ+0x2a830], R0 ;  /* 0x02a83000150075a7 */ /* 0x0044e4000802017f */
[----:B---3--:R-:W-:Y:S05]  /*2fb20*/  @!P1 NANOSLEEP.SYNCS 0x989680 ;  /* 0x009896800000995d */ /* 0x008fea0003900000 */
[----:B------:R-:W3:Y:S02]  /*2fb30*/  @!P1 SYNCS.PHASECHK.TRANS64 P1, [R21+URZ+0x2a830], R0 ;  /* 0x02a83000150095a7 */ /* 0x000ee4000802007f */
[----:B---3--:R-:W-:Y:S05]  /*2fb40*/  @!P1 BRA `(.L_x_1745) ;  /* 0xfffffffc00f09947 */ /* 0x008fea000383ffff */
[----:B------:R-:W-:Y:S05]  /*2fb50*/  BRA `(.L_x_1744) ;  /* 0xfffffe2000a07947 */ /* 0x000fea000383ffff */
.L_x_1764:
[----:B-1----:R1:W2:Y:S02]  /*2fb60*/  SYNCS.PHASECHK.TRANS64.TRYWAIT P4, [R7+URZ+0x2a830], R6 ;  /* 0x02a83006070075a7 */ /* 0x0022a4000808017f */
[----:B--2---:R-:W-:Y:S05]  /*2fb70*/  @!P4 NANOSLEEP.SYNCS 0x989680 ;  /* 0x009896800000c95d */ /* 0x004fea0003900000 */
[----:B------:R-:W2:Y:S02]  /*2fb80*/  @!P4 SYNCS.PHASECHK.TRANS64 P4, [R7+URZ+0x2a830], R6 ;  /* 0x02a830060700c5a7 */ /* 0x000ea4000808007f */
[----:B--2---:R-:W-:Y:S05]  /*2fb90*/  @!P4 BRA `(.L_x_1764) ;  /* 0xfffffffc00f0c947 */ /* 0x004fea000383ffff */
[----:B------:R-:W-:Y:S05]  /*2fba0*/  BRA `(.L_x_1763) ;  /* 0xfffffe60002c7947 */ /* 0x000fea000383ffff */
.L_x_1768:
[----:B-1----:R1:W2:Y:S02]  /*2fbb0*/  SYNCS.PHASECHK.TRANS64.TRYWAIT P3, [R7+URZ+0x2a850], R6 ;  /* 0x02a85006070075a7 */ /* 0x0022a4000806017f */
[----:B--2---:R-:W-:Y:S05]  /*2fbc0*/  @!P3 NANOSLEEP.SYNCS 0x989680 ;  /* 0x009896800000b95d */ /* 0x004fea0003900000 */
[----:B------:R-:W2:Y:S02]  /*2fbd0*/  @!P3 SYNCS.PHASECHK.TRANS64 P3, [R7+URZ+0x2a850], R6 ;  /* 0x02a850060700b5a7 */ /* 0x000ea4000806007f */
[----:B--2---:R-:W-:Y:S05]  /*2fbe0*/  @!P3 BRA `(.L_x_1768) ;  /* 0xfffffffc00f0b947 */ /* 0x004fea000383ffff */
[----:B------:R-:W-:Y:S05]  /*2fbf0*/  BRA `(.L_x_1765) ;  /* 0xfffffe6000fc7947 */ /* 0x000fea000383ffff */
.L_x_1789:
[----:B-1----:R1:W2:Y:S02]  /*2fc00*/  SYNCS.PHASECHK.TRANS64.TRYWAIT P2, [R7+URZ+0x2a830], R8 ;  /* 0x02a83008070075a7 */ /* 0x0022a4000804017f */
[----:B--2---:R-:W-:Y:S05]  /*2fc10*/  @!P2 NANOSLEEP.SYNCS 0x989680 ;  /* 0x009896800000a95d */ /* 0x004fea0003900000 */
[----:B------:R-:W2:Y:S02]  /*2fc20*/  @!P2 SYNCS.PHASECHK.TRANS64 P2, [R7+URZ+0x2a830], R8 ;  /* 0x02a830080700a5a7 */ /* 0x000ea4000804007f */
[----:B--2---:R-:W-:Y:S05]  /*2fc30*/  @!P2 BRA `(.L_x_1789) ;  /* 0xfffffffc00f0a947 */ /* 0x004fea000383ffff */
[----:B------:R-:W-:Y:S05]  /*2fc40*/  BRA `(.L_x_1788) ;  /* 0xfffffe9c00807947 */ /* 0x000fea000383ffff */
.L_x_1793:
[----:B-1----:R1:W2:Y:S02]  /*2fc50*/  SYNCS.PHASECHK.TRANS64.TRYWAIT P1, [R7+URZ+0x2a850], R6 ;  /* 0x02a85006070075a7 */ /* 0x0022a4000802017f */
[----:B--2---:R-:W-:Y:S05]  /*2fc60*/  @!P1 NANOSLEEP.SYNCS 0x989680 ;  /* 0x009896800000995d */ /* 0x004fea0003900000 */
[----:B------:R-:W2:Y:S02]  /*2fc70*/  @!P1 SYNCS.PHASECHK.TRANS64 P1, [R7+URZ+0x2a850], R6 ;  /* 0x02a85006070095a7 */ /* 0x000ea4000802007f */
[----:B--2---:R-:W-:Y:S05]  /*2fc80*/  @!P1 BRA `(.L_x_1793) ;  /* 0xfffffffc00f09947 */ /* 0x004fea000383ffff */
[----:B------:R-:W-:Y:S05]  /*2fc90*/  BRA `(.L_x_1790) ;  /* 0xfffffea0005c7947 */ /* 0x000fea000383ffff */
.L_x_1802:
[----:B-1----:R1:W2:Y:S02]  /*2fca0*/  SYNCS.PHASECHK.TRANS64.TRYWAIT P2, [R7+URZ+0x2a830], R8 ;  /* 0x02a83008070075a7 */ /* 0x0022a4000804017f */
[----:B--2---:R-:W-:Y:S05]  /*2fcb0*/  @!P2 NANOSLEEP.SYNCS 0x989680 ;  /* 0x009896800000a95d */ /* 0x004fea0003900000 */
[----:B------:R-:W2:Y:S02]  /*2fcc0*/  @!P2 SYNCS.PHASECHK.TRANS64 P2, [R7+URZ+0x2a830], R8 ;  /* 0x02a830080700a5a7 */ /* 0x000ea4000804007f */
[----:B--2---:R-:W-:Y:S05]  /*2fcd0*/  @!P2 BRA `(.L_x_1802) ;  /* 0xfffffffc00f0a947 */ /* 0x004fea000383ffff */
[----:B------:R-:W-:Y:S05]  /*2fce0*/  BRA `(.L_x_1801) ;  /* 0xfffffec800247947 */ /* 0x000fea000383ffff */
.L_x_1806:
[----:B-1----:R1:W2:Y:S02]  /*2fcf0*/  SYNCS.PHASECHK.TRANS64.TRYWAIT P1, [R7+URZ+0x2a850], R6 ;  /* 0x02a85006070075a7 */ /* 0x0022a4000802017f */
[----:B--2---:R-:W-:Y:S05]  /*2fd00*/  @!P1 NANOSLEEP.SYNCS 0x989680 ;  /* 0x009896800000995d */ /* 0x004fea0003900000 */
[----:B------:R-:W2:Y:S02]  /*2fd10*/  @!P1 SYNCS.PHASECHK.TRANS64 P1, [R7+URZ+0x2a850], R6 ;  /* 0x02a85006070095a7 */ /* 0x000ea4000802007f */
[----:B--2---:R-:W-:Y:S05]  /*2fd20*/  @!P1 BRA `(.L_x_1806) ;  /* 0xfffffffc00f09947 */ /* 0x004fea000383ffff */
[----:B------:R-:W-:Y:S05]  /*2fd30*/  BRA `(.L_x_1803) ;  /* 0xfffffecc00007947 */ /* 0x000fea000383ffff */
.L_x_1821:
[----:B-1----:R1:W2:Y:S02]  /*2fd40*/  SYNCS.PHASECHK.TRANS64.TRYWAIT P1, [R2+URZ+0x2a850], R5 ;  /* 0x02a85005020075a7 */ /* 0x0022a4000802017f */
[----:B--2---:R-:W-:Y:S05]  /*2fd50*/  @!P1 NANOSLEEP.SYNCS 0x989680 ;  /* 0x009896800000995d */ /* 0x004fea0003900000 */
[----:B------:R-:W2:Y:S02]  /*2fd60*/  @!P1 SYNCS.PHASECHK.TRANS64 P1, [R2+URZ+0x2a850], R5 ;  /* 0x02a85005020095a7 */ /* 0x000ea4000802007f */
[----:B--2---:R-:W-:Y:S05]  /*2fd70*/  @!P1 BRA `(.L_x_1821) ;  /* 0xfffffffc00f09947 */ /* 0x004fea000383ffff */
[----:B------:R-:W-:Y:S05]  /*2fd80*/  BRA `(.L_x_1820) ;  /* 0xffffff0000b87947 */ /* 0x000fea000383ffff */
.L_x_1825:
        /* <DEDUP_REMOVED lines=15> */
[----:B------:R-:W-:Y:S01]  /*2fe80*/  IMAD.MOV.U32 R15, RZ, RZ, -0x1 ;  /* 0xffffffffff0f7424 */ /* 0x000fe200078e00ff */
[----:B------:R-:W-:Y:S02]  /*2fe90*/  SEL R75, R12, R107, P0 ;  /* 0x0000006b0c4b7207 */ /* 0x000fe40000000000 */
[----:B------:R-:W-:Y:S01]  /*2fea0*/  SEL R35, R107, R12, P0 ;  /* 0x0000000c6b237207 */ /* 0x000fe20000000000 */
[----:B------:R-:W-:Y:S01]  /*2feb0*/  IMAD.MOV.U32 R12, RZ, RZ, R0 ;  /* 0x000000ffff0c7224 */ /* 0x000fe200078e0000 */
[----:B------:R-:W-:Y:S01]  /*2fec0*/  SEL R115, R115, R11, P0 ;  /* 0x0000000b73737207 */ /* 0x000fe20000000000 */
[----:B------:R-:W-:Y:S01]  /*2fed0*/  IMAD.MOV.U32 R11, RZ, RZ, 0x1c1f ;  /* 0x00001c1fff0b7424 */ /* 0x000fe200078e00ff */
[----:B------:R-:W-:-:S02]  /*2fee0*/  SEL R145, R109, R9, P0 ;  /* 0x000000096d917207 */ /* 0x000fc40000000000 */
[----:B------:R-:W-:Y:S02]  /*2fef0*/  SEL R146, R9, R109, P0 ;  /* 0x0000006d09927207 */ /* 0x000fe40000000000 */
[----:B------:R-:W-:Y:S02]  /*2ff00*/  SEL R109, R128, R61, P0 ;  /* 0x0000003d806d7207 */ /* 0x000fe40000000000 */
[----:B------:R-:W-:Y:S02]  /*2ff10*/  SEL R62, R61, R128, P0 ;  /* 0x000000803d3e7207 */ /* 0x000fe40000000000 */
[----:B------:R-:W-:Y:S02]  /*2ff20*/  SEL R61, R38, R14, P0 ;  /* 0x0000000e263d7207 */ /* 0x000fe40000000000 */
[----:B------:R-:W-:-:S07]  /*2ff30*/  SEL R38, R14, R38, P0 ;  /* 0x000000260e267207 */ /* 0x000fce0000000000 */
[----:B0-----:R-:W-:Y:S05]  /*2ff40*/  WARPSYNC.COLLECTIVE R15, `(.L_x_2052) ;  /* 0x000000000f087348 */ /* 0x001fea0003c00000 */
[----:B------:R1:W2:Y:S02]  /*2ff50*/  SHFL.IDX P6, R14, R13, R12, R11 ;  /* 0x0000000c0d0e7389 */ /* 0x0002a400000c000b */
[----:B012---:R-:W-:Y:S01]  /*2ff60*/  ENDCOLLECTIVE ;  /* 0x000000000000791b */ /* 0x007fe20003800000 */
.L_x_2052:
        /* <DEDUP_REMOVED lines=18> */
.L_x_2053:
        /* <DEDUP_REMOVED lines=19> */
.L_x_2054:
        /* <DEDUP_REMOVED lines=9> */
[----:B------:R-:W-:Y:S01]  /*30250*/  IMAD.MOV.U32 R131, RZ, RZ, RZ ;  /* 0x000000ffff837224 */ /* 0x000fe200078e00ff */
        /* <DEDUP_REMOVED lines=9> */
.L_x_2055:
        /* <DEDUP_REMOVED lines=19> */
.L_x_2056:
        /* <DEDUP_REMOVED lines=18> */
.L_x_2057:
[----:B------:R-:W-:Y:S02]  /*30540*/  SEL R67, R39, R91, P0 ;  /* 0x0000005b27437207 */ /* 0x000fe40000000000 */
[----:B------:R-:W-:Y:S02]  /*30550*/  SEL R39, R91, R39, P0 ;  /* 0x000000275b277207 */ /* 0x000fe40000000000 */
        /* <DEDUP_REMOVED lines=8> */
.L_x_2058:
[----:B------:R-:W-:Y:S02]  /*305e0*/  IMAD.MOV.U32 R13, RZ, RZ, R148 ;  /* 0x000000ffff0d7224 */ /* 0x000fe400078e0094 */
[----:B------:R-:W-:-:S07]  /*305f0*/  IMAD.MOV.U32 R76, RZ, RZ, R14 ;  /* 0x000000ffff4c7224 */ /* 0x000fce00078e000e */
[----:B------:R-:W-:Y:S05]  /*30600*/  WARPSYNC.COLLECTIVE R15, `(.L_x_2059) ;  /* 0x000000000f087348 */ /* 0x000fea0003c00000 */
[----:B------:R0:W1:Y:S02]  /*30610*/  SHFL.IDX P6, R14, R13, R12, R11 ;  /* 0x0000000c0d0e7389 */ /* 0x00006400000c000b */
[----:B01----:R-:W-:Y:S01]  /*30620*/  ENDCOLLECTIVE ;  /* 0x000000000000791b */ /* 0x003fe20003800000 */
.L_x_2059:
        /* <DEDUP_REMOVED lines=8> */
.L_x_2060:
[----:B------:R-:W-:Y:S02]  /*306b0*/  SEL R123, R125, R82, P0 ;  /* 0x000000527d7b7207 */ /* 0x000fe40000000000 */
[----:B------:R-:W-:Y:S01]  /*306c0*/  SEL R125, R82, R125, P0 ;  /* 0x0000007d527d7207 */ /* 0x000fe20000000000 */
[----:B------:R-:W-:Y:S02]  /*306d0*/  IMAD.MOV.U32 R13, RZ, RZ, R129 ;  /* 0x000000ffff0d7224 */ /* 0x000fe400078e0081 */
[----:B------:R-:W-:-:S07]  /*306e0*/  IMAD.MOV.U32 R128, RZ, RZ, R14 ;  /* 0x000000ffff807224 */ /* 0x000fce00078e000e */
[----:B------:R-:W-:Y:S05]  /*306f0*/  WARPSYNC.COLLECTIVE R15, `(.L_x_2061) ;  /* 0x000000000f087348 */ /* 0x000fea0003c00000 */
[----:B------:R0:W1:Y:S02]  /*30700*/  SHFL.IDX P6, R14, R13, R12, R11 ;  /* 0x0000000c0d0e7389 */ /* 0x00006400000c000b */
[----:B01----:R-:W-:Y:S01]  /*30710*/  ENDCOLLECTIVE ;  /* 0x000000000000791b */ /* 0x003fe20003800000 */
.L_x_2061:
        /* <DEDUP_REMOVED lines=8> */
.L_x_2062:
[----:B------:R-:W-:Y:S02]  /*307a0*/  IMAD.MOV.U32 R13, RZ, RZ, R147 ;  /* 0x000000ffff0d7224 */ /* 0x000fe400078e0093 */
[----:B------:R-:W-:-:S07]  /*307b0*/  IMAD.MOV.U32 R74, RZ, RZ, R14 ;  /* 0x000000ffff4a7224 */ /* 0x000fce00078e000e */
[----:B------:R-:W-:Y:S05]  /*307c0*/  WARPSYNC.COLLECTIVE R15, `(.L_x_2063) ;  /* 0x000000000f087348 */ /* 0x000fea0003c00000 */
[----:B------:R0:W1:Y:S02]  /*307d0*/  SHFL.IDX P6, R14, R13, R12, R11 ;  /* 0x0000000c0d0e7389 */ /* 0x00006400000c000b */
[----:B01----:R-:W-:Y:S01]  /*307e0*/  ENDCOLLECTIVE ;  /* 0x000000000000791b */ /* 0x003fe20003800000 */
.L_x_2063:
        /* <DEDUP_REMOVED lines=8> */
.L_x_2064:
[----:B------:R-:W-:Y:S02]  /*30870*/  SEL R126, R129, R78, P0 ;  /* 0x0000004e817e7207 */ /* 0x000fe40000000000 */
[----:B------:R-:W-:Y:S01]  /*30880*/  SEL R129, R78, R129, P0 ;  /* 0x000000814e817207 */ /* 0x000fe20000000000 */
[----:B------:R-:W-:Y:S02]  /*30890*/  IMAD.MOV.U32 R13, RZ, RZ, R117 ;  /* 0x000000ffff0d7224 */ /* 0x000fe400078e0075 */
[----:B------:R-:W-:-:S07]  /*308a0*/  IMAD.MOV.U32 R113, RZ, RZ, R14 ;  /* 0x000000ffff717224 */ /* 0x000fce00078e000e */
[----:B------:R-:W-:Y:S05]  /*308b0*/  WARPSYNC.COLLECTIVE R15, `(.L_x_2065) ;  /* 0x000000000f087348 */ /* 0x000fea0003c00000 */
[----:B------:R0:W1:Y:S02]  /*308c0*/  SHFL.IDX P6, R14, R13, R12, R11 ;  /* 0x0000000c0d0e7389 */ /* 0x00006400000c000b */
[----:B01----:R-:W-:Y:S01]  /*308d0*/  ENDCOLLECTIVE ;  /* 0x000000000000791b */ /* 0x003fe20003800000 */
.L_x_2065:
[----:B------:R-:W-:Y:S02]  /*308e0*/  IMAD.MOV.U32 R13, RZ, RZ, R68 ;  /* 0x000000ffff0d7224 */ /* 0x000fe400078e0044 */
[----:B------:R-:W-:Y:S02]  /*308f0*/  IMAD.MOV.U32 R12, RZ, RZ, R87 ;  /* 0x000000ffff0c7224 */ /* 0x000fe400078e0057 */
[----:B------:R-:W-:-:S07]  /*30900*/  IMAD.MOV.U32 R117, RZ, RZ, R14 ;  /* 0x000000ffff757224 */ /* 0x000fce00078e000e */
[----:B------:R-:W-:Y:S05]  /*30910*/  WARPSYNC.COLLECTIVE R15, `(.L_x_2066) ;  /* 0x000000000f087348 */ /* 0x000fea0003c00000 */
[----:B------:R0:W1:Y:S02]  /*30920*/  SHFL.IDX P6, R14, R13, R12, R11 ;  /* 0x0000000c0d0e7389 */ /* 0x00006400000c000b */
[----:B01----:R-:W-:Y:S01]  /*30930*/  ENDCOLLECTIVE ;  /* 0x000000000000791b */ /* 0x003fe20003800000 */
.L_x_2066:
[----:B------:R-:W-:Y:S02]  /*30940*/  IMAD.MOV.U32 R13, RZ, RZ, R134 ;  /* 0x000000ffff0d7224 */ /* 0x000fe400078e0086 */
[----:B------:R-:W-:-:S07]  /*30950*/  IMAD.MOV.U32 R68, RZ, RZ, R14 ;  /* 0x000000ffff447224 */ /* 0x000fce00078e000e */
[----:B------:R-:W-:Y:S05]  /*30960*/  WARPSYNC.COLLECTIVE R15, `(.L_x_2067) ;  /* 0x000000000f087348 */ /* 0x000fea0003c00000 */
[----:B------:R0:W1:Y:S02]  /*30970*/  SHFL.IDX P6, R14, R13, R12, R11 ;  /* 0x0000000c0d0e7389 */ /* 0x00006400000c000b */
[----:B01----:R-:W-:Y:S01]  /*30980*/  ENDCOLLECTIVE ;  /* 0x000000000000791b */ /* 0x003fe20003800000 */
.L_x_2067:
[----:B------:R-:W-:Y:S02]  /*30990*/  IMAD.MOV.U32 R13, RZ, RZ, R109 ;  /* 0x000000ffff0d7224 */ /* 0x000fe400078e006d */
[----:B------:R-:W-:Y:S02]  /*309a0*/  IMAD.MOV.U32 R12, RZ, RZ, R0 ;  /* 0x000000ffff0c7224 */ /* 0x000fe400078e0000 */
[----:B------:R-:W-:-:S07]  /*309b0*/  IMAD.MOV.U32 R72, RZ, RZ, R14 ;  /* 0x000000ffff487224 */ /* 0x000fce00078e000e */
[----:B------:R-:W-:Y:S05]  /*309c0*/  WARPSYNC.COLLECTIVE R15, `(.L_x_2068) ;  /* 0x000000000f087348 */ /* 0x000fea0003c00000 */
[----:B------:R0:W1:Y:S02]  /*309d0*/  SHFL.IDX P6, R14, R13, R12, R11 ;  /* 0x0000000c0d0e7389 */ /* 0x00006400000c000b */
[----:B01----:R-:W-:Y:S01]  /*309e0*/  ENDCOLLECTIVE ;  /* 0x000000000000791b */ /* 0x003fe20003800000 */
.L_x_2068:
[----:B------:R-:W-:Y:S02]  /*309f0*/  SEL R130, R117, R72, P0 ;  /* 0x0000004875827207 */ /* 0x000fe40000000000 */
[----:B------:R-:W-:Y:S01]  /*30a00*/  SEL R117, R72, R117, P0 ;  /* 0x0000007548757207 */ /* 0x000fe20000000000 */
[----:B------:R-:W-:Y:S01]  /*30a10*/  IMAD.MOV.U32 R13, RZ, RZ, R114 ;  /* 0x000000ffff0d7224 */ /* 0x000fe200078e0072 */
[----:B------:R-:W-:-:S07]  /*30a20*/  MOV R109, R14 ;  /* 0x0000000e006d7202 */ /* 0x000fce0000000f00 */
[----:B------:R-:W-:Y:S05]  /*30a30*/  WARPSYNC.COLLECTIVE R15, `(.L_x_2069) ;  /* 0x000000000f087348 */ /* 0x000fea0003c00000 */
[----:B------:R0:W1:Y:S02]  /*30a40*/  SHFL.IDX P6, R14, R13, R12, R11 ;  /* 0x0000000c0d0e7389 */ /* 0x00006400000c000b */
[----:B01----:R-:W-:Y:S01]  /*30a50*/  ENDCOLLECTIVE ;  /* 0x000000000000791b */ /* 0x003fe20003800000 */
.L_x_2069:
[----:B------:R-:W-:Y:S02]  /*30a60*/  IMAD.MOV.U32 R13, RZ, RZ, R62 ;  /* 0x000000ffff0d7224 */ /* 0x000fe400078e003e */
[----:B------:R-:W-:Y:S02]  /*30a70*/  IMAD.MOV.U32 R12, RZ, RZ, R87 ;  /* 0x000000ffff0c7224 */ /* 0x000fe400078e0057 */
[----:B------:R-:W-:-:S07]  /*30a80*/  IMAD.MOV.U32 R114, RZ, RZ, R14 ;  /* 0x000000ffff727224 */ /* 0x000fce00078e000e */
[----:B------:R-:W-:Y:S05]  /*30a90*/  WARPSYNC.COLLECTIVE R15, `(.L_x_2070) ;  /* 0x000000000f087348 */ /* 0x000fea0003c00000 */
[----:B------:R0:W1:Y:S02]  /*30aa0*/  SHFL.IDX P6, R14, R13, R12, R11 ;  /* 0x0000000c0d0e7389 */ /* 0x00006400000c000b */
[----:B01----:R-:W-:Y:S01]  /*30ab0*/  ENDCOLLECTIVE ;  /* 0x000000000000791b */ /* 0x003fe20003800000 */
.L_x_2070:
[----:B------:R-:W-:Y:S02]  /*30ac0*/  IMAD.MOV.U32 R13, RZ, RZ, R70 ;  /* 0x000000ffff0d7224 */ /* 0x000fe400078e0046 */
[----:B------:R-:W-:-:S07]  /*30ad0*/  IMAD.MOV.U32 R62, RZ, RZ, R14 ;  /* 0x000000ffff3e7224 */ /* 0x000fce00078e000e */
[----:B------:R-:W-:Y:S05]  /*30ae0*/  WARPSYNC.COLLECTIVE R15, `(.L_x_2071) ;  /* 0x000000000f087348 */ /* 0x000fea0003c00000 */
[----:B------:R0:W1:Y:S02]  /*30af0*/  SHFL.IDX P6, R14, R13, R12, R11 ;  /* 0x0000000c0d0e7389 */ /* 0x00006400000c000b */
[----:B01----:R-:W-:Y:S01]  /*30b00*/  ENDCOLLECTIVE ;  /* 0x000000000000791b */ /* 0x003fe20003800000 */
.L_x_2071:
        /* <DEDUP_REMOVED lines=8> */
.L_x_2072:
[----:B------:R-:W-:Y:S02]  /*30b90*/  IMAD.MOV.U32 R13, RZ, RZ, R110 ;  /* 0x000000ffff0d7224 */ /* 0x000fe400078e006e */
[----:B------:R-:W-:-:S07]  /*30ba0*/  IMAD.MOV.U32 R105, RZ, RZ, R14 ;  /* 0x000000ffff697224 */ /* 0x000fce00078e000e */
[----:B------:R-:W-:Y:S05]  /*30bb0*/  WARPSYNC.COLLECTIVE R15, `(.L_x_2073) ;  /* 0x000000000f087348 */ /* 0x000fea0003c00000 */
[----:B------:R0:W1:Y:S02]  /*30bc0*/  SHFL.IDX P6, R14, R13, R12, R11 ;  /* 0x0000000c0d0e7389 */ /* 0x00006400000c000b */
[----:B01----:R-:W-:Y:S01]  /*30bd0*/  ENDCOLLECTIVE ;  /* 0x000000000000791b */ /* 0x003fe20003800000 */
.L_x_2073:
[----:B------:R-:W-:Y:S02]  /*30be0*/  IMAD.MOV.U32 R13, RZ, RZ, R58 ;  /* 0x000000ffff0d7224 */ /* 0x000fe400078e003a */
[----:B------:R-:W-:Y:S02]  /*30bf0*/  IMAD.MOV.U32 R12, RZ, RZ, R87 ;  /* 0x000000ffff0c7224 */ /* 0x000fe400078e0057 */
[----:B------:R-:W-:-:S07]  /*30c00*/  IMAD.MOV.U32 R110, RZ, RZ, R14 ;  /* 0x000000ffff6e7224 */ /* 0x000fce00078e000e */
[----:B------:R-:W-:Y:S05]  /*30c10*/  WARPSYNC.COLLECTIVE R15, `(.L_x_2074) ;  /* 0x000000000f087348 */ /* 0x000fea0003c00000 */
[----:B------:R0:W1:Y:S02]  /*30c20*/  SHFL.IDX P6, R14, R13, R12, R11 ;  /* 0x0000000c0d0e7389 */ /* 0x00006400000c000b */
[----:B01----:R-:W-:Y:S01]  /*30c30*/  ENDCOLLECTIVE ;  /* 0x000000000000791b */ /* 0x003fe20003800000 */
.L_x_2074:
[----:B------:R-:W-:Y:S02]  /*30c40*/  IMAD.MOV.U32 R13, RZ, RZ, R66 ;  /* 0x000000ffff0d7224 */ /* 0x000fe400078e0042 */
[----:B------:R-:W-:-:S07]  /*30c50*/  IMAD.MOV.U32 R58, RZ, RZ, R14 ;  /* 0x000000ffff3a7224 */ /* 0x000fce00078e000e */
[----:B------:R-:W-:Y:S05]  /*30c60*/  WARPSYNC.COLLECTIVE R15, `(.L_x_2075) ;  /* 0x000000000f087348 */ /* 0x000fea0003c00000 */
[----:B------:R0:W1:Y:S02]  /*30c70*/  SHFL.IDX P6, R14, R13, R12, R11 ;  /* 0x0000000c0d0e7389 */ /* 0x00006400000c000b */
[----:B01----:R-:W-:Y:S01]  /*30c80*/  ENDCOLLECTIVE ;  /* 0x000000000000791b */ /* 0x003fe20003800000 */
.L_x_2075:
        /* <DEDUP_REMOVED lines=8> */
.L_x_2076:
[----:B------:R-:W-:Y:S02]  /*30d10*/  SEL R111, R110, R66, P0 ;  /* 0x000000426e6f7207 */ /* 0x000fe40000000000 */
[----:B------:R-:W-:Y:S01]  /*30d20*/  SEL R110, R66, R110, P0 ;  /* 0x0000006e426e7207 */ /* 0x000fe20000000000 */
[----:B------:R-:W-:Y:S02]  /*30d30*/  IMAD.MOV.U32 R13, RZ, RZ, R106 ;  /* 0x000000ffff0d7224 */ /* 0x000fe400078e006a */
[----:B------:R-:W-:-:S07]  /*30d40*/  IMAD.MOV.U32 R93, RZ, RZ, R14 ;  /* 0x000000ffff5d7224 */ /* 0x000fce00078e000e */
[----:B------:R-:W-:Y:S05]  /*30d50*/  WARPSYNC.COLLECTIVE R15, `(.L_x_2077) ;  /* 0x000000000f087348 */ /* 0x000fea0003c00000 */
[----:B------:R0:W1:Y:S02]  /*30d60*/  SHFL.IDX P6, R14, R13, R12, R11 ;  /* 0x0000000c0d0e7389 */ /* 0x00006400000c000b */
[----:B01----:R-:W-:Y:S01]  /*30d70*/  ENDCOLLECTIVE ;  /* 0x000000000000791b */ /* 0x003fe20003800000 */
.L_x_2077:
[----:B------:R-:W-:Y:S02]  /*30d80*/  IMAD.MOV.U32 R13, RZ, RZ, R55 ;  /* 0x000000ffff0d7224 */ /* 0x000fe400078e0037 */
[----:B------:R-:W-:Y:S02]  /*30d90*/  IMAD.MOV.U32 R12, RZ, RZ, R87 ;  /* 0x000000ffff0c7224 */ /* 0x000fe400078e0057 */
[----:B------:R-:W-:-:S07]  /*30da0*/  IMAD.MOV.U32 R106, RZ, RZ, R14 ;  /* 0x000000ffff6a7224 */ /* 0x000fce00078e000e */
[----:B------:R-:W-:Y:S05]  /*30db0*/  WARPSYNC.COLLECTIVE R15, `(.L_x_2078) ;  /* 0x000000000f087348 */ /* 0x000fea0003c00000 */
[----:B------:R0:W1:Y:S02]  /*30dc0*/  SHFL.IDX P6, R14, R13, R12, R11 ;  /* 0x0000000c0d0e7389 */ /* 0x00006400000c000b */
[----:B01----:R-:W-:Y:S01]  /*30dd0*/  ENDCOLLECTIVE ;  /* 0x000000000000791b */ /* 0x003fe20003800000 */
.L_x_2078:
[----:B------:R-:W-:Y:S02]  /*30de0*/  IMAD.MOV.U32 R13, RZ, RZ, R64 ;  /* 0x000000ffff0d7224 */ /* 0x000fe400078e0040 */
[----:B------:R-:W-:-:S07]  /*30df0*/  IMAD.MOV.U32 R55, RZ, RZ, R14 ;  /* 0x000000ffff377224 */ /* 0x000fce00078e000e */
[----:B------:R-:W-:Y:S05]  /*30e00*/  WARPSYNC.COLLECTIVE R15, `(.L_x_2079) ;  /* 0x000000000f087348 */ /* 0x000fea0003c00000 */
[----:B------:R0:W1:Y:S02]  /*30e10*/  SHFL.IDX P6, R14, R13, R12, R11 ;  /* 0x0000000c0d0e7389 */ /* 0x00006400000c000b */
[----:B01----:R-:W-:Y:S01]  /*30e20*/  ENDCOLLECTIVE ;  /* 0x000000000000791b */ /* 0x003fe20003800000 */
.L_x_2079:
        /* <DEDUP_REMOVED lines=8> */
.L_x_2080:
[----:B------:R-:W-:Y:S02]  /*30eb0*/  SEL R107, R106, R64, P0 ;  /* 0x000000406a6b7207 */ /* 0x000fe40000000000 */
[----:B------:R-:W-:Y:S01]  /*30ec0*/  SEL R106, R64, R106, P0 ;  /* 0x0000006a406a7207 */ /* 0x000fe20000000000 */
[----:B------:R-:W-:Y:S02]  /*30ed0*/  IMAD.MOV.U32 R13, RZ, RZ, R102 ;  /* 0x000000ffff0d7224 */ /* 0x000fe400078e0066 */
[----:B------:R-:W-:-:S07]  /*30ee0*/  IMAD.MOV.U32 R99, RZ, RZ, R14 ;  /* 0x000000ffff637224 */ /* 0x000fce00078e000e */
[----:B------:R-:W-:Y:S05]  /*30ef0*/  WARPSYNC.COLLECTIVE R15, `(.L_x_2081) ;  /* 0x000000000f087348 */ /* 0x000fea0003c00000 */
[----:B------:R0:W1:Y:S02]  /*30f00*/  SHFL.IDX P6, R14, R13, R12, R11 ;  /* 0x0000000c0d0e7389 */ /* 0x00006400000c000b */
[----:B01----:R-:W-:Y:S01]  /*30f10*/  ENDCOLLECTIVE ;  /* 0x000000000000791b */ /* 0x003fe20003800000 */
.L_x_2081:
[----:B------:R-:W-:Y:S02]  /*30f20*/  IMAD.MOV.U32 R13, RZ, RZ, R53 ;  /* 0x000000ffff0d7224 */ /* 0x000fe400078e0035 */
[----:B------:R-:W-:Y:S02]  /*30f30*/  IMAD.MOV.U32 R12, RZ, RZ, R87 ;  /* 0x000000ffff0c7224 */ /* 0x000fe400078e0057 */
[----:B------:R-:W-:-:S07]  /*30f40*/  IMAD.MOV.U32 R102, RZ, RZ, R14 ;  /* 0x000000ffff667224 */ /* 0x000fce00078e000e */
[----:B------:R-:W-:Y:S05]  /*30f50*/  WARPSYNC.COLLECTIVE R15, `(.L_x_2082) ;  /* 0x000000000f087348 */ /* 0x000fea0003c00000 */
[----:B------:R0:W1:Y:S02]  /*30f60*/  SHFL.IDX P6, R14, R13, R12, R11 ;  /* 0x0000000c0d0e7389 */ /* 0x00006400000c000b */
[----:B01----:R-:W-:Y:S01]  /*30f70*/  ENDCOLLECTIVE ;  /* 0x000000000000791b */ /* 0x003fe20003800000 */
.L_x_2082:
[----:B------:R-:W-:Y:S02]  /*30f80*/  IMAD.MOV.U32 R13, RZ, RZ, R60 ;  /* 0x000000ffff0d7224 */ /* 0x000fe400078e003c */
[----:B------:R-:W-:-:S07]  /*30f90*/  IMAD.MOV.U32 R53, RZ, RZ, R14 ;  /* 0x000000ffff357224 */ /* 0x000fce00078e000e */
[----:B------:R-:W-:Y:S05]  /*30fa0*/  WARPSYNC.COLLECTIVE R15, `(.L_x_2083) ;  /* 0x000000000f087348 */ /* 0x000fea0003c00000 */
[----:B------:R0:W1:Y:S02]  /*30fb0*/  SHFL.IDX P6, R14, R13, R12, R11 ;  /* 0x0000000c0d0e7389 */ /* 0x00006400000c000b */
[----:B01----:R-:W-:Y:S01]  /*30fc0*/  ENDCOLLECTIVE ;  /* 0x000000000000791b */ /* 0x003fe20003800000 */
.L_x_2083:
        /* <DEDUP_REMOVED lines=8> */
.L_x_2084:
[----:B------:R-:W-:Y:S02]  /*31050*/  SEL R103, R102, R60, P0 ;  /* 0x0000003c66677207 */ /* 0x000fe40000000000 */
[----:B------:R-:W-:Y:S01]  /*31060*/  SEL R102, R60, R102, P0 ;  /* 0x000000663c667207 */ /* 0x000fe20000000000 */
[----:B------:R-:W-:Y:S02]  /*31070*/  IMAD.MOV.U32 R13, RZ, RZ, R97 ;  /* 0x000000ffff0d7224 */ /* 0x000fe400078e0061 */
[----:B------:R-:W-:-:S07]  /*31080*/  IMAD.MOV.U32 R98, RZ, RZ, R14 ;  /* 0x000000ffff627224 */ /* 0x000fce00078e000e */
[----:B------:R-:W-:Y:S05]  /*31090*/  WARPSYNC.COLLECTIVE R15, `(.L_x_2085) ;  /* 0x000000000f087348 */ /* 0x000fea0003c00000 */
[----:B------:R0:W1:Y:S02]  /*310a0*/  SHFL.IDX P6, R14, R13, R12, R11 ;  /* 0x0000000c0d0e7389 */ /* 0x00006400000c000b */
[----:B01----:R-:W-:Y:S01]  /*310b0*/  ENDCOLLECTIVE ;  /* 0x000000000000791b */ /* 0x003fe20003800000 */
.L_x_2085:
[----:B------:R-:W-:Y:S02]  /*310c0*/  IMAD.MOV.U32 R13, RZ, RZ, R51 ;  /* 0x000000ffff0d7224 */ /* 0x000fe400078e0033 */
[----:B------:R-:W-:Y:S02]  /*310d0*/  IMAD.MOV.U32 R12, RZ, RZ, R87 ;  /* 0x000000ffff0c7224 */ /* 0x000fe400078e0057 */
[----:B------:R-:W-:-:S07]  /*310e0*/  IMAD.MOV.U32 R97, RZ, RZ, R14 ;  /* 0x000000ffff617224 */ /* 0x000fce00078e000e */
[----:B------:R-:W-:Y:S05]  /*310f0*/  WARPSYNC.COLLECTIVE R15, `(.L_x_2086) ;  /* 0x000000000f087348 */ /* 0x000fea0003c00000 */
[----:B------:R0:W1:Y:S02]  /*31100*/  SHFL.IDX P6, R14, R13, R12, R11 ;  /* 0x0000000c0d0e7389 */ /* 0x00006400000c000b */
[----:B01----:R-:W-:Y:S01]  /*31110*/  ENDCOLLECTIVE ;  /* 0x000000000000791b */ /* 0x003fe20003800000 */
.L_x_2086:
[----:B------:R-:W-:Y:S02]  /*31120*/  IMAD.MOV.U32 R13, RZ, RZ, R56 ;  /* 0x000000ffff0d7224 */ /* 0x000fe400078e0038 */
[----:B------:R-:W-:-:S07]  /*31130*/  IMAD.MOV.U32 R51, RZ, RZ, R14 ;  /* 0x000000ffff337224 */ /* 0x000fce00078e000e */
[----:B------:R-:W-:Y:S05]  /*31140*/  WARPSYNC.COLLECTIVE R15, `(.L_x_2087) ;  /* 0x000000000f087348 */ /* 0x000fea0003c00000 */
[----:B------:R0:W1:Y:S02]  /*31150*/  SHFL.IDX P6, R14, R13, R12, R11 ;  /* 0x0000000c0d0e7389 */ /* 0x00006400000c000b */
[----:B01----:R-:W-:Y:S01]  /*31160*/  ENDCOLLECTIVE ;  /* 0x000000000000791b */ /* 0x003fe20003800000 */
.L_x_2087:
        /* <DEDUP_REMOVED lines=8> */
.L_x_2088:
[----:B------:R-:W-:Y:S02]  /*311f0*/  SEL R100, R97, R56, P0 ;  /* 0x0000003861647207 */ /* 0x000fe40000000000 */
[----:B------:R-:W-:Y:S01]  /*31200*/  SEL R97, R56, R97, P0 ;  /* 0x0000006138617207 */ /* 0x000fe20000000000 */
[----:B------:R-:W-:Y:S02]  /*31210*/  IMAD.MOV.U32 R13, RZ, RZ, R94 ;  /* 0x000000ffff0d7224 */ /* 0x000fe400078e005e */
[----:B------:R-:W-:-:S07]  /*31220*/  IMAD.MOV.U32 R95, RZ, RZ, R14 ;  /* 0x000000ffff5f7224 */ /* 0x000fce00078e000e */
[----:B------:R-:W-:Y:S05]  /*31230*/  WARPSYNC.COLLECTIVE R15, `(.L_x_2089) ;  /* 0x000000000f087348 */ /* 0x000fea0003c00000 */
[----:B------:R0:W1:Y:S02]  /*31240*/  SHFL.IDX P6, R14, R13, R12, R11 ;  /* 0x0000000c0d0e7389 */ /* 0x00006400000c000b */
[----:B01----:R-:W-:Y:S01]  /*31250*/  ENDCOLLECTIVE ;  /* 0x000000000000791b */ /* 0x003fe20003800000 */
.L_x_2089:
[----:B------:R-:W-:Y:S02]  /*31260*/  IMAD.MOV.U32 R13, RZ, RZ, R49 ;  /* 0x000000ffff0d7224 */ /* 0x000fe400078e0031 */
[----:B------:R-:W-:Y:S02]  /*31270*/  IMAD.MOV.U32 R12, RZ, RZ, R87 ;  /* 0x000000ffff0c7224 */ /* 0x000fe400078e0057 */
[----:B------:R-:W-:-:S07]  /*31280*/  IMAD.MOV.U32 R94, RZ, RZ, R14 ;  /* 0x000000ffff5e7224 */ /* 0x000fce00078e000e */
[----:B------:R-:W-:Y:S05]  /*31290*/  WARPSYNC.COLLECTIVE R15, `(.L_x_2090) ;  /* 0x000000000f087348 */ /* 0x000fea0003c00000 */
[----:B------:R0:W1:Y:S02]  /*312a0*/  SHFL.IDX P6, R14, R13, R12, R11 ;  /* 0x0000000c0d0e7389 */ /* 0x00006400000c000b */
[----:B01----:R-:W-:Y:S01]  /*312b0*/  ENDCOLLECTIVE ;  /* 0x000000000000791b */ /* 0x003fe20003800000 */
.L_x_2090:
[----:B------:R-:W-:Y:S02]  /*312c0*/  IMAD.MOV.U32 R13, RZ, RZ, R54 ;  /* 0x000000ffff0d7224 */ /* 0x000fe400078e0036 */
[----:B------:R-:W-:-:S07]  /*312d0*/  IMAD.MOV.U32 R49, RZ, RZ, R14 ;  /* 0x000000ffff317224 */ /* 0x000fce00078e000e */
[----:B------:R-:W-:Y:S05]  /*312e0*/  WARPSYNC.COLLECTIVE R15, `(.L_x_2091) ;  /* 0x000000000f087348 */ /* 0x000fea0003c00000 */
[----:B------:R0:W1:Y:S02]  /*312f0*/  SHFL.IDX P6, R14, R13, R12, R11 ;  /* 0x0000000c0d0e7389 */ /* 0x00006400000c000b */
[----:B01----:R-:W-:Y:S01]  /*31300*/  ENDCOLLECTIVE ;  /* 0x000000000000791b */ /* 0x003fe20003800000 */
.L_x_2091:
[----:B------:R-:W-:Y:S02]  /*31310*/  SEL R78, R95, R49, P0 ;  /* 0x000000315f4e7207 */ /* 0x000fe40000000000 */
[----:B------:R-:W-:Y:S01]  /*31320*/  SEL R95, R49, R95, P0 ;  /* 0x0000005f315f7207 */ /* 0x000fe20000000000 */
[----:B------:R-:W-:Y:S02]  /*31330*/  IMAD.MOV.U32 R13, RZ, RZ, R86 ;  /* 0x000000ffff0d7224 */ /* 0x000fe400078e0056 */
[----:B------:R-:W-:Y:S01]  /*31340*/  IMAD.MOV.U32 R12, RZ, RZ, R0 ;  /* 0x000000ffff0c7224 */ /* 0x000fe200078e0000 */
[----:B------:R-:W-:-:S07]  /*31350*/  MOV R54, R14 ;  /* 0x0000000e00367202 */ /* 0x000fce0000000f00 */
[----:B------:R-:W-:Y:S05]  /*31360*/  WARPSYNC.COLLECTIVE R15, `(.L_x_2092) ;  /* 0x000000000f087348 */ /* 0x000fea0003c00000 */
[----:B------:R0:W1:Y:S02]  /*31370*/  SHFL.IDX P6, R14, R13, R12, R11 ;  /* 0x0000000c0d0e7389 */ /* 0x00006400000c000b */
[----:B01----:R-:W-:Y:S01]  /*31380*/  ENDCOLLECTIVE ;  /* 0x000000000000791b */ /* 0x003fe20003800000 */
.L_x_2092:
[----:B------:R-:W-:Y:S02]  /*31390*/  SEL R96, R94, R54, P0 ;  /* 0x000000365e607207 */ /* 0x000fe40000000000 */
[----:B------:R-:W-:Y:S01]  /*313a0*/  SEL R94, R54, R94, P0 ;  /* 0x0000005e365e7207 */ /* 0x000fe20000000000 */
[----:B------:R-:W-:Y:S02]  /*313b0*/  IMAD.MOV.U32 R13, RZ, RZ, R83 ;  /* 0x000000ffff0d7224 */ /* 0x000fe400078e0053 */
[----:B------:R-:W-:-:S07]  /*313c0*/  IMAD.MOV.U32 R86, RZ, RZ, R14 ;  /* 0x000000ffff567224 */ /* 0x000fce00078e000e */
[----:B------:R-:W-:Y:S05]  /*313d0*/  WARPSYNC.COLLECTIVE R15, `(.L_x_2093) ;  /* 0x000000000f087348 */ /* 0x000fea0003c00000 */
[----:B------:R0:W1:Y:S02]  /*313e0*/  SHFL.IDX P6, R14, R13, R12, R11 ;  /* 0x0000000c0d0e7389 */ /* 0x00006400000c000b */
[----:B01----:R-:W-:Y:S01]  /*313f0*/  ENDCOLLECTIVE ;  /* 0x000000000000791b */ /* 0x003fe20003800000 */
.L_x_2093:
[----:B------:R-:W-:Y:S02]  /*31400*/  IMAD.MOV.U32 R13, RZ, RZ, R5 ;  /* 0x000000ffff0d7224 */ /* 0x000fe400078e0005 */
[----:B------:R-:W-:Y:S02]  /*31410*/  IMAD.MOV.U32 R12, RZ, RZ, R87 ;  /* 0x000000ffff0c7224 */ /* 0x000fe400078e0057 */
[----:B------:R-:W-:-:S07]  /*31420*/  IMAD.MOV.U32 R83, RZ, RZ, R14 ;  /* 0x000000ffff537224 */ /* 0x000fce00078e000e */
[----:B------:R-:W-:Y:S05]  /*31430*/  WARPSYNC.COLLECTIVE R15, `(.L_x_2094) ;  /* 0x000000000f087348 */ /* 0x000fea0003c00000 */
[----:B------:R0:W1:Y:S02]  /*31440*/  SHFL.IDX P6, R14, R13, R12, R11 ;  /* 0x0000000c0d0e7389 */ /* 0x00006400000c000b */
[----:B01----:R-:W-:Y:S01]  /*31450*/  ENDCOLLECTIVE ;  /* 0x000000000000791b */ /* 0x003fe20003800000 */
.L_x_2094:
[----:B------:R-:W-:Y:S02]  /*31460*/  IMAD.MOV.U32 R13, RZ, RZ, R52 ;  /* 0x000000ffff0d7224 */ /* 0x000fe400078e0034 */
[----:B------:R-:W-:-:S07]  /*31470*/  IMAD.MOV.U32 R5, RZ, RZ, R14 ;  /* 0x000000ffff057224 */ /* 0x000fce00078e000e */
[----:B------:R-:W-:Y:S05]  /*31480*/  WARPSYNC.COLLECTIVE R15, `(.L_x_2095) ;  /* 0x000000000f087348 */ /* 0x000fea0003c00000 */
[----:B------:R0:W1:Y:S02]  /*31490*/  SHFL.IDX P6, R14, R13, R12, R11 ;  /* 0x0000000c0d0e7389 */ /* 0x00006400000c000b */
[----:B01----:R-:W-:Y:S01]  /*314a0*/  ENDCOLLECTIVE ;  /* 0x000000000000791b */ /* 0x003fe20003800000 */
.L_x_2095:
[----:B------:R-:W-:Y:S02]  /*314b0*/  IMAD.MOV.U32 R13, RZ, RZ, R79 ;  /* 0x000000ffff0d7224 */ /* 0x000fe400078e004f */
[----:B------:R-:W-:Y:S02]  /*314c0*/  IMAD.MOV.U32 R12, RZ, RZ, R0 ;  /* 0x000000ffff0c7224 */ /* 0x000fe400078e0000 */
[----:B------:R-:W-:-:S07]  /*314d0*/  IMAD.MOV.U32 R52, RZ, RZ, R14 ;  /* 0x000000ffff347224 */ /* 0x000fce00078e000e */
[----:B------:R-:W-:Y:S05]  /*314e0*/  WARPSYNC.COLLECTIVE R15, `(.L_x_2096) ;  /* 0x000000000f087348 */ /* 0x000fea0003c00000 */
[----:B------:R0:W1:Y:S02]  /*314f0*/  SHFL.IDX P6, R14, R13, R12, R11 ;  /* 0x0000000c0d0e7389 */ /* 0x00006400000c000b */
[----:B01----:R-:W-:Y:S01]  /*31500*/  ENDCOLLECTIVE ;  /* 0x000000000000791b */ /* 0x003fe20003800000 */
.L_x_2096:
[----:B------:R-:W-:Y:S02]  /*31510*/  SEL R92, R83, R52, P0 ;  /* 0x00000034535c7207 */ /* 0x000fe40000000000 */
[----:B------:R-:W-:Y:S01]  /*31520*/  SEL R83, R52, R83, P0 ;  /* 0x0000005334537207 */ /* 0x000fe20000000000 */
[----:B------:R-:W-:Y:S02]  /*31530*/  IMAD.MOV.U32 R13, RZ, RZ, R80 ;  /* 0x000000ffff0d7224 */ /* 0x000fe400078e0050 */
[----:B------:R-:W-:-:S07]  /*31540*/  IMAD.MOV.U32 R79, RZ, RZ, R14 ;  /* 0x000000ffff4f7224 */ /* 0x000fce00078e000e */
[----:B------:R-:W-:Y:S05]  /*31550*/  WARPSYNC.COLLECTIVE R15, `(.L_x_2097) ;  /* 0x000000000f087348 */ /* 0x000fea0003c00000 */
[----:B------:R0:W1:Y:S02]  /*31560*/  SHFL.IDX P6, R14, R13, R12, R11 ;  /* 0x0000000c0d0e7389 */ /* 0x00006400000c000b */
[----:B01----:R-:W-:Y:S01]  /*31570*/  ENDCOLLECTIVE ;  /* 0x000000000000791b */ /* 0x003fe20003800000 */
.L_x_2097:
[----:B------:R-:W-:Y:S02]  /*31580*/  IMAD.MOV.U32 R13, RZ, RZ, R3 ;  /* 0x000000ffff0d7224 */ /* 0x000fe400078e0003 */
[----:B------:R-:W-:Y:S02]  /*31590*/  IMAD.MOV.U32 R12, RZ, RZ, R87 ;  /* 0x000000ffff0c7224 */ /* 0x000fe400078e0057 */
[----:B------:R-:W-:-:S07]  /*315a0*/  IMAD.MOV.U32 R80, RZ, RZ, R14 ;  /* 0x000000ffff507224 */ /* 0x000fce00078e000e */
[----:B------:R-:W-:Y:S05]  /*315b0*/  WARPSYNC.COLLECTIVE R15, `(.L_x_2098) ;  /* 0x000000000f087348 */ /* 0x000fea0003c00000 */
[----:B------:R0:W1:Y:S02]  /*315c0*/  SHFL.IDX P6, R14, R13, R12, R11 ;  /* 0x0000000c0d0e7389 */ /* 0x00006400000c000b */
[----:B01----:R-:W-:Y:S01]  /*315d0*/  ENDCOLLECTIVE ;  /* 0x000000000000791b */ /* 0x003fe20003800000 */
.L_x_2098:
[----:B------:R-:W-:Y:S02]  /*315e0*/  IMAD.MOV.U32 R13, RZ, RZ, R50 ;  /* 0x000000ffff0d7224 */ /* 0x000fe400078e0032 */
[----:B------:R-:W-:-:S07]  /*315f0*/  IMAD.MOV.U32 R3, RZ, RZ, R14 ;  /* 0x000000ffff037224 */ /* 0x000fce00078e000e */
[----:B------:R-:W-:Y:S05]  /*31600*/  WARPSYNC.COLLECTIVE R15, `(.L_x_2099) ;  /* 0x000000000f087348 */ /* 0x000fea0003c00000 */
[----:B------:R0:W1:Y:S02]  /*31610*/  SHFL.IDX P6, R14, R13, R12, R11 ;  /* 0x0000000c0d0e7389 */ /* 0x00006400000c000b */
[----:B01----:R-:W-:Y:S01]  /*31620*/  ENDCOLLECTIVE ;  /* 0x000000000000791b */ /* 0x003fe20003800000 */
.L_x_2099:
        /* <DEDUP_REMOVED lines=8> */
.L_x_2100:
[----:B------:R-:W-:Y:S02]  /*316b0*/  IMAD.MOV.U32 R13, RZ, RZ, R10 ;  /* 0x000000ffff0d7224 */ /* 0x000fe400078e000a */
[----:B------:R-:W-:-:S07]  /*316c0*/  IMAD.MOV.U32 R6, RZ, RZ, R14 ;  /* 0x000000ffff067224 */ /* 0x000fce00078e000e */
[----:B------:R-:W-:Y:S05]  /*316d0*/  WARPSYNC.COLLECTIVE R15, `(.L_x_2101) ;  /* 0x000000000f087348 */ /* 0x000fea0003c00000 */
[----:B------:R0:W1:Y:S02]  /*316e0*/  SHFL.IDX P6, R14, R13, R12, R11 ;  /* 0x0000000c0d0e7389 */ /* 0x00006400000c000b */
[----:B01----:R-:W-:Y:S01]  /*316f0*/  ENDCOLLECTIVE ;  /* 0x000000000000791b */ /* 0x003fe20003800000 */
.L_x_2101:
[----:B------:R-:W-:Y:S02]  /*31700*/  IMAD.MOV.U32 R13, RZ, RZ, R7 ;  /* 0x000000ffff0d7224 */ /* 0x000fe400078e0007 */
[----:B------:R-:W-:Y:S02]  /*31710*/  IMAD.MOV.U32 R12, RZ, RZ, R87 ;  /* 0x000000ffff0c7224 */ /* 0x000fe400078e0057 */
[----:B------:R-:W-:-:S07]  /*31720*/  IMAD.MOV.U32 R4, RZ, RZ, R14 ;  /* 0x000000ffff047224 */ /* 0x000fce00078e000e */
[----:B------:R-:W-:Y:S05]  /*31730*/  WARPSYNC.COLLECTIVE R15, `(.L_x_2102) ;  /* 0x000000000f087348 */ /* 0x000fea0003c00000 */
[----:B------:R0:W1:Y:S02]  /*31740*/  SHFL.IDX P6, R14, R13, R12, R11 ;  /* 0x0000000c0d0e7389 */ /* 0x00006400000c000b */
[----:B01----:R-:W-:Y:S01]  /*31750*/  ENDCOLLECTIVE ;  /* 0x000000000000791b */ /* 0x003fe20003800000 */
.L_x_2102:
[----:B------:R-:W-:Y:S02]  /*31760*/  IMAD.MOV.U32 R13, RZ, RZ, R46 ;  /* 0x000000ffff0d7224 */ /* 0x000fe400078e002e */
[----:B------:R-:W-:-:S07]  /*31770*/  IMAD.MOV.U32 R7, RZ, RZ, R14 ;  /* 0x000000ffff077224 */ /* 0x000fce00078e000e */
[----:B------:R-:W-:Y:S05]  /*31780*/  WARPSYNC.COLLECTIVE R15, `(.L_x_2103) ;  /* 0x000000000f087348 */ /* 0x000fea0003c00000 */
[----:B------:R0:W1:Y:S02]  /*31790*/  SHFL.IDX P6, R14, R13, R12, R11 ;  /* 0x0000000c0d0e7389 */ /* 0x00006400000c000b */
[----:B01----:R-:W-:Y:S01]  /*317a0*/  ENDCOLLECTIVE ;  /* 0x000000000000791b */ /* 0x003fe20003800000 */
.L_x_2103:
[----:B------:R-:W-:Y:S02]  /*317b0*/  IMAD.MOV.U32 R13, RZ, RZ, R88 ;  /* 0x000000ffff0d7224 */ /* 0x000fe400078e0058 */
[----:B------:R-:W-:Y:S02]  /*317c0*/  IMAD.MOV.U32 R12, RZ, RZ, R0 ;  /* 0x000000ffff0c7224 */ /* 0x000fe400078e0000 */
[----:B------:R-:W-:-:S07]  /*317d0*/  IMAD.MOV.U32 R46, RZ, RZ, R14 ;  /* 0x000000ffff2e7224 */ /* 0x000fce00078e000e */
[----:B------:R-:W-:Y:S05]  /*317e0*/  WARPSYNC.COLLECTIVE R15, `(.L_x_2104) ;  /* 0x000000000f087348 */ /* 0x000fea0003c00000 */
[----:B------:R0:W1:Y:S02]  /*317f0*/  SHFL.IDX P6, R14, R13, R12, R11 ;  /* 0x0000000c0d0e7389 */ /* 0x00006400000c000b */
[----:B01----:R-:W-:Y:S01]  /*31800*/  ENDCOLLECTIVE ;  /* 0x000000000000791b */ /* 0x003fe20003800000 */
.L_x_2104:
[----:B------:R-:W-:Y:S02]  /*31810*/  SEL R3, R4, R46, P0 ;  /* 0x0000002e04037207 */ /* 0x000fe40000000000 */
[----:B------:R-:W-:Y:S01]  /*31820*/  SEL R4, R46, R4, P0 ;  /* 0x000000042e047207 */ /* 0x000fe20000000000 */
[----:B------:R-:W-:Y:S02]  /*31830*/  IMAD.MOV.U32 R13, RZ, RZ, R8 ;  /* 0x000000ffff0d7224 */ /* 0x000fe400078e0008 */
[----:B------:R-:W-:-:S07]  /*31840*/  IMAD.MOV.U32 R10, RZ, RZ, R14 ;  /* 0x000000ffff0a7224 */ /* 0x000fce00078e000e */
[----:B------:R-:W-:Y:S05]  /*31850*/  WARPSYNC.COLLECTIVE R15, `(.L_x_2105) ;  /* 0x000000000f087348 */ /* 0x000fea0003c00000 */
[----:B------:R0:W1:Y:S02]  /*31860*/  SHFL.IDX P6, R14, R13, R12, R11 ;  /* 0x0000000c0d0e7389 */ /* 0x00006400000c000b */
[----:B01----:R-:W-:Y:S01]  /*31870*/  ENDCOLLECTIVE ;  /* 0x000000000000791b */ /* 0x003fe20003800000 */
.L_x_2105:
[----:B------:R-:W-:Y:S02]  /*31880*/  IMAD.MOV.U32 R13, RZ, RZ, R20 ;  /* 0x000000ffff0d7224 */ /* 0x000fe400078e0014 */
[----:B------:R-:W-:Y:S02]  /*31890*/  IMAD.MOV.U32 R12, RZ, RZ, R87 ;  /* 0x000000ffff0c7224 */ /* 0x000fe400078e0057 */
[----:B------:R-:W-:-:S07]  /*318a0*/  IMAD.MOV.U32 R8, RZ, RZ, R14 ;  /* 0x000000ffff087224 */ /* 0x000fce00078e000e */
[----:B------:R-:W-:Y:S05]  /*318b0*/  WARPSYNC.COLLECTIVE R15, `(.L_x_2106) ;  /* 0x000000000f087348 */ /* 0x000fea0003c00000 */
[----:B------:R0:W1:Y:S02]  /*318c0*/  SHFL.IDX P6, R14, R13, R12, R11 ;  /* 0x0000000c0d0e7389 */ /* 0x00006400000c000b */
[----:B01----:R-:W-:Y:S01]  /*318d0*/  ENDCOLLECTIVE ;  /* 0x000000000000791b */ /* 0x003fe20003800000 */
.L_x_2106:
[----:B------:R-:W-:Y:S02]  /*318e0*/  IMAD.MOV.U32 R13, RZ, RZ, R9 ;  /* 0x000000ffff0d7224 */ /* 0x000fe400078e0009 */
[----:B------:R-:W-:-:S07]  /*318f0*/  IMAD.MOV.U32 R20, RZ, RZ, R14 ;  /* 0x000000ffff147224 */ /* 0x000fce00078e000e */
[----:B------:R-:W-:Y:S05]  /*31900*/  WARPSYNC.COLLECTIVE R15, `(.L_x_2107) ;  /* 0x000000000f087348 */ /* 0x000fea0003c00000 */
[----:B------:R0:W1:Y:S02]  /*31910*/  SHFL.IDX P6, R14, R13, R12, R11 ;  /* 0x0000000c0d0e7389 */ /* 0x00006400000c000b */
[----:B01----:R-:W-:Y:S01]  /*31920*/  ENDCOLLECTIVE ;  /* 0x000000000000791b */ /* 0x003fe20003800000 */
.L_x_2107:
[----:B------:R-:W-:Y:S02]  /*31930*/  IMAD.MOV.U32 R13, RZ, RZ, R25 ;  /* 0x000000ffff0d7224 */ /* 0x000fe400078e0019 */
[----:B------:R-:W-:Y:S02]  /*31940*/  IMAD.MOV.U32 R12, RZ, RZ, R0 ;  /* 0x000000ffff0c7224 */ /* 0x000fe400078e0000 */
[----:B------:R-:W-:-:S07]  /*31950*/  IMAD.MOV.U32 R9, RZ, RZ, R14 ;  /* 0x000000ffff097224 */ /* 0x000fce00078e000e */
[----:B------:R-:W-:Y:S05]  /*31960*/  WARPSYNC.COLLECTIVE R15, `(.L_x_2108) ;  /* 0x000000000f087348 */ /* 0x000fea0003c00000 */
[----:B------:R0:W1:Y:S02]  /*31970*/  SHFL.IDX P6, R14, R13, R12, R11 ;  /* 0x0000000c0d0e7389 */ /* 0x00006400000c000b */
[----:B01----:R-:W-:Y:S01]  /*31980*/  ENDCOLLECTIVE ;  /* 0x000000000000791b */ /* 0x003fe20003800000 */
.L_x_2108:
[----:B------:R-:W-:Y:S02]  /*31990*/  IMAD.MOV.U32 R13, RZ, RZ, R21 ;  /* 0x000000ffff0d7224 */ /* 0x000fe400078e0015 */
[----:B------:R-:W-:-:S07]  /*319a0*/  IMAD.MOV.U32 R25, RZ, RZ, R14 ;  /* 0x000000ffff197224 */ /* 0x000fce00078e000e */
[----:B------:R-:W-:Y:S05]  /*319b0*/  WARPSYNC.COLLECTIVE R15, `(.L_x_2109) ;  /* 0x000000000f087348 */ /* 0x000fea0003c00000 */
[----:B------:R0:W1:Y:S02]  /*319c0*/  SHFL.IDX P6, R14, R13, R12, R11 ;  /* 0x0000000c0d0e7389 */ /* 0x00006400000c000b */
[----:B01----:R-:W-:Y:S01]  /*319d0*/  ENDCOLLECTIVE ;  /* 0x000000000000791b */ /* 0x003fe20003800000 */
.L_x_2109:
[----:B------:R-:W-:Y:S02]  /*319e0*/  IMAD.MOV.U32 R13, RZ, RZ, R26 ;  /* 0x000000ffff0d7224 */ /* 0x000fe400078e001a */
[----:B------:R-:W-:Y:S02]  /*319f0*/  IMAD.MOV.U32 R12, RZ, RZ, R87 ;  /* 0x000000ffff0c7224 */ /* 0x000fe400078e0057 */
[----:B------:R-:W-:-:S07]  /*31a00*/  IMAD.MOV.U32 R21, RZ, RZ, R14 ;  /* 0x000000ffff157224 */ /* 0x000fce00078e000e */
[----:B------:R-:W-:Y:S05]  /*31a10*/  WARPSYNC.COLLECTIVE R15, `(.L_x_2110) ;  /* 0x000000000f087348 */ /* 0x000fea0003c00000 */
[----:B------:R0:W1:Y:S02]  /*31a20*/  SHFL.IDX P6, R14, R13, R12, R11 ;  /* 0x0000000c0d0e7389 */ /* 0x00006400000c000b */
[----:B01----:R-:W-:Y:S01]  /*31a30*/  ENDCOLLECTIVE ;  /* 0x000000000000791b */ /* 0x003fe20003800000 */
.L_x_2110:
[----:B------:R-:W-:Y:S02]  /*31a40*/  IMAD.MOV.U32 R13, RZ, RZ, R24 ;  /* 0x000000ffff0d7224 */ /* 0x000fe400078e0018 */
[----:B------:R-:W-:-:S07]  /*31a50*/  IMAD.MOV.U32 R26, RZ, RZ, R14 ;  /* 0x000000ffff1a7224 */ /* 0x000fce00078e000e */
[----:B------:R-:W-:Y:S05]  /*31a60*/  WARPSYNC.COLLECTIVE R15, `(.L_x_2111) ;  /* 0x000000000f087348 */ /* 0x000fea0003c00000 */
[----:B------:R0:W1:Y:S02]  /*31a70*/  SHFL.IDX P6, R14, R13, R12, R11 ;  /* 0x0000000c0d0e7389 */ /* 0x00006400000c000b */
[----:B01----:R-:W-:Y:S01]  /*31a80*/  ENDCOLLECTIVE ;  /* 0x000000000000791b */ /* 0x003fe20003800000 */
.L_x_2111:
[----:B------:R-:W-:Y:S02]  /*31a90*/  IMAD.MOV.U32 R13, RZ, RZ, R29 ;  /* 0x000000ffff0d7224 */ /* 0x000fe400078e001d */
[----:B------:R-:W-:Y:S02]  /*31aa0*/  IMAD.MOV.U32 R12, RZ, RZ, R0 ;  /* 0x000000ffff0c7224 */ /* 0x000fe400078e0000 */
[----:B------:R-:W-:-:S07]  /*31ab0*/  IMAD.MOV.U32 R24, RZ, RZ, R14 ;  /* 0x000000ffff187224 */ /* 0x000fce00078e000e */
[----:B------:R-:W-:Y:S05]  /*31ac0*/  WARPSYNC.COLLECTIVE R15, `(.L_x_2112) ;  /* 0x000000000f087348 */ /* 0x000fea0003c00000 */
[----:B------:R0:W1:Y:S02]  /*31ad0*/  SHFL.IDX P6, R14, R13, R12, R11 ;  /* 0x0000000c0d0e7389 */ /* 0x00006400000c000b */
[----:B01----:R-:W-:Y:S01]  /*31ae0*/  ENDCOLLECTIVE ;  /* 0x000000000000791b */ /* 0x003fe20003800000 */
.L_x_2112:
[----:B------:R-:W-:Y:S02]  /*31af0*/  IMAD.MOV.U32 R13, RZ, RZ, R27 ;  /* 0x000000ffff0d7224 */ /* 0x000fe400078e001b */
[----:B------:R-:W-:-:S07]  /*31b00*/  IMAD.MOV.U32 R29, RZ, RZ, R14 ;  /* 0x000000ffff1d7224 */ /* 0x000fce00078e000e */
[----:B------:R-:W-:Y:S05]  /*31b10*/  WARPSYNC.COLLECTIVE R15, `(.L_x_2113) ;  /* 0x000000000f087348 */ /* 0x000fea0003c00000 */
[----:B------:R0:W1:Y:S02]  /*31b20*/  SHFL.IDX P6, R14, R13, R12, R11 ;  /* 0x0000000c0d0e7389 */ /* 0x00006400000c000b */
[----:B01----:R-:W-:Y:S01]  /*31b30*/  ENDCOLLECTIVE ;  /* 0x000000000000791b */ /* 0x003fe20003800000 */
.L_x_2113:
[----:B------:R-:W-:Y:S01]  /*31b40*/  MOV R13, R30 ;  /* 0x0000001e000d7202 */ /* 0x000fe20000000f00 */
[----:B------:R-:W-:Y:S02]  /*31b50*/  IMAD.MOV.U32 R12, RZ, RZ, R87 ;  /* 0x000000ffff0c7224 */ /* 0x000fe400078e0057 */
[----:B------:R-:W-:-:S07]  /*31b60*/  IMAD.MOV.U32 R27, RZ, RZ, R14 ;  /* 0x000000ffff1b7224 */ /* 0x000fce00078e000e */
[----:B------:R-:W-:Y:S05]  /*31b70*/  WARPSYNC.COLLECTIVE R15, `(.L_x_2114) ;  /* 0x000000000f087348 */ /* 0x000fea0003c00000 */
[----:B------:R0:W1:Y:S02]  /*31b80*/  SHFL.IDX P6, R14, R13, R12, R11 ;  /* 0x0000000c0d0e7389 */ /* 0x00006400000c000b */
[----:B01----:R-:W-:Y:S01]  /*31b90*/  ENDCOLLECTIVE ;  /* 0x000000000000791b */ /* 0x003fe20003800000 */
.L_x_2114:
[----:B------:R-:W-:Y:S02]  /*31ba0*/  IMAD.MOV.U32 R13, RZ, RZ, R28 ;  /* 0x000000ffff0d7224 */ /* 0x000fe400078e001c */
[----:B------:R-:W-:-:S07]  /*31bb0*/  IMAD.MOV.U32 R30, RZ, RZ, R14 ;  /* 0x000000ffff1e7224 */ /* 0x000fce00078e000e */
[----:B------:R-:W-:Y:S05]  /*31bc0*/  WARPSYNC.COLLECTIVE R15, `(.L_x_2115) ;  /* 0x000000000f087348 */ /* 0x000fea0003c00000 */
[----:B------:R0:W1:Y:S02]  /*31bd0*/  SHFL.IDX P6, R14, R13, R12, R11 ;  /* 0x0000000c0d0e7389 */ /* 0x00006400000c000b */
[----:B01----:R-:W-:Y:S01]  /*31be0*/  ENDCOLLECTIVE ;  /* 0x000000000000791b */ /* 0x003fe20003800000 */
.L_x_2115:
[----:B------:R-:W-:Y:S02]  /*31bf0*/  IMAD.MOV.U32 R13, RZ, RZ, R45 ;  /* 0x000000ffff0d7224 */ /* 0x000fe400078e002d */
[----:B------:R-:W-:Y:S02]  /*31c00*/  IMAD.MOV.U32 R12, RZ, RZ, R0 ;  /* 0x000000ffff0c7224 */ /* 0x000fe400078e0000 */
[----:B------:R-:W-:-:S07]  /*31c10*/  IMAD.MOV.U32 R28, RZ, RZ, R14 ;  /* 0x000000ffff1c7224 */ /* 0x000fce00078e000e */
[----:B------:R-:W-:Y:S05]  /*31c20*/  WARPSYNC.COLLECTIVE R15, `(.L_x_2116) ;  /* 0x000000000f087348 */ /* 0x000fea0003c00000 */
[----:B------:R0:W1:Y:S02]  /*31c30*/  SHFL.IDX P6, R14, R13, R12, R11 ;  /* 0x0000000c0d0e7389 */ /* 0x00006400000c000b */
[----:B01----:R-:W-:Y:S01]  /*31c40*/  ENDCOLLECTIVE ;  /* 0x000000000000791b */ /* 0x003fe20003800000 */
.L_x_2116:
[----:B------:R-:W-:Y:S02]  /*31c50*/  IMAD.MOV.U32 R13, RZ, RZ, R31 ;  /* 0x000000ffff0d7224 */ /* 0x000fe400078e001f */
[----:B------:R-:W-:-:S07]  /*31c60*/  IMAD.MOV.U32 R45, RZ, RZ, R14 ;  /* 0x000000ffff2d7224 */ /* 0x000fce00078e000e */
[----:B------:R-:W-:Y:S05]  /*31c70*/  WARPSYNC.COLLECTIVE R15, `(.L_x_2117) ;  /* 0x000000000f087348 */ /* 0x000fea0003c00000 */
[----:B------:R0:W1:Y:S02]  /*31c80*/  SHFL.IDX P6, R14, R13, R12, R11 ;  /* 0x0000000c0d0e7389 */ /* 0x00006400000c000b */
[----:B01----:R-:W-:Y:S01]  /*31c90*/  ENDCOLLECTIVE ;  /* 0x000000000000791b */ /* 0x003fe20003800000 */
.L_x_2117:
[----:B------:R-:W-:Y:S02]  /*31ca0*/  IMAD.MOV.U32 R13, RZ, RZ, R42 ;  /* 0x000000ffff0d7224 */ /* 0x000fe400078e002a */
[----:B------:R-:W-:Y:S02]  /*31cb0*/  IMAD.MOV.U32 R12, RZ, RZ, R87 ;  /* 0x000000ffff0c7224 */ /* 0x000fe400078e0057 */
[----:B------:R-:W-:-:S07]  /*31cc0*/  IMAD.MOV.U32 R31, RZ, RZ, R14 ;  /* 0x000000ffff1f7224 */ /* 0x000fce00078e000e */
[----:B------:R-:W-:Y:S05]  /*31cd0*/  WARPSYNC.COLLECTIVE R15, `(.L_x_2118) ;  /* 0x000000000f087348 */ /* 0x000fea0003c00000 */
[----:B------:R0:W1:Y:S02]  /*31ce0*/  SHFL.IDX P6, R14, R13, R12, R11 ;  /* 0x0000000c0d0e7389 */ /* 0x00006400000c000b */
[----:B01----:R-:W-:Y:S01]  /*31cf0*/  ENDCOLLECTIVE ;  /* 0x000000000000791b */ /* 0x003fe20003800000 */
.L_x_2118:
[----:B------:R-:W-:Y:S02]  /*31d00*/  IMAD.MOV.U32 R13, RZ, RZ, R44 ;  /* 0x000000ffff0d7224 */ /* 0x000fe400078e002c */
[----:B------:R-:W-:-:S07]  /*31d10*/  IMAD.MOV.U32 R42, RZ, RZ, R14 ;  /* 0x000000ffff2a7224 */ /* 0x000fce00078e000e */
[----:B------:R-:W-:Y:S05]  /*31d20*/  WARPSYNC.COLLECTIVE R15, `(.L_x_2119) ;  /* 0x000000000f087348 */ /* 0x000fea0003c00000 */
[----:B------:R0:W1:Y:S02]  /*31d30*/  SHFL.IDX P6, R14, R13, R12, R11 ;  /* 0x0000000c0d0e7389 */ /* 0x00006400000c000b */
[----:B01----:R-:W-:Y:S01]  /*31d40*/  ENDCOLLECTIVE ;  /* 0x000000000000791b */ /* 0x003fe20003800000 */
.L_x_2119:
[----:B------:R-:W-:Y:S02]  /*31d50*/  IMAD.MOV.U32 R13, RZ, RZ, R57 ;  /* 0x000000ffff0d7224 */ /* 0x000fe400078e0039 */
[----:B------:R-:W-:Y:S02]  /*31d60*/  IMAD.MOV.U32 R12, RZ, RZ, R0 ;  /* 0x000000ffff0c7224 */ /* 0x000fe400078e0000 */
[----:B------:R-:W-:-:S07]  /*31d70*/  IMAD.MOV.U32 R44, RZ, RZ, R14 ;  /* 0x000000ffff2c7224 */ /* 0x000fce00078e000e */
[----:B------:R-:W-:Y:S05]  /*31d80*/  WARPSYNC.COLLECTIVE R15, `(.L_x_2120) ;  /* 0x000000000f087348 */ /* 0x000fea0003c00000 */
[----:B------:R0:W1:Y:S02]  /*31d90*/  SHFL.IDX P6, R14, R13, R12, R11 ;  /* 0x0000000c0d0e7389 */ /* 0x00006400000c000b */
[----:B01----:R-:W-:Y:S01]  /*31da0*/  ENDCOLLECTIVE ;  /* 0x000000000000791b */ /* 0x003fe20003800000 */
.L_x_2120:
[----:B------:R-:W-:Y:S02]  /*31db0*/  IMAD.MOV.U32 R13, RZ, RZ, R47 ;  /* 0x000000ffff0d7224 */ /* 0x000fe400078e002f */
[----:B------:R-:W-:-:S07]  /*31dc0*/  IMAD.MOV.U32 R57, RZ, RZ, R14 ;  /* 0x000000ffff397224 */ /* 0x000fce00078e000e */
[----:B------:R-:W-:Y:S05]  /*31dd0*/  WARPSYNC.COLLECTIVE R15, `(.L_x_2121) ;  /* 0x000000000f087348 */ /* 0x000fea0003c00000 */
[----:B------:R0:W1:Y:S02]  /*31de0*/  SHFL.IDX P6, R14, R13, R12, R11 ;  /* 0x0000000c0d0e7389 */ /* 0x00006400000c000b */
[----:B01----:R-:W-:Y:S01]  /*31df0*/  ENDCOLLECTIVE ;  /* 0x000000000000791b */ /* 0x003fe20003800000 */
.L_x_2121:
[----:B------:R-:W-:Y:S02]  /*31e00*/  IMAD.MOV.U32 R13, RZ, RZ, R40 ;  /* 0x000000ffff0d7224 */ /* 0x000fe400078e0028 */
[----:B------:R-:W-:Y:S02]  /*31e10*/  IMAD.MOV.U32 R12, RZ, RZ, R87 ;  /* 0x000000ffff0c7224 */ /* 0x000fe400078e0057 */
[----:B------:R-:W-:-:S07]  /*31e20*/  IMAD.MOV.U32 R47, RZ, RZ, R14 ;  /* 0x000000ffff2f7224 */ /* 0x000fce00078e000e */
[----:B------:R-:W-:Y:S05]  /*31e30*/  WARPSYNC.COLLECTIVE R15, `(.L_x_2122) ;  /* 0x000000000f087348 */ /* 0x000fea0003c00000 */
[----:B------:R0:W1:Y:S02]  /*31e40*/  SHFL.IDX P6, R14, R13, R12, R11 ;  /* 0x0000000c0d0e7389 */ /* 0x00006400000c000b */
[----:B01----:R-:W-:Y:S01]  /*31e50*/  ENDCOLLECTIVE ;  /* 0x000000000000791b */ /* 0x003fe20003800000 */
.L_x_2122:
[----:B------:R-:W-:Y:S02]  /*31e60*/  IMAD.MOV.U32 R13, RZ, RZ, R48 ;  /* 0x000000ffff0d7224 */ /* 0x000fe400078e0030 */
[----:B------:R-:W-:-:S07]  /*31e70*/  IMAD.MOV.U32 R40, RZ, RZ, R14 ;  /* 0x000000ffff287224 */ /* 0x000fce00078e000e */
[----:B------:R-:W-:Y:S05]  /*31e80*/  WARPSYNC.COLLECTIVE R15, `(.L_x_2123) ;  /* 0x000000000f087348 */ /* 0x000fea0003c00000 */
[----:B------:R0:W1:Y:S02]  /*31e90*/  SHFL.IDX P6, R14, R13, R12, R11 ;  /* 0x0000000c0d0e7389 */ /* 0x00006400000c000b */
[----:B01----:R-:W-:Y:S01]  /*31ea0*/  ENDCOLLECTIVE ;  /* 0x000000000000791b */ /* 0x003fe20003800000 */
.L_x_2123:
        /* <DEDUP_REMOVED lines=8> */
.L_x_2124:
[----:B------:R-:W-:Y:S02]  /*31f30*/  SEL R46, R47, R48, P0 ;  /* 0x000000302f2e7207 */ /* 0x000fe40000000000 */
[----:B------:R-:W-:Y:S01]  /*31f40*/  SEL R47, R48, R47, P0 ;  /* 0x0000002f302f7207 */ /* 0x000fe20000000000 */
[----:B------:R-:W-:Y:S02]  /*31f50*/  IMAD.MOV.U32 R13, RZ, RZ, R59 ;  /* 0x000000ffff0d7224 */ /* 0x000fe400078e003b */
[----:B------:R-:W-:-:S07]  /*31f60*/  IMAD.MOV.U32 R61, RZ, RZ, R14 ;  /* 0x000000ffff3d7224 */ /* 0x000fce00078e000e */
[----:B------:R-:W-:Y:S05]  /*31f70*/  WARPSYNC.COLLECTIVE R15, `(.L_x_2125) ;  /* 0x000000000f087348 */ /* 0x000fea0003c00000 */
[----:B------:R0:W1:Y:S02]  /*31f80*/  SHFL.IDX P6, R14, R13, R12, R11 ;  /* 0x0000000c0d0e7389 */ /* 0x00006400000c000b */
[----:B01----:R-:W-:Y:S01]  /*31f90*/  ENDCOLLECTIVE ;  /* 0x000000000000791b */ /* 0x003fe20003800000 */
.L_x_2125:
[----:B------:R-:W-:Y:S02]  /*31fa0*/  IMAD.MOV.U32 R13, RZ, RZ, R38 ;  /* 0x000000ffff0d7224 */ /* 0x000fe400078e0026 */
[----:B------:R-:W-:Y:S02]  /*31fb0*/  IMAD.MOV.U32 R12, RZ, RZ, R87 ;  /* 0x000000ffff0c7224 */ /* 0x000fe400078e0057 */
[----:B------:R-:W-:-:S07]  /*31fc0*/  IMAD.MOV.U32 R59, RZ, RZ, R14 ;  /* 0x000000ffff3b7224 */ /* 0x000fce00078e000e */
[----:B------:R-:W-:Y:S05]  /*31fd0*/  WARPSYNC.COLLECTIVE R15, `(.L_x_2126) ;  /* 0x000000000f087348 */ /* 0x000fea0003c00000 */
[----:B------:R0:W1:Y:S02]  /*31fe0*/  SHFL.IDX P6, R14, R13, R12, R11 ;  /* 0x0000000c0d0e7389 */ /* 0x00006400000c000b */
[----:B01----:R-:W-:Y:S01]  /*31ff0*/  ENDCOLLECTIVE ;  /* 0x000000000000791b */ /* 0x003fe20003800000 */
.L_x_2126:
[----:B------:R-:W-:Y:S02]  /*32000*/  IMAD.MOV.U32 R13, RZ, RZ, R43 ;  /* 0x000000ffff0d7224 */ /* 0x000fe400078e002b */
[----:B------:R-:W-:-:S07]  /*32010*/  IMAD.MOV.U32 R38, RZ, RZ, R14 ;  /* 0x000000ffff267224 */ /* 0x000fce00078e000e */
[----:B------:R-:W-:Y:S05]  /*32020*/  WARPSYNC.COLLECTIVE R15, `(.L_x_2127) ;  /* 0x000000000f087348 */ /* 0x000fea0003c00000 */
[----:B------:R0:W1:Y:S02]  /*32030*/  SHFL.IDX P6, R14, R13, R12, R11 ;  /* 0x0000000c0d0e7389 */ /* 0x00006400000c000b */
[----:B01----:R-:W-:Y:S01]  /*32040*/  ENDCOLLECTIVE ;  /* 0x000000000000791b */ /* 0x003fe20003800000 */
.L_x_2127:
        /* <DEDUP_REMOVED lines=8> */
.L_x_2128:
[----:B------:R-:W-:Y:S02]  /*320d0*/  SEL R58, R59, R43, P0 ;  /* 0x0000002b3b3a7207 */ /* 0x000fe40000000000 */
[----:B------:R-:W-:Y:S01]  /*320e0*/  SEL R59, R43, R59, P0 ;  /* 0x0000003b2b3b7207 */ /* 0x000fe20000000000 */
[----:B------:R-:W-:Y:S02]  /*320f0*/  IMAD.MOV.U32 R13, RZ, RZ, R63 ;  /* 0x000000ffff0d7224 */ /* 0x000fe400078e003f */
[----:B------:R-:W-:-:S07]  /*32100*/  IMAD.MOV.U32 R65, RZ, RZ, R14 ;  /* 0x000000ffff417224 */ /* 0x000fce00078e000e */
[----:B------:R-:W-:Y:S05]  /*32110*/  WARPSYNC.COLLECTIVE R15, `(.L_x_2129) ;  /* 0x000000000f087348 */ /* 0x000fea0003c00000 */
[----:B------:R0:W1:Y:S02]  /*32120*/  SHFL.IDX P6, R14, R13, R12, R11 ;  /* 0x0000000c0d0e7389 */ /* 0x00006400000c000b */
[----:B01----:R-:W-:Y:S01]  /*32130*/  ENDCOLLECTIVE ;  /* 0x000000000000791b */ /* 0x003fe20003800000 */
.L_x_2129:
[----:B------:R-:W-:Y:S02]  /*32140*/  IMAD.MOV.U32 R13, RZ, RZ, R36 ;  /* 0x000000ffff0d7224 */ /* 0x000fe400078e0024 */
[----:B------:R-:W-:Y:S02]  /*32150*/  IMAD.MOV.U32 R12, RZ, RZ, R87 ;  /* 0x000000ffff0c7224 */ /* 0x000fe400078e0057 */
[----:B------:R-:W-:-:S07]  /*32160*/  IMAD.MOV.U32 R63, RZ, RZ, R14 ;  /* 0x000000ffff3f7224 */ /* 0x000fce00078e000e */
[----:B------:R-:W-:Y:S05]  /*32170*/  WARPSYNC.COLLECTIVE R15, `(.L_x_2130) ;  /* 0x000000000f087348 */ /* 0x000fea0003c00000 */
[----:B------:R0:W1:Y:S02]  /*32180*/  SHFL.IDX P6, R14, R13, R12, R11 ;  /* 0x0000000c0d0e7389 */ /* 0x00006400000c000b */
[----:B01----:R-:W-:Y:S01]  /*32190*/  ENDCOLLECTIVE ;  /* 0x000000000000791b */ /* 0x003fe20003800000 */
.L_x_2130:
[----:B------:R-:W-:Y:S02]  /*321a0*/  IMAD.MOV.U32 R13, RZ, RZ, R41 ;  /* 0x000000ffff0d7224 */ /* 0x000fe400078e0029 */
[----:B------:R-:W-:-:S07]  /*321b0*/  IMAD.MOV.U32 R36, RZ, RZ, R14 ;  /* 0x000000ffff247224 */ /* 0x000fce00078e000e */
[----:B------:R-:W-:Y:S05]  /*321c0*/  WARPSYNC.COLLECTIVE R15, `(.L_x_2131) ;  /* 0x000000000f087348 */ /* 0x000fea0003c00000 */
[----:B------:R0:W1:Y:S02]  /*321d0*/  SHFL.IDX P6, R14, R13, R12, R11 ;  /* 0x0000000c0d0e7389 */ /* 0x00006400000c000b */
[----:B01----:R-:W-:Y:S01]  /*321e0*/  ENDCOLLECTIVE ;  /* 0x000000000000791b */ /* 0x003fe20003800000 */
.L_x_2131:
        /* <DEDUP_REMOVED lines=8> */
.L_x_2132:
[----:B------:R-:W-:Y:S02]  /*32270*/  SEL R62, R63, R41, P0 ;  /* 0x000000293f3e7207 */ /* 0x000fe40000000000 */
[----:B------:R-:W-:Y:S01]  /*32280*/  SEL R63, R41, R63, P0 ;  /* 0x0000003f293f7207 */ /* 0x000fe20000000000 */
[----:B------:R-:W-:Y:S02]  /*32290*/  IMAD.MOV.U32 R13, RZ, RZ, R67 ;  /* 0x000000ffff0d7224 */ /* 0x000fe400078e0043 */
[----:B------:R-:W-:-:S07]  /*322a0*/  IMAD.MOV.U32 R69, RZ, RZ, R14 ;  /* 0x000000ffff457224 */ /* 0x000fce00078e000e */
[----:B------:R-:W-:Y:S05]  /*322b0*/  WARPSYNC.COLLECTIVE R15, `(.L_x_2133) ;  /* 0x000000000f087348 */ /* 0x000fea0003c00000 */
[----:B------:R0:W1:Y:S02]  /*322c0*/  SHFL.IDX P6, R14, R13, R12, R11 ;  /* 0x0000000c0d0e7389 */ /* 0x00006400000c000b */
[----:B01----:R-:W-:Y:S01]  /*322d0*/  ENDCOLLECTIVE ;  /* 0x000000000000791b */ /* 0x003fe20003800000 */
.L_x_2133:
[----:B------:R-:W-:Y:S02]  /*322e0*/  IMAD.MOV.U32 R13, RZ, RZ, R34 ;  /* 0x000000ffff0d7224 */ /* 0x000fe400078e0022 */
[----:B------:R-:W-:Y:S02]  /*322f0*/  IMAD.MOV.U32 R12, RZ, RZ, R87 ;  /* 0x000000ffff0c7224 */ /* 0x000fe400078e0057 */
[----:B------:R-:W-:-:S07]  /*32300*/  IMAD.MOV.U32 R67, RZ, RZ, R14 ;  /* 0x000000ffff437224 */ /* 0x000fce00078e000e */
[----:B------:R-:W-:Y:S05]  /*32310*/  WARPSYNC.COLLECTIVE R15, `(.L_x_2134) ;  /* 0x000000000f087348 */ /* 0x000fea0003c00000 */
[----:B------:R0:W1:Y:S02]  /*32320*/  SHFL.IDX P6, R14, R13, R12, R11 ;  /* 0x0000000c0d0e7389 */ /* 0x00006400000c000b */
[----:B01----:R-:W-:Y:S01]  /*32330*/  ENDCOLLECTIVE ;  /* 0x000000000000791b */ /* 0x003fe20003800000 */
.L_x_2134:
[----:B------:R-:W-:Y:S02]  /*32340*/  IMAD.MOV.U32 R13, RZ, RZ, R39 ;  /* 0x000000ffff0d7224 */ /* 0x000fe400078e0027 */
[----:B------:R-:W-:-:S07]  /*32350*/  IMAD.MOV.U32 R34, RZ, RZ, R14 ;  /* 0x000000ffff227224 */ /* 0x000fce00078e000e */
[----:B------:R-:W-:Y:S05]  /*32360*/  WARPSYNC.COLLECTIVE R15, `(.L_x_2135) ;  /* 0x000000000f087348 */ /* 0x000fea0003c00000 */
[----:B------:R0:W1:Y:S02]  /*32370*/  SHFL.IDX P6, R14, R13, R12, R11 ;  /* 0x0000000c0d0e7389 */ /* 0x00006400000c000b */
[----:B01----:R-:W-:Y:S01]  /*32380*/  ENDCOLLECTIVE ;  /* 0x000000000000791b */ /* 0x003fe20003800000 */
.L_x_2135:
[----:B------:R-:W-:Y:S01]  /*32390*/  IMAD.MOV.U32 R13, RZ, RZ, R73 ;  /* 0x000000ffff0d7224 */ /* 0x000fe200078e0049 */
[----:B------:R-:W-:Y:S01]  /*323a0*/  MOV R12, R0 ;  /* 0x00000000000c7202 */ /* 0x000fe20000000f00 */
[----:B------:R-:W-:-:S07]  /*323b0*/  IMAD.MOV.U32 R39, RZ, RZ, R14 ;  /* 0x000000ffff277224 */ /* 0x000fce00078e000e */
[----:B------:R-:W-:Y:S05]  /*323c0*/  WARPSYNC.COLLECTIVE R15, `(.L_x_2136) ;  /* 0x000000000f087348 */ /* 0x000fea0003c00000 */
[----:B------:R0:W1:Y:S02]  /*323d0*/  SHFL.IDX P6, R14, R13, R12, R11 ;  /* 0x0000000c0d0e7389 */ /* 0x00006400000c000b */
[----:B01----:R-:W-:Y:S01]  /*323e0*/  ENDCOLLECTIVE ;  /* 0x000000000000791b */ /* 0x003fe20003800000 */
.L_x_2136:
[----:B------:R-:W-:Y:S02]  /*323f0*/  SEL R66, R67, R39, P0 ;  /* 0x0000002743427207 */ /* 0x000fe40000000000 */
[----:B------:R-:W-:Y:S01]  /*32400*/  SEL R67, R39, R67, P0 ;  /* 0x0000004327437207 */ /* 0x000fe20000000000 */
[----:B------:R-:W-:Y:S02]  /*32410*/  IMAD.MOV.U32 R13, RZ, RZ, R71 ;  /* 0x000000ffff0d7224 */ /* 0x000fe400078e0047 */
[----:B------:R-:W-:-:S07]  /*32420*/  IMAD.MOV.U32 R73, RZ, RZ, R14 ;  /* 0x000000ffff497224 */ /* 0x000fce00078e000e */
[----:B------:R-:W-:Y:S05]  /*32430*/  WARPSYNC.COLLECTIVE R15, `(.L_x_2137) ;  /* 0x000000000f087348 */ /* 0x000fea0003c00000 */
[----:B------:R0:W1:Y:S02]  /*32440*/  SHFL.IDX P6, R14, R13, R12, R11 ;  /* 0x0000000c0d0e7389 */ /* 0x00006400000c000b */
[----:B01----:R-:W-:Y:S01]  /*32450*/  ENDCOLLECTIVE ;  /* 0x000000000000791b */ /* 0x003fe20003800000 */
.L_x_2137:
[----:B------:R-:W-:Y:S02]  /*32460*/  IMAD.MOV.U32 R13, RZ, RZ, R33 ;  /* 0x000000ffff0d7224 */ /* 0x000fe400078e0021 */
[----:B------:R-:W-:Y:S02]  /*32470*/  IMAD.MOV.U32 R12, RZ, RZ, R87 ;  /* 0x000000ffff0c7224 */ /* 0x000fe400078e0057 */
[----:B------:R-:W-:-:S07]  /*32480*/  IMAD.MOV.U32 R71, RZ, RZ, R14 ;  /* 0x000000ffff477224 */ /* 0x000fce00078e000e */
[----:B------:R-:W-:Y:S05]  /*32490*/  WARPSYNC.COLLECTIVE R15, `(.L_x_2138) ;  /* 0x000000000f087348 */ /* 0x000fea0003c00000 */
[----:B------:R0:W1:Y:S02]  /*324a0*/  SHFL.IDX P6, R14, R13, R12, R11 ;  /* 0x0000000c0d0e7389 */ /* 0x00006400000c000b */
[----:B01----:R-:W-:Y:S01]  /*324b0*/  ENDCOLLECTIVE ;  /* 0x000000000000791b */ /* 0x003fe20003800000 */
.L_x_2138:
[----:B------:R-:W-:Y:S02]  /*324c0*/  IMAD.MOV.U32 R13, RZ, RZ, R37 ;  /* 0x000000ffff0d7224 */ /* 0x000fe400078e0025 */
[----:B------:R-:W-:-:S07]  /*324d0*/  IMAD.MOV.U32 R33, RZ, RZ, R14 ;  /* 0x000000ffff217224 */ /* 0x000fce00078e000e */
[----:B------:R-:W-:Y:S05]  /*324e0*/  WARPSYNC.COLLECTIVE R15, `(.L_x_2139) ;  /* 0x000000000f087348 */ /* 0x000fea0003c00000 */
[----:B------:R0:W1:Y:S02]  /*324f0*/  SHFL.IDX P6, R14, R13, R12, R11 ;  /* 0x0000000c0d0e7389 */ /* 0x00006400000c000b */
[----:B01----:R-:W-:Y:S01]  /*32500*/  ENDCOLLECTIVE ;  /* 0x000000000000791b */ /* 0x003fe20003800000 */
.L_x_2139:
        /* <DEDUP_REMOVED lines=8> */
.L_x_2140:
[----:B------:R-:W-:Y:S02]  /*32590*/  IMAD.MOV.U32 R13, RZ, RZ, R75 ;  /* 0x000000ffff0d7224 */ /* 0x000fe400078e004b */
[----:B------:R-:W-:-:S07]  /*325a0*/  IMAD.MOV.U32 R77, RZ, RZ, R14 ;  /* 0x000000ffff4d7224 */ /* 0x000fce00078e000e */
[----:B------:R-:W-:Y:S05]  /*325b0*/  WARPSYNC.COLLECTIVE R15, `(.L_x_2141) ;  /* 0x000000000f087348 */ /* 0x000fea0003c00000 */
[----:B------:R0:W1:Y:S02]  /*325c0*/  SHFL.IDX P6, R14, R13, R12, R11 ;  /* 0x0000000c0d0e7389 */ /* 0x00006400000c000b */
[----:B01----:R-:W-:Y:S01]  /*325d0*/  ENDCOLLECTIVE ;  /* 0x000000000000791b */ /* 0x003fe20003800000 */
.L_x_2141:
[----:B------:R-:W-:Y:S02]  /*325e0*/  IMAD.MOV.U32 R13, RZ, RZ, R32 ;  /* 0x000000ffff0d7224 */ /* 0x000fe400078e0020 */
[----:B------:R-:W-:Y:S02]  /*325f0*/  IMAD.MOV.U32 R12, RZ, RZ, R87 ;  /* 0x000000ffff0c7224 */ /* 0x000fe400078e0057 */
[----:B------:R-:W-:-:S07]  /*32600*/  IMAD.MOV.U32 R75, RZ, RZ, R14 ;  /* 0x000000ffff4b7224 */ /* 0x000fce00078e000e */
[----:B------:R-:W-:Y:S05]  /*32610*/  WARPSYNC.COLLECTIVE R15, `(.L_x_2142) ;  /* 0x000000000f087348 */ /* 0x000fea0003c00000 */
[----:B------:R0:W1:Y:S02]  /*32620*/  SHFL.IDX P6, R14, R13, R12, R11 ;  /* 0x0000000c0d0e7389 */ /* 0x00006400000c000b */
[----:B01----:R-:W-:Y:S01]  /*32630*/  ENDCOLLECTIVE ;  /* 0x000000000000791b */ /* 0x003fe20003800000 */
.L_x_2142:
[----:B------:R-:W-:Y:S02]  /*32640*/  IMAD.MOV.U32 R13, RZ, RZ, R35 ;  /* 0x000000ffff0d7224 */ /* 0x000fe400078e0023 */
[----:B------:R-:W-:-:S07]  /*32650*/  IMAD.MOV.U32 R32, RZ, RZ, R14 ;  /* 0x000000ffff207224 */ /* 0x000fce00078e000e */
[----:B------:R-:W-:Y:S05]  /*32660*/  WARPSYNC.COLLECTIVE R15, `(.L_x_2143) ;  /* 0x000000000f087348 */ /* 0x000fea0003c00000 */
[----:B------:R0:W1:Y:S02]  /*32670*/  SHFL.IDX P6, R14, R13, R12, R11 ;  /* 0x0000000c0d0e7389 */ /* 0x00006400000c000b */
[----:B01----:R-:W-:Y:S01]  /*32680*/  ENDCOLLECTIVE ;  /* 0x000000000000791b */ /* 0x003fe20003800000 */
.L_x_2143:
        /* <DEDUP_REMOVED lines=8> */
[----:B------:R-:W-:-:S07]  /*32710*/  IMAD.MOV.U32 R35, RZ, RZ, R14 ;  /* 0x000000ffff237224 */ /* 0x000fce00078e000e */
[----:B------:R-:W-:Y:S05]  /*32720*/  WARPSYNC.COLLECTIVE R15, `(.L_x_2144) ;  /* 0x000000000f087348 */ /* 0x000fea0003c00000 */
[----:B------:R0:W1:Y:S02]  /*32730*/  SHFL.IDX P6, R14, R13, R12, R11 ;  /* 0x0000000c0d0e7389 */ /* 0x00006400000c000b */
[----:B01----:R-:W-:Y:S01]  /*32740*/  ENDCOLLECTIVE ;  /* 0x000000000000791b */ /* 0x003fe20003800000 */
.L_x_2144:
[----:B------:R-:W-:Y:S02]  /*32750*/  SEL R74, R75, R35, P0 ;  /* 0x000000234b4a7207 */ /* 0x000fe40000000000 */
[----:B------:R-:W-:Y:S01]  /*32760*/  SEL R75, R35, R75, P0 ;  /* 0x0000004b234b7207 */ /* 0x000fe20000000000 */
[----:B------:R-:W-:Y:S02]  /*32770*/  IMAD.MOV.U32 R13, RZ, RZ, R153 ;  /* 0x000000ffff0d7224 */ /* 0x000fe400078e0099 */
[----:B------:R-:W-:-:S07]  /*32780*/  IMAD.MOV.U32 R91, RZ, RZ, R14 ;  /* 0x000000ffff5b7224 */ /* 0x000fce00078e000e */
[----:B------:R-:W-:Y:S05]  /*32790*/  WARPSYNC.COLLECTIVE R15, `(.L_x_2145) ;  /* 0x000000000f087348 */ /* 0x000fea0003c00000 */
[----:B------:R0:W1:Y:S02]  /*327a0*/  SHFL.IDX P6, R14, R13, R12, R11 ;  /* 0x0000000c0d0e7389 */ /* 0x00006400000c000b */
[----:B01----:R-:W-:Y:S01]  /*327b0*/  ENDCOLLECTIVE ;  /* 0x000000000000791b */ /* 0x003fe20003800000 */
.L_x_2145:
        /* <DEDUP_REMOVED lines=12> */
.L_x_2146:
        /* <DEDUP_REMOVED lines=18> */
.L_x_2147:
        /* <DEDUP_REMOVED lines=9> */
[----:B------:R-:W-:Y:S01]  /*32a30*/  IMAD.MOV.U32 R11, RZ, RZ, R14 ;  /* 0x000000ffff0b7224 */ /* 0x000fe200078e000e */
[----:B------:R-:W-:Y:S06]  /*32a40*/  BRA `(.L_x_2148) ;  /* 0xfffffef800787947 */ /* 0x000fec000383ffff */
.L_x_1828:
[----:B------:R-:W-:Y:S02]  /*32a50*/  IMAD.MOV.U32 R13, RZ, RZ, R3 ;  /* 0x000000ffff0d7224 */ /* 0x000fe400078e0003 */
[----:B------:R-:W-:Y:S02]  /*32a60*/  IMAD.MOV.U32 R12, RZ, RZ, RZ ;  /* 0x000000ffff0c7224 */ /* 0x000fe400078e00ff */
[----:B------:R-:W-:Y:S02]  /*32a70*/  IMAD.MOV.U32 R11, RZ, RZ, 0x181f ;  /* 0x0000181fff0b7424 */ /* 0x000fe400078e00ff */
[----:B------:R-:W-:-:S07]  /*32a80*/  IMAD.MOV.U32 R15, RZ, RZ, -0x1 ;  /* 0xffffffffff0f7424 */ /* 0x000fce00078e00ff */
[----:B-----5:R-:W-:Y:S05]  /*32a90*/  WARPSYNC.COLLECTIVE R15, `(.L_x_2149) ;  /* 0x000000000f087348 */ /* 0x020fea0003c00000 */
[----:B------:R0:W1:Y:S02]  /*32aa0*/  SHFL.IDX P6, R14, R13, R12, R11 ;  /* 0x0000000c0d0e7389 */ /* 0x00006400000c000b */
[----:B01---5:R-:W-:Y:S01]  /*32ab0*/  ENDCOLLECTIVE ;  /* 0x000000000000791b */ /* 0x023fe20003800000 */
.L_x_2149:
[----:B------:R-:W-:Y:S02]  /*32ac0*/  IMAD.MOV.U32 R13, RZ, RZ, R2 ;  /* 0x000000ffff0d7224 */ /* 0x000fe400078e0002 */
[----:B------:R-:W-:-:S07]  /*32ad0*/  IMAD.MOV.U32 R0, RZ, RZ, R14 ;  /* 0x000000ffff007224 */ /* 0x000fce00078e000e */
[----:B------:R-:W-:Y:S05]  /*32ae0*/  WARPSYNC.COLLECTIVE R15, `(.L_x_2150) ;  /* 0x000000000f087348 */ /* 0x000fea0003c00000 */
[----:B------:R0:W1:Y:S02]  /*32af0*/  SHFL.IDX P6, R14, R13, R12, R11 ;  /* 0x0000000c0d0e7389 */ /* 0x00006400000c000b */
[----:B01----:R-:W-:Y:S01]  /*32b00*/  ENDCOLLECTIVE ;  /* 0x000000000000791b */ /* 0x003fe20003800000 */
.L_x_2150:
[----:B------:R-:W-:Y:S05]  /*32b10*/  BRA `(.L_x_2151) ;  /* 0xffffff0800c47947 */ /* 0x000fea000383ffff */
.L_x_1831:
[----:B------:R-:W-:Y:S01]  /*32b20*/  BSSY B1, `(.L_x_2152) ;  /* 0x0000008000017945 */ /* 0x000fe20003800000 */
[----:B---3--:R-:W-:Y:S02]  /*32b30*/  IMAD.MOV.U32 R13, RZ, RZ, R3 ;  /* 0x000000ffff0d7224 */ /* 0x008fe400078e0003 */
[----:B------:R-:W-:Y:S02]  /*32b40*/  IMAD.MOV.U32 R12, RZ, RZ, 0x1 ;  /* 0x00000001ff0c7424 */ /* 0x000fe400078e00ff */
[----:B------:R-:W-:Y:S02]  /*32b50*/  IMAD.MOV.U32 R11, RZ, RZ, 0x181f ;  /* 0x0000181fff0b7424 */ /* 0x000fe400078e00ff */
[----:B------:R-:W-:-:S07]  /*32b60*/  IMAD.MOV.U32 R15, RZ, RZ, -0x1 ;  /* 0xffffffffff0f7424 */ /* 0x000fce00078e00ff */
[----:B012--5:R-:W-:Y:S05]  /*32b70*/  WARPSYNC.COLLECTIVE R15, `(.L_x_2153) ;  /* 0x000000000f087348 */ /* 0x027fea0003c00000 */
[----:B--2---:R2:W3:Y:S02]  /*32b80*/  SHFL.IDX P6, R14, R13, R12, R11 ;  /* 0x0000000c0d0e7389 */ /* 0x0044e400000c000b */
[----:B0123-5:R-:W-:Y:S01]  /*32b90*/  ENDCOLLECTIVE ;  /* 0x000000000000791b */ /* 0x02ffe20003800000 */
.L_x_2153:
[----:B------:R-:W-:Y:S05]  /*32ba0*/  BSYNC B1 ;  /* 0x0000000000017941 */ /* 0x000fea0003800000 */
.L_x_2152:
[----:B------:R-:W-:Y:S02]  /*32bb0*/  IMAD.MOV.U32 R13, RZ, RZ, R2 ;  /* 0x000000ffff0d7224 */ /* 0x000fe400078e0002 */
[----:B------:R-:W-:Y:S02]  /*32bc0*/  IMAD.MOV.U32 R12, RZ, RZ, 0x1 ;  /* 0x00000001ff0c7424 */ /* 0x000fe400078e00ff */
[----:B------:R-:W-:Y:S02]  /*32bd0*/  IMAD.MOV.U32 R11, RZ, RZ, 0x181f ;  /* 0x0000181fff0b7424 */ /* 0x000fe400078e00ff */
[----:B------:R-:W-:Y:S02]  /*32be0*/  IMAD.MOV.U32 R15, RZ, RZ, -0x1 ;  /* 0xffffffffff0f7424 */ /* 0x000fe400078e00ff */
[----:B------:R-:W-:-:S07]  /*32bf0*/  IMAD.MOV.U32 R0, RZ, RZ, R14 ;  /* 0x000000ffff007224 */ /* 0x000fce00078e000e */
[----:B------:R-:W-:Y:S05]  /*32c00*/  WARPSYNC.COLLECTIVE R15, `(.L_x_2154) ;  /* 0x000000000f087348 */ /* 0x000fea0003c00000 */
[----:B------:R0:W1:Y:S02]  /*32c10*/  SHFL.IDX P6, R14, R13, R12, R11 ;  /* 0x0000000c0d0e7389 */ /* 0x00006400000c000b */
[----:B01----:R-:W-:Y:S01]  /*32c20*/  ENDCOLLECTIVE ;  /* 0x000000000000791b */ /* 0x003fe20003800000 */
.L_x_2154:
[----:B------:R-:W-:Y:S05]  /*32c30*/  BRA `(.L_x_2155) ;  /* 0xffffff0800d47947 */ /* 0x000fea000383ffff */
.L_x_1834:
[----:B------:R-:W-:Y:S01]  /*32c40*/  BSSY B1, `(.L_x_2156) ;  /* 0x0000008000017945 */ /* 0x000fe20003800000 */
[----:B------:R-:W-:Y:S02]  /*32c50*/  IMAD.MOV.U32 R13, RZ, RZ, R3 ;  /* 0x000000ffff0d7224 */ /* 0x000fe400078e0003 */
[----:B------:R-:W-:Y:S02]  /*32c60*/  IMAD.MOV.U32 R12, RZ, RZ, 0x2 ;  /* 0x00000002ff0c7424 */ /* 0x000fe400078e00ff */
[----:B------:R-:W-:Y:S02]  /*32c70*/  IMAD.MOV.U32 R11, RZ, RZ, 0x181f ;  /* 0x0000181fff0b7424 */ /* 0x000fe400078e00ff */
[----:B---3--:R-:W-:-:S07]  /*32c80*/  IMAD.MOV.U32 R15, RZ, RZ, -0x1 ;  /* 0xffffffffff0f7424 */ /* 0x008fce00078e00ff */
[----:B012-4-:R-:W-:Y:S05]  /*32c90*/  WARPSYNC.COLLECTIVE R15, `(.L_x_2157) ;  /* 0x000000000f087348 */ /* 0x017fea0003c00000 */
[----:B--2---:R2:W3:Y:S02]  /*32ca0*/  SHFL.IDX P6, R14, R13, R12, R11 ;  /* 0x0000000c0d0e7389 */ /* 0x0044e400000c000b */
[----:B01234-:R-:W-:Y:S01]  /*32cb0*/  ENDCOLLECTIVE ;  /* 0x000000000000791b */ /* 0x01ffe20003800000 */
.L_x_2157:
[----:B------:R-:W-:Y:S05]  /*32cc0*/  BSYNC B1 ;  /* 0x0000000000017941 */ /* 0x000fea0003800000 */
.L_x_2156:
        /* <DEDUP_REMOVED lines=8> */
.L_x_2158:
[----:B------:R-:W-:Y:S05]  /*32d50*/  BRA `(.L_x_2159) ;  /* 0xffffff0800e47947 */ /* 0x000fea000383ffff */
.L_x_1837:
[----:B------:R-:W-:Y:S01]  /*32d60*/  BSSY B1, `(.L_x_2160) ;  /* 0x0000008000017945 */ /* 0x000fe20003800000 */
[----:B------:R-:W-:Y:S01]  /*32d70*/  IMAD.MOV.U32 R13, RZ, RZ, R3 ;  /* 0x000000ffff0d7224 */ /* 0x000fe200078e0003 */
[----:B------:R-:W-:Y:S01]  /*32d80*/  MOV R11, 0x181f ;  /* 0x0000181f000b7802 */ /* 0x000fe20000000f00 */
[----:B------:R-:W-:Y:S02]  /*32d90*/  IMAD.MOV.U32 R12, RZ, RZ, 0x3 ;  /* 0x00000003ff0c7424 */ /* 0x000fe400078e00ff */
[----:B---3--:R-:W-:-:S07]  /*32da0*/  IMAD.MOV.U32 R15, RZ, RZ, -0x1 ;  /* 0xffffffffff0f7424 */ /* 0x008fce00078e00ff */
[----:B012-4-:R-:W-:Y:S05]  /*32db0*/  WARPSYNC.COLLECTIVE R15, `(.L_x_2161) ;  /* 0x000000000f087348 */ /* 0x017fea0003c00000 */
[----:B--2---:R2:W3:Y:S02]  /*32dc0*/  SHFL.IDX P6, R14, R13, R12, R11 ;  /* 0x0000000c0d0e7389 */ /* 0x0044e400000c000b */
[----:B01234-:R-:W-:Y:S01]  /*32dd0*/  ENDCOLLECTIVE ;  /* 0x000000000000791b */ /* 0x01ffe20003800000 */
.L_x_2161:
[----:B------:R-:W-:Y:S05]  /*32de0*/  BSYNC B1 ;  /* 0x0000000000017941 */ /* 0x000fea0003800000 */
.L_x_2160:
        /* <DEDUP_REMOVED lines=8> */
.L_x_2162:
[----:B------:R-:W-:Y:S05]  /*32e70*/  BRA `(.L_x_2163) ;  /* 0xffffff0800f47947 */ /* 0x000fea000383ffff */
.L_x_1839:
[----:B------:R-:W-:Y:S02]  /*32e80*/  IMAD.MOV.U32 R13, RZ, RZ, R37 ;  /* 0x000000ffff0d7224 */ /* 0x000fe400078e0025 */
[----:B------:R-:W-:Y:S02]  /*32e90*/  IMAD.MOV.U32 R12, RZ, RZ, RZ ;  /* 0x000000ffff0c7224 */ /* 0x000fe400078e00ff */
[----:B------:R-:W-:Y:S02]  /*32ea0*/  IMAD.MOV.U32 R11, RZ, RZ, 0x1c1f ;  /* 0x00001c1fff0b7424 */ /* 0x000fe400078e00ff */
[----:B------:R-:W-:-:S07]  /*32eb0*/  IMAD.MOV.U32 R15, RZ, RZ, -0x1 ;  /* 0xffffffffff0f7424 */ /* 0x000fce00078e00ff */
[----:B------:R-:W-:Y:S05]  /*32ec0*/  WARPSYNC.COLLECTIVE R15, `(.L_x_2164) ;  /* 0x000000000f087348 */ /* 0x000fea0003c00000 */
[----:B------:R0:W1:Y:S02]  /*32ed0*/  SHFL.IDX P6, R14, R13, R12, R11 ;  /* 0x0000000c0d0e7389 */ /* 0x00006400000c000b */
[----:B01----:R-:W-:Y:S01]  /*32ee0*/  ENDCOLLECTIVE ;  /* 0x000000000000791b */ /* 0x003fe20003800000 */
.L_x_2164:
[----:B------:R-:W-:Y:S02]  /*32ef0*/  IMAD.MOV.U32 R13, RZ, RZ, R36 ;  /* 0x000000ffff0d7224 */ /* 0x000fe400078e0024 */
[----:B------:R-:W-:-:S07]  /*32f00*/  IMAD.MOV.U32 R38, RZ, RZ, R14 ;  /* 0x000000ffff267224 */ /* 0x000fce00078e000e */
[----:B------:R-:W-:Y:S05]  /*32f10*/  WARPSYNC.COLLECTIVE R15, `(.L_x_2165) ;  /* 0x000000000f087348 */ /* 0x000fea0003c00000 */
[----:B------:R0:W1:Y:S02]  /*32f20*/  SHFL.IDX P6, R14, R13, R12, R11 ;  /* 0x0000000c0d0e7389 */ /* 0x00006400000c000b */
[----:B01----:R-:W-:Y:S01]  /*32f30*/  ENDCOLLECTIVE ;  /* 0x000000000000791b */ /* 0x003fe20003800000 */
.L_x_2165:
[----:B------:R-:W-:Y:S01]  /*32f40*/  IMAD.MOV.U32 R11, RZ, RZ, R14 ;  /* 0x000000ffff0b7224 */ /* 0x000fe200078e000e */
[----:B------:R-:W-:Y:S06]  /*32f50*/  BRA `(.L_x_2166) ;  /* 0xffffff0c00bc7947 */ /* 0x000fec000383ffff */
.L_x_1842:
[----:B------:R-:W-:Y:S01]  /*32f60*/  BSSY B1, `(.L_x_2167) ;  /* 0x0000008000017945 */ /* 0x000fe20003800000 */
[----:B---3--:R-:W-:Y:S02]  /*32f70*/  IMAD.MOV.U32 R13, RZ, RZ, R37 ;  /* 0x000000ffff0d7224 */ /* 0x008fe400078e0025 */
[----:B------:R-:W-:Y:S02]  /*32f80*/  IMAD.MOV.U32 R12, RZ, RZ, 0x1 ;  /* 0x00000001ff0c7424 */ /* 0x000fe400078e00ff */
[----:B--2---:R-:W-:Y:S02]  /*32f90*/  IMAD.MOV.U32 R11, RZ, RZ, 0x1c1f ;  /* 0x00001c1fff0b7424 */ /* 0x004fe400078e00ff */
[----:B------:R-:W-:-:S07]  /*32fa0*/  IMAD.MOV.U32 R15, RZ, RZ, -0x1 ;  /* 0xffffffffff0f7424 */ /* 0x000fce00078e00ff */
[----:B01----:R-:W-:Y:S05]  /*32fb0*/  WARPSYNC.COLLECTIVE R15, `(.L_x_2168) ;  /* 0x000000000f087348 */ /* 0x003fea0003c00000 */
[----:B------:R2:W3:Y:S02]  /*32fc0*/  SHFL.IDX P6, R14, R13, R12, R11 ;  /* 0x0000000c0d0e7389 */ /* 0x0004e400000c000b */
[----:B0123--:R-:W-:Y:S01]  /*32fd0*/  ENDCOLLECTIVE ;  /* 0x000000000000791b */ /* 0x00ffe20003800000 */
.L_x_2168:
[----:B------:R-:W-:Y:S05]  /*32fe0*/  BSYNC B1 ;  /* 0x0000000000017941 */ /* 0x000fea0003800000 */
.L_x_2167:
        /* <DEDUP_REMOVED lines=8> */
.L_x_2169:
[----:B------:R-:W-:Y:S01]  /*33070*/  IMAD.MOV.U32 R36, RZ, RZ, R14 ;  /* 0x000000ffff247224 */ /* 0x000fe200078e000e */
[----:B------:R-:W-:Y:S06]  /*33080*/  BRA `(.L_x_2170) ;  /* 0xffffff1800c47947 */ /* 0x000fec000383ffff */
.L_x_1846:
[----:B------:R-:W-:Y:S02]  /*33090*/  IMAD.MOV.U32 R13, RZ, RZ, R3 ;  /* 0x000000ffff0d7224 */ /* 0x000fe400078e0003 */
[----:B------:R-:W-:Y:S02]  /*330a0*/  IMAD.MOV.U32 R12, RZ, RZ, RZ ;  /* 0x000000ffff0c7224 */ /* 0x000fe400078e00ff */
[----:B------:R-:W-:Y:S02]  /*330b0*/  IMAD.MOV.U32 R11, RZ, RZ, 0x181f ;  /* 0x0000181fff0b7424 */ /* 0x000fe400078e00ff */
[----:B------:R-:W-:-:S07]  /*330c0*/  IMAD.MOV.U32 R15, RZ, RZ, -0x1 ;  /* 0xffffffffff0f7424 */ /* 0x000fce00078e00ff */
[----:B0-----:R-:W-:Y:S05]  /*330d0*/  WARPSYNC.COLLECTIVE R15, `(.L_x_2171) ;  /* 0x000000000f087348 */ /* 0x001fea0003c00000 */
[----:B------:R1:W2:Y:S02]  /*330e0*/  SHFL.IDX P6, R14, R13, R12, R11 ;  /* 0x0000000c0d0e7389 */ /* 0x0002a400000c000b */
[----:B012---:R-:W-:Y:S01]  /*330f0*/  ENDCOLLECTIVE ;  /* 0x000000000000791b */ /* 0x007fe20003800000 */
.L_x_2171:
[----:B------:R-:W-:Y:S02]  /*33100*/  IMAD.MOV.U32 R13, RZ, RZ, R2 ;  /* 0x000000ffff0d7224 */ /* 0x000fe400078e0002 */
[----:B------:R-:W-:-:S07]  /*33110*/  IMAD.MOV.U32 R0, RZ, RZ, R14 ;  /* 0x000000ffff007224 */ /* 0x000fce00078e000e */
[----:B------:R-:W-:Y:S05]  /*33120*/  WARPSYNC.COLLECTIVE R15, `(.L_x_2172) ;  /* 0x000000000f087348 */ /* 0x000fea0003c00000 */
[----:B------:R0:W1:Y:S02]  /*33130*/  SHFL.IDX P6, R14, R13, R12, R11 ;  /* 0x0000000c0d0e7389 */ /* 0x00006400000c000b */
[----:B01----:R-:W-:Y:S01]  /*33140*/  ENDCOLLECTIVE ;  /* 0x000000000000791b */ /* 0x003fe20003800000 */
.L_x_2172:
[----:B------:R-:W-:Y:S05]  /*33150*/  BRA `(.L_x_2173) ;  /* 0xffffff2c00e07947 */ /* 0x000fea000383ffff */
.L_x_1849:
[----:B------:R-:W-:Y:S01]  /*33160*/  BSSY B1, `(.L_x_2174) ;  /* 0x0000008000017945 */ /* 0x000fe20003800000 */
[----:B----4-:R-:W-:Y:S02]  /*33170*/  IMAD.MOV.U32 R13, RZ, RZ, R3 ;  /* 0x000000ffff0d7224 */ /* 0x010fe400078e0003 */
[----:B------:R-:W-:Y:S02]  /*33180*/  IMAD.MOV.U32 R12, RZ, RZ, 0x1 ;  /* 0x00000001ff0c7424 */ /* 0x000fe400078e00ff */
[----:B------:R-:W-:Y:S02]  /*33190*/  IMAD.MOV.U32 R11, RZ, RZ, 0x181f ;  /* 0x0000181fff0b7424 */ /* 0x000fe400078e00ff */
[----:B------:R-:W-:-:S07]  /*331a0*/  IMAD.MOV.U32 R15, RZ, RZ, -0x1 ;  /* 0xffffffffff0f7424 */ /* 0x000fce00078e00ff */
[----:B0123--:R-:W-:Y:S05]  /*331b0*/  WARPSYNC.COLLECTIVE R15, `(.L_x_2175) ;  /* 0x000000000f087348 */ /* 0x00ffea0003c00000 */
[----:B---3--:R3:W4:Y:S02]  /*331c0*/  SHFL.IDX P6, R14, R13, R12, R11 ;  /* 0x0000000c0d0e7389 */ /* 0x00872400000c000b */
[----:B01234-:R-:W-:Y:S01]  /*331d0*/  ENDCOLLECTIVE ;  /* 0x000000000000791b */ /* 0x01ffe20003800000 */
.L_x_2175:
[----:B------:R-:W-:Y:S05]  /*331e0*/  BSYNC B1 ;  /* 0x0000000000017941 */ /* 0x000fea0003800000 */
.L_x_2174:
        /* <DEDUP_REMOVED lines=8> */
.L_x_2176:
[----:B------:R-:W-:Y:S05]  /*33270*/  BRA `(.L_x_2177) ;  /* 0xffffff2c00f47947 */ /* 0x000fea000383ffff */
.L_x_1852:
        /* <DEDUP_REMOVED lines=8> */
.L_x_2179:
[----:B------:R-:W-:Y:S05]  /*33300*/  BSYNC B1 ;  /* 0x0000000000017941 */ /* 0x000fea0003800000 */
.L_x_2178:
        /* <DEDUP_REMOVED lines=8> */
.L_x_2180:
[----:B------:R-:W-:Y:S05]  /*33390*/  BRA `(.L_x_2181) ;  /* 0xffffff3000047947 */ /* 0x000fea000383ffff */
.L_x_1855:
[----:B------:R-:W-:Y:S01]  /*333a0*/  BSSY B1, `(.L_x_2182) ;  /* 0x0000008000017945 */ /* 0x000fe20003800000 */
[----:B0-----:R-:W-:Y:S02]  /*333b0*/  IMAD.MOV.U32 R13, RZ, RZ, R3 ;  /* 0x000000ffff0d7224 */ /* 0x001fe400078e0003 */
[----:B------:R-:W-:Y:S02]  /*333c0*/  IMAD.MOV.U32 R12, RZ, RZ, 0x3 ;  /* 0x00000003ff0c7424 */ /* 0x000fe400078e00ff */
[----:B------:R-:W-:Y:S02]  /*333d0*/  IMAD.MOV.U32 R11, RZ, RZ, 0x181f ;  /* 0x0000181fff0b7424 */ /* 0x000fe400078e00ff */
[----:B------:R-:W-:-:S07]  /*333e0*/  IMAD.MOV.U32 R15, RZ, RZ, -0x1 ;  /* 0xffffffffff0f7424 */ /* 0x000fce00078e00ff */
[----:B-1234-:R-:W-:Y:S05]  /*333f0*/  WARPSYNC.COLLECTIVE R15, `(.L_x_2183) ;  /* 0x000000000f087348 */ /* 0x01efea0003c00000 */
[----:B----4-:R0:W4:Y:S02]  /*33400*/  SHFL.IDX P6, R14, R13, R12, R11 ;  /* 0x0000000c0d0e7389 */ /* 0x01012400000c000b */
[----:B01234-:R-:W-:Y:S01]  /*33410*/  ENDCOLLECTIVE ;  /* 0x000000000000791b */ /* 0x01ffe20003800000 */
.L_x_2183:
[----:B------:R-:W-:Y:S05]  /*33420*/  BSYNC B1 ;  /* 0x0000000000017941 */ /* 0x000fea0003800000 */
.L_x_2182:
        /* <DEDUP_REMOVED lines=8> */
.L_x_2184:
[----:B------:R-:W-:Y:S05]  /*334b0*/  BRA `(.L_x_2185) ;  /* 0xffffff3000147947 */ /* 0x000fea000383ffff */
.L_x_1881:
        /* <DEDUP_REMOVED lines=11> */
.L_x_2187:
[----:B------:R-:W-:Y:S05]  /*33570*/  BSYNC B1 ;  /* 0x0000000000017941 */ /* 0x000fea0003800000 */
.L_x_2186:
[----:B------:R-:W-:Y:S05]  /*33580*/  BRA `(.L_x_2188) ;  /* 0xffffff5000287947 */ /* 0x000fea000383ffff */
.L_x_1883:
[----:B------:R-:W-:Y:S01]  /*33590*/  BSSY B1, `(.L_x_2189) ;  /* 0x0000006000017945 */ /* 0x000fe20003800000 */
[----:B------:R-:W-:-:S07]  /*335a0*/  IMAD.MOV.U32 R15, RZ, RZ, -0x1 ;  /* 0xffffffffff0f7424 */ /* 0x000fce00078e00ff */
[----:B0-----:R-:W-:Y:S05]  /*335b0*/  WARPSYNC.COLLECTIVE R15, `(.L_x_2190) ;  /* 0x000000000f0c7348 */ /* 0x001fea0003c00000 */
[----:B------:R-:W-:Y:S02]  /*335c0*/  ELECT P6, UR62, PT ;  /* 0x00000000003e782f */ /* 0x000fe400038c0000 */
[----:B------:R-:W-:Y:S01]  /*335d0*/  MOV R14, UR62 ;  /* 0x0000003e000e7c02 */ /* 0x000fe20008000f00 */
[----:B0-----:R-:W-:Y:S10]  /*335e0*/  ENDCOLLECTIVE ;  /* 0x000000000000791b */ /* 0x001ff40003800000 */
.L_x_2190:
[----:B------:R-:W-:Y:S05]  /*335f0*/  BSYNC B1 ;  /* 0x0000000000017941 */ /* 0x000fea0003800000 */
.L_x_2189:
[----:B------:R-:W-:Y:S05]  /*33600*/  BRA `(.L_x_1882) ;  /* 0xffffff5000207947 */ /* 0x000fea000383ffff */
.L_x_1885:
[----:B0-----:R0:W1:Y:S02]  /*33610*/  SYNCS.PHASECHK.TRANS64.TRYWAIT P0, [R22+URZ+0x2a820], R5 ;  /* 0x02a82005160075a7 */ /* 0x001064000800017f */
[----:B-1----:R-:W-:Y:S05]  /*33620*/  @!P0 NANOSLEEP.SYNCS 0x989680 ;  /* 0x009896800000895d */ /* 0x002fea0003900000 */
[----:B------:R-:W1:Y:S02]  /*33630*/  @!P0 SYNCS.PHASECHK.TRANS64 P0, [R22+URZ+0x2a820], R5 ;  /* 0x02a82005160085a7 */ /* 0x000e64000800007f */
[----:B-1----:R-:W-:Y:S05]  /*33640*/  @!P0 BRA `(.L_x_1885) ;  /* 0xfffffffc00f08947 */ /* 0x002fea000383ffff */
[----:B------:R-:W-:Y:S05]  /*33650*/  BRA `(.L_x_2191) ;  /* 0xffffff5000307947 */ /* 0x000fea000383ffff */
.L_x_1889:
[----:B-1----:R1:W2:Y:S02]  /*33660*/  SYNCS.PHASECHK.TRANS64.TRYWAIT P0, [R12+URZ+0x2a8a0], R11 ;  /* 0x02a8a00b0c0075a7 */ /* 0x0022a4000800017f */
[----:B--2---:R-:W-:Y:S05]  /*33670*/  @!P0 NANOSLEEP.SYNCS 0x989680 ;  /* 0x009896800000895d */ /* 0x004fea0003900000 */
[----:B------:R-:W2:Y:S02]  /*33680*/  @!P0 SYNCS.PHASECHK.TRANS64 P0, [R12+URZ+0x2a8a0], R11 ;  /* 0x02a8a00b0c0085a7 */ /* 0x000ea4000800007f */
[----:B--2---:R-:W-:Y:S05]  /*33690*/  @!P0 BRA `(.L_x_1889) ;  /* 0xfffffffc00f08947 */ /* 0x004fea000383ffff */
[----:B------:R-:W-:Y:S05]  /*336a0*/  BRA `(.L_x_2192) ;  /* 0xffffff5000487947 */ /* 0x000fea000383ffff */
.L_x_1896:
[----:B0-----:R0:W2:Y:S02]  /*336b0*/  SYNCS.PHASECHK.TRANS64.TRYWAIT P0, [R12+URZ+0x2a8c0], R11 ;  /* 0x02a8c00b0c0075a7 */ /* 0x0010a4000800017f */
[----:B--2---:R-:W-:Y:S05]  /*336c0*/  @!P0 NANOSLEEP.SYNCS 0x989680 ;  /* 0x009896800000895d */ /* 0x004fea0003900000 */
[----:B------:R-:W2:Y:S02]  /*336d0*/  @!P0 SYNCS.PHASECHK.TRANS64 P0, [R12+URZ+0x2a8c0], R11 ;  /* 0x02a8c00b0c0085a7 */ /* 0x000ea4000800007f */
[----:B--2---:R-:W-:Y:S05]  /*336e0*/  @!P0 BRA `(.L_x_1896) ;  /* 0xfffffffc00f08947 */ /* 0x004fea000383ffff */
[----:B------:R-:W-:Y:S05]  /*336f0*/  BRA `(.L_x_2193) ;  /* 0xffffff5400447947 */ /* 0x000fea000383ffff */
.L_x_1905:
[----:B-1----:R1:W2:Y:S02]  /*33700*/  SYNCS.PHASECHK.TRANS64.TRYWAIT P1, [R11+URZ+0x2a8a0], R8 ;  /* 0x02a8a0080b0075a7 */ /* 0x0022a4000802017f */
[----:B--2---:R-:W-:Y:S05]  /*33710*/  @!P1 NANOSLEEP.SYNCS 0x989680 ;  /* 0x009896800000995d */ /* 0x004fea0003900000 */
[----:B------:R-:W2:Y:S02]  /*33720*/  @!P1 SYNCS.PHASECHK.TRANS64 P1, [R11+URZ+0x2a8a0], R8 ;  /* 0x02a8a0080b0095a7 */ /* 0x000ea4000802007f */
[----:B--2---:R-:W-:Y:S05]  /*33730*/  @!P1 BRA `(.L_x_1905) ;  /* 0xfffffffc00f09947 */ /* 0x004fea000383ffff */
[----:B------:R-:W-:Y:S05]  /*33740*/  BRA `(.L_x_2194) ;  /* 0xffffff5800787947 */ /* 0x000fea000383ffff */
.L_x_1912:
[----:B0-----:R0:W2:Y:S02]  /*33750*/  SYNCS.PHASECHK.TRANS64.TRYWAIT P1, [R11+URZ+0x2a8c0], R8 ;  /* 0x02a8c0080b0075a7 */ /* 0x0010a4000802017f */
[----:B--2---:R-:W-:Y:S05]  /*33760*/  @!P1 NANOSLEEP.SYNCS 0x989680 ;  /* 0x009896800000995d */ /* 0x004fea0003900000 */
[----:B------:R-:W2:Y:S02]  /*33770*/  @!P1 SYNCS.PHASECHK.TRANS64 P1, [R11+URZ+0x2a8c0], R8 ;  /* 0x02a8c0080b0095a7 */ /* 0x000ea4000802007f */
[----:B--2---:R-:W-:Y:S05]  /*33780*/  @!P1 BRA `(.L_x_1912) ;  /* 0xfffffffc00f09947 */ /* 0x004fea000383ffff */
[----:B------:R-:W-:Y:S05]  /*33790*/  BRA `(.L_x_2195) ;  /* 0xffffff5c00707947 */ /* 0x000fea000383ffff */
.L_x_1939:
        /* <DEDUP_REMOVED lines=11> */
.L_x_2197:
[----:B------:R-:W-:Y:S05]  /*33850*/  BSYNC B0 ;  /* 0x0000000000007941 */ /* 0x000fea0003800000 */
.L_x_2196:
[----:B------:R-:W-:Y:S05]  /*33860*/  BRA `(.L_x_2198) ;  /* 0xffffff7000787947 */ /* 0x000fea000383ffff */
.L_x_1942:
[----:B0-----:R-:W2:Y:S02]  /*33870*/  LDL R0, [R1+0x14] ;  /* 0x0000140001007983 */ /* 0x001ea40000100800 */
[----:B--2---:R0:W1:Y:S02]  /*33880*/  SYNCS.PHASECHK.TRANS64.TRYWAIT P0, [R4+URZ+0x2a880], R0 ;  /* 0x02a88000040075a7 */ /* 0x004064000800017f */
[----:B-1----:R-:W-:Y:S05]  /*33890*/  @!P0 NANOSLEEP.SYNCS 0x989680 ;  /* 0x009896800000895d */ /* 0x002fea0003900000 */
[----:B------:R-:W1:Y:S02]  /*338a0*/  @!P0 SYNCS.PHASECHK.TRANS64 P0, [R4+URZ+0x2a880], R0 ;  /* 0x02a88000040085a7 */ /* 0x000e64000800007f */
[----:B-1----:R-:W-:Y:S05]  /*338b0*/  @!P0 BRA `(.L_x_1942) ;  /* 0xfffffffc00ec8947 */ /* 0x002fea000383ffff */
[----:B------:R-:W-:Y:S05]  /*338c0*/  BRA `(.L_x_2199) ;  /* 0xffffff7000887947 */ /* 0x000fea000383ffff */
.L_x_1943:
        /* <DEDUP_REMOVED lines=8> */
.L_x_2201:
[----:B------:R-:W-:Y:S05]  /*33950*/  BSYNC B0 ;  /* 0x0000000000007941 */ /* 0x000fea0003800000 */
.L_x_2200:
[----:B------:R-:W-:Y:S01]  /*33960*/  IMAD.MOV.U32 R13, RZ, RZ, R8 ;  /* 0x000000ffff0d7224 */ /* 0x000fe200078e0008 */
[----:B------:R-:W-:Y:S01]  /*33970*/  LOP3.LUT R27, R29, 0x80, RZ, 0xfc, !PT ;  /* 0x000000801d1b7812 */ /* 0x000fe200078efcff */
        /* <DEDUP_REMOVED lines=9> */
.L_x_2202:
        /* <DEDUP_REMOVED lines=24> */
.L_x_2203:
        /* <DEDUP_REMOVED lines=9> */
.L_x_2204:
[----:B------:R-:W-:Y:S02]  /*33c20*/  IMAD.MOV.U32 R13, RZ, RZ, R9 ;  /* 0x000000ffff0d7224 */ /* 0x000fe400078e0009 */
[----:B------:R-:W-:Y:S02]  /*33c30*/  IMAD.MOV.U32 R12, RZ, RZ, 0x2 ;  /* 0x00000002ff0c7424 */ /* 0x000fe400078e00ff */
[----:B------:R-:W-:-:S07]  /*33c40*/  IMAD.MOV.U32 R2, RZ, RZ, R14 ;  /* 0x000000ffff027224 */ /* 0x000fce00078e000e */
[----:B------:R-:W-:Y:S05]  /*33c50*/  WARPSYNC.COLLECTIVE R15, `(.L_x_2205) ;  /* 0x000000000f087348 */ /* 0x000fea0003c00000 */
[----:B------:R0:W1:Y:S02]  /*33c60*/  SHFL.IDX P6, R14, R13, R12, R11 ;  /* 0x0000000c0d0e7389 */ /* 0x00006400000c000b */
[----:B01----:R-:W-:Y:S01]  /*33c70*/  ENDCOLLECTIVE ;  /* 0x000000000000791b */ /* 0x003fe20003800000 */
.L_x_2205:
        /* <DEDUP_REMOVED lines=16> */
.L_x_2206:
[----:B------:R-:W-:Y:S02]  /*33d80*/  IMAD.MOV.U32 R13, RZ, RZ, R9 ;  /* 0x000000ffff0d7224 */ /* 0x000fe400078e0009 */
[----:B------:R-:W-:Y:S02]  /*33d90*/  IMAD.MOV.U32 R12, RZ, RZ, 0x3 ;  /* 0x00000003ff0c7424 */ /* 0x000fe400078e00ff */
[----:B------:R-:W-:-:S07]  /*33da0*/  IMAD.MOV.U32 R2, RZ, RZ, R14 ;  /* 0x000000ffff027224 */ /* 0x000fce00078e000e */
[----:B------:R-:W-:Y:S05]  /*33db0*/  WARPSYNC.COLLECTIVE R15, `(.L_x_2207) ;  /* 0x000000000f087348 */ /* 0x000fea0003c00000 */
[----:B------:R0:W1:Y:S02]  /*33dc0*/  SHFL.IDX P6, R14, R13, R12, R11 ;  /* 0x0000000c0d0e7389 */ /* 0x00006400000c000b */
[----:B01----:R-:W-:Y:S01]  /*33dd0*/  ENDCOLLECTIVE ;  /* 0x000000000000791b */ /* 0x003fe20003800000 */
.L_x_2207:
        /* <DEDUP_REMOVED lines=13> */
.L_x_2208:
        /* <DEDUP_REMOVED lines=11> */
.L_x_1948:
[----:B--2---:R-:W2:Y:S02]  /*33f60*/  LDL R2, [R1+0x14] ;  /* 0x0000140001027983 */ /* 0x004ea40000100800 */
[----:B--2---:R2:W3:Y:S02]  /*33f70*/  SYNCS.PHASECHK.TRANS64.TRYWAIT P0, [R4+URZ+0x2a840], R2 ;  /* 0x02a84002040075a7 */ /* 0x0044e4000800017f */
[----:B---3--:R-:W-:Y:S05]  /*33f80*/  @!P0 NANOSLEEP.SYNCS 0x989680 ;  /* 0x009896800000895d */ /* 0x008fea0003900000 */
[----:B------:R-:W3:Y:S02]  /*33f90*/  @!P0 SYNCS.PHASECHK.TRANS64 P0, [R4+URZ+0x2a840], R2 ;  /* 0x02a84002040085a7 */ /* 0x000ee4000800007f */
[----:B---3--:R-:W-:Y:S05]  /*33fa0*/  @!P0 BRA `(.L_x_1948) ;  /* 0xfffffffc00ec8947 */ /* 0x008fea000383ffff */
[----:B------:R-:W-:Y:S05]  /*33fb0*/  BRA `(.L_x_2210) ;  /* 0xffffff7000547947 */ /* 0x000fea000383ffff */
.L_x_1949:
[----:B------:R-:W-:Y:S01]  /*33fc0*/  BSSY B0, `(.L_x_2211) ;  /* 0x0000008000007945 */ /* 0x000fe20003800000 */
[----:B------:R-:W-:Y:S02]  /*33fd0*/  IMAD.MOV.U32 R13, RZ, RZ, R6 ;  /* 0x000000ffff0d7224 */ /* 0x000fe400078e0006 */
[----:B------:R-:W-:Y:S02]  /*33fe0*/  IMAD.MOV.U32 R12, RZ, RZ, RZ ;  /* 0x000000ffff0c7224 */ /* 0x000fe400078e00ff */
[----:B------:R-:W-:Y:S02]  /*33ff0*/  IMAD.MOV.U32 R11, RZ, RZ, 0x1c1f ;  /* 0x00001c1fff0b7424 */ /* 0x000fe400078e00ff */
[----:B------:R-:W-:-:S07]  /*34000*/  IMAD.MOV.U32 R15, RZ, RZ, -0x1 ;  /* 0xffffffffff0f7424 */ /* 0x000fce00078e00ff */
[----:B-1----:R-:W-:Y:S05]  /*34010*/  WARPSYNC.COLLECTIVE R15, `(.L_x_2212) ;  /* 0x000000000f087348 */ /* 0x002fea0003c00000 */
[----:B------:R0:W2:Y:S02]  /*34020*/  SHFL.IDX P6, R14, R13, R12, R11 ;  /* 0x0000000c0d0e7389 */ /* 0x0000a400000c000b */
[----:B012---:R-:W-:Y:S01]  /*34030*/  ENDCOLLECTIVE ;  /* 0x000000000000791b */ /* 0x007fe20003800000 */
.L_x_2212:
[----:B------:R-:W-:Y:S05]  /*34040*/  BSYNC B0 ;  /* 0x0000000000007941 */ /* 0x000fea0003800000 */
.L_x_2211:
        /* <DEDUP_REMOVED lines=8> */
.L_x_2213:
        /* <DEDUP_REMOVED lines=16> */
.L_x_2214:
        /* <DEDUP_REMOVED lines=11> */
.L_x_2215:
[----:B------:R-:W-:Y:S02]  /*34280*/  IMAD.MOV.U32 R13, RZ, RZ, R6 ;  /* 0x000000ffff0d7224 */ /* 0x000fe400078e0006 */
[----:B------:R-:W-:Y:S01]  /*34290*/  IMAD.MOV.U32 R12, RZ, RZ, 0x2 ;  /* 0x00000002ff0c7424 */ /* 0x000fe200078e00ff */
[----:B------:R-:W-:-:S07]  /*342a0*/  MOV R3, R14 ;  /* 0x0000000e00037202 */ /* 0x000fce0000000f00 */
[----:B------:R-:W-:Y:S05]  /*342b0*/  WARPSYNC.COLLECTIVE R15, `(.L_x_2216) ;  /* 0x000000000f087348 */ /* 0x000fea0003c00000 */
[----:B------:R0:W1:Y:S02]  /*342c0*/  SHFL.IDX P6, R14, R13, R12, R11 ;  /* 0x0000000c0d0e7389 */ /* 0x00006400000c000b */
[----:B01----:R-:W-:Y:S01]  /*342d0*/  ENDCOLLECTIVE ;  /* 0x000000000000791b */ /* 0x003fe20003800000 */
.L_x_2216:
[----:B------:R-:W-:-:S05]  /*342e0*/  @P4 IADD3 R3, P0, R29, R3, RZ ;  /* 0x000000031d034210 */ /* 0x000fca0007f1e0ff */
[----:B------:R-:W-:-:S05]  /*342f0*/  @P4 IMAD.X R2, RZ, RZ, R2, P0 ;  /* 0x000000ffff024224 */ /* 0x000fca00000e0602 */
[----:B------:R-:W-:Y:S01]  /*34300*/  @P4 LOP3.LUT R3, R3, R2, RZ, 0x3c, !PT ;  /* 0x0000000203034212 */ /* 0x000fe200078e3cff */
[----:B------:R-:W-:-:S03]  /*34310*/  IMAD.MOV.U32 R13, RZ, RZ, R5 ;  /* 0x000000ffff0d7224 */ /* 0x000fc600078e0005 */
[----:B------:R-:W-:-:S04]  /*34320*/  @P4 LOP3.LUT R2, R3, R2, RZ, 0x3c, !PT ;  /* 0x0000000203024212 */ /* 0x000fc800078e3cff */
[----:B------:R-:W-:-:S05]  /*34330*/  @P4 LOP3.LUT R3, R3, R2, RZ, 0x3c, !PT ;  /* 0x0000000203034212 */ /* 0x000fca00078e3cff */
[----:B------:R-:W-:Y:S01]  /*34340*/  @!PT LDS RZ, [RZ] ;  /* 0x00000000fffff984 */ /* 0x000fe20000000800 */
[----:B------:R-:W-:Y:S01]  /*34350*/  @!PT LDS RZ, [RZ] ;  /* 0x00000000fffff984 */ /* 0x000fe20000000800 */
[----:B------:R-:W-:Y:S01]  /*34360*/  @!PT LDS RZ, [RZ] ;  /* 0x00000000fffff984 */ /* 0x000fe20000000800 */
[----:B------:R-:W-:Y:S04]  /*34370*/  @P4 LDGSTS.E.BYPASS.LTC128B.128 [R0+0x1ec00], desc[UR42][R2.64], !P5 ;  /* 0x1ec0000002004fae */ /* 0x000fe8000e901d6a */
[----:B------:R-:W-:Y:S04]  /*34380*/  @P4 LDGSTS.E.BYPASS.LTC128B.128 [R0+0x20c00], desc[UR42][R2.64+0x40], !P3 ;  /* 0x20c0004002004fae */ /* 0x000fe8000d901d6a */
[----:B------:R0:W-:Y:S02]  /*34390*/  @P4 LDGSTS.E.BYPASS.LTC128B.128 [R0+0x22c00], desc[UR42][R2.64+0x80], !P2 ;  /* 0x22c0008002004fae */ /* 0x0001e4000d101d6a */
[----:B0-----:R-:W-:-:S07]  /*343a0*/  IMAD.MOV.U32 R2, RZ, RZ, R14 ;  /* 0x000000ffff027224 */ /* 0x001fce00078e000e */
[----:B------:R-:W-:Y:S05]  /*343b0*/  WARPSYNC.COLLECTIVE R15, `(.L_x_2217) ;  /* 0x000000000f087348 */ /* 0x000fea0003c00000 */
[----:B------:R0:W1:Y:S02]  /*343c0*/  SHFL.IDX P6, R14, R13, R12, R11 ;  /* 0x0000000c0d0e7389 */ /* 0x00006400000c000b */
[----:B01----:R-:W-:Y:S01]  /*343d0*/  ENDCOLLECTIVE ;  /* 0x000000000000791b */ /* 0x003fe20003800000 */
.L_x_2217:
[----:B------:R-:W-:Y:S02]  /*343e0*/  IMAD.MOV.U32 R13, RZ, RZ, R6 ;  /* 0x000000ffff0d7224 */ /* 0x000fe400078e0006 */
[----:B------:R-:W-:Y:S02]  /*343f0*/  IMAD.MOV.U32 R12, RZ, RZ, 0x3 ;  /* 0x00000003ff0c7424 */ /* 0x000fe400078e00ff */
[----:B------:R-:W-:-:S07]  /*34400*/  IMAD.MOV.U32 R3, RZ, RZ, R14 ;  /* 0x000000ffff037224 */ /* 0x000fce00078e000e */
[----:B------:R-:W-:Y:S05]  /*34410*/  WARPSYNC.COLLECTIVE R15, `(.L_x_2218) ;  /* 0x000000000f087348 */ /* 0x000fea0003c00000 */
[----:B------:R0:W1:Y:S02]  /*34420*/  SHFL.IDX P6, R14, R13, R12, R11 ;  /* 0x0000000c0d0e7389 */ /* 0x00006400000c000b */
[----:B01----:R-:W-:Y:S01]  /*34430*/  ENDCOLLECTIVE ;  /* 0x000000000000791b */ /* 0x003fe20003800000 */
.L_x_2218:
        /* <DEDUP_REMOVED lines=10> */
.L_x_2219:
[----:B------:R-:W-:Y:S01]  /*344e0*/  @!PT LDS RZ, [RZ] ;  /* 0x00000000fffff984 */ /* 0x000fe20000000800 */
[----:B------:R-:W-:Y:S01]  /*344f0*/  @!PT LDS RZ, [RZ] ;  /* 0x00000000fffff984 */ /* 0x000fe20000000800 */
[----:B------:R-:W-:Y:S01]  /*34500*/  @!PT LDS RZ, [RZ] ;  /* 0x00000000fffff984 */ /* 0x000fe20000000800 */
[----:B------:R0:W-:Y:S04]  /*34510*/  @P1 LDGSTS.E.BYPASS.LTC128B.128 [R0+0x1f400], desc[UR42][R2.64], !P5 ;  /* 0x1f40000002001fae */ /* 0x0001e8000e901d6a */
[----:B------:R0:W-:Y:S04]  /*34520*/  @P1 LDGSTS.E.BYPASS.LTC128B.128 [R0+0x21400], desc[UR42][R2.64+0x40], !P3 ;  /* 0x2140004002001fae */ /* 0x0001e8000d901d6a */
[----:B------:R0:W-:Y:S01]  /*34530*/  @P1 LDGSTS.E.BYPASS.LTC128B.128 [R0+0x23400], desc[UR42][R2.64+0x80], !P2 ;  /* 0x2340008002001fae */ /* 0x0001e2000d101d6a */
[----:B------:R-:W-:Y:S01]  /*34540*/  IMAD.MOV.U32 R5, RZ, RZ, R14 ;  /* 0x000000ffff057224 */ /* 0x000fe200078e000e */
[----:B------:R-:W-:Y:S06]  /*34550*/  BRA `(.L_x_2220) ;  /* 0xffffff6c00d47947 */ /* 0x000fec000383ffff */
.L_x_1954:
[----:B------:R-:W-:Y:S02]  /*34560*/  IMAD.MOV.U32 R13, RZ, RZ, R4 ;  /* 0x000000ffff0d7224 */ /* 0x000fe400078e0004 */
[----:B------:R-:W-:Y:S02]  /*34570*/  IMAD.MOV.U32 R12, RZ, RZ, RZ ;  /* 0x000000ffff0c7224 */ /* 0x000fe400078e00ff */
[----:B------:R-:W-:Y:S02]  /*34580*/  IMAD.MOV.U32 R11, RZ, RZ, 0x1c1f ;  /* 0x00001c1fff0b7424 */ /* 0x000fe400078e00ff */
[----:B------:R-:W-:Y:S02]  /*34590*/  IMAD.MOV.U32 R15, RZ, RZ, -0x1 ;  /* 0xffffffffff0f7424 */ /* 0x000fe400078e00ff */
[----:B------:R-:W-:Y:S02]  /*345a0*/  IMAD R35, R35, R7, RZ ;  /* 0x0000000723237224 */ /* 0x000fe400078e02ff */
[----:B------:R-:W-:-:S07]  /*345b0*/  IMAD.IADD R17, R9, 0x1, R17 ;  /* 0x0000000109117824 */ /* 0x000fce00078e0211 */
[----:B-----5:R-:W-:Y:S05]  /*345c0*/  WARPSYNC.COLLECTIVE R15, `(.L_x_2221) ;  /* 0x000000000f087348 */ /* 0x020fea0003c00000 */
[----:B------:R0:W1:Y:S02]  /*345d0*/  SHFL.IDX P6, R14, R13, R12, R11 ;  /* 0x0000000c0d0e7389 */ /* 0x00006400000c000b */
[----:B01---5:R-:W-:Y:S01]  /*345e0*/  ENDCOLLECTIVE ;  /* 0x000000000000791b */ /* 0x023fe20003800000 */
.L_x_2221:
[C---:B------:R-:W-:Y:S01]  /*345f0*/  VIADD R6, R17.reuse, 0x20 ;  /* 0x0000002011067836 */ /* 0x040fe20000000000 */
[----:B------:R-:W-:Y:S01]  /*34600*/  ISETP.GE.AND P2, PT, R17, R35, PT ;  /* 0x000000231100720c */ /* 0x000fe20003f46270 */
[----:B------:R-:W-:Y:S02]  /*34610*/  IMAD.MOV.U32 R13, RZ, RZ, R0 ;  /* 0x000000ffff0d7224 */ /* 0x000fe400078e0000 */
[----:B------:R-:W-:-:S10]  /*34620*/  IMAD.MOV.U32 R2, RZ, RZ, R14 ;  /* 0x000000ffff027224 */ /* 0x000fd400078e000e */
[----:B------:R-:W-:Y:S05]  /*34630*/  WARPSYNC.COLLECTIVE R15, `(.L_x_2222) ;  /* 0x000000000f087348 */ /* 0x000fea0003c00000 */
[----:B------:R0:W1:Y:S02]  /*34640*/  SHFL.IDX P6, R14, R13, R12, R11 ;  /* 0x0000000c0d0e7389 */ /* 0x00006400000c000b */
[----:B01----:R-:W-:Y:S01]  /*34650*/  ENDCOLLECTIVE ;  /* 0x000000000000791b */ /* 0x003fe20003800000 */
.L_x_2222:
[----:B------:R-:W-:Y:S02]  /*34660*/  IMAD.MOV.U32 R13, RZ, RZ, R4 ;  /* 0x000000ffff0d7224 */ /* 0x000fe400078e0004 */
[----:B------:R-:W-:Y:S02]  /*34670*/  IMAD.MOV.U32 R12, RZ, RZ, 0x1 ;  /* 0x00000001ff0c7424 */ /* 0x000fe400078e00ff */
[----:B------:R-:W-:-:S07]  /*34680*/  IMAD.MOV.U32 R3, RZ, RZ, R14 ;  /* 0x000000ffff037224 */ /* 0x000fce00078e000e */
[----:B------:R-:W-:Y:S05]  /*34690*/  WARPSYNC.COLLECTIVE R15, `(.L_x_2223) ;  /* 0x000000000f087348 */ /* 0x000fea0003c00000 */
[----:B------:R0:W1:Y:S02]  /*346a0*/  SHFL.IDX P6, R14, R13, R12, R11 ;  /* 0x0000000c0d0e7389 */ /* 0x00006400000c000b */
[----:B01----:R-:W-:Y:S01]  /*346b0*/  ENDCOLLECTIVE ;  /* 0x000000000000791b */ /* 0x003fe20003800000 */
.L_x_2223:
[----:B------:R-:W-:-:S05]  /*346c0*/  @!P2 IADD3 R3, P4, R29, R3, RZ ;  /* 0x000000031d03a210 */ /* 0x000fca0007f9e0ff */
[----:B------:R-:W-:-:S05]  /*346d0*/  @!P2 IMAD.X R2, RZ, RZ, R2, P4 ;  /* 0x000000ffff02a224 */ /* 0x000fca00020e0602 */
[----:B------:R-:W-:Y:S01]  /*346e0*/  @!P2 LOP3.LUT R3, R3, R2, RZ, 0x3c, !PT ;  /* 0x000000020303a212 */ /* 0x000fe200078e3cff */
[----:B------:R-:W-:-:S03]  /*346f0*/  IMAD.MOV.U32 R13, RZ, RZ, R0 ;  /* 0x000000ffff0d7224 */ /* 0x000fc600078e0000 */
[----:B------:R-:W-:-:S04]  /*34700*/  @!P2 LOP3.LUT R2, R3, R2, RZ, 0x3c, !PT ;  /* 0x000000020302a212 */ /* 0x000fc800078e3cff */
[----:B------:R-:W-:-:S05]  /*34710*/  @!P2 LOP3.LUT R3, R3, R2, RZ, 0x3c, !PT ;  /* 0x000000020303a212 */ /* 0x000fca00078e3cff */
        /* <DEDUP_REMOVED lines=11> */
.L_x_2224:
[----:B------:R-:W-:Y:S02]  /*347d0*/  IMAD.MOV.U32 R13, RZ, RZ, R4 ;  /* 0x000000ffff0d7224 */ /* 0x000fe400078e0004 */
[----:B------:R-:W-:Y:S02]  /*347e0*/  IMAD.MOV.U32 R12, RZ, RZ, 0x2 ;  /* 0x00000002ff0c7424 */ /* 0x000fe400078e00ff */
[----:B------:R-:W-:-:S07]  /*347f0*/  IMAD.MOV.U32 R3, RZ, RZ, R14 ;  /* 0x000000ffff037224 */ /* 0x000fce00078e000e */
[----:B------:R-:W-:Y:S05]  /*34800*/  WARPSYNC.COLLECTIVE R15, `(.L_x_2225) ;  /* 0x000000000f087348 */ /* 0x000fea0003c00000 */
[----:B------:R0:W1:Y:S02]  /*34810*/  SHFL.IDX P6, R14, R13, R12, R11 ;  /* 0x0000000c0d0e7389 */ /* 0x00006400000c000b */
[----:B01----:R-:W-:Y:S01]  /*34820*/  ENDCOLLECTIVE ;  /* 0x000000000000791b */ /* 0x003fe20003800000 */
.L_x_2225:
        /* <DEDUP_REMOVED lines=11> */
[----:B------:R0:W-:Y:S02]  /*348e0*/  @!P2 LDGSTS.E.BYPASS.LTC128B.128 [R8+0x1cc00], desc[UR42][R2.64+0x80], !P1 ;  /* 0x1cc000800208afae */ /* 0x0001e4000c901d6a */
[----:B0-----:R-:W-:-:S05]  /*348f0*/  VIADD R2, R17, 0x40 ;  /* 0x0000004011027836 */ /* 0x001fca0000000000 */
[----:B------:R-:W-:Y:S01]  /*34900*/  ISETP.GE.AND P2, PT, R2, R35, PT ;  /* 0x000000230200720c */ /* 0x000fe20003f46270 */
[----:B------:R-:W-:-:S12]  /*34910*/  IMAD.MOV.U32 R2, RZ, RZ, R14 ;  /* 0x000000ffff027224 */ /* 0x000fd800078e000e */
[----:B------:R-:W-:Y:S05]  /*34920*/  WARPSYNC.COLLECTIVE R15, `(.L_x_2226) ;  /* 0x000000000f087348 */ /* 0x000fea0003c00000 */
[----:B------:R0:W1:Y:S02]  /*34930*/  SHFL.IDX P6, R14, R13, R12, R11 ;  /* 0x0000000c0d0e7389 */ /* 0x00006400000c000b */
[----:B01----:R-:W-:Y:S01]  /*34940*/  ENDCOLLECTIVE ;  /* 0x000000000000791b */ /* 0x003fe20003800000 */
.L_x_2226:
[----:B------:R-:W-:Y:S02]  /*34950*/  IMAD.MOV.U32 R13, RZ, RZ, R4 ;  /* 0x000000ffff0d7224 */ /* 0x000fe400078e0004 */
[----:B------:R-:W-:Y:S02]  /*34960*/  IMAD.MOV.U32 R12, RZ, RZ, 0x3 ;  /* 0x00000003ff0c7424 */ /* 0x000fe400078e00ff */
[----:B------:R-:W-:-:S07]  /*34970*/  IMAD.MOV.U32 R3, RZ, RZ, R14 ;  /* 0x000000ffff037224 */ /* 0x000fce00078e000e */
[----:B------:R-:W-:Y:S05]  /*34980*/  WARPSYNC.COLLECTIVE R15, `(.L_x_2227) ;  /* 0x000000000f087348 */ /* 0x000fea0003c00000 */
[----:B------:R0:W1:Y:S02]  /*34990*/  SHFL.IDX P6, R14, R13, R12, R11 ;  /* 0x0000000c0d0e7389 */ /* 0x00006400000c000b */
[----:B01----:R-:W-:Y:S01]  /*349a0*/  ENDCOLLECTIVE ;  /* 0x000000000000791b */ /* 0x003fe20003800000 */
.L_x_2227:
[----:B------:R-:W-:-:S05]  /*349b0*/  @!P2 IADD3 R3, P4, R29, R3, RZ ;  /* 0x000000031d03a210 */ /* 0x000fca0007f9e0ff */
[----:B------:R-:W-:-:S05]  /*349c0*/  @!P2 IMAD.X R2, RZ, RZ, R2, P4 ;  /* 0x000000ffff02a224 */ /* 0x000fca00020e0602 */
[----:B------:R-:W-:Y:S01]  /*349d0*/  @!P2 LOP3.LUT R3, R3, R2, RZ, 0x3c, !PT ;  /* 0x000000020303a212 */ /* 0x000fe200078e3cff */
[----:B------:R-:W-:-:S03]  /*349e0*/  IMAD.MOV.U32 R13, RZ, RZ, R0 ;  /* 0x000000ffff0d7224 */ /* 0x000fc600078e0000 */
[----:B------:R-:W-:-:S04]  /*349f0*/  @!P2 LOP3.LUT R2, R3, R2, RZ, 0x3c, !PT ;  /* 0x000000020302a212 */ /* 0x000fc800078e3cff */
[----:B------:R-:W-:Y:S01]  /*34a00*/  @!P2 LOP3.LUT R3, R3, R2, RZ, 0x3c, !PT ;  /* 0x000000020303a212 */ /* 0x000fe200078e3cff */
[----:B------:R-:W-:-:S04]  /*34a10*/  IMAD.MOV.U32 R4, RZ, RZ, R14 ;  /* 0x000000ffff047224 */ /* 0x000fc800078e000e */
[----:B------:R-:W-:Y:S01]  /*34a20*/  @!PT LDS RZ, [RZ] ;  /* 0x00000000fffff984 */ /* 0x000fe20000000800 */
[----:B------:R-:W-:Y:S01]  /*34a30*/  @!PT LDS RZ, [RZ] ;  /* 0x00000000fffff984 */ /* 0x000fe20000000800 */
[----:B------:R-:W-:Y:S01]  /*34a40*/  @!PT LDS RZ, [RZ] ;  /* 0x00000000fffff984 */ /* 0x000fe20000000800 */
[----:B------:R0:W-:Y:S04]  /*34a50*/  @!P2 LDGSTS.E.BYPASS.LTC128B.128 [R8+0x19400], desc[UR42][R2.64], !P3 ;  /* 0x194000000208afae */ /* 0x0001e8000d901d6a */
[----:B------:R0:W-:Y:S04]  /*34a60*/  @!P2 LDGSTS.E.BYPASS.LTC128B.128 [R8+0x1b400], desc[UR42][R2.64+0x40], !P0 ;  /* 0x1b4000400208afae */ /* 0x0001e8000c101d6a */
[----:B------:R0:W-:Y:S02]  /*34a70*/  @!P2 LDGSTS.E.BYPASS.LTC128B.128 [R8+0x1d400], desc[UR42][R2.64+0x80], !P1 ;  /* 0x1d4000800208afae */ /* 0x0001e4000c901d6a */
[----:B0-----:R-:W-:Y:S05]  /*34a80*/  WARPSYNC.COLLECTIVE R15, `(.L_x_2228) ;  /* 0x000000000f087348 */ /* 0x001fea0003c00000 */
[----:B------:R1:W2:Y:S02]  /*34a90*/  SHFL.IDX P6, R14, R13, R12, R11 ;  /* 0x0000000c0d0e7389 */ /* 0x0002a400000c000b */
[----:B012---:R-:W-:Y:S01]  /*34aa0*/  ENDCOLLECTIVE ;  /* 0x000000000000791b */ /* 0x007fe20003800000 */
.L_x_2228:
[----:B------:R-:W-:Y:S05]  /*34ab0*/  BRA `(.L_x_2229) ;  /* 0xffffff7000f07947 */ /* 0x000fea000383ffff */
.L_x_1959:
[----:B0-----:R0:W1:Y:S02]  /*34ac0*/  SYNCS.PHASECHK.TRANS64.TRYWAIT P1, [R22+URZ+0x2a820], R3 ;  /* 0x02a82003160075a7 */ /* 0x001064000802017f */
[----:B-1----:R-:W-:Y:S05]  /*34ad0*/  @!P1 NANOSLEEP.SYNCS 0x989680 ;  /* 0x009896800000995d */ /* 0x002fea0003900000 */
[----:B------:R-:W1:Y:S02]  /*34ae0*/  @!P1 SYNCS.PHASECHK.TRANS64 P1, [R22+URZ+0x2a820], R3 ;  /* 0x02a82003160095a7 */ /* 0x000e64000802007f */
[----:B-1----:R-:W-:Y:S05]  /*34af0*/  @!P1 BRA `(.L_x_1959) ;  /* 0xfffffffc00f09947 */ /* 0x002fea000383ffff */
[----:B------:R-:W-:Y:S05]  /*34b00*/  BRA `(.L_x_2230) ;  /* 0xffffff74006c7947 */ /* 0x000fea000383ffff */
.L_x_1963:
[----:B0-----:R0:W1:Y:S02]  /*34b10*/  SYNCS.PHASECHK.TRANS64.TRYWAIT P0, [R4+URZ+0x2a880], R17 ;  /* 0x02a88011040075a7 */ /* 0x001064000800017f */
[----:B-1----:R-:W-:Y:S05]  /*34b20*/  @!P0 NANOSLEEP.SYNCS 0x989680 ;  /* 0x009896800000895d */ /* 0x002fea0003900000 */
[----:B------:R-:W1:Y:S02]  /*34b30*/  @!P0 SYNCS.PHASECHK.TRANS64 P0, [R4+URZ+0x2a880], R17 ;  /* 0x02a88011040085a7 */ /* 0x000e64000800007f */
[----:B-1----:R-:W-:Y:S05]  /*34b40*/  @!P0 BRA `(.L_x_1963) ;  /* 0xfffffffc00f08947 */ /* 0x002fea000383ffff */
[----:B------:R-:W-:Y:S05]  /*34b50*/  BRA `(.L_x_2231) ;  /* 0xffffff78001c7947 */ /* 0x000fea000383ffff */
.L_x_1964:
        /* <DEDUP_REMOVED lines=8> */
.L_x_2233:
[----:B------:R-:W-:Y:S05]  /*34be0*/  BSYNC B0 ;  /* 0x0000000000007941 */ /* 0x000fea0003800000 */
.L_x_2232:
        /* <DEDUP_REMOVED lines=8> */
.L_x_2234:
[----:B------:R-:W-:Y:S02]  /*34c70*/  IMAD.MOV.U32 R13, RZ, RZ, R27 ;  /* 0x000000ffff0d7224 */ /* 0x000fe400078e001b */
[----:B------:R-:W-:Y:S02]  /*34c80*/  IMAD.MOV.U32 R12, RZ, RZ, 0x1 ;  /* 0x00000001ff0c7424 */ /* 0x000fe400078e00ff */
[----:B------:R-:W-:-:S07]  /*34c90*/  IMAD.MOV.U32 R2, RZ, RZ, R14 ;  /* 0x000000ffff027224 */ /* 0x000fce00078e000e */
[----:B------:R-:W-:Y:S05]  /*34ca0*/  WARPSYNC.COLLECTIVE R15, `(.L_x_2235) ;  /* 0x000000000f087348 */ /* 0x000fea0003c00000 */
[----:B------:R0:W1:Y:S02]  /*34cb0*/  SHFL.IDX P6, R14, R13, R12, R11 ;  /* 0x0000000c0d0e7389 */ /* 0x00006400000c000b */
[----:B01----:R-:W-:Y:S01]  /*34cc0*/  ENDCOLLECTIVE ;  /* 0x000000000000791b */ /* 0x003fe20003800000 */
.L_x_2235:
        /* <DEDUP_REMOVED lines=14> */
.L_x_2236:
[----:B------:R-:W-:Y:S02]  /*34db0*/  IMAD.MOV.U32 R13, RZ, RZ, R27 ;  /* 0x000000ffff0d7224 */ /* 0x000fe400078e001b */
[----:B------:R-:W-:Y:S01]  /*34dc0*/  IMAD.MOV.U32 R12, RZ, RZ, 0x2 ;  /* 0x00000002ff0c7424 */ /* 0x000fe200078e00ff */
[----:B------:R-:W-:-:S07]  /*34dd0*/  MOV R2, R14 ;  /* 0x0000000e00027202 */ /* 0x000fce0000000f00 */
[----:B------:R-:W-:Y:S05]  /*34de0*/  WARPSYNC.COLLECTIVE R15, `(.L_x_2237) ;  /* 0x000000000f087348 */ /* 0x000fea0003c00000 */
[----:B------:R0:W1:Y:S02]  /*34df0*/  SHFL.IDX P6, R14, R13, R12, R11 ;  /* 0x0000000c0d0e7389 */ /* 0x00006400000c000b */
[----:B01----:R-:W-:Y:S01]  /*34e00*/  ENDCOLLECTIVE ;  /* 0x000000000000791b */ /* 0x003fe20003800000 */
.L_x_2237:
        /* <DEDUP_REMOVED lines=13> */
.L_x_2238:
[----:B------:R-:W-:Y:S02]  /*34ee0*/  IMAD.MOV.U32 R13, RZ, RZ, R27 ;  /* 0x000000ffff0d7224 */ /* 0x000fe400078e001b */
[----:B------:R-:W-:Y:S02]  /*34ef0*/  IMAD.MOV.U32 R12, RZ, RZ, 0x3 ;  /* 0x00000003ff0c7424 */ /* 0x000fe400078e00ff */
[----:B------:R-:W-:-:S07]  /*34f00*/  IMAD.MOV.U32 R2, RZ, RZ, R14 ;  /* 0x000000ffff027224 */ /* 0x000fce00078e000e */
[----:B------:R-:W-:Y:S05]  /*34f10*/  WARPSYNC.COLLECTIVE R15, `(.L_x_2239) ;  /* 0x000000000f087348 */ /* 0x000fea0003c00000 */
[----:B------:R0:W1:Y:S02]  /*34f20*/  SHFL.IDX P6, R14, R13, R12, R11 ;  /* 0x0000000c0d0e7389 */ /* 0x00006400000c000b */
[----:B01----:R-:W-:Y:S01]  /*34f30*/  ENDCOLLECTIVE ;  /* 0x000000000000791b */ /* 0x003fe20003800000 */
.L_x_2239:
        /* <DEDUP_REMOVED lines=13> */
.L_x_2240:
[----:B------:R-:W-:Y:S01]  /*35010*/  IMAD.MOV.U32 R2, RZ, RZ, R14 ;  /* 0x000000ffff027224 */ /* 0x000fe200078e000e */
[----:B------:R-:W-:Y:S06]  /*35020*/  BRA `(.L_x_2241) ;  /* 0xffffff7400b07947 */ /* 0x000fec000383ffff */
.L_x_1969:
[----:B---3--:R3:W4:Y:S02]  /*35030*/  SYNCS.PHASECHK.TRANS64.TRYWAIT P0, [R4+URZ+0x2a840], R17 ;  /* 0x02a84011040075a7 */ /* 0x008724000800017f */
[----:B----4-:R-:W-:Y:S05]  /*35040*/  @!P0 NANOSLEEP.SYNCS 0x989680 ;  /* 0x009896800000895d */ /* 0x010fea0003900000 */
[----:B------:R-:W4:Y:S02]  /*35050*/  @!P0 SYNCS.PHASECHK.TRANS64 P0, [R4+URZ+0x2a840], R17 ;  /* 0x02a84011040085a7 */ /* 0x000f24000800007f */
[----:B----4-:R-:W-:Y:S05]  /*35060*/  @!P0 BRA `(.L_x_1969) ;  /* 0xfffffffc00f08947 */ /* 0x010fea000383ffff */
[----:B------:R-:W-:Y:S05]  /*35070*/  BRA `(.L_x_2242) ;  /* 0xffffff7800087947 */ /* 0x000fea000383ffff */
.L_x_1970:
        /* <DEDUP_REMOVED lines=8> */
.L_x_2244:
[----:B------:R-:W-:Y:S05]  /*35100*/  BSYNC B0 ;  /* 0x0000000000007941 */ /* 0x000fea0003800000 */
.L_x_2243:
        /* <DEDUP_REMOVED lines=8> */
.L_x_2245:
[----:B------:R-:W-:Y:S02]  /*35190*/  IMAD.MOV.U32 R13, RZ, RZ, R8 ;  /* 0x000000ffff0d7224 */ /* 0x000fe400078e0008 */
[----:B------:R-:W-:Y:S02]  /*351a0*/  IMAD.MOV.U32 R12, RZ, RZ, 0x1 ;  /* 0x00000001ff0c7424 */ /* 0x000fe400078e00ff */
[----:B------:R-:W-:-:S07]  /*351b0*/  IMAD.MOV.U32 R2, RZ, RZ, R14 ;  /* 0x000000ffff027224 */ /* 0x000fce00078e000e */
[----:B------:R-:W-:Y:S05]  /*351c0*/  WARPSYNC.COLLECTIVE R15, `(.L_x_2246) ;  /* 0x000000000f087348 */ /* 0x000fea0003c00000 */
[----:B------:R0:W1:Y:S02]  /*351d0*/  SHFL.IDX P6, R14, R13, R12, R11 ;  /* 0x0000000c0d0e7389 */ /* 0x00006400000c000b */
[----:B01----:R-:W-:Y:S01]  /*351e0*/  ENDCOLLECTIVE ;  /* 0x000000000000791b */ /* 0x003fe20003800000 */
.L_x_2246:
        /* <DEDUP_REMOVED lines=13> */
.L_x_2247:
[----:B------:R-:W-:Y:S02]  /*352c0*/  IMAD.MOV.U32 R13, RZ, RZ, R8 ;  /* 0x000000ffff0d7224 */ /* 0x000fe400078e0008 */
[----:B------:R-:W-:Y:S02]  /*352d0*/  IMAD.MOV.U32 R12, RZ, RZ, 0x2 ;  /* 0x00000002ff0c7424 */ /* 0x000fe400078e00ff */
[----:B------:R-:W-:-:S07]  /*352e0*/  IMAD.MOV.U32 R2, RZ, RZ, R14 ;  /* 0x000000ffff027224 */ /* 0x000fce00078e000e */
[----:B------:R-:W-:Y:S05]  /*352f0*/  WARPSYNC.COLLECTIVE R15, `(.L_x_2248) ;  /* 0x000000000f087348 */ /* 0x000fea0003c00000 */
[----:B------:R0:W1:Y:S02]  /*35300*/  SHFL.IDX P6, R14, R13, R12, R11 ;  /* 0x0000000c0d0e7389 */ /* 0x00006400000c000b */
[----:B01----:R-:W-:Y:S01]  /*35310*/  ENDCOLLECTIVE ;  /* 0x000000000000791b */ /* 0x003fe20003800000 */
.L_x_2248:
        /* <DEDUP_REMOVED lines=13> */
.L_x_2249:
[----:B------:R-:W-:Y:S02]  /*353f0*/  IMAD.MOV.U32 R13, RZ, RZ, R8 ;  /* 0x000000ffff0d7224 */ /* 0x000fe400078e0008 */
[----:B------:R-:W-:Y:S02]  /*35400*/  IMAD.MOV.U32 R12, RZ, RZ, 0x3 ;  /* 0x00000003ff0c7424 */ /* 0x000fe400078e00ff */
[----:B------:R-:W-:-:S07]  /*35410*/  IMAD.MOV.U32 R2, RZ, RZ, R14 ;  /* 0x000000ffff027224 */ /* 0x000fce00078e000e */
[----:B------:R-:W-:Y:S05]  /*35420*/  WARPSYNC.COLLECTIVE R15, `(.L_x_2250) ;  /* 0x000000000f087348 */ /* 0x000fea0003c00000 */
[----:B------:R0:W1:Y:S02]  /*35430*/  SHFL.IDX P6, R14, R13, R12, R11 ;  /* 0x0000000c0d0e7389 */ /* 0x00006400000c000b */
[----:B01----:R-:W-:Y:S01]  /*35440*/  ENDCOLLECTIVE ;  /* 0x000000000000791b */ /* 0x003fe20003800000 */
.L_x_2250:
        /* <DEDUP_REMOVED lines=13> */
.L_x_2251:
[----:B------:R-:W-:Y:S01]  /*35520*/  IMAD.MOV.U32 R2, RZ, RZ, R14 ;  /* 0x000000ffff027224 */ /* 0x000fe200078e000e */
[----:B------:R-:W-:Y:S06]  /*35530*/  BRA `(.L_x_2252) ;  /* 0xffffff7400987947 */ /* 0x000fec000383ffff */
.L_x_1975:
[----:B------:R0:W0:Y:S02]  /*35540*/  SYNCS.PHASECHK.TRANS64.TRYWAIT P2, [R3+URZ+0x2a870], R0 ;  /* 0x02a87000030075a7 */ /* 0x000024000804017f */
[----:B0-----:R-:W-:Y:S05]  /*35550*/  @!P2 NANOSLEEP.SYNCS 0x989680 ;  /* 0x009896800000a95d */ /* 0x001fea0003900000 */
[----:B------:R-:W0:Y:S02]  /*35560*/  @!P2 SYNCS.PHASECHK.TRANS64 P2, [R3+URZ+0x2a870], R0 ;  /* 0x02a870000300a5a7 */ /* 0x000e24000804007f */
[----:B0-----:R-:W-:Y:S05]  /*35570*/  @!P2 BRA `(.L_x_1975) ;  /* 0xfffffffc00f0a947 */ /* 0x001fea000383ffff */
[----:B------:R-:W-:Y:S05]  /*35580*/  BRA `(.L_x_2253) ;  /* 0xffffff7800047947 */ /* 0x000fea000383ffff */
.L_x_1977:
[----:B------:R0:W0:Y:S02]  /*35590*/  SYNCS.PHASECHK.TRANS64.TRYWAIT P2, [R3+URZ+0x2a860], R2 ;  /* 0x02a86002030075a7 */ /* 0x000024000804017f */
[----:B0-----:R-:W-:Y:S05]  /*355a0*/  @!P2 NANOSLEEP.SYNCS 0x989680 ;  /* 0x009896800000a95d */ /* 0x001fea0003900000 */
[----:B------:R-:W0:Y:S02]  /*355b0*/  @!P2 SYNCS.PHASECHK.TRANS64 P2, [R3+URZ+0x2a860], R2 ;  /* 0x02a860020300a5a7 */ /* 0x000e24000804007f */
[----:B0-----:R-:W-:Y:S05]  /*355c0*/  @!P2 BRA `(.L_x_1977) ;  /* 0xfffffffc00f0a947 */ /* 0x001fea000383ffff */
[----:B------:R-:W-:Y:S05]  /*355d0*/  BRA `(.L_x_2254) ;  /* 0xffffff7800147947 */ /* 0x000fea000383ffff */
.L_x_1985:
[----:B0-----:R0:W2:Y:S02]  /*355e0*/  SYNCS.PHASECHK.TRANS64.TRYWAIT P1, [R12+URZ+0x2a870], R3 ;  /* 0x02a870030c0075a7 */ /* 0x0010a4000802017f */
[----:B--2---:R-:W-:Y:S05]  /*355f0*/  @!P1 NANOSLEEP.SYNCS 0x989680 ;  /* 0x009896800000995d */ /* 0x004fea0003900000 */
[----:B------:R-:W2:Y:S02]  /*35600*/  @!P1 SYNCS.PHASECHK.TRANS64 P1, [R12+URZ+0x2a870], R3 ;  /* 0x02a870030c0095a7 */ /* 0x000ea4000802007f */
[----:B--2---:R-:W-:Y:S05]  /*35610*/  @!P1 BRA `(.L_x_1985) ;  /* 0xfffffffc00f09947 */ /* 0x004fea000383ffff */
[----:B------:R-:W-:Y:S05]  /*35620*/  BRA `(.L_x_2255) ;  /* 0xffffff8000087947 */ /* 0x000fea000383ffff */
.L_x_1987:
[----:B0-----:R0:W2:Y:S02]  /*35630*/  SYNCS.PHASECHK.TRANS64.TRYWAIT P1, [R12+URZ+0x2a860], R3 ;  /* 0x02a860030c0075a7 */ /* 0x0010a4000802017f */
[----:B--2---:R-:W-:Y:S05]  /*35640*/  @!P1 NANOSLEEP.SYNCS 0x989680 ;  /* 0x009896800000995d */ /* 0x004fea0003900000 */
[----:B------:R-:W2:Y:S02]  /*35650*/  @!P1 SYNCS.PHASECHK.TRANS64 P1, [R12+URZ+0x2a860], R3 ;  /* 0x02a860030c0095a7 */ /* 0x000ea4000802007f */
[----:B--2---:R-:W-:Y:S05]  /*35660*/  @!P1 BRA `(.L_x_1987) ;  /* 0xfffffffc00f09947 */ /* 0x004fea000383ffff */
[----:B------:R-:W-:Y:S05]  /*35670*/  BRA `(.L_x_2256) ;  /* 0xffffff8000147947 */ /* 0x000fea000383ffff */
.L_x_1992:
[----:B------:R-:W-:Y:S01]  /*35680*/  BSSY B0, `(.L_x_2257) ;  /* 0x0000008000007945 */ /* 0x000fe20003800000 */
[----:B------:R-:W-:Y:S02]  /*35690*/  IMAD.MOV.U32 R13, RZ, RZ, R16 ;  /* 0x000000ffff0d7224 */ /* 0x000fe400078e0010 */
[----:B--2---:R-:W-:Y:S02]  /*356a0*/  IMAD.MOV.U32 R12, RZ, RZ, RZ ;  /* 0x000000ffff0c7224 */ /* 0x004fe400078e00ff */
[----:B------:R-:W-:Y:S02]  /*356b0*/  IMAD.MOV.U32 R11, RZ, RZ, 0x1f ;  /* 0x0000001fff0b7424 */ /* 0x000fe400078e00ff */
[----:B------:R-:W-:-:S07]  /*356c0*/  IMAD.MOV.U32 R15, RZ, RZ, -0x1 ;  /* 0xffffffffff0f7424 */ /* 0x000fce00078e00ff */
[----:B-1-3--:R-:W-:Y:S05]  /*356d0*/  WARPSYNC.COLLECTIVE R15, `(.L_x_2258) ;  /* 0x000000000f087348 */ /* 0x00afea0003c00000 */
[----:B------:R0:W2:Y:S02]  /*356e0*/  SHFL.IDX P6, R14, R13, R12, R11 ;  /* 0x0000000c0d0e7389 */ /* 0x0000a400000c000b */
[----:B0123--:R-:W-:Y:S01]  /*356f0*/  ENDCOLLECTIVE ;  /* 0x000000000000791b */ /* 0x00ffe20003800000 */
.L_x_2258:
[----:B------:R-:W-:Y:S05]  /*35700*/  BSYNC B0 ;  /* 0x0000000000007941 */ /* 0x000fea0003800000 */
.L_x_2257:
[----:B------:R-:W-:Y:S02]  /*35710*/  IMAD.MOV.U32 R13, RZ, RZ, R16 ;  /* 0x000000ffff0d7224 */ /* 0x000fe400078e0010 */
[----:B------:R-:W-:Y:S02]  /*35720*/  IMAD.MOV.U32 R12, RZ, RZ, 0x1 ;  /* 0x00000001ff0c7424 */ /* 0x000fe400078e00ff */
[----:B------:R-:W-:Y:S02]  /*35730*/  IMAD.MOV.U32 R11, RZ, RZ, 0x1f ;  /* 0x0000001fff0b7424 */ /* 0x000fe400078e00ff */
[----:B------:R-:W-:Y:S02]  /*35740*/  IMAD.MOV.U32 R15, RZ, RZ, -0x1 ;  /* 0xffffffffff0f7424 */ /* 0x000fe400078e00ff */
[----:B------:R-:W-:Y:S02]  /*35750*/  IMAD.IADD R9, R19, 0x1, R8 ;  /* 0x0000000113097824 */ /* 0x000fe400078e0208 */
[----:B------:R-:W-:-:S07]  /*35760*/  IMAD.MOV.U32 R0, RZ, RZ, R14 ;  /* 0x000000ffff007224 */ /* 0x000fce00078e000e */
[----:B------:R-:W-:Y:S05]  /*35770*/  WARPSYNC.COLLECTIVE R15, `(.L_x_2259) ;  /* 0x000000000f087348 */ /* 0x000fea0003c00000 */
[----:B------:R0:W1:Y:S02]  /*35780*/  SHFL.IDX P6, R14, R13, R12, R11 ;  /* 0x0000000c0d0e7389 */ /* 0x00006400000c000b */
[----:B01----:R-:W-:Y:S01]  /*35790*/  ENDCOLLECTIVE ;  /* 0x000000000000791b */ /* 0x003fe20003800000 */
.L_x_2259:
[----:B------:R-:W-:Y:S02]  /*357a0*/  ULDC UR4, c[0x0][0xc3c] ;  /* 0x00030f0000047ab9 */ /* 0x000fe40000000800 */
[----:B------:R-:W-:-:S13]  /*357b0*/  ISETP.GE.OR P1, PT, R9, UR4, !P0 ;  /* 0x0000000409007c0c */ /* 0x000fda000c726670 */
[----:B------:R-:W0:Y:S08]  /*357c0*/  @!P1 LDC.64 R2, c[0x0][0xc80] ;  /* 0x00032000ff029b82 */ /* 0x000e300000000a00 */
[----:B------:R-:W1:Y:S01]  /*357d0*/  @!P1 LDC.64 R4, c[0x0][0xc78] ;  /* 0x00031e00ff049b82 */ /* 0x000e620000000a00 */
[----:B------:R-:W-:Y:S01]  /*357e0*/  CS2R R16, SRZ ;  /* 0x0000000000107805 */ /* 0x000fe2000001ff00 */
[----:B------:R-:W-:-:S02]  /*357f0*/  IMAD.MOV.U32 R11, RZ, RZ, RZ ;  /* 0x000000ffff0b7224 */ /* 0x000fc400078e00ff */
[----:B------:R-:W-:Y:S02]  /*35800*/  IMAD.MOV.U32 R6, RZ, RZ, R14 ;  /* 0x000000ffff067224 */ /* 0x000fe400078e000e */
[----:B0-----:R-:W-:-:S05]  /*35810*/  @!P1 IMAD.WIDE R2, R9, 0x4, R2 ;  /* 0x0000000409029825 */ /* 0x001fca00078e0202 */
[----:B------:R1:W2:Y:S02]  /*35820*/  @!P1 LDG.E R7, desc[UR42][R2.64] ;  /* 0x0000002a02079981 */ /* 0x0002a4000c1e1900 */
[----:B-1----:R-:W-:-:S05]  /*35830*/  @!P1 IMAD.WIDE R2, R9, 0x4, R4 ;  /* 0x0000000409029825 */ /* 0x002fca00078e0204 */
[----:B------:R-:W3:Y:S01]  /*35840*/  @!P1 LDG.E R4, desc[UR42][R2.64] ;  /* 0x0000002a02049981 */ /* 0x000ee2000c1e1900 */
[----:B------:R-:W-:Y:S01]  /*35850*/  IMAD.MOV.U32 R5, RZ, RZ, RZ ;  /* 0x000000ffff057224 */ /* 0x000fe200078e00ff */
[C---:B------:R-:W-:Y:S02]  /*35860*/  ISETP.GE.U32.AND P2, PT, R8.reuse, 0x2, PT ;  /* 0x000000020800780c */ /* 0x040fe40003f46070 */
[C---:B------:R-:W-:Y:S02]  /*35870*/  ISETP.GE.U32.AND P3, PT, R8.reuse, 0x4, PT ;  /* 0x000000040800780c */ /* 0x040fe40003f66070 */
[C---:B------:R-:W-:Y:S02]  /*35880*/  ISETP.GE.U32.AND P4, PT, R8.reuse, 0x8, PT ;  /* 0x000000080800780c */ /* 0x040fe40003f86070 */
[C---:B------:R-:W-:Y:S01]  /*35890*/  ISETP.GE.U32.AND P5, PT, R8.reuse, 0x10, PT ;  /* 0x000000100800780c */ /* 0x040fe20003fa6070 */
[----:B--2---:R-:W-:Y:S02]  /*358a0*/  @!P1 IMAD.MOV.U32 R17, RZ, RZ, R7 ;  /* 0x000000ffff119224 */ /* 0x004fe400078e0007 */
[----:B---3--:R-:W-:Y:S01]  /*358b0*/  @!P1 IMAD.MOV.U32 R5, RZ, RZ, R4 ;  /* 0x000000ffff059224 */ /* 0x008fe200078e0004 */
[----:B------:R-:W-:-:S03]  /*358c0*/  ISETP.NE.AND P1, PT, R8, RZ, PT ;  /* 0x000000ff0800720c */ /* 0x000fc60003f25270 */
[----:B------:R-:W-:-:S10]  /*358d0*/  IMAD R13, R5, R17, RZ ;  /* 0x00000011050d7224 */ /* 0x000fd400078e02ff */
[----:B------:R-:W-:Y:S05]  /*358e0*/  WARPSYNC.COLLECTIVE R15, `(.L_x_2260) ;  /* 0x000000000f087348 */ /* 0x000fea0003c00000 */
[----:B------:R0:W1:Y:S02]  /*358f0*/  SHFL.UP P6, R14, R13, R12, R11 ;  /* 0x0400000c0d0e7389 */ /* 0x00006400000c000b */
[----:B01----:R-:W-:Y:S01]  /*35900*/  ENDCOLLECTIVE ;  /* 0x000000000000791b */ /* 0x003fe20003800000 */
.L_x_2260:
[----:B------:R-:W-:Y:S01]  /*35910*/  IMAD.MOV.U32 R12, RZ, RZ, 0x2 ;  /* 0x00000002ff0c7424 */ /* 0x000fe200078e00ff */
[----:B------:R-:W-:-:S04]  /*35920*/  SEL R4, R14, RZ, P1 ;  /* 0x000000ff0e047207 */ /* 0x000fc80000800000 */
[----:B------:R-:W-:-:S05]  /*35930*/  IADD3 R4, R13, R4, RZ ;  /* 0x000000040d047210 */ /* 0x000fca0007ffe0ff */
[----:B------:R-:W-:-:S07]  /*35940*/  IMAD.MOV.U32 R13, RZ, RZ, R4 ;  /* 0x000000ffff0d7224 */ /* 0x000fce00078e0004 */
[----:B------:R-:W-:Y:S05]  /*35950*/  WARPSYNC.COLLECTIVE R15, `(.L_x_2261) ;  /* 0x000000000f087348 */ /* 0x000fea0003c00000 */
[----:B------:R0:W1:Y:S02]  /*35960*/  SHFL.UP P6, R14, R13, R12, R11 ;  /* 0x0400000c0d0e7389 */ /* 0x00006400000c000b */
[----:B01----:R-:W-:Y:S01]  /*35970*/  ENDCOLLECTIVE ;  /* 0x000000000000791b */ /* 0x003fe20003800000 */
.L_x_2261:
[----:B------:R-:W-:Y:S01]  /*35980*/  IMAD.MOV.U32 R12, RZ, RZ, 0x4 ;  /* 0x00000004ff0c7424 */ /* 0x000fe200078e00ff */
[----:B------:R-:W-:-:S05]  /*35990*/  SEL R3, R14, RZ, P2 ;  /* 0x000000ff0e037207 */ /* 0x000fca0001000000 */
[----:B------:R-:W-:-:S04]  /*359a0*/  IMAD.IADD R2, R4, 0x1, R3 ;  /* 0x0000000104027824 */ /* 0x000fc800078e0203 */
[----:B------:R-:W-:-:S07]  /*359b0*/  IMAD.MOV.U32 R13, RZ, RZ, R2 ;  /* 0x000000ffff0d7224 */ /* 0x000fce00078e0002 */
[----:B------:R-:W-:Y:S05]  /*359c0*/  WARPSYNC.COLLECTIVE R15, `(.L_x_2262) ;  /* 0x000000000f087348 */ /* 0x000fea0003c00000 */
[----:B------:R0:W1:Y:S02]  /*359d0*/  SHFL.UP P6, R14, R13, R12, R11 ;  /* 0x0400000c0d0e7389 */ /* 0x00006400000c000b */
[----:B01----:R-:W-:Y:S01]  /*359e0*/  ENDCOLLECTIVE ;  /* 0x000000000000791b */ /* 0x003fe20003800000 */
.L_x_2262:
[----:B------:R-:W-:Y:S01]  /*359f0*/  IMAD.MOV.U32 R12, RZ, RZ, 0x8 ;  /* 0x00000008ff0c7424 */ /* 0x000fe200078e00ff */
[----:B------:R-:W-:-:S05]  /*35a00*/  SEL R3, R14, RZ, P3 ;  /* 0x000000ff0e037207 */ /* 0x000fca0001800000 */
[----:B------:R-:W-:-:S04]  /*35a10*/  IMAD.IADD R3, R2, 0x1, R3 ;  /* 0x0000000102037824 */ /* 0x000fc800078e0203 */
[----:B------:R-:W-:-:S07]  /*35a20*/  IMAD.MOV.U32 R13, RZ, RZ, R3 ;  /* 0x000000ffff0d7224 */ /* 0x000fce00078e0003 */
[----:B------:R-:W-:Y:S05]  /*35a30*/  WARPSYNC.COLLECTIVE R15, `(.L_x_2263) ;  /* 0x000000000f087348 */ /* 0x000fea0003c00000 */
[----:B------:R0:W1:Y:S02]  /*35a40*/  SHFL.UP P6, R14, R13, R12, R11 ;  /* 0x0400000c0d0e7389 */ /* 0x00006400000c000b */
[----:B01----:R-:W-:Y:S01]  /*35a50*/  ENDCOLLECTIVE ;  /* 0x000000000000791b */ /* 0x003fe20003800000 */
.L_x_2263:
[----:B------:R-:W-:Y:S01]  /*35a60*/  IMAD.MOV.U32 R12, RZ, RZ, 0x10 ;  /* 0x00000010ff0c7424 */ /* 0x000fe200078e00ff */
[----:B------:R-:W-:-:S05]  /*35a70*/  SEL R4, R14, RZ, P4 ;  /* 0x000000ff0e047207 */ /* 0x000fca0002000000 */
[----:B------:R-:W-:-:S04]  /*35a80*/  IMAD.IADD R4, R3, 0x1, R4 ;  /* 0x0000000103047824 */ /* 0x000fc800078e0204 */
[----:B------:R-:W-:-:S07]  /*35a90*/  IMAD.MOV.U32 R13, RZ, RZ, R4 ;  /* 0x000000ffff0d7224 */ /* 0x000fce00078e0004 */
[----:B------:R-:W-:Y:S05]  /*35aa0*/  WARPSYNC.COLLECTIVE R15, `(.L_x_2264) ;  /* 0x000000000f087348 */ /* 0x000fea0003c00000 */
[----:B------:R0:W1:Y:S02]  /*35ab0*/  SHFL.UP P6, R14, R13, R12, R11 ;  /* 0x0400000c0d0e7389 */ /* 0x00006400000c000b */
[----:B01----:R-:W-:Y:S01]  /*35ac0*/  ENDCOLLECTIVE ;  /* 0x000000000000791b */ /* 0x003fe20003800000 */
.L_x_2264:
        /* <DEDUP_REMOVED lines=8> */
.L_x_2265:
[----:B------:R-:W-:Y:S05]  /*35b50*/  BRA `(.L_x_2266) ;  /* 0xffffff8400587947 */ /* 0x000fea000383ffff */
.L_x_1995:
[----:B------:R-:W-:Y:S01]  /*35b60*/  BSSY B0, `(.L_x_2267) ;  /* 0x0000007000007945 */ /* 0x000fe20003800000 */
[----:B--2---:R-:W-:Y:S02]  /*35b70*/  IMAD.MOV.U32 R12, RZ, RZ, 0x1 ;  /* 0x00000001ff0c7424 */ /* 0x004fe400078e00ff */
[----:B------:R-:W-:Y:S02]  /*35b80*/  IMAD.MOV.U32 R11, RZ, RZ, RZ ;  /* 0x000000ffff0b7224 */ /* 0x000fe400078e00ff */
[----:B------:R-:W-:-:S07]  /*35b90*/  IMAD.MOV.U32 R15, RZ, RZ, -0x1 ;  /* 0xffffffffff0f7424 */ /* 0x000fce00078e00ff */
[----:B-1----:R-:W-:Y:S05]  /*35ba0*/  WARPSYNC.COLLECTIVE R15, `(.L_x_2268) ;  /* 0x000000000f087348 */ /* 0x002fea0003c00000 */
[----:B------:R0:W2:Y:S02]  /*35bb0*/  SHFL.UP P6, R14, R13, R12, R11 ;  /* 0x0400000c0d0e7389 */ /* 0x0000a400000c000b */
[----:B012---:R-:W-:Y:S01]  /*35bc0*/  ENDCOLLECTIVE ;  /* 0x000000000000791b */ /* 0x007fe20003800000 */
.L_x_2268:
[----:B------:R-:W-:Y:S05]  /*35bd0*/  BSYNC B0 ;  /* 0x0000000000007941 */ /* 0x000fea0003800000 */
.L_x_2267:
[----:B------:R-:W-:Y:S01]  /*35be0*/  SEL R14, R14, RZ, P1 ;  /* 0x000000ff0e0e7207 */ /* 0x000fe20000800000 */
[----:B------:R-:W-:Y:S02]  /*35bf0*/  IMAD.MOV.U32 R12, RZ, RZ, 0x2 ;  /* 0x00000002ff0c7424 */ /* 0x000fe400078e00ff */
[----:B------:R-:W-:Y:S02]  /*35c00*/  IMAD.MOV.U32 R11, RZ, RZ, RZ ;  /* 0x000000ffff0b7224 */ /* 0x000fe400078e00ff */
[----:B------:R-:W-:Y:S02]  /*35c10*/  IMAD.IADD R13, R13, 0x1, R14 ;  /* 0x000000010d0d7824 */ /* 0x000fe400078e020e */
[----:B------:R-:W-:-:S07]  /*35c20*/  IMAD.MOV.U32 R15, RZ, RZ, -0x1 ;  /* 0xffffffffff0f7424 */ /* 0x000fce00078e00ff */
[----:B------:R-:W-:Y:S05]  /*35c30*/  WARPSYNC.COLLECTIVE R15, `(.L_x_2269) ;  /* 0x000000000f087348 */ /* 0x000fea0003c00000 */
[----:B------:R0:W1:Y:S02]  /*35c40*/  SHFL.UP P6, R14, R13, R12, R11 ;  /* 0x0400000c0d0e7389 */ /* 0x00006400000c000b */
[----:B01----:R-:W-:Y:S01]  /*35c50*/  ENDCOLLECTIVE ;  /* 0x000000000000791b */ /* 0x003fe20003800000 */
.L_x_2269:
[----:B------:R-:W-:Y:S01]  /*35c60*/  IMAD.MOV.U32 R12, RZ, RZ, 0x4 ;  /* 0x00000004ff0c7424 */ /* 0x000fe200078e00ff */
[----:B------:R-:W-:-:S05]  /*35c70*/  SEL R2, R14, RZ, P2 ;  /* 0x000000ff0e027207 */ /* 0x000fca0001000000 */
[----:B------:R-:W-:-:S04]  /*35c80*/  IMAD.IADD R2, R13, 0x1, R2 ;  /* 0x000000010d027824 */ /* 0x000fc800078e0202 */
[----:B------:R-:W-:-:S07]  /*35c90*/  IMAD.MOV.U32 R13, RZ, RZ, R2 ;  /* 0x000000ffff0d7224 */ /* 0x000fce00078e0002 */
[----:B------:R-:W-:Y:S05]  /*35ca0*/  WARPSYNC.COLLECTIVE R15, `(.L_x_2270) ;  /* 0x000000000f087348 */ /* 0x000fea0003c00000 */
[----:B------:R0:W1:Y:S02]  /*35cb0*/  SHFL.UP P6, R14, R13, R12, R11 ;  /* 0x0400000c0d0e7389 */ /* 0x00006400000c000b */
[----:B01----:R-:W-:Y:S01]  /*35cc0*/  ENDCOLLECTIVE ;  /* 0x000000000000791b */ /* 0x003fe20003800000 */
.L_x_2270:
[----:B------:R-:W-:Y:S01]  /*35cd0*/  IMAD.MOV.U32 R12, RZ, RZ, 0x8 ;  /* 0x00000008ff0c7424 */ /* 0x000fe200078e00ff */
[----:B------:R-:W-:-:S05]  /*35ce0*/  SEL R3, R14, RZ, P3 ;  /* 0x000000ff0e037207 */ /* 0x000fca0001800000 */
[----:B------:R-:W-:-:S04]  /*35cf0*/  IMAD.IADD R3, R2, 0x1, R3 ;  /* 0x0000000102037824 */ /* 0x000fc800078e0203 */
[----:B------:R-:W-:-:S07]  /*35d00*/  IMAD.MOV.U32 R13, RZ, RZ, R3 ;  /* 0x000000ffff0d7224 */ /* 0x000fce00078e0003 */
[----:B------:R-:W-:Y:S05]  /*35d10*/  WARPSYNC.COLLECTIVE R15, `(.L_x_2271) ;  /* 0x000000000f087348 */ /* 0x000fea0003c00000 */
[----:B------:R0:W1:Y:S02]  /*35d20*/  SHFL.UP P6, R14, R13, R12, R11 ;  /* 0x0400000c0d0e7389 */ /* 0x00006400000c000b */
[----:B01----:R-:W-:Y:S01]  /*35d30*/  ENDCOLLECTIVE ;  /* 0x000000000000791b */ /* 0x003fe20003800000 */
.L_x_2271:
[----:B------:R-:W-:Y:S01]  /*35d40*/  IMAD.MOV.U32 R12, RZ, RZ, 0x10 ;  /* 0x00000010ff0c7424 */ /* 0x000fe200078e00ff */
[----:B------:R-:W-:-:S05]  /*35d50*/  SEL R4, R14, RZ, P4 ;  /* 0x000000ff0e047207 */ /* 0x000fca0002000000 */
[----:B------:R-:W-:-:S04]  /*35d60*/  IMAD.IADD R4, R3, 0x1, R4 ;  /* 0x0000000103047824 */ /* 0x000fc800078e0204 */
[----:B------:R-:W-:-:S07]  /*35d70*/  IMAD.MOV.U32 R13, RZ, RZ, R4 ;  /* 0x000000ffff0d7224 */ /* 0x000fce00078e0004 */
[----:B------:R-:W-:Y:S05]  /*35d80*/  WARPSYNC.COLLECTIVE R15, `(.L_x_2272) ;  /* 0x000000000f087348 */ /* 0x000fea0003c00000 */
[----:B------:R0:W1:Y:S02]  /*35d90*/  SHFL.UP P6, R14, R13, R12, R11 ;  /* 0x0400000c0d0e7389 */ /* 0x00006400000c000b */
[----:B01----:R-:W-:Y:S01]  /*35da0*/  ENDCOLLECTIVE ;  /* 0x000000000000791b */ /* 0x003fe20003800000 */
.L_x_2272:
        /* <DEDUP_REMOVED lines=8> */
.L_x_2273:
[----:B------:R-:W-:Y:S05]  /*35e30*/  BRA `(.L_x_2274) ;  /* 0xffffff8400447947 */ /* 0x000fea000383ffff */
.L_x_1997:
[----:B------:R-:W-:Y:S01]  /*35e40*/  BSSY B0, `(.L_x_2275) ;  /* 0x0000006000007945 */ /* 0x000fe20003800000 */
[----:B------:R-:W-:Y:S01]  /*35e50*/  PLOP3.LUT P6, PT, P6, PT, PT, 0x8, 0x0 ;  /* 0x000000000000781c */ /* 0x000fe200037ce170 */
[----:B------:R-:W-:-:S12]  /*35e60*/  IMAD.MOV.U32 R15, RZ, RZ, -0x1 ;  /* 0xffffffffff0f7424 */ /* 0x000fd800078e00ff */
[----:B012---:R-:W-:Y:S05]  /*35e70*/  WARPSYNC.COLLECTIVE R15, `(.L_x_2276) ;  /* 0x000000000f087348 */ /* 0x007fea0003c00000 */
[----:B------:R-:W-:Y:S01]  /*35e80*/  VOTE.ANY R14, PT, P6 ;  /* 0x00000000000e7806 */ /* 0x000fe200030e0100 */
[----:B012---:R-:W-:Y:S06]  /*35e90*/  ENDCOLLECTIVE ;  /* 0x000000000000791b */ /* 0x007fec0003800000 */
.L_x_2276:
[----:B------:R-:W-:Y:S05]  /*35ea0*/  BSYNC B0 ;  /* 0x0000000000007941 */ /* 0x000fea0003800000 */
.L_x_2275:
[----:B------:R-:W-:Y:S02]  /*35eb0*/  IMAD.MOV.U32 R3, RZ, RZ, R14 ;  /* 0x000000ffff037224 */ /* 0x000fe400078e000e */
[----:B------:R-:W-:Y:S02]  /*35ec0*/  IMAD.MOV.U32 R13, RZ, RZ, R17 ;  /* 0x000000ffff0d7224 */ /* 0x000fe400078e0011 */
[----:B------:R-:W0:Y:S01]  /*35ed0*/  POPC R7, R3 ;  /* 0x0000000300077309 */ /* 0x000e220000000000 */
[----:B------:R-:W-:Y:S02]  /*35ee0*/  IMAD.MOV.U32 R11, RZ, RZ, 0x1f ;  /* 0x0000001fff0b7424 */ /* 0x000fe400078e00ff */
[----:B------:R-:W-:Y:S02]  /*35ef0*/  IMAD.MOV.U32 R15, RZ, RZ, -0x1 ;  /* 0xffffffffff0f7424 */ /* 0x000fe400078e00ff */
[----:B0-----:R-:W-:Y:S02]  /*35f00*/  IMAD.MOV.U32 R12, RZ, RZ, R7 ;  /* 0x000000ffff0c7224 */ /* 0x001fe400078e0007 */
[----:B------:R-:W-:-:S07]  /*35f10*/  IMAD.IADD R19, R7, 0x1, R19 ;  /* 0x0000000107137824 */ /* 0x000fce00078e0213 */
[----:B------:R-:W-:Y:S05]  /*35f20*/  WARPSYNC.COLLECTIVE R15, `(.L_x_2277) ;  /* 0x000000000f087348 */ /* 0x000fea0003c00000 */
[----:B------:R0:W1:Y:S02]  /*35f30*/  SHFL.IDX P6, R14, R13, R12, R11 ;  /* 0x0000000c0d0e7389 */ /* 0x00006400000c000b */
[----:B01----:R-:W-:Y:S01]  /*35f40*/  ENDCOLLECTIVE ;  /* 0x000000000000791b */ /* 0x003fe20003800000 */
.L_x_2277:
[----:B------:R-:W-:Y:S02]  /*35f50*/  IMAD.MOV.U32 R13, RZ, RZ, R5 ;  /* 0x000000ffff0d7224 */ /* 0x000fe400078e0005 */
[----:B------:R-:W-:-:S07]  /*35f60*/  IMAD.MOV.U32 R17, RZ, RZ, R14 ;  /* 0x000000ffff117224 */ /* 0x000fce00078e000e */
[----:B------:R-:W-:Y:S05]  /*35f70*/  WARPSYNC.COLLECTIVE R15, `(.L_x_2278) ;  /* 0x000000000f087348 */ /* 0x000fea0003c00000 */
[----:B------:R0:W1:Y:S02]  /*35f80*/  SHFL.IDX P6, R14, R13, R12, R11 ;  /* 0x0000000c0d0e7389 */ /* 0x00006400000c000b */
[----:B01----:R-:W-:Y:S01]  /*35f90*/  ENDCOLLECTIVE ;  /* 0x000000000000791b */ /* 0x003fe20003800000 */
.L_x_2278:
[----:B------:R-:W-:Y:S01]  /*35fa0*/  IMAD.MOV.U32 R5, RZ, RZ, R14 ;  /* 0x000000ffff057224 */ /* 0x000fe200078e000e */
[----:B------:R-:W-:Y:S06]  /*35fb0*/  BRA `(.L_x_2279) ;  /* 0xffffff8400247947 */ /* 0x000fec000383ffff */
.L_x_1999:
[----:B------:R-:W-:Y:S01]  /*35fc0*/  BSSY B0, `(.L_x_2280) ;  /* 0x0000007000007945 */ /* 0x000fe20003800000 */
[----:B------:R-:W-:Y:S02]  /*35fd0*/  IMAD.MOV.U32 R13, RZ, RZ, R2 ;  /* 0x000000ffff0d7224 */ /* 0x000fe400078e0002 */
[----:B------:R-:W-:Y:S02]  /*35fe0*/  IMAD.MOV.U32 R11, RZ, RZ, 0x1f ;  /* 0x0000001fff0b7424 */ /* 0x000fe400078e00ff */
[----:B------:R-:W-:-:S07]  /*35ff0*/  IMAD.MOV.U32 R15, RZ, RZ, -0x1 ;  /* 0xffffffffff0f7424 */ /* 0x000fce00078e00ff */
[----:B01-34-:R-:W-:Y:S05]  /*36000*/  WARPSYNC.COLLECTIVE R15, `(.L_x_2281) ;  /* 0x000000000f087348 */ /* 0x01bfea0003c00000 */
[----:B------:R2:W0:Y:S02]  /*36010*/  SHFL.IDX P6, R14, R13, R12, R11 ;  /* 0x0000000c0d0e7389 */ /* 0x00042400000c000b */
[----:B01234-:R-:W-:Y:S01]  /*36020*/  ENDCOLLECTIVE ;  /* 0x000000000000791b */ /* 0x01ffe20003800000 */
.L_x_2281:
[----:B------:R-:W-:Y:S05]  /*36030*/  BSYNC B0 ;  /* 0x0000000000007941 */ /* 0x000fea0003800000 */
.L_x_2280:
[----:B------:R-:W-:Y:S01]  /*36040*/  IMAD.MOV.U32 R16, RZ, RZ, R14 ;  /* 0x000000ffff107224 */ /* 0x000fe200078e000e */
[----:B------:R-:W-:Y:S06]  /*36050*/  BRA `(.L_x_1998) ;  /* 0xffffff8400147947 */ /* 0x000fec000383ffff */
.L_x_2005:
[----:B0-----:R0:W2:Y:S02]  /*36060*/  SYNCS.PHASECHK.TRANS64.TRYWAIT P0, [R5+URZ+0x2a820], R0 ;  /* 0x02a82000050075a7 */ /* 0x0010a4000800017f */
[----:B--2---:R-:W-:Y:S05]  /*36070*/  @!P0 NANOSLEEP.SYNCS 0x989680 ;  /* 0x009896800000895d */ /* 0x004fea0003900000 */
[----:B------:R-:W2:Y:S02]  /*36080*/  @!P0 SYNCS.PHASECHK.TRANS64 P0, [R5+URZ+0x2a820], R0 ;  /* 0x02a82000050085a7 */ /* 0x000ea4000800007f */
[----:B--2---:R-:W-:Y:S05]  /*36090*/  @!P0 BRA `(.L_x_2005) ;  /* 0xfffffffc00f08947 */ /* 0x004fea000383ffff */
[----:B------:R-:W-:Y:S05]  /*360a0*/  BRA `(.L_x_2282) ;  /* 0xffffff8c006c7947 */ /* 0x000fea000383ffff */
.L_x_2006:
[----:B------:R-:W2:Y:S01]  /*360b0*/  S2R R2, SR_TID.X ;  /* 0x0000000000027919 */ /* 0x000ea20000002100 */
[----:B------:R-:W-:Y:S01]  /*360c0*/  BSSY B0, `(.L_x_2283) ;  /* 0x000000a000007945 */ /* 0x000fe20003800000 */
[----:B------:R-:W-:Y:S02]  /*360d0*/  IMAD.MOV.U32 R12, RZ, RZ, RZ ;  /* 0x000000ffff0c7224 */ /* 0x000fe400078e00ff */
[----:B------:R-:W-:Y:S02]  /*360e0*/  IMAD.MOV.U32 R11, RZ, RZ, 0x1f ;  /* 0x0000001fff0b7424 */ /* 0x000fe400078e00ff */
[----:B------:R-:W-:Y:S01]  /*360f0*/  IMAD.MOV.U32 R15, RZ, RZ, -0x1 ;  /* 0xffffffffff0f7424 */ /* 0x000fe200078e00ff */
[----:B--2---:R-:W-:-:S04]  /*36100*/  SHF.R.U32.HI R2, RZ, 0x5, R2 ;  /* 0x00000005ff027819 */ /* 0x004fc80000011602 */
[----:B------:R-:W-:-:S05]  /*36110*/  LOP3.LUT R2, R2, 0x3, RZ, 0xc0, !PT ;  /* 0x0000000302027812 */ /* 0x000fca00078ec0ff */
[----:B------:R-:W-:-:S07]  /*36120*/  IMAD.MOV.U32 R13, RZ, RZ, R2 ;  /* 0x000000ffff0d7224 */ /* 0x000fce00078e0002 */
[----:B01-3--:R-:W-:Y:S05]  /*36130*/  WARPSYNC.COLLECTIVE R15, `(.L_x_2284) ;  /* 0x000000000f087348 */ /* 0x00bfea0003c00000 */
[----:B------:R2:W4:Y:S02]  /*36140*/  SHFL.IDX P6, R14, R13, R12, R11 ;  /* 0x0000000c0d0e7389 */ /* 0x00052400000c000b */
[----:B01234-:R-:W-:Y:S01]  /*36150*/  ENDCOLLECTIVE ;  /* 0x000000000000791b */ /* 0x01ffe20003800000 */
.L_x_2284:
[----:B------:R-:W-:Y:S05]  /*36160*/  BSYNC B0 ;  /* 0x0000000000007941 */ /* 0x000fea0003800000 */
.L_x_2283:
[----:B------:R-:W-:Y:S05]  /*36170*/  BRA `(.L_x_2285) ;  /* 0xffffff8c00547947 */ /* 0x000fea000383ffff */
.L_x_2007:
[----:B------:R-:W-:Y:S01]  /*36180*/  BSSY B0, `(.L_x_2286) ;  /* 0x0000006000007945 */ /* 0x000fe20003800000 */
[----:B------:R-:W-:-:S07]  /*36190*/  IMAD.MOV.U32 R15, RZ, RZ, -0x1 ;  /* 0xffffffffff0f7424 */ /* 0x000fce00078e00ff */
[----:B01-3--:R-:W-:Y:S05]  /*361a0*/  WARPSYNC.COLLECTIVE R15, `(.L_x_2287) ;  /* 0x000000000f0c7348 */ /* 0x00bfea0003c00000 */
[----:B------:R-:W-:Y:S02]  /*361b0*/  ELECT P6, UR62, PT ;  /* 0x00000000003e782f */ /* 0x000fe400038c0000 */
[----:B------:R-:W-:Y:S01]  /*361c0*/  MOV R14, UR62 ;  /* 0x0000003e000e7c02 */ /* 0x000fe20008000f00 */
[----:B01-3--:R-:W-:Y:S10]  /*361d0*/  ENDCOLLECTIVE ;  /* 0x000000000000791b */ /* 0x00bff40003800000 */
.L_x_2287:
[----:B------:R-:W-:Y:S05]  /*361e0*/  BSYNC B0 ;  /* 0x0000000000007941 */ /* 0x000fea0003800000 */
.L_x_2286:
[----:B------:R-:W-:Y:S05]  /*361f0*/  BRA `(.L_x_2288) ;  /* 0xffffff8c00487947 */ /* 0x000fea000383ffff */
.L_x_2009:
[----:B0-----:R0:W2:Y:S02]  /*36200*/  SYNCS.PHASECHK.TRANS64.TRYWAIT P1, [R3+URZ+0x2a840], R2 ;  /* 0x02a84002030075a7 */ /* 0x0010a4000802017f */
[----:B--2---:R-:W-:Y:S05]  /*36210*/  @!P1 NANOSLEEP.SYNCS 0x989680 ;  /* 0x009896800000995d */ /* 0x004fea0003900000 */
[----:B------:R-:W2:Y:S02]  /*36220*/  @!P1 SYNCS.PHASECHK.TRANS64 P1, [R3+URZ+0x2a840], R2 ;  /* 0x02a84002030095a7 */ /* 0x000ea4000802007f */
[----:B--2---:R-:W-:Y:S05]  /*36230*/  @!P1 BRA `(.L_x_2009) ;  /* 0xfffffffc00f09947 */ /* 0x004fea000383ffff */
[----:B------:R-:W-:Y:S05]  /*36240*/  BRA `(.L_x_2289) ;  /* 0xffffff8c00687947 */ /* 0x000fea000383ffff */
.L_x_2011:
[----:B--2---:R2:W4:Y:S02]  /*36250*/  SYNCS.PHASECHK.TRANS64.TRYWAIT P1, [R23+URZ+0x2a840], R0 ;  /* 0x02a84000170075a7 */ /* 0x004524000802017f */
[----:B----4-:R-:W-:Y:S05]  /*36260*/  @!P1 NANOSLEEP.SYNCS 0x989680 ;  /* 0x009896800000995d */ /* 0x010fea0003900000 */
[----:B------:R-:W4:Y:S02]  /*36270*/  @!P1 SYNCS.PHASECHK.TRANS64 P1, [R23+URZ+0x2a840], R0 ;  /* 0x02a84000170095a7 */ /* 0x000f24000802007f */
[----:B----4-:R-:W-:Y:S05]  /*36280*/  @!P1 BRA `(.L_x_2011) ;  /* 0xfffffffc00f09947 */ /* 0x010fea000383ffff */
[----:B------:R-:W-:Y:S05]  /*36290*/  BRA `(.L_x_2290) ;  /* 0xffffff8c00747947 */ /* 0x000fea000383ffff */
.L_x_2013:
[----:B----4-:R4:W0:Y:S02]  /*362a0*/  SYNCS.PHASECHK.TRANS64.TRYWAIT P1, [R3+URZ+0x2a860], R2 ;  /* 0x02a86002030075a7 */ /* 0x010824000802017f */
[----:B0-----:R-:W-:Y:S05]  /*362b0*/  @!P1 NANOSLEEP.SYNCS 0x989680 ;  /* 0x009896800000995d */ /* 0x001fea0003900000 */
[----:B------:R-:W0:Y:S02]  /*362c0*/  @!P1 SYNCS.PHASECHK.TRANS64 P1, [R3+URZ+0x2a860], R2 ;  /* 0x02a86002030095a7 */ /* 0x000e24000802007f */
[----:B0-----:R-:W-:Y:S05]  /*362d0*/  @!P1 BRA `(.L_x_2013) ;  /* 0xfffffffc00f09947 */ /* 0x001fea000383ffff */
[----:B------:R-:W-:Y:S05]  /*362e0*/  BRA `(.L_x_2291) ;  /* 0xffffff8c00707947 */ /* 0x000fea000383ffff */
.L_x_2015:
[----:B------:R0:W0:Y:S02]  /*362f0*/  SYNCS.PHASECHK.TRANS64.TRYWAIT P1, [R23+URZ+0x2a860], R0 ;  /* 0x02a86000170075a7 */ /* 0x000024000802017f */
[----:B0-----:R-:W-:Y:S05]  /*36300*/  @!P1 NANOSLEEP.SYNCS 0x989680 ;  /* 0x009896800000995d */ /* 0x001fea0003900000 */
[----:B------:R-:W0:Y:S02]  /*36310*/  @!P1 SYNCS.PHASECHK.TRANS64 P1, [R23+URZ+0x2a860], R0 ;  /* 0x02a86000170095a7 */ /* 0x000e24000802007f */
[----:B0-----:R-:W-:Y:S05]  /*36320*/  @!P1 BRA `(.L_x_2015) ;  /* 0xfffffffc00f09947 */ /* 0x001fea000383ffff */
[----:B------:R-:W-:Y:S05]  /*36330*/  BRA `(.L_x_2292) ;  /* 0xffffff8c006c7947 */ /* 0x000fea000383ffff */
.L_x_2017:
[----:B------:R0:W0:Y:S02]  /*36340*/  SYNCS.PHASECHK.TRANS64.TRYWAIT P1, [R3+URZ+0x2a880], R2 ;  /* 0x02a88002030075a7 */ /* 0x000024000802017f */
[----:B0-----:R-:W-:Y:S05]  /*36350*/  @!P1 NANOSLEEP.SYNCS 0x989680 ;  /* 0x009896800000995d */ /* 0x001fea0003900000 */
[----:B------:R-:W0:Y:S02]  /*36360*/  @!P1 SYNCS.PHASECHK.TRANS64 P1, [R3+URZ+0x2a880], R2 ;  /* 0x02a88002030095a7 */ /* 0x000e24000802007f */
[----:B0-----:R-:W-:Y:S05]  /*36370*/  @!P1 BRA `(.L_x_2017) ;  /* 0xfffffffc00f09947 */ /* 0x001fea000383ffff */
[----:B------:R-:W-:Y:S05]  /*36380*/  BRA `(.L_x_2293) ;  /* 0xffffff8c00687947 */ /* 0x000fea000383ffff */
.L_x_2294:
        /* <DEDUP_REMOVED lines=15> */
.L_x_3423:


//--------------------- .text._ZN7cutlass13device_kernelIN5flash11enable_sm90INS1_16FlashAttnFwdSm90INS1_25CollectiveMainloopFwdSm90ILi2EN4cute5tupleIJNS5_1CILi1EEES8_S8_EEENS6_IJNS7_ILi128EEENS7_ILi160EEENS7_ILi192EEEEEELi192ENS_12float_e4m3_tEfNS_4arch4Sm90ELb1ELb0ELb1ELb0ELb1ELb0ELb0ELb1ELb1ELb1ELb1ELb0EEENS1_21CollectiveEpilogueFwdINS6_IJSA_SC_SB_EEES9_NS_10bfloat16_tESG_Li256ELb0ELb1ELb1ELb1EEENS1_19SingleTileSchedulerILb0ELb1ELb1ELi128EEEEEEEEEvNT_6ParamsE --------------------------
	.section	.text._ZN7cutlass13device_kernelIN5flash11enable_sm90INS1_16FlashAttnFwdSm90INS1_25CollectiveMainloopFwdSm90ILi2EN4cute5tupleIJNS5_1CILi1EEES8_S8_EEENS6_IJNS7_ILi128EEENS7_ILi160EEENS7_ILi192EEEEEELi192ENS_12float_e4m3_tEfNS_4arch4Sm90ELb1ELb0ELb1ELb0ELb1ELb0ELb0ELb1ELb1ELb1ELb1ELb0EEENS1_21CollectiveEpilogueFwdINS6_IJSA_SC_SB_EEES9_NS_10bfloat16_tESG_Li256ELb0ELb1ELb1ELb1EEENS1_19SingleTileSchedulerILb0ELb1ELb1ELi128EEEEEEEEEvNT_6ParamsE,"ax",@progbits
	.align	128
.text._ZN7cutlass13device_kernelIN5flash11enable_sm90INS1_16FlashAttnFwdSm90INS1_25CollectiveMainloopFwdSm90ILi2EN4cute5tupleIJNS5_1CILi1EEES8_S8_EEENS6_IJNS7_ILi128EEENS7_ILi160EEENS7_ILi192EEEEEELi192ENS_12float_e4m3_tEfNS_4arch4Sm90ELb1ELb0ELb1ELb0ELb1ELb0ELb0ELb1ELb1ELb1ELb1ELb0EEENS1_21CollectiveEpilogueFwdINS6_IJSA_SC_SB_EEES9_NS_10bfloat16_tESG_Li256ELb0ELb1ELb1ELb1EEENS1_19SingleTileSchedulerILb0ELb1ELb1ELi128EEEEEEEEEvNT_6ParamsE:
        .type           _ZN7cutlass13device_kernelIN5flash11enable_sm90INS1_16FlashAttnFwdSm90INS1_25CollectiveMainloopFwdSm90ILi2EN4cute5tupleIJNS5_1CILi1EEES8_S8_EEENS6_IJNS7_ILi128EEENS7_ILi160EEENS7_ILi192EEEEEELi192ENS_12float_e4m3_tEfNS_4arch4Sm90ELb1ELb0ELb1ELb0ELb1ELb0ELb0ELb1ELb1ELb1ELb1ELb0EEENS1_21CollectiveEpilogueFwdINS6_IJSA_SC_SB_EEES9_NS_10bfloat16_tESG_Li256ELb0ELb1ELb1ELb1EEENS1_19SingleTileSchedulerILb0ELb1ELb1ELi128EEEEEEEEEvNT_6ParamsE,@function
        .size           _ZN7cutlass13device_kernelIN5flash11enable_sm90INS1_16FlashAttnFwdSm90INS1_25CollectiveMainloopFwdSm90ILi2EN4cute5tupleIJNS5_1CILi1EEES8_S8_EEENS6_IJNS7_ILi128EEENS7_ILi160EEENS7_ILi192EEEEEELi192ENS_12float_e4m3_tEfNS_4arch4Sm90ELb1ELb0ELb1ELb0ELb1ELb0ELb0ELb1ELb1ELb1ELb1ELb0EEENS1_21CollectiveEpilogueFwdINS6_IJSA_SC_SB_EEES9_NS_10bfloat16_tESG_Li256ELb0ELb1ELb1ELb1EEENS1_19SingleTileSchedulerILb0ELb1ELb1ELi128EEEEEEEEEvNT_6ParamsE,(.L_x_3424 - _ZN7cutlass13device_kernelIN5flash11enable_sm90INS1_16FlashAttnFwdSm90INS1_25CollectiveMainloopFwdSm90ILi2EN4cute5tupleIJNS5_1CILi1EEES8_S8_EEENS6_IJNS7_ILi128EEENS7_ILi160EEENS7_ILi192EEEEEELi192ENS_12float_e4m3_tEfNS_4arch4Sm90ELb1ELb0ELb1ELb0ELb1ELb0ELb0ELb1ELb1ELb1ELb1ELb0EEENS1_21CollectiveEpilogueFwdINS6_IJSA_SC_SB_EEES9_NS_10bfloat16_tESG_Li256ELb0ELb1ELb1ELb1EEENS1_19SingleTileSchedulerILb0ELb1ELb1ELi128EEEEEEEEEvNT_6ParamsE)
        .other          _ZN7cutlass13device_kernelIN5flash11enable_sm90INS1_16FlashAttnFwdSm90INS1_25CollectiveMainloopFwdSm90ILi2EN4cute5tupleIJNS5_1CILi1EEES8_S8_EEENS6_IJNS7_ILi128EEENS7_ILi160EEENS7_ILi192EEEEEELi192ENS_12float_e4m3_tEfNS_4arch4Sm90ELb1ELb0ELb1ELb0ELb1ELb0ELb0ELb1ELb1ELb1ELb1ELb0EEENS1_21CollectiveEpilogueFwdINS6_IJSA_SC_SB_EEES9_NS_10bfloat16_tESG_Li256ELb0ELb1ELb1ELb1EEENS1_19SingleTileSchedulerILb0ELb1ELb1ELi128EEEEEEEEEvNT_6ParamsE,@"STO_CUDA_ENTRY STV_DEFAULT"
_ZN7cutlass13device_kernelIN5flash11enable_sm90INS1_16FlashAttnFwdSm90INS1_25CollectiveMainloopFwdSm90ILi2EN4cute5tupleIJNS5_1CILi1EEES8_S8_EEENS6_IJNS7_ILi128EEENS7_ILi160EEENS7_ILi192EEEEEELi192ENS_12float_e4m3_tEfNS_4arch4Sm90ELb1ELb0ELb1ELb0ELb1ELb0ELb0ELb1ELb1ELb1ELb1ELb0EEENS1_21CollectiveEpilogueFwdINS6_IJSA_SC_SB_EEES9_NS_10bfloat16_tESG_Li256ELb0ELb1ELb1ELb1EEENS1_19SingleTileSchedulerILb0ELb1ELb1ELi128EEEEEEEEEvNT_6ParamsE:
        /* <DEDUP_REMOVED lines=45> */
.L_x_2295:
        /* <DEDUP_REMOVED lines=22> */
.L_x_2296:
        /* <DEDUP_REMOVED lines=18> */
.L_x_2297:
        /* <DEDUP_REMOVED lines=22> */
.L_x_2298:
        /* <DEDUP_REMOVED lines=23> */
.L_x_2299:
[----:B------:R-:W-:Y:S01]  /*0820*/  UISETP.NE.AND UP0, UPT, UR9, URZ, UPT ;  /* 0x0000003f0900728c */ /* 0x000fe2000bf05270 */
[----:B------:R-:W-:Y:S01]  /*0830*/  NOP ;  /* 0x0000000000007918 */ /* 0x000fe20000000000 */
[----:B-1----:R-:W-:Y:S01]  /*0840*/  UMOV UR4, 0x1 ;  /* 0x0000000100047882 */ /* 0x002fe20000000000 */
[----:B------:R-:W-:Y:S01]  /*0850*/  ULDC.64 UR36, c[0x0][0x208] ;  /* 0x0000820000247ab9 */ /* 0x000fe20000000a00 */
[----:B------:R-:W-:Y:S01]  /*0860*/  USEL UR4, UR4, 0x2, !UP0 ;  /* 0x0000000204047887 */ /* 0x000fe2000c000000 */
[----:B------:R-:W-:Y:S01]  /*0870*/  BSSY B6, `(.L_x_2300) ;  /* 0x00015ff000067945 */ /* 0x000fe20003800000 */
[----:B0-234-:R-:W-:Y:S01]  /*0880*/  BAR.SYNC.DEFER_BLOCKING 0x0 ;  /* 0x0000000000007b1d */ /* 0x01dfe20000010000 */
[----:B------:R-:W-:-:S03]  /*0890*/  PLOP3.LUT P0, PT, PT, PT, UP0, 0x80, 0x0 ;  /* 0x000000000000781c */ /* 0x000fc60003f0f008 */
[----:B------:R-:W-:-:S05]  /*08a0*/  IMAD.U32 R2, RZ, RZ, UR4 ;  /* 0x00000004ff027e24 */ /* 0x000fca000f8e00ff */
[----:B------:R0:W-:Y:S05]  /*08b0*/  STL [R1+0x10], R2 ;  /* 0x0000100201007387 */ /* 0x0001ea0000100800 */
[----:B------:R-:W-:Y:S05]  /*08c0*/  @!P0 BRA `(.L_x_2301) ;  /* 0x0000011000408947 */ /* 0x000fea0003800000 */
.L_x_2302:
[----:B------:R-:W-:-:S08]  /*08d0*/  NOP ;  /* 0x0000000000007918 */ /* 0x000fd00000000000 */
[----:B------:R-:W1:Y:S02]  /*08e0*/  USETMAXREG.TRY_ALLOC.CTAPOOL UP0, 0xe8 ;  /* 0x000000e8000079c8 */ /* 0x000e640008000600 */
[----:B-1----:R-:W-:-:S13]  /*08f0*/  PLOP3.LUT P0, PT, PT, PT, UP0, 0x80, 0x0 ;  /* 0x000000000000781c */ /* 0x002fda0003f0f008 */
[----:B------:R-:W-:Y:S05]  /*0900*/  @!P0 BRA `(.L_x_2302) ;  /* 0xfffffffc00f08947 */ /* 0x000fea000383ffff */
[----:B------:R-:W1:Y:S01]  /*0910*/  S2UR UR6, SR_CTAID.Y ;  /* 0x00000000000679c3 */ /* 0x000e620000002600 */
[----:B------:R-:W-:Y:S01]  /*0920*/  LOP3.LUT R0, R18, 0xffffff80, RZ, 0xc0, !PT ;  /* 0xffffff8012007812 */ /* 0x000fe200078ec0ff */
[----:B------:R-:W-:Y:S02]  /*0930*/  ULDC UR7, c[0x0][0xc50] ;  /* 0x0003140000077ab9 */ /* 0x000fe40000000800 */
[----:B------:R-:W-:-:S04]  /*0940*/  UISETP.NE.AND UP0, UPT, UR7, 0x1, UPT ;  /* 0x000000010700788c */ /* 0x000fc8000bf05270 */
[----:B------:R-:W-:Y:S08]  /*0950*/  BAR.ARV 0x8, 0x180 ;  /* 0x0206000000007b1d */ /* 0x000ff00000002000 */
[----:B------:R-:W2:Y:S01]  /*0960*/  S2UR UR9, SR_CTAID.Z ;  /* 0x00000000000979c3 */ /* 0x000ea20000002700 */
[----:B------:R-:W-:Y:S01]  /*0970*/  ISETP.NE.AND P0, PT, R0, 0x80, PT ;  /* 0x000000800000780c */ /* 0x000fe20003f05270 */
[----:B------:R-:W-:Y:S01]  /*0980*/  @UP0 ULDC UR4, c[0x0][0xc54] ;  /* 0x0003150000040ab9 */ /* 0x000fe20000000800 */
[----:B------:R-:W-:Y:S01]  /*0990*/  @UP0 ULDC UR8, c[0x0][0xc58] ;  /* 0x0003160000080ab9 */ /* 0x000fe20000000800 */
[----:B-1----:R-:W-:-:S10]  /*09a0*/  UIMAD.WIDE.U32 UR4, UR6, UR4, URZ ;  /* 0x00000004060472a5 */ /* 0x002fd4000f8e003f */
[----:B------:R-:W-:Y:S06]  /*09b0*/  @!P0 BAR.ARV 0x9, 0x100 ;  /* 0x0244000000008b1d */ /* 0x000fec0000002000 */
[----:B------:R-:W-:Y:S01]  /*09c0*/  UMOV UR57, UR6 ;  /* 0x0000000600397c82 */ /* 0x000fe20008000000 */
[----:B------:R-:W-:Y:S01]  /*09d0*/  @UP0 USHF.R.U32.HI UR57, URZ, UR8, UR5 ;  /* 0x000000083f390299 */ /* 0x000fe20008011605 */
[----:B--2---:R-:W-:-:S03]  /*09e0*/  ISETP.LE.AND P0, PT, RZ, UR9, PT ;  /* 0x00000009ff007c0c */ /* 0x004fc6000bf03270 */
[----:B------:R-:W-:-:S04]  /*09f0*/  UIADD3 UR4, -UR57, URZ, URZ ;  /* 0x0000003f39047290 */ /* 0x000fc8000fffe13f */
[----:B------:R-:W-:-:S06]  /*0a00*/  UIMAD UR58, UR7, UR4, UR6 ;  /* 0x00000004073a72a4 */ /* 0x000fcc000f8e0206 */
[----:B------:R-:W-:Y:S06]  /*0a10*/  @!P0 BRA `(.L_x_2303) ;  /* 0x0000015c00908947 */ /* 0x000fec0003800000 */
[----:B------:R-:W1:Y:S01]  /*0a20*/  S2UR UR39, SR_CTAID.X ;  /* 0x00000000002779c3 */ /* 0x000e620000002500 */
[----:B------:R-:W-:Y:S01]  /*0a30*/  ULDC UR4, c[0x0][0x448] ;  /* 0x0001120000047ab9 */ /* 0x000fe20000000800 */
[----:B------:R-:W-:Y:S01]  /*0a40*/  ULDC UR55, c[0x0][0x424] ;  /* 0x0001090000377ab9 */ /* 0x000fe20000000800 */
[----:B------:R-:W-:Y:S01]  /*0a50*/  UISETP.NE.AND UP1, UPT, UR4, 0x1, UPT ;  /* 0x000000010400788c */ /* 0x000fe2000bf25270 */
[----:B------:R-:W-:Y:S02]  /*0a60*/  ULDC UR7, c[0x0][0x288] ;  /* 0x0000a20000077ab9 */ /* 0x000fe40000000800 */
[----:B------:R-:W-:Y:S01]  /*0a70*/  ULDC.64 UR4, c[0x0][0x418] ;  /* 0x0001060000047ab9 */ /* 0x000fe20000000a00 */
[----:B------:R-:W-:Y:S02]  /*0a80*/  UIADD3 UR7, -UR7, 0xa0, URZ ;  /* 0x000000a007077890 */ /* 0x000fe4000fffe13f */
[----:B------:R-:W-:Y:S01]  /*0a90*/  UISETP.NE.U32.AND UP0, UPT, UR4, URZ, UPT ;  /* 0x0000003f0400728c */ /* 0x000fe2000bf05070 */
[----:B------:R-:W-:Y:S01]  /*0aa0*/  ULDC UR41, c[0x0][0x2f0] ;  /* 0x0000bc0000297ab9 */ /* 0x000fe20000000800 */
[----:B------:R-:W-:-:S02]  /*0ab0*/  UP2UR UR56, UPR, URZ, 0x2 ;  /* 0x000000023f387883 */ /* 0x000fc40008000000 */
[----:B------:R-:W-:Y:S01]  /*0ac0*/  UISETP.NE.AND.EX UP0, UPT, UR5, URZ, UPT, UP0 ;  /* 0x0000003f0500728c */ /* 0x000fe2000bf05300 */
[----:B------:R-:W-:Y:S02]  /*0ad0*/  @UP1 ULDC UR8, c[0x0][0x450] ;  /* 0x0001140000081ab9 */ /* 0x000fe40000000800 */
[----:B------:R-:W-:Y:S01]  /*0ae0*/  @UP1 ULDC UR5, c[0x0][0x44c] ;  /* 0x0001130000051ab9 */ /* 0x000fe20000000800 */
[----:B------:R-:W-:Y:S02]  /*0af0*/  USEL UR55, UR55, 0x1, UP0 ;  /* 0x0000000137377887 */ /* 0x000fe40008000000 */
[----:B------:R-:W-:Y:S02]  /*0b00*/  USHF.R.U32.HI UR10, URZ, 0x10, UR58 ;  /* 0x000000103f0a7899 */ /* 0x000fe4000801163a */
[----:B------:R-:W-:Y:S02]  /*0b10*/  UIMAD UR7, UR55, UR41, UR7 ;  /* 0x00000029370772a4 */ /* 0x000fe4000f8e0207 */
[----:B-1----:R-:W-:-:S02]  /*0b20*/  USHF.L.U32 UR39, UR39, 0x7, URZ ;  /* 0x0000000727277899 */ /* 0x002fc4000800063f */
[----:B------:R-:W-:Y:S02]  /*0b30*/  ULOP3.LUT UR58, UR58, 0xffff, URZ, 0xc0, !UPT ;  /* 0x0000ffff3a3a7892 */ /* 0x000fe4000f8ec03f */
[----:B------:R-:W-:Y:S02]  /*0b40*/  @UP1 UIADD3 UR4, UR39, 0x7f, URZ ;  /* 0x0000007f27041890 */ /* 0x000fe4000fffe03f */
[----:B------:R-:W-:Y:S02]  /*0b50*/  UIADD3 UR6, UR39, 0x7f, URZ ;  /* 0x0000007f27067890 */ /* 0x000fe4000fffe03f */
[----:B------:R-:W-:Y:S02]  /*0b60*/  UIMAD.WIDE.U32 UR4, UR4, UR5, URZ ;  /* 0x00000005040472a5 */ /* 0x000fe4000f8e003f */
[----:B------:R-:W-:Y:S02]  /*0b70*/  UIMAD UR4, UR55, UR41, 0x9f ;  /* 0x0000009f370474a4 */ /* 0x000fe4000f8e0229 */
[----:B------:R-:W-:-:S02]  /*0b80*/  @UP1 USHF.R.U32.HI UR6, URZ, UR8, UR5 ;  /* 0x000000083f061299 */ /* 0x000fc40008011605 */
[----:B------:R-:W-:Y:S02]  /*0b90*/  UIMAD.WIDE UR4, UR4, 0x66666667, URZ ;  /* 0x66666667040478a5 */ /* 0x000fe4000f8e023f */
[----:B------:R-:W-:Y:S02]  /*0ba0*/  UIADD3 UR6, UR7, UR6, URZ ;  /* 0x0000000607067290 */ /* 0x000fe4000fffe03f */
[----:B------:R-:W-:Y:S02]  /*0bb0*/  USHF.R.U32.HI UR4, URZ, 0x1f, UR5 ;  /* 0x0000001f3f047899 */ /* 0x000fe40008011605 */
[----:B------:R-:W-:Y:S02]  /*0bc0*/  UIMAD.WIDE UR6, UR6, 0x66666667, URZ ;  /* 0x66666667060678a5 */ /* 0x000fe4000f8e023f */
[----:B------:R-:W-:Y:S02]  /*0bd0*/  ULEA.HI.SX32 UR4, UR5, UR4, 0x1a ;  /* 0x0000000405047291 */ /* 0x000fe4000f8fd23f */
[----:B------:R-:W-:-:S04]  /*0be0*/  USHF.R.U32.HI UR6, URZ, 0x1f, UR7 ;  /* 0x0000001f3f067899 */ /* 0x000fc80008011607 */
[----:B------:R-:W-:-:S04]  /*0bf0*/  ULEA.HI.SX32 UR6, UR7, UR6, 0x1a ;  /* 0x0000000607067291 */ /* 0x000fc8000f8fd23f */
[----:B------:R-:W-:-:S04]  /*0c00*/  UISETP.LT.AND UP0, UPT, UR4, UR6, UPT ;  /* 0x000000060400728c */ /* 0x000fc8000bf01270 */
[----:B------:R-:W-:Y:S02]  /*0c10*/  USEL UR9, UR4, UR6, UP0 ;  /* 0x0000000604097287 */ /* 0x000fe40008000000 */
[----:B------:R-:W-:Y:S02]  /*0c20*/  UISETP.NE.AND UP0, UPT, UR10, URZ, UPT ;  /* 0x0000003f0a00728c */ /* 0x000fe4000bf05270 */
[----:B------:R-:W-:Y:S01]  /*0c30*/  UISETP.GE.AND UP1, UPT, UR9, 0x1, UPT ;  /* 0x000000010900788c */ /* 0x000fe2000bf26270 */
[----:B------:R-:W-:-:S05]  /*0c40*/  UMOV UR4, URZ ;  /* 0x0000003f00047c82 */ /* 0x000fca0008000000 */
[----:B------:R-:W-:-:S03]  /*0c50*/  PLOP3.LUT P0, PT, PT, PT, UP1, 0x80, 0x0 ;  /* 0x000000000000781c */ /* 0x000fc60003f0f018 */
[----:B------:R-:W-:-:S10]  /*0c60*/  @!UP0 ULDC UR10, c[0x0][0x9f0] ;  /* 0x00027c00000a8ab9 */ /* 0x000fd40000000800 */
[----:B------:R-:W-:Y:S05]  /*0c70*/  @!P0 BRA `(.L_x_2304) ;  /* 0x0000000000848947 */ /* 0x000fea0003800000 */
[----:B------:R-:W-:Y:S01]  /*0c80*/  IMAD.U32 R3, RZ, RZ, UR10 ;  /* 0x0000000aff037e24 */ /* 0x000fe2000f8e00ff */
[----:B------:R-:W-:Y:S01]  /*0c90*/  UIADD3 UR6, UR10, -0x1, UR9 ;  /* 0xffffffff0a067890 */ /* 0x000fe2000fffe009 */
[----:B------:R-:W-:-:S03]  /*0ca0*/  UMOV UR4, URZ ;  /* 0x0000003f00047c82 */ /* 0x000fc60008000000 */
        /* <DEDUP_REMOVED lines=8> */
[----:B------:R-:W1:Y:S08]  /*0d30*/  I2F.RP R0, UR11 ;  /* 0x0000000b00007d06 */ /* 0x000e700008209400 */
[----:B-1----:R-:W0:Y:S02]  /*0d40*/  MUFU.RCP R0, R0 ;  /* 0x0000000000007308 */ /* 0x002e240000001000 */
        /* <DEDUP_REMOVED lines=20> */
.L_x_2304:
[----:B------:R-:W-:Y:S01]  /*0e90*/  UIMAD UR58, UR58, UR4, URZ ;  /* 0x000000043a3a72a4 */ /* 0x000fe2000f8e023f */
[----:B------:R-:W-:Y:S01]  /*0ea0*/  IMAD.U32 R0, RZ, RZ, UR9 ;  /* 0x00000009ff007e24 */ /* 0x000fe2000f8e00ff */
[----:B------:R-:W1:Y:S01]  /*0eb0*/  S2UR UR5, SR_CTAID.Z ;  /* 0x00000000000579c3 */ /* 0x000e620000002700 */
[----:B------:R-:W-:Y:S01]  /*0ec0*/  IMAD.U32 R3, RZ, RZ, UR4 ;  /* 0x00000004ff037e24 */ /* 0x000fe2000f8e00ff */
[----:B------:R-:W-:Y:S01]  /*0ed0*/  UIMAD UR41, UR55, UR41, URZ ;  /* 0x00000029372972a4 */ /* 0x000fe2000f8e023f */
[----:B------:R-:W-:Y:S01]  /*0ee0*/  VIADD R18, R18, 0xffffff80 ;  /* 0xffffff8012127836 */ /* 0x000fe20000000000 */
[----:B------:R-:W-:Y:S02]  /*0ef0*/  PLOP3.LUT P0, PT, PT, PT, PT, 0x80, 0x0 ;  /* 0x000000000000781c */ /* 0x000fe40003f0f070 */
[----:B------:R-:W-:Y:S02]  /*0f00*/  CS2R R12, SRZ ;  /* 0x00000000000c7805 */ /* 0x000fe4000001ff00 */
[----:B------:R-:W-:Y:S01]  /*0f10*/  VIADDMNMX R0, R3, UR58, R0, PT ;  /* 0x0000003a03007c46 */ /* 0x000fe2000b800100 */
[----:B0-----:R-:W-:Y:S01]  /*0f20*/  IMAD.MOV.U32 R2, RZ, RZ, RZ ;  /* 0x000000ffff027224 */ /* 0x001fe200078e00ff */
[----:B------:R-:W-:Y:S01]  /*0f30*/  CS2R R62, SRZ ;  /* 0x00000000003e7805 */ /* 0x000fe2000001ff00 */
[----:B------:R-:W-:Y:S01]  /*0f40*/  IMAD.MOV.U32 R9, RZ, RZ, RZ ;  /* 0x000000ffff097224 */ /* 0x000fe200078e00ff */
[----:B------:R-:W-:Y:S01]  /*0f50*/  R2UR UR40, R0 ;  /* 0x00000000002872ca */ /* 0x000fe200000e0000 */
[----:B------:R-:W-:Y:S01]  /*0f60*/  IMAD.MOV.U32 R0, RZ, RZ, RZ ;  /* 0x000000ffff007224 */ /* 0x000fe200078e00ff */
        /* <DEDUP_REMOVED lines=11> */
[----:B------:R-:W-:Y:S01]  /*1020*/  UISETP.GT.AND UP0, UPT, UR40, UR58, UPT ;  /* 0x0000003a2800728c */ /* 0x000fe2000bf04270 */
[----:B------:R-:W-:Y:S01]  /*1030*/  IMAD.MOV.U32 R29, RZ, RZ, RZ ;  /* 0x000000ffff1d7224 */ /* 0x000fe200078e00ff */
[----:B-1----:R-:W-:Y:S01]  /*1040*/  USHF.R.S32.HI UR4, URZ, 0x1f, UR5 ;  /* 0x0000001f3f047899 */ /* 0x002fe20008011405 */
[----:B------:R-:W-:Y:S01]  /*1050*/  CS2R R20, SRZ ;  /* 0x0000000000147805 */ /* 0x000fe2000001ff00 */
[----:B------:R-:W-:Y:S01]  /*1060*/  IMAD.MOV.U32 R50, RZ, RZ, RZ ;  /* 0x000000ffff327224 */ /* 0x000fe200078e00ff */
[----:B------:R-:W-:-:S02]  /*1070*/  CS2R R22, SRZ ;  /* 0x0000000000167805 */ /* 0x000fc4000001ff00 */
[----:B------:R-:W-:Y:S01]  /*1080*/  PLOP3.LUT P1, PT, PT, PT, UP0, 0x80, 0x0 ;  /* 0x000000000000781c */ /* 0x000fe20003f2f008 */
[----:B------:R-:W-:Y:S01]  /*1090*/  IMAD.MOV.U32 R54, RZ, RZ, RZ ;  /* 0x000000ffff367224 */ /* 0x000fe200078e00ff */
[----:B------:R-:W-:Y:S01]  /*10a0*/  CS2R R24, SRZ ;  /* 0x0000000000187805 */ /* 0x000fe2000001ff00 */
[----:B------:R-:W-:Y:S01]  /*10b0*/  IMAD.U32 R17, RZ, RZ, UR4 ;  /* 0x00000004ff117e24 */ /* 0x000fe2000f8e00ff */
[----:B------:R-:W-:Y:S01]  /*10c0*/  CS2R R52, SRZ ;  /* 0x0000000000347805 */ /* 0x000fe2000001ff00 */
[----:B------:R-:W-:Y:S01]  /*10d0*/  IMAD.MOV.U32 R45, RZ, RZ, RZ ;  /* 0x000000ffff2d7224 */ /* 0x000fe200078e00ff */
        /* <DEDUP_REMOVED lines=70> */
.L_x_2306:
[----:B------:R-:W0:Y:S01]  /*1540*/  S2UR UR8, SR_CTAID.Z ;  /* 0x00000000000879c3 */ /* 0x000e220000002700 */
[----:B------:R-:W-:Y:S01]  /*1550*/  ULDC.64 UR6, c[0x0][0x990] ;  /* 0x0002640000067ab9 */ /* 0x000fe20000000a00 */
[----:B------:R-:W-:Y:S01]  /*1560*/  ULDC.64 UR4, c[0x0][0x998] ;  /* 0x0002660000047ab9 */ /* 0x000fe20000000a00 */
[----:B------:R-:W-:Y:S01]  /*1570*/  UISETP.NE.U32.AND UP0, UPT, UR6, URZ, UPT ;  /* 0x0000003f0600728c */ /* 0x000fe2000bf05070 */
[----:B------:R-:W-:Y:S01]  /*1580*/  IMAD.MOV.U32 R7, RZ, RZ, 0x3f800000 ;  /* 0x3f800000ff077424 */ /* 0x000fe200078e00ff */
[----:B------:R-:W-:Y:S01]  /*1590*/  UISETP.NE.U32.AND UP1, UPT, UR4, URZ, UPT ;  /* 0x0000003f0400728c */ /* 0x000fe2000bf25070 */
[----:B------:R-:W-:Y:S01]  /*15a0*/  IMAD.MOV.U32 R0, RZ, RZ, 0x3f800000 ;  /* 0x3f800000ff007424 */ /* 0x000fe200078e00ff */
[----:B------:R-:W-:Y:S01]  /*15b0*/  UISETP.NE.AND.EX UP0, UPT, UR7, URZ, UPT, UP0 ;  /* 0x0000003f0700728c */ /* 0x000fe2000bf05300 */
[----:B------:R-:W1:Y:S01]  /*15c0*/  S2UR UR11, SR_CTAID.Z ;  /* 0x00000000000b79c3 */ /* 0x000e620000002700 */
[----:B------:R-:W-:-:S04]  /*15d0*/  UISETP.NE.AND.EX UP1, UPT, UR5, URZ, UPT, UP1 ;  /* 0x0000003f0500728c */ /* 0x000fc8000bf25310 */
[----:B------:R-:W-:Y:S02]  /*15e0*/  PLOP3.LUT P0, PT, PT, PT, UP0, 0x80, 0x0 ;  /* 0x000000000000781c */ /* 0x000fe40003f0f008 */
[----:B------:R-:W-:-:S03]  /*15f0*/  PLOP3.LUT P1, PT, PT, PT, UP1, 0x80, 0x0 ;  /* 0x000000000000781c */ /* 0x000fc60003f2f018 */
[----:B------:R-:W-:Y:S02]  /*1600*/  @UP0 ULDC.64 UR16, c[0x0][0x9a8] ;  /* 0x00026a0000100ab9 */ /* 0x000fe40000000a00 */
[----:B------:R-:W-:Y:S01]  /*1610*/  @UP1 ULDC.64 UR14, c[0x0][0x9b8] ;  /* 0x00026e00000e1ab9 */ /* 0x000fe20000000a00 */
[----:B------:R-:W-:Y:S02]  /*1620*/  @UP1 USHF.R.S32.HI UR19, URZ, 0x1f, UR57 ;  /* 0x0000001f3f131899 */ /* 0x000fe40008011439 */
[----:B0-----:R-:W-:-:S04]  /*1630*/  USHF.R.S32.HI UR9, URZ, 0x1f, UR8 ;  /* 0x0000001f3f097899 */ /* 0x001fc80008011408 */
[----:B------:R-:W-:Y:S02]  /*1640*/  @UP0 UIMAD UR8, UR9, UR16, URZ ;  /* 0x00000010090802a4 */ /* 0x000fe4000f8e023f */
[----:B------:R-:W-:Y:S02]  /*1650*/  @UP1 UIMAD UR10, UR9, UR14, URZ ;  /* 0x0000000e090a12a4 */ /* 0x000fe4000f8e023f */
[----:B-1----:R-:W-:Y:S02]  /*1660*/  @UP0 UIMAD.WIDE.U32 UR12, UR11, UR16, URZ ;  /* 0x000000100b0c02a5 */ /* 0x002fe4000f8e003f */
[----:B------:R-:W-:Y:S02]  /*1670*/  @UP0 UIMAD UR17, UR11, UR17, UR8 ;  /* 0x000000110b1102a4 */ /* 0x000fe4000f8e0208 */
[----:B------:R-:W-:Y:S02]  /*1680*/  @UP0 USHF.R.S32.HI UR16, URZ, 0x1f, UR57 ;  /* 0x0000001f3f100899 */ /* 0x000fe40008011439 */
[----:B------:R-:W-:-:S02]  /*1690*/  @UP1 UIMAD.WIDE.U32 UR8, UR11, UR14, URZ ;  /* 0x0000000e0b0812a5 */ /* 0x000fc4000f8e003f */
[----:B------:R-:W-:Y:S02]  /*16a0*/  @UP1 UIMAD UR18, UR11, UR15, UR10 ;  /* 0x0000000f0b1212a4 */ /* 0x000fe4000f8e020a */
[----:B------:R-:W-:Y:S01]  /*16b0*/  @UP0 UIADD3 UR13, UR13, UR17, URZ ;  /* 0x000000110d0d0290 */ /* 0x000fe2000fffe03f */
[----:B------:R-:W-:Y:S01]  /*16c0*/  @UP0 ULDC.64 UR14, c[0x0][0x9b0] ;  /* 0x00026c00000e0ab9 */ /* 0x000fe20000000a00 */
[----:B------:R-:W-:Y:S01]  /*16d0*/  @UP1 ULDC.64 UR10, c[0x0][0x9c0] ;  /* 0x00027000000a1ab9 */ /* 0x000fe20000000a00 */
[----:B------:R-:W-:Y:S02]  /*16e0*/  @UP0 UIMAD UR16, UR16, UR14, URZ ;  /* 0x0000000e101002a4 */ /* 0x000fe4000f8e023f */
[----:B------:R-:W-:Y:S02]  /*16f0*/  @UP1 UIMAD UR17, UR19, UR10, URZ ;  /* 0x0000000a131112a4 */ /* 0x000fe4000f8e023f */
[----:B------:R-:W-:Y:S02]  /*1700*/  @UP1 UIADD3 UR9, UR9, UR18, URZ ;  /* 0x0000001209091290 */ /* 0x000fe4000fffe03f */
[----:B------:R-:W-:-:S02]  /*1710*/  @UP0 UIMAD UR16, UR57, UR15, UR16 ;  /* 0x0000000f391002a4 */ /* 0x000fc4000f8e0210 */
[----:B------:R-:W-:Y:S02]  /*1720*/  @UP1 UIMAD UR17, UR57, UR11, UR17 ;  /* 0x0000000b391112a4 */ /* 0x000fe4000f8e0211 */
[----:B------:R-:W-:Y:S02]  /*1730*/  @UP0 UIMAD.WIDE.U32 UR14, UR57, UR14, UR12 ;  /* 0x0000000e390e02a5 */ /* 0x000fe4000f8e000c */
[----:B------:R-:W-:Y:S02]  /*1740*/  @UP1 UIMAD.WIDE.U32 UR10, UR57, UR10, UR8 ;  /* 0x0000000a390a12a5 */ /* 0x000fe4000f8e0008 */
[----:B------:R-:W-:Y:S02]  /*1750*/  @UP0 UIADD3 UR9, UR15, UR16, URZ ;  /* 0x000000100f090290 */ /* 0x000fe4000fffe03f */
[----:B------:R-:W-:Y:S02]  /*1760*/  @UP0 ULEA UR6, UP2, UR14, UR6, 0x2 ;  /* 0x000000060e060291 */ /* 0x000fe4000f84103f */
[----:B------:R-:W-:-:S02]  /*1770*/  @UP1 UIADD3 UR8, UR11, UR17, URZ ;  /* 0x000000110b081290 */ /* 0x000fc4000fffe03f */
        /* <DEDUP_REMOVED lines=15> */
.L_x_2405:
[----:B------:R-:W2:Y:S02]  /*1870*/  LDL R2, [R1+0x10] ;  /* 0x0000100001027983 */ /* 0x000ea40000100800 */
[----:B--2---:R-:W-:-:S13]  /*1880*/  R2UR UR4, R2 ;  /* 0x00000000020472ca */ /* 0x004fda00000e0000 */
[----:B------:R-:W-:-:S06]  /*1890*/  ULOP3.LUT UR4, UR4, 0x1, URZ, 0xfc, !UPT ;  /* 0x0000000104047892 */ /* 0x000fcc000f8efc3f */
[----:B------:R-:W-:-:S05]  /*18a0*/  IMAD.U32 R2, RZ, RZ, UR4 ;  /* 0x00000004ff027e24 */ /* 0x000fca000f8e00ff */
[----:B------:R-:W-:-:S13]  /*18b0*/  ISETP.NE.AND P0, PT, R2, 0x3, PT ;  /* 0x000000030200780c */ /* 0x000fda0003f05270 */
[----:B------:R-:W-:Y:S05]  /*18c0*/  @!P0 BRA `(.L_x_2308) ;  /* 0x0000000000048947 */ /* 0x000fea0003800000 */
[----:B------:R-:W-:Y:S01]  /*18d0*/  BPT.TRAP 0x1 ;  /* 0x000000040000795c */ /* 0x000fe20000300000 */
.L_x_2308:
[----:B------:R1:W2:Y:S01]  /*18e0*/  SYNCS.PHASECHK.TRANS64.TRYWAIT P1, [UR38+0x33430], R6 ;  /* 0x03343006ff0075a7 */ /* 0x0002a20008020166 */
[----:B------:R-:W-:Y:S05]  /*18f0*/  @!P0 BRA `(.L_x_2309) ;  /* 0x0000000000048947 */ /* 0x000fea0003800000 */
[----:B------:R-:W-:Y:S01]  /*1900*/  BPT.TRAP 0x1 ;  /* 0x000000040000795c */ /* 0x000fe20000300000 */
.L_x_2309:
[----:B------:R-:W-:-:S05]  /*1910*/  IMAD.U32 R2, RZ, RZ, UR43 ;  /* 0x0000002bff027e24 */ /* 0x000fca000f8e00ff */
[----:B------:R-:W-:Y:S01]  /*1920*/  LOP3.LUT R2, R2, 0x10000, RZ, 0xfc, !PT ;  /* 0x0001000002027812 */ /* 0x000fe200078efcff */
[----:B--2---:R-:W-:Y:S06]  /*1930*/  @P1 BRA `(.L_x_2310) ;  /* 0x0000000000081947 */ /* 0x004fec0003800000 */
[----:B------:R-:W2:Y:S02]  /*1940*/  SYNCS.PHASECHK.TRANS64.TRYWAIT P1, [UR38+0x33430], R6 ;  /* 0x03343006ff0075a7 */ /* 0x000ea40008020166 */
[----:B--2---:R-:W-:Y:S05]  /*1950*/  @!P1 BRA `(.L_x_2311) ;  /* 0x0000014c00e09947 */ /* 0x004fea0003800000 */
.L_x_2310:
[----:B------:R-:W-:Y:S05]  /*1960*/  WARPSYNC.ALL ;  /* 0x0000000000007948 */ /* 0x000fea0003800000 */
        /* <DEDUP_REMOVED lines=30> */
[----:B------:R-:W-:Y:S01]  /*1b50*/  UMOV UR5, UR25 ;  /* 0x0000001900057c82 */ /* 0x000fe20008000000 */
[----:B------:R-:W-:Y:S01]  /*1b60*/  UIADD3 UR30, UR52, 0x602, URZ ;  /* 0x00000602341e7890 */ /* 0x000fe2000fffe03f */
        /* <DEDUP_REMOVED lines=16> */
[----:B------:R-:W-:Y:S01]  /*1c70*/  R2UR UR18, R2 ;  /* 0x00000000021272ca */ /* 0x000fe200000e0000 */
[----:B------:R-:W-:-:S12]  /*1c80*/  UMOV UR17, 0x80000020 ;  /* 0x8000002000117882 */ /* 0x000fd80000000000 */
[----:B------:R-:W-:Y:S02]  /*1c90*/  UIADD3 UR24, UR18, 0x2, URZ ;  /* 0x0000000212187890 */ /* 0x000fe4000fffe03f */
[----:B------:R-:W-:-:S05]  /*1ca0*/  UIADD3 UR16, UR18, 0x202, URZ ;  /* 0x0000020212107890 */ /* 0x000fca000fffe03f */
[----:B------:R-:W-:Y:S01]  /*1cb0*/  UMOV UR4, UR24 ;  /* 0x0000001800047c82 */ /* 0x000fe20008000000 */
[----:B------:R-:W-:Y:S01]  /*1cc0*/  UMOV UR8, UR24 ;  /* 0x0000001800087c82 */ /* 0x000fe20008000000 */
[----:B------:R-:W-:Y:S01]  /*1cd0*/  UMOV UR12, UR24 ;  /* 0x00000018000c7c82 */ /* 0x000fe20008000000 */
[----:B------:R-:W-:Y:S02]  /*1ce0*/  WARPGROUP.DEPBAR.LE gsb0, 0x0 ;  /* 0x00008000000079c5 */ /* 0x000fe40000010000 */
[----:B------:R-:W-:-:S06]  /*1cf0*/  WARPGROUP.ARRIVE ;  /* 0x00000000000079c5 */ /* 0x000fcc0000000000 */
[----:B------:R-:W-:Y:S01]  /*1d00*/  QGMMA.64x32x32.F32.E4M3.E4M3 R24, gdesc[UR20], RZ, !UPT, gsb0 ;  /* 0x00600000141879f3 */ /* 0x000fe2000c0008ff */
        /* <DEDUP_REMOVED lines=87> */
[----:B------:R-:W-:Y:S02]  /*2280*/  WARPGROUP.DEPBAR.LE gsb0, 0x0 ;  /* 0x00008000000079c5 */ /* 0x000fe40000010000 */
[----:B------:R-:W-:-:S06]  /*2290*/  WARPGROUP.ARRIVE ;  /* 0x00000000000079c5 */ /* 0x000fcc0000000000 */
[----:B------:R-:W-:Y:S01]  /*22a0*/  QGMMA.64x32x32.F32.E4M3.E4M3 R56, gdesc[UR12], R56, gsb0 ;  /* 0x006000000c3879f3 */ /* 0x000fe20008000838 */
[----:B------:R-:W-:Y:S01]  /*22b0*/  UIADD3 UR12, UR18, 0x400, URZ ;  /* 0x00000400120c7890 */ /* 0x000fe2000fffe03f */
[----:B------:R-:W-:Y:S01]  /*22c0*/  UMOV UR13, 0x80000020 ;  /* 0x80000020000d7882 */ /* 0x000fe20000000000 */
[----:B------:R-:W-:Y:S01]  /*22d0*/  UIADD3 UR14, UR52, 0x600, URZ ;  /* 0x00000600340e7890 */ /* 0x000fe2000fffe03f */
        /* <DEDUP_REMOVED lines=29> */
[----:B------:R-:W-:Y:S01]  /*24b0*/  UIADD3 UR10, UR52, 0x582, URZ ;  /* 0x00000582340a7890 */ /* 0x000fe2000fffe03f */
        /* <DEDUP_REMOVED lines=12> */
[----:B------:R-:W-:-:S07]  /*2580*/  UIADD3 UR8, UR18, 0x402, URZ ;  /* 0x0000040212087890 */ /* 0x000fce000fffe03f */
        /* <DEDUP_REMOVED lines=35> */
.L_x_2312:
[----:B------:R-:W-:Y:S01]  /*27c0*/  LOP3.LUT R7, R104, 0xffffff80, RZ, 0xc0, !PT ;  /* 0xffffff8068077812 */ /* 0x000fe200078ec0ff */
[C---:B------:R-:W-:Y:S01]  /*27d0*/  FMUL.FTZ R82, R0.reuse, R82 ;  /* 0x0000005200527220 */ /* 0x040fe20000410000 */
[C---:B-12---:R-:W-:Y:S01]  /*27e0*/  FMUL.FTZ R6, R0.reuse, R58 ;  /* 0x0000003a00067220 */ /* 0x046fe20000410000 */
[C---:B------:R-:W-:Y:S01]  /*27f0*/  FMUL.FTZ R23, R0.reuse, R81 ;  /* 0x0000005100177220 */ /* 0x040fe20000410000 */
[----:B------:R-:W-:Y:S01]  /*2800*/  FMUL.FTZ R59, R0, R59 ;  /* 0x0000003b003b7220 */ /* 0x000fe20000410000 */
[----:B------:R-:W-:Y:S01]  /*2810*/  IMAD.IADD R7, R18, 0x1, -R7 ;  /* 0x0000000112077824 */ /* 0x000fe200078e0a07 */
[----:B------:R-:W-:Y:S01]  /*2820*/  MUFU.TANH R81, R82 ;  /* 0x0000005200517308 */ /* 0x000fe20000002400 */
[----:B------:R-:W-:Y:S01]  /*2830*/  LEA.HI R105, R105, R18, RZ, 0x2 ;  /* 0x0000001269697211 */ /* 0x000fe200078f10ff */
[C---:B------:R-:W-:Y:S01]  /*2840*/  FMUL.FTZ R74, R0.reuse, R74 ;  /* 0x0000004a004a7220 */ /* 0x040fe20000410000 */
[C---:B------:R-:W-:Y:S01]  /*2850*/  FMUL.FTZ R86, R0.reuse, R86 ;  /* 0x0000005600567220 */ /* 0x040fe20000410000 */
[C---:B------:R-:W-:Y:S01]  /*2860*/  FMUL.FTZ R19, R0.reuse, R73 ;  /* 0x0000004900137220 */ /* 0x040fe20000410000 */
[C---:B------:R-:W-:Y:S01]  /*2870*/  FMUL.FTZ R73, R0.reuse, R84 ;  /* 0x0000005400497220 */ /* 0x040fe20000410000 */
[C---:B------:R-:W-:Y:S01]  /*2880*/  FMUL.FTZ R62, R0.reuse, R62 ;  /* 0x0000003e003e7220 */ /* 0x040fe20000410000 */
[C---:B------:R-:W-:Y:S01]  /*2890*/  FMUL.FTZ R4, R0.reuse, R88 ;  /* 0x0000005800047220 */ /* 0x040fe20000410000 */
[----:B------:R0:W-:Y:S01]  /*28a0*/  MUFU.TANH R82, R6 ;  /* 0x0000000600527308 */ /* 0x0001e20000002400 */
[----:B------:R-:W-:Y:S01]  /*28b0*/  LOP3.LUT R105, R105, 0xfffffffc, RZ, 0xc0, !PT ;  /* 0xfffffffc69697812 */ /* 0x000fe200078ec0ff */
[C---:B------:R-:W-:Y:S01]  /*28c0*/  FMUL.FTZ R21, R0.reuse, R77 ;  /* 0x0000004d00157220 */ /* 0x040fe20000410000 */
[C---:B------:R-:W-:Y:S01]  /*28d0*/  FMUL.FTZ R58, R0.reuse, R61 ;  /* 0x0000003d003a7220 */ /* 0x040fe20000410000 */
[C---:B------:R-:W-:Y:S01]  /*28e0*/  FMUL.FTZ R63, R0.reuse, R63 ;  /* 0x0000003f003f7220 */ /* 0x040fe20000410000 */
[----:B------:R-:W-:Y:S01]  /*28f0*/  FMUL.FTZ R8, R0, R92 ;  /* 0x0000005c00087220 */ /* 0x000fe20000410000 */
[----:B------:R-:W-:Y:S01]  /*2900*/  IMAD.IADD R105, R18, 0x1, -R105 ;  /* 0x0000000112697824 */ /* 0x000fe200078e0a69 */
[----:B------:R-:W-:Y:S01]  /*2910*/  UISETP.NE.AND UP0, UPT, UR56, URZ, UPT ;  /* 0x0000003f3800728c */ /* 0x000fe2000bf05270 */
[----:B------:R1:W-:Y:S01]  /*2920*/  MUFU.TANH R84, R59 ;  /* 0x0000003b00547308 */ /* 0x0003e20000002400 */
[----:B0-----:R-:W-:Y:S01]  /*2930*/  SHF.R.S32.HI R6, RZ, 0x1f, R7 ;  /* 0x0000001fff067819 */ /* 0x001fe20000011407 */
[C---:B------:R-:W-:Y:S01]  /*2940*/  FMUL.FTZ R18, R0.reuse, R64 ;  /* 0x0000004000127220 */ /* 0x040fe20000410000 */
[----:B------:R-:W-:Y:S01]  /*2950*/  UMOV UR5, 0xffffff60 ;  /* 0xffffff6000057882 */ /* 0x000fe20000000000 */
[----:B------:R-:W-:Y:S01]  /*2960*/  FMUL.FTZ R90, R0, R90 ;  /* 0x0000005a005a7220 */ /* 0x000fe20000410000 */
[CC--:B------:R-:W-:Y:S01]  /*2970*/  LEA.HI R13, R6.reuse, R7.reuse, RZ, 0x2 ;  /* 0x00000007060d7211 */ /* 0x0c0fe200078f10ff */
[----:B------:R-:W-:Y:S01]  /*2980*/  UIMAD UR5, UR40, UR5, 0xa1 ;  /* 0x000000a1280574a4 */ /* 0x000fe2000f8e0205 */
[----:B------:R-:W-:Y:S01]  /*2990*/  PLOP3.LUT P1, PT, PT, PT, UP0, 0x80, 0x0 ;  /* 0x000000000000781c */ /* 0x000fe20003f2f008 */
[----:B------:R0:W-:Y:S01]  /*29a0*/  MUFU.TANH R88, R74 ;  /* 0x0000004a00587308 */ /* 0x0001e20000002400 */
[----:B-1----:R-:W-:Y:S01]  /*29b0*/  LEA.HI R59, R6, R7, RZ, 0x5 ;  /* 0x00000007063b7211 */ /* 0x002fe200078f28ff */
[----:B------:R-:W-:Y:S01]  /*29c0*/  @UP0 ULDC UR4, c[0x0][0x44c] ;  /* 0x0001130000040ab9 */ /* 0x000fe20000000800 */
[--C-:B------:R-:W-:Y:S01]  /*29d0*/  SHF.R.S32.HI R6, RZ, 0x2, R13.reuse ;  /* 0x00000002ff067819 */ /* 0x100fe2000001140d */
[C---:B------:R-:W-:Y:S01]  /*29e0*/  FMUL.FTZ R91, R0.reuse, R91 ;  /* 0x0000005b005b7220 */ /* 0x040fe20000410000 */
[----:B------:R-:W-:Y:S01]  /*29f0*/  SHF.R.S32.HI R61, RZ, 0x1f, R13 ;  /* 0x0000001fff3d7819 */ /* 0x000fe2000001140d */
[C---:B------:R-:W-:Y:S01]  /*2a00*/  FMUL.FTZ R66, R0.reuse, R66 ;  /* 0x0000004200427220 */ /* 0x040fe20000410000 */
[----:B------:R-:W-:Y:S01]  /*2a10*/  PLOP3.LUT P2, PT, PT, PT, UP0, 0x80, 0x0 ;  /* 0x000000000000781c */ /* 0x000fe20003f4f008 */
[----:B------:R-:W-:Y:S01]  /*2a20*/  MUFU.TANH R77, R86 ;  /* 0x00000056004d7308 */ /* 0x000fe20000002400 */
[C---:B0-----:R-:W-:Y:S01]  /*2a30*/  FMUL.FTZ R74, R0.reuse, R56 ;  /* 0x00000038004a7220 */ /* 0x041fe20000410000 */
[C---:B------:R-:W-:Y:S01]  /*2a40*/  FMUL.FTZ R56, R0.reuse, R57 ;  /* 0x0000003900387220 */ /* 0x040fe20000410000 */
[C---:B------:R-:W-:Y:S01]  /*2a50*/  FMUL.FTZ R57, R0.reuse, R60 ;  /* 0x0000003c00397220 */ /* 0x040fe20000410000 */
[----:B------:R-:W-:Y:S01]  /*2a60*/  SHF.R.S32.HI R60, RZ, 0x5, R59 ;  /* 0x00000005ff3c7819 */ /* 0x000fe2000001143b */
[C---:B------:R-:W-:Y:S01]  /*2a70*/  FMUL.FTZ R15, R0.reuse, R72 ;  /* 0x00000048000f7220 */ /* 0x040fe20000410000 */
[----:B------:R-:W-:Y:S01]  /*2a80*/  LEA.HI R61, R61, R6, RZ, 0x3 ;  /* 0x000000063d3d7211 */ /* 0x000fe200078f18ff */
[C---:B------:R-:W-:Y:S01]  /*2a90*/  FMUL.FTZ R94, R0.reuse, R94 ;  /* 0x0000005e005e7220 */ /* 0x040fe20000410000 */
[----:B------:R0:W-:Y:S01]  /*2aa0*/  MUFU.TANH R86, R62 ;  /* 0x0000003e00567308 */ /* 0x0001e20000002400 */
[C---:B------:R-:W-:Y:S01]  /*2ab0*/  FMUL.FTZ R10, R0.reuse, R96 ;  /* 0x00000060000a7220 */ /* 0x040fe20000410000 */
[----:B------:R-:W-:Y:S01]  /*2ac0*/  LOP3.LUT R61, R61, 0xfffffff8, RZ, 0xc0, !PT ;  /* 0xfffffff83d3d7812 */ /* 0x000fe200078ec0ff */
[C---:B------:R-:W-:Y:S01]  /*2ad0*/  FMUL.FTZ R72, R0.reuse, R85 ;  /* 0x0000005500487220 */ /* 0x040fe20000410000 */
[C---:B------:R-:W-:Y:S01]  /*2ae0*/  FMUL.FTZ R95, R0.reuse, R95 ;  /* 0x0000005f005f7220 */ /* 0x040fe20000410000 */
[----:B------:R-:W-:Y:S01]  /*2af0*/  ULDC UR11, c[0x0][0x288] ;  /* 0x0000a200000b7ab9 */ /* 0x000fe20000000800 */
[C---:B------:R-:W-:Y:S01]  /*2b00*/  FMUL.FTZ R98, R0.reuse, R98 ;  /* 0x0000006200627220 */ /* 0x040fe20000410000 */
[----:B------:R-:W-:Y:S01]  /*2b10*/  FMUL.FTZ R99, R0, R99 ;  /* 0x0000006300637220 */ /* 0x000fe20000410000 */
[----:B------:R1:W-:Y:S01]  /*2b20*/  MUFU.TANH R92, R63 ;  /* 0x0000003f005c7308 */ /* 0x0003e20000002400 */
[----:B0-----:R-:W-:Y:S01]  /*2b30*/  LEA.HI R62, R106, R106, RZ, 0x1 ;  /* 0x0000006a6a3e7211 */ /* 0x001fe200078f08ff */
[C---:B------:R-:W-:Y:S01]  /*2b40*/  FMUL.FTZ R102, R0.reuse, R102 ;  /* 0x0000006600667220 */ /* 0x040fe20000410000 */
[C---:B------:R-:W-:Y:S01]  /*2b50*/  FMUL.FTZ R11, R0.reuse, R97 ;  /* 0x00000061000b7220 */ /* 0x040fe20000410000 */
[C---:B------:R-:W-:Y:S01]  /*2b60*/  FMUL.FTZ R103, R0.reuse, R103 ;  /* 0x0000006700677220 */ /* 0x040fe20000410000 */
[C---:B------:R-:W-:Y:S01]  /*2b70*/  FMUL.FTZ R70, R0.reuse, R70 ;  /* 0x0000004600467220 */ /* 0x040fe20000410000 */
[C---:B------:R-:W-:Y:S01]  /*2b80*/  FMUL.FTZ R9, R0.reuse, R93 ;  /* 0x0000005d00097220 */ /* 0x040fe20000410000 */
[----:B------:R-:W-:Y:S01]  /*2b90*/  FMUL.FTZ R75, R0, R75 ;  /* 0x0000004b004b7220 */ /* 0x000fe20000410000 */
[----:B------:R0:W-:Y:S01]  /*2ba0*/  MUFU.TANH R96, R66 ;  /* 0x0000004200607308 */ /* 0x0001e20000002400 */
[----:B-1----:R-:W-:Y:S01]  /*2bb0*/  LOP3.LUT R63, R62, 0x3fffffe, RZ, 0xc0, !PT ;  /* 0x03fffffe3e3f7812 */ /* 0x002fe200078ec0ff */
[----:B------:R-:W-:Y:S01]  /*2bc0*/  FMUL.FTZ R14, R0, R101 ;  /* 0x00000065000e7220 */ /* 0x000fe20000410000 */
[----:B------:R-:W-:Y:S01]  /*2bd0*/  LEA R62, R60, UR39, 0x4 ;  /* 0x000000273c3e7c11 */ /* 0x000fe2000f8e20ff */
[----:B------:R-:W-:Y:S01]  /*2be0*/  FMUL.FTZ R78, R0, R78 ;  /* 0x0000004e004e7220 */ /* 0x000fe20000410000 */
[----:B------:R-:W-:Y:S01]  /*2bf0*/  LEA.HI R60, R105, R105, RZ, 0x1 ;  /* 0x00000069693c7211 */ /* 0x000fe200078f08ff */
[----:B------:R-:W-:Y:S01]  /*2c00*/  IMAD.IADD R63, R106, 0x1, -R63 ;  /* 0x000000016a3f7824 */ /* 0x000fe200078e0a3f */
[----:B------:R-:W-:Y:S01]  /*2c10*/  IADD3 R62, R62, R6, -R61 ;  /* 0x000000063e3e7210 */ /* 0x000fe20007ffe83d */
[----:B------:R-:W1:Y:S01]  /*2c20*/  MUFU.TANH R90, R90 ;  /* 0x0000005a005a7308 */ /* 0x000e620000002400 */
[----:B------:R-:W-:Y:S01]  /*2c30*/  LOP3.LUT R60, R60, 0x1ffffffe, RZ, 0xc0, !PT ;  /* 0x1ffffffe3c3c7812 */ /* 0x000fe200078ec0ff */
[C---:B------:R-:W-:Y:S01]  /*2c40*/  FMUL.FTZ R79, R0.reuse, R79 ;  /* 0x0000004f004f7220 */ /* 0x040fe20000410000 */
[----:B------:R-:W-:Y:S01]  /*2c50*/  FMUL.FTZ R83, R0, R83 ;  /* 0x0000005300537220 */ /* 0x000fe20000410000 */
[----:B------:R-:W-:Y:S01]  /*2c60*/  IMAD R63, R63, 0x40, R62 ;  /* 0x000000403f3f7824 */ /* 0x000fe200078e023e */
[----:B------:R-:W-:Y:S01]  /*2c70*/  LOP3.LUT R62, R13, 0x7ffffffc, RZ, 0xc0, !PT ;  /* 0x7ffffffc0d3e7812 */ /* 0x000fe200078ec0ff */
[----:B------:R-:W-:-:S02]  /*2c80*/  IMAD.IADD R6, R105, 0x1, -R60 ;  /* 0x0000000169067824 */ /* 0x000fc400078e0a3c */
[C---:B------:R-:W-:Y:S01]  /*2c90*/  FMUL.FTZ R60, R0.reuse, R68 ;  /* 0x00000044003c7220 */ /* 0x040fe20000410000 */
[----:B------:R-:W2:Y:S01]  /*2ca0*/  MUFU.TANH R91, R91 ;  /* 0x0000005b005b7308 */ /* 0x000ea20000002400 */
[----:B------:R-:W-:Y:S01]  /*2cb0*/  FMUL.FTZ R20, R0, R76 ;  /* 0x0000004c00147220 */ /* 0x000fe20000410000 */
[----:B------:R-:W-:Y:S02]  /*2cc0*/  IMAD R6, R6, 0x8, R63 ;  /* 0x0000000806067824 */ /* 0x000fe400078e023f */
[C---:B------:R-:W-:Y:S01]  /*2cd0*/  FMUL.FTZ R5, R0.reuse, R89 ;  /* 0x0000005900057220 */ /* 0x040fe20000410000 */
[----:B------:R-:W-:Y:S02]  /*2ce0*/  IMAD.IADD R7, R7, 0x1, -R62 ;  /* 0x0000000107077824 */ /* 0x000fe400078e0a3e */
[----:B------:R-:W-:Y:S01]  /*2cf0*/  FMUL.FTZ R87, R0, R87 ;  /* 0x0000005700577220 */ /* 0x000fe20000410000 */
[----:B------:R-:W-:Y:S01]  /*2d00*/  @P1 IMAD.HI.U32 R61, R6, UR4, RZ ;  /* 0x00000004063d1c27 */ /* 0x000fe2000f8e00ff */
[----:B------:R-:W-:Y:S01]  /*2d10*/  @UP0 ULDC UR4, c[0x0][0x450] ;  /* 0x0001140000040ab9 */ /* 0x000fe20000000800 */
[----:B------:R-:W-:Y:S02]  /*2d20*/  MUFU.TANH R94, R94 ;  /* 0x0000005e005e7308 */ /* 0x000fe40000002400 */
[----:B------:R-:W-:Y:S01]  /*2d30*/  FMUL.FTZ R22, R0, R80 ;  /* 0x0000005000167220 */ /* 0x000fe20000410000 */
[----:B------:R-:W-:Y:S01]  /*2d40*/  IMAD.MOV.U32 R64, RZ, RZ, R6 ;  /* 0x000000ffff407224 */ /* 0x000fe200078e0006 */
[----:B------:R-:W-:Y:S01]  /*2d50*/  @P2 SHF.R.U32.HI R64, RZ, UR4, R61 ;  /* 0x00000004ff402c19 */ /* 0x000fe2000801163d */
[----:B------:R-:W-:Y:S01]  /*2d60*/  UIMAD UR4, UR40, -0xa0, UR41 ;  /* 0xffffff60280478a4 */ /* 0x000fe2000f8e0229 */
[----:B------:R-:W-:-:S02]  /*2d70*/  IMAD.U32 R62, RZ, RZ, UR5 ;  /* 0x00000005ff3e7e24 */ /* 0x000fc4000f8e00ff */
[C---:B------:R-:W-:Y:S01]  /*2d80*/  FMUL.FTZ R71, R0.reuse, R71 ;  /* 0x0000004700477220 */ /* 0x040fe20000410000 */
[C---:B------:R-:W-:Y:S01]  /*2d90*/  FMUL.FTZ R67, R0.reuse, R67 ;  /* 0x0000004300437220 */ /* 0x040fe20000410000 */
[----:B------:R-:W3:Y:S01]  /*2da0*/  SHFL.IDX PT, R63, R64, 0x1, 0x1c1f ;  /* 0x003c1f00403f7f89 */ /* 0x000ee200000e0000 */
[----:B------:R-:W-:Y:S01]  /*2db0*/  UIADD3 UR4, UR4, 0xa0, URZ ;  /* 0x000000a004047890 */ /* 0x000fe2000fffe03f */
[----:B------:R-:W-:Y:S01]  /*2dc0*/  IMAD R85, R7, -0x2, R62 ;  /* 0xfffffffe07557824 */ /* 0x000fe200078e023e */
[----:B------:R-:W4:Y:S01]  /*2dd0*/  MUFU.TANH R95, R95 ;  /* 0x0000005f005f7308 */ /* 0x000f220000002400 */
[----:B------:R-:W-:Y:S02]  /*2de0*/  IMAD.U32 R62, RZ, RZ, UR41 ;  /* 0x00000029ff3e7e24 */ /* 0x000fe4000f8e00ff */
[C---:B------:R-:W-:Y:S01]  /*2df0*/  FMUL.FTZ R12, R0.reuse, R100 ;  /* 0x00000064000c7220 */ /* 0x040fe20000410000 */
[----:B------:R-:W-:Y:S01]  /*2e00*/  FMUL.FTZ R61, R0, R69 ;  /* 0x00000045003d7220 */ /* 0x000fe20000410000 */
[----:B0-----:R-:W-:-:S02]  /*2e10*/  IMAD.U32 R66, RZ, RZ, UR4 ;  /* 0x00000004ff427e24 */ /* 0x001fc4000f8e00ff */
[C---:B------:R-:W-:Y:S01]  /*2e20*/  FMUL.FTZ R59, R0.reuse, R65 ;  /* 0x00000041003b7220 */ /* 0x040fe20000410000 */
[----:B------:R-:W-:Y:S01]  /*2e30*/  IADD3 R85, R85, -UR11, R62 ;  /* 0x8000000b55557c10 */ /* 0x000fe2000fffe03e */
[C---:B------:R-:W-:Y:S01]  /*2e40*/  FMUL.FTZ R42, R0.reuse, R42 ;  /* 0x0000002a002a7220 */ /* 0x040fe20000410000 */
[----:B------:R-:W-:Y:S01]  /*2e50*/  IMAD R66, R7, -0x2, R66 ;  /* 0xfffffffe07427824 */ /* 0x000fe200078e0242 */
        /* <DEDUP_REMOVED lines=8> */
[----:B------:R4:W5:Y:S01]  /*2ee0*/  MUFU.TANH R97, R99 ;  /* 0x0000006300617308 */ /* 0x0009620000002400 */
[C---:B------:R-:W-:Y:S01]  /*2ef0*/  FMUL.FTZ R13, R0.reuse, R27 ;  /* 0x0000001b000d7220 */ /* 0x040fe20000410000 */
[C---:B------:R-:W-:Y:S01]  /*2f00*/  FMUL.FTZ R51, R0.reuse, R51 ;  /* 0x0000003300337220 */ /* 0x040fe20000410000 */
[C---:B------:R-:W-:Y:S01]  /*2f10*/  FMUL.FTZ R54, R0.reuse, R54 ;  /* 0x0000003600367220 */ /* 0x040fe20000410000 */
[----:B---3--:R-:W-:Y:S01]  /*2f20*/  VIADDMNMX R68, R63, R85, R66, PT ;  /* 0x000000553f447246 */ /* 0x008fe20003800142 */
[C---:B------:R-:W-:Y:S01]  /*2f30*/  FMUL.FTZ R55, R0.reuse, R55 ;  /* 0x0000003700377220 */ /* 0x040fe20000410000 */
[C---:B------:R-:W-:Y:S01]  /*2f40*/  FMUL.FTZ R33, R0.reuse, R33 ;  /* 0x0000002100217220 */ /* 0x040fe20000410000 */
[----:B------:R-:W-:Y:S01]  /*2f50*/  FMUL.FTZ R24, R0, R24 ;  /* 0x0000001800187220 */ /* 0x000fe20000410000 */
[C---:B------:R-:W-:Y:S01]  /*2f60*/  ISETP.GT.AND P1, PT, R68.reuse, RZ, PT ;  /* 0x000000ff4400720c */ /* 0x040fe20003f24270 */
[----:B------:R-:W3:Y:S01]  /*2f70*/  MUFU.TANH R102, R102 ;  /* 0x0000006600667308 */ /* 0x000ee20000002400 */
[C---:B------:R-:W-:Y:S01]  /*2f80*/  ISETP.GT.AND P2, PT, R68.reuse, 0x1, PT ;  /* 0x000000014400780c */ /* 0x040fe20003f44270 */
[----:B------:R-:W-:Y:S01]  /*2f90*/  ULDC UR10, c[0x0][0x988] ;  /* 0x00026200000a7ab9 */ /* 0x000fe20000000800 */
[----:B------:R-:W-:Y:S01]  /*2fa0*/  ISETP.GT.AND P3, PT, R68, 0x8, PT ;  /* 0x000000084400780c */ /* 0x000fe20003f64270 */
[----:B------:R-:W-:Y:S01]  /*2fb0*/  FMUL.FTZ R48, R0, R48 ;  /* 0x0000003000307220 */ /* 0x000fe20000410000 */
[----:B-1----:R-:W-:Y:S01]  /*2fc0*/  FSEL R107, R90, -INF , P1 ;  /* 0xff8000005a6b7808 */ /* 0x002fe20000800000 */
[----:B------:R-:W-:Y:S01]  /*2fd0*/  FMUL.FTZ R52, R0, R52 ;  /* 0x0000003400347220 */ /* 0x000fe20000410000 */
[----:B--2---:R-:W-:Y:S01]  /*2fe0*/  FSEL R105, R91, -INF , P2 ;  /* 0xff8000005b697808 */ /* 0x004fe20001000000 */
[----:B------:R1:W2:Y:S01]  /*2ff0*/  MUFU.TANH R93, R103 ;  /* 0x00000067005d7308 */ /* 0x0002a20000002400 */
[----:B------:R-:W-:Y:S01]  /*3000*/  ISETP.GT.AND P1, PT, R68, 0x9, PT ;  /* 0x000000094400780c */ /* 0x000fe20003f24270 */
[----:B------:R-:W-:Y:S01]  /*3010*/  FMUL.FTZ R37, R0, R37 ;  /* 0x0000002500257220 */ /* 0x000fe20000410000 */
[----:B------:R-:W-:Y:S01]  /*3020*/  ISETP.GT.AND P2, PT, R68, 0x10, PT ;  /* 0x000000104400780c */ /* 0x000fe20003f44270 */
[C---:B------:R-:W-:Y:S01]  /*3030*/  FMUL.FTZ R36, R0.reuse, R36 ;  /* 0x0000002400247220 */ /* 0x040fe20000410000 */
[----:B----4-:R-:W-:Y:S01]  /*3040*/  FSEL R99, R95, -INF , P1 ;  /* 0xff8000005f637808 */ /* 0x010fe20000800000 */
[----:B------:R-:W-:Y:S01]  /*3050*/  FMUL.FTZ R49, R0, R49 ;  /* 0x0000003100317220 */ /* 0x000fe20000410000 */
[----:B------:R-:W-:Y:S01]  /*3060*/  ISETP.GT.AND P1, PT, R68, 0x11, PT ;  /* 0x000000114400780c */ /* 0x000fe20003f24270 */
[----:B------:R4:W-:Y:S01]  /*3070*/  MUFU.TANH R104, R70 ;  /* 0x0000004600687308 */ /* 0x0009e20000002400 */
[----:B-1----:R-:W-:Y:S01]  /*3080*/  FSEL R103, R94, -INF , P3 ;  /* 0xff8000005e677808 */ /* 0x002fe20001800000 */
[----:B------:R-:W-:Y:S01]  /*3090*/  FMUL.FTZ R53, R0, R53 ;  /* 0x0000003500357220 */ /* 0x000fe20000410000 */
[----:B0-----:R-:W-:Y:S01]  /*30a0*/  FSEL R101, R98, -INF , P2 ;  /* 0xff80000062657808 */ /* 0x001fe20001000000 */
[----:B------:R-:W-:Y:S01]  /*30b0*/  FMUL.FTZ R25, R0, R25 ;  /* 0x0000001900197220 */ /* 0x000fe20000410000 */
[----:B------:R-:W-:Y:S01]  /*30c0*/  ISETP.GT.AND P2, PT, R68, 0x18, PT ;  /* 0x000000184400780c */ /* 0x000fe20003f44270 */
[C---:B------:R-:W-:Y:S01]  /*30d0*/  FMUL.FTZ R28, R0.reuse, R28 ;  /* 0x0000001c001c7220 */ /* 0x040fe20000410000 */
[----:B-----5:R-:W-:Y:S01]  /*30e0*/  FSEL R97, R97, -INF , P1 ;  /* 0xff80000061617808 */ /* 0x020fe20000800000 */
[----:B------:R-:W0:Y:S01]  /*30f0*/  MUFU.TANH R75, R75 ;  /* 0x0000004b004b7308 */ /* 0x000e220000002400 */
[----:B----4-:R-:W-:Y:S01]  /*3100*/  FMNMX.FTZ R70, R107, R105, !PT ;  /* 0x000000696b467209 */ /* 0x010fe20007810000 */
[----:B------:R-:W-:Y:S01]  /*3110*/  FMUL.FTZ R29, R0, R29 ;  /* 0x0000001d001d7220 */ /* 0x000fe20000410000 */
[----:B------:R-:W-:Y:S01]  /*3120*/  ISETP.GT.AND P1, PT, R68, 0x19, PT ;  /* 0x000000194400780c */ /* 0x000fe20003f24270 */
[----:B------:R-:W-:Y:S01]  /*3130*/  FMUL.FTZ R32, R0, R32 ;  /* 0x0000002000207220 */ /* 0x000fe20000410000 */
[----:B------:R-:W-:Y:S01]  /*3140*/  FMNMX.FTZ R70, R103, R70, !PT ;  /* 0x0000004667467209 */ /* 0x000fe20007810000 */
[----:B------:R-:W-:Y:S01]  /*3150*/  @UP0 ULDC UR4, c[0x0][0x44c] ;  /* 0x0001130000040ab9 */ /* 0x000fe20000000800 */
[----:B---3--:R-:W-:Y:S01]  /*3160*/  FSEL R95, R102, -INF , P2 ;  /* 0xff800000665f7808 */ /* 0x008fe20001000000 */
[----:B------:R-:W-:Y:S01]  /*3170*/  MUFU.TANH R78, R78 ;  /* 0x0000004e004e7308 */ /* 0x000fe20000002400 */
[----:B------:R-:W-:Y:S01]  /*3180*/  FMNMX.FTZ R70, R99, R70, !PT ;  /* 0x0000004663467209 */ /* 0x000fe20007810000 */
[----:B------:R-:W-:Y:S01]  /*3190*/  UIMAD.WIDE.U32 UR4, UR39, UR4, URZ ;  /* 0x00000004270472a5 */ /* 0x000fe2000f8e003f */
[C---:B------:R-:W-:Y:S01]  /*31a0*/  ISETP.GT.AND P2, PT, R68.reuse, 0x20, PT ;  /* 0x000000204400780c */ /* 0x040fe20003f44270 */
[----:B------:R-:W-:Y:S01]  /*31b0*/  @UP0 ULDC UR14, c[0x0][0x450] ;  /* 0x00011400000e0ab9 */ /* 0x000fe20000000800 */
[----:B------:R-:W-:Y:S01]  /*31c0*/  FMNMX.FTZ R70, R101, R70, !PT ;  /* 0x0000004665467209 */ /* 0x000fe20007810000 */
[----:B------:R-:W-:Y:S01]  /*31d0*/  @UP0 USHF.R.U32.HI UR39, URZ, UR14, UR5 ;  /* 0x0000000e3f270299 */ /* 0x000fe20008011605 */
[----:B--2---:R-:W-:Y:S01]  /*31e0*/  FSEL R93, R93, -INF , P1 ;  /* 0xff8000005d5d7808 */ /* 0x004fe20000800000 */
[----:B------:R-:W1:Y:S01]  /*31f0*/  MUFU.TANH R79, R79 ;  /* 0x0000004f004f7308 */ /* 0x000e620000002400 */
[----:B------:R-:W-:Y:S01]  /*3200*/  FMNMX.FTZ R70, R97, R70, !PT ;  /* 0x0000004661467209 */ /* 0x000fe20007810000 */
[----:B------:R-:W-:Y:S01]  /*3210*/  UIADD3 UR4, UR39, -UR11, UR41 ;  /* 0x8000000b27047290 */ /* 0x000fe2000fffe029 */
[----:B------:R-:W-:Y:S01]  /*3220*/  ISETP.GT.AND P1, PT, R68, 0x21, PT ;  /* 0x000000214400780c */ /* 0x000fe20003f24270 */
[----:B------:R-:W-:Y:S01]  /*3230*/  UIADD3 UR6, UR40, -0x2, URZ ;  /* 0xfffffffe28067890 */ /* 0x000fe2000fffe03f */
[----:B------:R-:W-:Y:S01]  /*3240*/  FMNMX.FTZ R70, R95, R70, !PT ;  /* 0x000000465f467209 */ /* 0x000fe20007810000 */
[----:B------:R-:W-:Y:S01]  /*3250*/  UIMAD.WIDE UR4, UR4, 0x66666667, URZ ;  /* 0x66666667040478a5 */ /* 0x000fe2000f8e023f */
[----:B------:R-:W-:Y:S01]  /*3260*/  FSEL R91, R88, -INF , P2 ;  /* 0xff800000585b7808 */ /* 0x000fe20001000000 */
[----:B------:R1:W2:Y:S01]  /*3270*/  MUFU.TANH R76, R83 ;  /* 0x00000053004c7308 */ /* 0x0002a20000002400 */
[----:B------:R-:W-:Y:S01]  /*3280*/  FMNMX.FTZ R70, R93, R70, !PT ;  /* 0x000000465d467209 */ /* 0x000fe20007810000 */
[----:B------:R-:W-:Y:S01]  /*3290*/  USHF.R.U32.HI UR4, URZ, 0x1f, UR5 ;  /* 0x0000001f3f047899 */ /* 0x000fe20008011605 */
[C---:B------:R-:W-:Y:S01]  /*32a0*/  ISETP.GT.AND P2, PT, R68.reuse, 0x28, PT ;  /* 0x000000284400780c */ /* 0x040fe20003f44270 */
[----:B------:R-:W-:Y:S01]  /*32b0*/  UIADD3 UR7, UR38, 0x33440, URZ ;  /* 0x0003344026077890 */ /* 0x000fe2000fffe03f */
[----:B0-----:R-:W-:Y:S01]  /*32c0*/  FSEL R89, R75, -INF , P1 ;  /* 0xff8000004b597808 */ /* 0x001fe20000800000 */
[----:B------:R-:W-:Y:S01]  /*32d0*/  ULEA.HI.SX32 UR4, UR5, UR4, 0x1a ;  /* 0x0000000405047291 */ /* 0x000fe2000f8fd23f */
[----:B------:R-:W-:Y:S01]  /*32e0*/  FMNMX.FTZ R70, R91, R70, !PT ;  /* 0x000000465b467209 */ /* 0x000fe20007810000 */
[----:B------:R0:W3:Y:S01]  /*32f0*/  MUFU.TANH R80, R87 ;  /* 0x0000005700507308 */ /* 0x0000e20000002400 */
[C---:B------:R-:W-:Y:S01]  /*3300*/  ISETP.GT.AND P1, PT, R68.reuse, 0x29, PT ;  /* 0x000000294400780c */ /* 0x040fe20003f24270 */
[----:B------:R-:W-:Y:S01]  /*3310*/  UISETP.LT.AND UP0, UPT, UR58, UR4, UPT ;  /* 0x000000043a00728c */ /* 0x000fe2000bf01270 */
[----:B------:R-:W-:Y:S01]  /*3320*/  FMNMX.FTZ R70, R89, R70, !PT ;  /* 0x0000004659467209 */ /* 0x000fe20007810000 */
[----:B------:R-:W-:Y:S01]  /*3330*/  UPRMT UR7, UR42, 0x654, UR7 ;  /* 0x000006542a077896 */ /* 0x000fe20008000007 */
[----:B-1----:R-:W-:Y:S01]  /*3340*/  FSEL R83, R79, -INF , P1 ;  /* 0xff8000004f537808 */ /* 0x002fe20000800000 */
[----:B------:R-:W-:Y:S01]  /*3350*/  USEL UR53, UR58, UR4, !UP0 ;  /* 0x000000043a357287 */ /* 0x000fe2000c000000 */
[----:B------:R-:W-:Y:S01]  /*3360*/  ISETP.GT.AND P1, PT, R68, 0x31, PT ;  /* 0x000000314400780c */ /* 0x000fe20003f24270 */
[----:B------:R1:W-:Y:S01]  /*3370*/  MUFU.TANH R106, R71 ;  /* 0x00000047006a7308 */ /* 0x0003e20000002400 */
[----:B0-----:R-:W-:Y:S01]  /*3380*/  FSEL R87, R78, -INF , P2 ;  /* 0xff8000004e577808 */ /* 0x001fe20001000000 */
[----:B------:R-:W-:Y:S01]  /*3390*/  UISETP.GE.AND UP0, UPT, UR6, UR53, UPT ;  /* 0x000000350600728c */ /* 0x000fe2000bf06270 */
[C---:B------:R-:W-:Y:S01]  /*33a0*/  ISETP.GT.AND P2, PT, R68.reuse, 0x30, PT ;  /* 0x000000304400780c */ /* 0x040fe20003f44270 */
[----:B------:R-:W0:Y:S01]  /*33b0*/  S2UR UR60, SR_CgaCtaId ;  /* 0x00000000003c79c3 */ /* 0x000e220000008800 */
[----:B------:R-:W-:Y:S01]  /*33c0*/  FMNMX.FTZ R70, R87, R70, !PT ;  /* 0x0000004657467209 */ /* 0x000fe20007810000 */
[----:B------:R-:W-:Y:S01]  /*33d0*/  UMOV UR4, URZ ;  /* 0x0000003f00047c82 */ /* 0x000fe20008000000 */
[----:B------:R-:W-:Y:S01]  /*33e0*/  FSEL R81, R81, -INF , P2 ;  /* 0xff80000051517808 */ /* 0x000fe20001000000 */
[----:B------:R-:W4:Y:S01]  /*33f0*/  MUFU.TANH R100, R67 ;  /* 0x0000004300647308 */ /* 0x000f220000002400 */
[----:B------:R-:W-:Y:S01]  /*3400*/  FMNMX.FTZ R70, R83, R70, !PT ;  /* 0x0000004653467209 */ /* 0x000fe20007810000 */
[----:B------:R-:W-:Y:S01]  /*3410*/  UMOV UR5, URZ ;  /* 0x0000003f00057c82 */ /* 0x000fe20008000000 */
[----:B------:R-:W-:Y:S01]  /*3420*/  ISETP.GT.AND P2, PT, R68, 0x38, PT ;  /* 0x000000384400780c */ /* 0x000fe20003f44270 */
[----:B------:R-:W-:Y:S01]  /*3430*/  SYNCS.ARRIVE.TRANS64.RED.A1T0 RZ, [UR7], RZ ;  /* 0x000000ffffff79a7 */ /* 0x000fe20008100407 */
[----:B--2---:R-:W-:-:S02]  /*3440*/  FSEL R79, R76, -INF , P1 ;  /* 0xff8000004c4f7808 */ /* 0x004fc40000800000 */
[----:B------:R-:W-:Y:S02]  /*3450*/  CS2R R112, SRZ ;  /* 0x0000000000707805 */ /* 0x000fe4000001ff00 */
[----:B------:R-:W-:Y:S01]  /*3460*/  FMNMX.FTZ R70, R81, R70, !PT ;  /* 0x0000004651467209 */ /* 0x000fe20007810000 */
[----:B------:R-:W2:Y:S01]  /*3470*/  MUFU.TANH R90, R42 ;  /* 0x0000002a005a7308 */ /* 0x000ea20000002400 */
[----:B------:R-:W-:Y:S02]  /*3480*/  ISETP.GT.AND P1, PT, R68, 0x39, PT ;  /* 0x000000394400780c */ /* 0x000fe40003f24270 */
[----:B------:R-:W-:Y:S02]  /*3490*/  CS2R R114, SRZ ;  /* 0x0000000000727805 */ /* 0x000fe4000001ff00 */
[----:B------:R-:W-:Y:S02]  /*34a0*/  FSEL R77, R77, -INF , P2 ;  /* 0xff8000004d4d7808 */ /* 0x000fe40001000000 */
[----:B------:R-:W-:-:S02]  /*34b0*/  CS2R R116, SRZ ;  /* 0x0000000000747805 */ /* 0x000fc4000001ff00 */
[----:B------:R-:W-:Y:S02]  /*34c0*/  FMNMX.FTZ R70, R79, R70, !PT ;  /* 0x000000464f467209 */ /* 0x000fe40007810000 */
[----:B------:R-:W-:Y:S02]  /*34d0*/  CS2R R118, SRZ ;  /* 0x0000000000767805 */ /* 0x000fe4000001ff00 */
[----:B------:R-:W-:Y:S01]  /*34e0*/  ISETP.GT.AND P2, PT, R68, 0x40, PT ;  /* 0x000000404400780c */ /* 0x000fe20003f44270 */
[----:B------:R5:W0:Y:S01]  /*34f0*/  MUFU.TANH R94, R43 ;  /* 0x0000002b005e7308 */ /* 0x000a220000002400 */
[----:B---3--:R-:W-:Y:S02]  /*3500*/  FSEL R75, R80, -INF , P1 ;  /* 0xff800000504b7808 */ /* 0x008fe40000800000 */
[----:B------:R-:W-:Y:S02]  /*3510*/  FMNMX.FTZ R70, R77, R70, !PT ;  /* 0x000000464d467209 */ /* 0x000fe40007810000 */
[----:B------:R-:W-:-:S02]  /*3520*/  ISETP.GT.AND P1, PT, R68, 0x41, PT ;  /* 0x000000414400780c */ /* 0x000fc40003f24270 */
[----:B-1----:R-:W-:Y:S01]  /*3530*/  FSEL R71, R82, -INF , P2 ;  /* 0xff80000052477808 */ /* 0x002fe20001000000 */
[----:B------:R4:W-:Y:S01]  /*3540*/  MUFU.TANH R78, R50 ;  /* 0x00000032004e7308 */ /* 0x0009e20000002400 */
[----:B------:R-:W-:Y:S01]  /*3550*/  FMNMX.FTZ R70, R75, R70, !PT ;  /* 0x000000464b467209 */ /* 0x000fe20007810000 */
[----:B-----5:R-:W-:Y:S01]  /*3560*/  FMUL.FTZ R43, R0, R30 ;  /* 0x0000001e002b7220 */ /* 0x020fe20000410000 */
[----:B------:R-:W-:Y:S02]  /*3570*/  ISETP.GT.AND P2, PT, R68, 0x48, PT ;  /* 0x000000484400780c */ /* 0x000fe40003f44270 */
[----:B------:R-:W-:Y:S02]  /*3580*/  FSEL R69, R84, -INF , P1 ;  /* 0xff80000054457808 */ /* 0x000fe40000800000 */
[----:B------:R-:W-:Y:S01]  /*3590*/  FMNMX.FTZ R70, R71, R70, !PT ;  /* 0x0000004647467209 */ /* 0x000fe20007810000 */
[----:B------:R1:W3:Y:S01]  /*35a0*/  MUFU.TANH R88, R46 ;  /* 0x0000002e00587308 */ /* 0x0002e20000002400 */
[----:B------:R-:W-:-:S02]  /*35b0*/  ISETP.GT.AND P1, PT, R68, 0x49, PT ;  /* 0x000000494400780c */ /* 0x000fc40003f24270 */
[----:B------:R-:W-:Y:S02]  /*35c0*/  FSEL R67, R86, -INF , P2 ;  /* 0xff80000056437808 */ /* 0x000fe40001000000 */
[----:B------:R-:W-:Y:S02]  /*35d0*/  FMNMX.FTZ R70, R69, R70, !PT ;  /* 0x0000004645467209 */ /* 0x000fe40007810000 */
[----:B------:R-:W-:Y:S01]  /*35e0*/  ISETP.GT.AND P2, PT, R68, 0x50, PT ;  /* 0x000000504400780c */ /* 0x000fe20003f44270 */
[----:B------:R-:W5:Y:S01]  /*35f0*/  MUFU.TANH R47, R47 ;  /* 0x0000002f002f7308 */ /* 0x000f620000002400 */
[----:B------:R-:W-:Y:S02]  /*3600*/  FSEL R65, R92, -INF , P1 ;  /* 0xff8000005c417808 */ /* 0x000fe40000800000 */
[----:B------:R-:W-:Y:S02]  /*3610*/  FMNMX.FTZ R70, R67, R70, !PT ;  /* 0x0000004643467209 */ /* 0x000fe40007810000 */
[----:B------:R-:W-:-:S02]  /*3620*/  ISETP.GT.AND P1, PT, R68, 0x51, PT ;  /* 0x000000514400780c */ /* 0x000fc40003f24270 */
[----:B------:R-:W-:Y:S01]  /*3630*/  FSEL R63, R96, -INF , P2 ;  /* 0xff800000603f7808 */ /* 0x000fe20001000000 */
[----:B------:R2:W-:Y:S01]  /*3640*/  MUFU.TANH R80, R26 ;  /* 0x0000001a00507308 */ /* 0x0005e20000002400 */
[----:B------:R-:W-:Y:S02]  /*3650*/  FMNMX.FTZ R70, R65, R70, !PT ;  /* 0x0000004641467209 */ /* 0x000fe40007810000 */
[----:B------:R-:W-:Y:S02]  /*3660*/  ISETP.GT.AND P2, PT, R68, 0x58, PT ;  /* 0x000000584400780c */ /* 0x000fe40003f44270 */
[----:B----4-:R-:W-:Y:S02]  /*3670*/  FSEL R50, R100, -INF , P1 ;  /* 0xff80000064327808 */ /* 0x010fe40000800000 */
[----:B------:R-:W-:Y:S01]  /*3680*/  FMNMX.FTZ R41, R63, R70, !PT ;  /* 0x000000463f297209 */ /* 0x000fe20007810000 */
[----:B------:R-:W4:Y:S01]  /*3690*/  MUFU.TANH R76, R51 ;  /* 0x00000033004c7308 */ /* 0x000f220000002400 */
[----:B------:R-:W-:-:S02]  /*36a0*/  ISETP.GT.AND P1, PT, R68, 0x59, PT ;  /* 0x000000594400780c */ /* 0x000fc40003f24270 */
[----:B------:R-:W-:Y:S02]  /*36b0*/  FSEL R42, R104, -INF , P2 ;  /* 0xff800000682a7808 */ /* 0x000fe40001000000 */
[----:B------:R-:W-:Y:S02]  /*36c0*/  FMNMX.FTZ R41, R50, R41, !PT ;  /* 0x0000002932297209 */ /* 0x000fe40007810000 */
[----:B------:R-:W-:Y:S01]  /*36d0*/  ISETP.GT.AND P2, PT, R68, 0x60, PT ;  /* 0x000000604400780c */ /* 0x000fe20003f44270 */
[----:B------:R-:W4:Y:S01]  /*36e0*/  MUFU.TANH R54, R54 ;  /* 0x0000003600367308 */ /* 0x000f220000002400 */
[----:B------:R-:W-:Y:S02]  /*36f0*/  FSEL R27, R106, -INF , P1 ;  /* 0xff8000006a1b7808 */ /* 0x000fe40000800000 */
[----:B-1----:R-:W-:Y:S02]  /*3700*/  FMNMX.FTZ R46, R42, R41, !PT ;  /* 0x000000292a2e7209 */ /* 0x002fe40007810000 */
[----:B------:R-:W-:-:S02]  /*3710*/  ISETP.GT.AND P1, PT, R68, 0x61, PT ;  /* 0x000000614400780c */ /* 0x000fc40003f24270 */
[----:B--2---:R-:W-:Y:S01]  /*3720*/  FSEL R26, R90, -INF , P2 ;  /* 0xff8000005a1a7808 */ /* 0x004fe20001000000 */
[----:B------:R1:W-:Y:S01]  /*3730*/  MUFU.TANH R70, R13 ;  /* 0x0000000d00467308 */ /* 0x0003e20000002400 */
[----:B------:R-:W-:Y:S02]  /*3740*/  FMNMX.FTZ R41, R27, R46, !PT ;  /* 0x0000002e1b297209 */ /* 0x000fe40007810000 */
[----:B------:R-:W-:Y:S02]  /*3750*/  ISETP.GT.AND P2, PT, R68, 0x68, PT ;  /* 0x000000684400780c */ /* 0x000fe40003f44270 */
[----:B0-----:R-:W-:Y:S02]  /*3760*/  FSEL R30, R94, -INF , P1 ;  /* 0xff8000005e1e7808 */ /* 0x001fe40000800000 */
[----:B------:R-:W-:Y:S01]  /*3770*/  FMNMX.FTZ R41, R26, R41, !PT ;  /* 0x000000291a297209 */ /* 0x000fe20007810000 */
[----:B------:R-:W0:Y:S01]  /*3780*/  MUFU.TANH R55, R55 ;  /* 0x0000003700377308 */ /* 0x000e220000002400 */
[----:B-1----:R-:W-:Y:S01]  /*3790*/  FMUL.FTZ R13, R0, R31 ;  /* 0x0000001f000d7220 */ /* 0x002fe20000410000 */
[----:B------:R-:W-:-:S02]  /*37a0*/  ISETP.GT.AND P1, PT, R68, 0x69, PT ;  /* 0x000000694400780c */ /* 0x000fc40003f24270 */
[----:B---3--:R-:W-:Y:S02]  /*37b0*/  FSEL R31, R88, -INF , P2 ;  /* 0xff800000581f7808 */ /* 0x008fe40001000000 */
[----:B------:R-:W-:Y:S02]  /*37c0*/  FMNMX.FTZ R46, R30, R41, !PT ;  /* 0x000000291e2e7209 */ /* 0x000fe40007810000 */
[----:B------:R-:W-:Y:S01]  /*37d0*/  ISETP.GT.AND P2, PT, R68, 0x70, PT ;  /* 0x000000704400780c */ /* 0x000fe20003f44270 */
[----:B------:R4:W1:Y:S01]  /*37e0*/  MUFU.TANH R82, R43 ;  /* 0x0000002b00527308 */ /* 0x0008620000002400 */
[----:B-----5:R-:W-:Y:S01]  /*37f0*/  FSEL R41, R47, -INF , P1 ;  /* 0xff8000002f297808 */ /* 0x020fe20000800000 */
[----:B------:R-:W-:Y:S01]  /*3800*/  FMUL.FTZ R47, R0, R34 ;  /* 0x00000022002f7220 */ /* 0x000fe20000410000 */
[----:B------:R-:W-:Y:S02]  /*3810*/  FMNMX.FTZ R46, R31, R46, !PT ;  /* 0x0000002e1f2e7209 */ /* 0x000fe40007810000 */
[----:B------:R-:W-:-:S02]  /*3820*/  ISETP.GT.AND P1, PT, R68, 0x71, PT ;  /* 0x000000714400780c */ /* 0x000fc40003f24270 */
[----:B------:R-:W-:Y:S01]  /*3830*/  FSEL R34, R78, -INF , P2 ;  /* 0xff8000004e227808 */ /* 0x000fe20001000000 */
[----:B------:R2:W3:Y:S01]  /*3840*/  MUFU.TANH R84, R13 ;  /* 0x0000000d00547308 */ /* 0x0004e20000002400 */
[----:B------:R-:W-:Y:S02]  /*3850*/  FMNMX.FTZ R51, R41, R46, !PT ;  /* 0x0000002e29337209 */ /* 0x000fe40007810000 */
[----:B------:R-:W-:Y:S02]  /*3860*/  ISETP.GT.AND P2, PT, R68, 0x78, PT ;  /* 0x000000784400780c */ /* 0x000fe40003f44270 */
[----:B----4-:R-:W-:Y:S02]  /*3870*/  FSEL R43, R76, -INF , P1 ;  /* 0xff8000004c2b7808 */ /* 0x010fe40000800000 */
[----:B------:R-:W-:Y:S01]  /*3880*/  FMNMX.FTZ R46, R34, R51, !PT ;  /* 0x00000033222e7209 */ /* 0x000fe20007810000 */
[----:B------:R4:W5:Y:S01]  /*3890*/  MUFU.TANH R78, R47 ;  /* 0x0000002f004e7308 */ /* 0x0009620000002400 */
[----:B--2---:R-:W-:Y:S01]  /*38a0*/  FMUL.FTZ R13, R0, R35 ;  /* 0x00000023000d7220 */ /* 0x004fe20000410000 */
[----:B------:R-:W-:-:S02]  /*38b0*/  FSEL R35, R54, -INF , P2 ;  /* 0xff80000036237808 */ /* 0x000fc40001000000 */
[C---:B------:R-:W-:Y:S02]  /*38c0*/  ISETP.GT.AND P1, PT, R68.reuse, 0x79, PT ;  /* 0x000000794400780c */ /* 0x040fe40003f24270 */
[----:B------:R-:W-:Y:S02]  /*38d0*/  FMNMX.FTZ R54, R43, R46, !PT ;  /* 0x0000002e2b367209 */ /* 0x000fe40007810000 */
[----:B------:R-:W-:Y:S01]  /*38e0*/  ISETP.GT.AND P2, PT, R68, 0x80, PT ;  /* 0x000000804400780c */ /* 0x000fe20003f44270 */
[----:B------:R2:W5:Y:S01]  /*38f0*/  MUFU.TANH R76, R13 ;  /* 0x0000000d004c7308 */ /* 0x0005620000002400 */
[----:B0-----:R-:W-:Y:S01]  /*3900*/  FSEL R46, R55, -INF , P1 ;  /* 0xff800000372e7808 */ /* 0x001fe20000800000 */
[C---:B------:R-:W-:Y:S01]  /*3910*/  FMUL.FTZ R55, R0.reuse, R39 ;  /* 0x0000002700377220 */ /* 0x040fe20000410000 */
[----:B----4-:R-:W-:Y:S01]  /*3920*/  FMNMX.FTZ R47, R35, R54, !PT ;  /* 0x00000036232f7209 */ /* 0x010fe20007810000 */
[----:B------:R-:W-:Y:S01]  /*3930*/  FMUL.FTZ R54, R0, R38 ;  /* 0x0000002600367220 */ /* 0x000fe20000410000 */
[----:B------:R-:W-:-:S02]  /*3940*/  ISETP.GT.AND P1, PT, R68, 0x81, PT ;  /* 0x000000814400780c */ /* 0x000fc40003f24270 */
[----:B------:R-:W-:Y:S01]  /*3950*/  FSEL R38, R80, -INF , P2 ;  /* 0xff80000050267808 */ /* 0x000fe20001000000 */
[----:B------:R-:W-:Y:S01]  /*3960*/  MUFU.TANH R55, R55 ;  /* 0x0000003700377308 */ /* 0x000fe20000002400 */
[----:B------:R-:W-:Y:S01]  /*3970*/  FMNMX.FTZ R51, R46, R47, !PT ;  /* 0x0000002f2e337209 */ /* 0x000fe20007810000 */
[----:B--2---:R-:W-:Y:S01]  /*3980*/  FMUL.FTZ R13, R0, R44 ;  /* 0x0000002c000d7220 */ /* 0x004fe20000410000 */
[----:B------:R-:W-:Y:S02]  /*3990*/  FSEL R47, R70, -INF , P1 ;  /* 0xff800000462f7808 */ /* 0x000fe40000800000 */
[----:B------:R-:W-:Y:S02]  /*39a0*/  ISETP.GT.AND P2, PT, R68, 0x88, PT ;  /* 0x000000884400780c */ /* 0x000fe40003f44270 */
[----:B------:R-:W-:Y:S01]  /*39b0*/  FMNMX.FTZ R70, R38, R51, !PT ;  /* 0x0000003326467209 */ /* 0x000fe20007810000 */
[----:B------:R0:W2:Y:S01]  /*39c0*/  MUFU.TANH R80, R54 ;  /* 0x0000003600507308 */ /* 0x0000a20000002400 */
[----:B------:R-:W-:-:S02]  /*39d0*/  ISETP.GT.AND P1, PT, R68, 0x89, PT ;  /* 0x000000894400780c */ /* 0x000fc40003f24270 */
[----:B-1----:R-:W-:Y:S02]  /*39e0*/  FSEL R39, R82, -INF , P2 ;  /* 0xff80000052277808 */ /* 0x002fe40001000000 */
[----:B------:R-:W-:Y:S02]  /*39f0*/  FMNMX.FTZ R70, R47, R70, !PT ;  /* 0x000000462f467209 */ /* 0x000fe40007810000 */
[----:B------:R-:W-:Y:S01]  /*3a00*/  ISETP.GT.AND P2, PT, R68, 0x90, PT ;  /* 0x000000904400780c */ /* 0x000fe20003f44270 */
[----:B------:R1:W-:Y:S01]  /*3a10*/  MUFU.TANH R90, R13 ;  /* 0x0000000d005a7308 */ /* 0x0003e20000002400 */
[----:B---3--:R-:W-:Y:S02]  /*3a20*/  FSEL R51, R84, -INF , P1 ;  /* 0xff80000054337808 */ /* 0x008fe40000800000 */
[----:B------:R-:W-:Y:S02]  /*3a30*/  FMNMX.FTZ R70, R39, R70, !PT ;  /* 0x0000004627467209 */ /* 0x000fe40007810000 */
[----:B------:R-:W-:-:S02]  /*3a40*/  ISETP.GT.AND P1, PT, R68, 0x91, PT ;  /* 0x000000914400780c */ /* 0x000fc40003f24270 */
[----:B-----5:R-:W-:Y:S01]  /*3a50*/  FSEL R44, R78, -INF , P2 ;  /* 0xff8000004e2c7808 */ /* 0x020fe20001000000 */
[----:B------:R-:W-:Y:S01]  /*3a60*/  MUFU.TANH R4, R4 ;  /* 0x0000000400047308 */ /* 0x000fe20000002400 */
[----:B------:R-:W-:Y:S02]  /*3a70*/  FMNMX.FTZ R109, R51, R70, !PT ;  /* 0x00000046336d7209 */ /* 0x000fe40007810000 */
[----:B------:R-:W-:Y:S02]  /*3a80*/  ISETP.GT.AND P2, PT, R68, 0x98, PT ;  /* 0x000000984400780c */ /* 0x000fe40003f44270 */
[----:B0-----:R-:W-:Y:S02]  /*3a90*/  FSEL R54, R76, -INF , P1 ;  /* 0xff8000004c367808 */ /* 0x001fe40000800000 */
[----:B------:R-:W-:Y:S01]  /*3aa0*/  FMNMX.FTZ R109, R44, R109, !PT ;  /* 0x0000006d2c6d7209 */ /* 0x000fe20007810000 */
[----:B------:R-:W0:Y:S01]  /*3ab0*/  MUFU.TANH R5, R5 ;  /* 0x0000000500057308 */ /* 0x000e220000002400 */
[----:B------:R-:W-:Y:S01]  /*3ac0*/  ISETP.GT.AND P1, PT, R68, 0x99, PT ;  /* 0x000000994400780c */ /* 0x000fe20003f24270 */
[----:B------:R-:W-:Y:S01]  /*3ad0*/  FMUL.FTZ R68, R0, R45 ;  /* 0x0000002d00447220 */ /* 0x000fe20000410000 */
[----:B--2---:R-:W-:-:S02]  /*3ae0*/  FSEL R45, R80, -INF , P2 ;  /* 0xff800000502d7808 */ /* 0x004fc40001000000 */
[----:B------:R-:W-:Y:S02]  /*3af0*/  FMNMX.FTZ R70, R54, R109, !PT ;  /* 0x0000006d36467209 */ /* 0x000fe40007810000 */
[----:B------:R-:W-:Y:S01]  /*3b00*/  FSEL R55, R55, -INF , P1 ;  /* 0xff80000037377808 */ /* 0x000fe20000800000 */
[----:B------:R-:W-:Y:S01]  /*3b10*/  MUFU.TANH R92, R68 ;  /* 0x00000044005c7308 */ /* 0x000fe20000002400 */
[----:B------:R-:W-:-:S04]  /*3b20*/  FMNMX.FTZ R70, R45, R70, !PT ;  /* 0x000000462d467209 */ /* 0x000fc80007810000 */
[----:B------:R-:W-:-:S03]  /*3b30*/  FMNMX.FTZ R70, R55, R70, !PT ;  /* 0x0000004637467209 */ /* 0x000fc60007810000 */
[----:B------:R2:W-:Y:S02]  /*3b40*/  MUFU.TANH R109, R33 ;  /* 0x00000021006d7308 */ /* 0x0005e40000002400 */
[----:B-1----:R-:W1:Y:S06]  /*3b50*/  SHFL.BFLY PT, R13, R70, 0x2, 0x1f ;  /* 0x0c401f00460d7f89 */ /* 0x002e6c00000e0000 */
[----:B------:R3:W-:Y:S01]  /*3b60*/  MUFU.TANH R100, R24 ;  /* 0x0000001800647308 */ /* 0x0007e20000002400 */
[----:B--2---:R-:W2:Y:S07]  /*3b70*/  SHFL.IDX PT, R33, R64, RZ, 0x1c1f ;  /* 0x001c1fff40217589 */ /* 0x004eae00000e0000 */
[----:B------:R-:W-:Y:S01]  /*3b80*/  MUFU.TANH R8, R8 ;  /* 0x0000000800087308 */ /* 0x000fe20000002400 */
[----:B---3--:R-:W-:-:S07]  /*3b90*/  IMAD.U32 R24, RZ, RZ, UR10 ;  /* 0x0000000aff187e24 */ /* 0x008fce000f8e00ff */
[----:B------:R-:W-:Y:S01]  /*3ba0*/  MUFU.TANH R9, R9 ;  /* 0x0000000900097308 */ /* 0x000fe20000002400 */
[----:B-1----:R-:W-:-:S05]  /*3bb0*/  FMNMX.FTZ R68, R70, R13, !PT ;  /* 0x0000000d46447209 */ /* 0x002fca0007810000 */
[----:B------:R-:W1:Y:S02]  /*3bc0*/  SHFL.BFLY PT, R13, R68, 0x1, 0x1f ;  /* 0x0c201f00440d7f89 */ /* 0x000e6400000e0000 */
[----:B------:R2:W-:Y:S08]  /*3bd0*/  MUFU.TANH R94, R48 ;  /* 0x00000030005e7308 */ /* 0x0005f00000002400 */
[----:B------:R-:W3:Y:S01]  /*3be0*/  MUFU.TANH R10, R10 ;  /* 0x0000000a000a7308 */ /* 0x000ee20000002400 */
[----:B--2---:R-:W-:-:S04]  /*3bf0*/  VIADDMNMX R48, R33, R85, R66, PT ;  /* 0x0000005521307246 */ /* 0x004fc80003800142 */
[C---:B------:R-:W-:Y:S02]  /*3c00*/  ISETP.GT.AND P2, PT, R48.reuse, 0x1, PT ;  /* 0x000000013000780c */ /* 0x040fe40003f44270 */
[C---:B------:R-:W-:Y:S01]  /*3c10*/  ISETP.GT.AND P3, PT, R48.reuse, 0x8, PT ;  /* 0x000000083000780c */ /* 0x040fe20003f64270 */
[----:B------:R-:W2:Y:S01]  /*3c20*/  MUFU.TANH R11, R11 ;  /* 0x0000000b000b7308 */ /* 0x000ea20000002400 */
[----:B0-----:R-:W-:Y:S02]  /*3c30*/  FSEL R85, R5, -INF , P2 ;  /* 0xff80000005557808 */ /* 0x001fe40001000000 */
[----:B------:R-:W-:Y:S02]  /*3c40*/  ISETP.GT.AND P2, PT, R48, 0x10, PT ;  /* 0x000000103000780c */ /* 0x000fe40003f44270 */
[----:B-1----:R-:W-:-:S03]  /*3c50*/  FMNMX.FTZ R13, R68, R13, !PT ;  /* 0x0000000d440d7209 */ /* 0x002fc60007810000 */
[----:B------:R0:W-:Y:S01]  /*3c60*/  MUFU.TANH R98, R52 ;  /* 0x0000003400627308 */ /* 0x0001e20000002400 */
[----:B---3--:R-:W-:Y:S02]  /*3c70*/  FSEL R64, R10, -INF , P2 ;  /* 0xff8000000a407808 */ /* 0x008fe40001000000 */
[C---:B------:R-:W-:Y:S01]  /*3c80*/  FSETP.NEU.FTZ.AND P1, PT, R13.reuse, -INF , PT ;  /* 0xff8000000d00780b */ /* 0x040fe20003f3d000 */
[----:B------:R-:W-:Y:S01]  /*3c90*/  FFMA.FTZ R24, R13, R24, -8 ;  /* 0xc10000000d187423 */ /* 0x000fe20000010018 */
[----:B------:R-:W-:-:S03]  /*3ca0*/  ISETP.GT.AND P2, PT, R48, 0x18, PT ;  /* 0x000000183000780c */ /* 0x000fc60003f44270 */
[----:B------:R1:W-:Y:S01]  /*3cb0*/  MUFU.TANH R111, R37 ;  /* 0x00000025006f7308 */ /* 0x0003e20000002400 */
[----:B------:R-:W-:Y:S02]  /*3cc0*/  FSEL R24, R24, RZ, P1 ;  /* 0x000000ff18187208 */ /* 0x000fe40000800000 */
[----:B------:R-:W-:-:S03]  /*3cd0*/  ISETP.GT.AND P1, PT, R48, RZ, PT ;  /* 0x000000ff3000720c */ /* 0x000fc60003f24270 */
[--C-:B------:R-:W-:Y:S01]  /*3ce0*/  FFMA.FTZ R87, R87, UR10, -R24.reuse ;  /* 0x0000000a57577c23 */ /* 0x100fe20008010818 */
[----:B0-----:R-:W-:Y:S01]  /*3cf0*/  FSEL R52, R4, -INF , P1 ;  /* 0xff80000004347808 */ /* 0x001fe20000800000 */
[----:B------:R-:W0:Y:S01]  /*3d00*/  MUFU.TANH R12, R12 ;  /* 0x0000000c000c7308 */ /* 0x000e220000002400 */
[----:B------:R-:W-:Y:S01]  /*3d10*/  ISETP.GT.AND P1, PT, R48, 0x9, PT ;  /* 0x000000093000780c */ /* 0x000fe20003f24270 */
[--C-:B------:R-:W-:Y:S01]  /*3d20*/  FFMA.FTZ R10, R89, UR10, -R24.reuse ;  /* 0x0000000a590a7c23 */ /* 0x100fe20008010818 */
[----:B-1----:R-:W-:Y:S01]  /*3d30*/  FSEL R37, R8, -INF , P3 ;  /* 0xff80000008257808 */ /* 0x002fe20001800000 */
[--C-:B------:R-:W-:Y:S01]  /*3d40*/  FFMA.FTZ R67, R67, UR10, -R24.reuse ;  /* 0x0000000a43437c23 */ /* 0x100fe20008010818 */
[----:B------:R-:W-:Y:S01]  /*3d50*/  FMNMX.FTZ R8, R52, R85, !PT ;  /* 0x0000005534087209 */ /* 0x000fe20007810000 */
[--C-:B------:R-:W-:Y:S01]  /*3d60*/  FFMA.FTZ R69, R69, UR10, -R24.reuse ;  /* 0x0000000a45457c23 */ /* 0x100fe20008010818 */
[--C-:B------:R-:W-:Y:S01]  /*3d70*/  FFMA.FTZ R91, R91, UR10, -R24.reuse ;  /* 0x0000000a5b5b7c23 */ /* 0x100fe20008010818 */
[----:B------:R1:W-:Y:S01]  /*3d80*/  MUFU.TANH R110, R36 ;  /* 0x00000024006e7308 */ /* 0x0003e20000002400 */
[--C-:B------:R-:W-:Y:S01]  /*3d90*/  FFMA.FTZ R33, R101, UR10, -R24.reuse ;  /* 0x0000000a65217c23 */ /* 0x100fe20008010818 */
[--C-:B------:R-:W-:Y:S01]  /*3da0*/  FFMA.FTZ R4, R97, UR10, -R24.reuse ;  /* 0x0000000a61047c23 */ /* 0x100fe20008010818 */
[--C-:B------:R-:W-:Y:S01]  /*3db0*/  FFMA.FTZ R5, R95, UR10, -R24.reuse ;  /* 0x0000000a5f057c23 */ /* 0x100fe20008010818 */
[--C-:B------:R-:W-:Y:S01]  /*3dc0*/  FFMA.FTZ R42, R42, UR10, -R24.reuse ;  /* 0x0000000a2a2a7c23 */ /* 0x100fe20008010818 */
[--C-:B------:R-:W-:Y:S01]  /*3dd0*/  FFMA.FTZ R26, R26, UR10, -R24.reuse ;  /* 0x0000000a1a1a7c23 */ /* 0x100fe20008010818 */
[--C-:B------:R-:W-:Y:S01]  /*3de0*/  FFMA.FTZ R41, R41, UR10, -R24.reuse ;  /* 0x0000000a29297c23 */ /* 0x100fe20008010818 */
[--C-:B------:R-:W-:Y:S01]  /*3df0*/  FFMA.FTZ R35, R35, UR10, -R24.reuse ;  /* 0x0000000a23237c23 */ /* 0x100fe20008010818 */
[----:B------:R-:W3:Y:S01]  /*3e00*/  MUFU.TANH R14, R14 ;  /* 0x0000000e000e7308 */ /* 0x000ee20000002400 */
[----:B-1----:R-:W-:Y:S01]  /*3e10*/  FSEL R36, R9, -INF , P1 ;  /* 0xff80000009247808 */ /* 0x002fe20000800000 */
[--C-:B------:R-:W-:Y:S01]  /*3e20*/  FFMA.FTZ R46, R46, UR10, -R24.reuse ;  /* 0x0000000a2e2e7c23 */ /* 0x100fe20008010818 */
[----:B------:R-:W-:Y:S01]  /*3e30*/  FMNMX.FTZ R9, R37, R8, !PT ;  /* 0x0000000825097209 */ /* 0x000fe20007810000 */
[--C-:B------:R-:W-:Y:S01]  /*3e40*/  FFMA.FTZ R8, R93, UR10, -R24.reuse ;  /* 0x0000000a5d087c23 */ /* 0x100fe20008010818 */
[----:B------:R-:W-:Y:S01]  /*3e50*/  ISETP.GT.AND P1, PT, R48, 0x11, PT ;  /* 0x000000113000780c */ /* 0x000fe20003f24270 */
[--C-:B------:R-:W-:Y:S01]  /*3e60*/  FFMA.FTZ R38, R38, UR10, -R24.reuse ;  /* 0x0000000a26267c23 */ /* 0x100fe20008010818 */
[----:B------:R-:W-:Y:S01]  /*3e70*/  FMNMX.FTZ R9, R36, R9, !PT ;  /* 0x0000000924097209 */ /* 0x000fe20007810000 */
[----:B------:R-:W1:Y:S01]  /*3e80*/  MUFU.TANH R15, R15 ;  /* 0x0000000f000f7308 */ /* 0x000e620000002400 */
[----:B--2---:R-:W-:Y:S01]  /*3e90*/  FSEL R66, R11, -INF , P1 ;  /* 0xff8000000b427808 */ /* 0x004fe20000800000 */
[--C-:B------:R-:W-:Y:S01]  /*3ea0*/  FFMA.FTZ R39, R39, UR10, -R24.reuse ;  /* 0x0000000a27277c23 */ /* 0x100fe20008010818 */
[----:B------:R-:W-:Y:S01]  /*3eb0*/  FMNMX.FTZ R9, R64, R9, !PT ;  /* 0x0000000940097209 */ /* 0x000fe20007810000 */
[--C-:B------:R-:W-:Y:S01]  /*3ec0*/  FFMA.FTZ R44, R44, UR10, -R24.reuse ;  /* 0x0000000a2c2c7c23 */ /* 0x100fe20008010818 */
[----:B------:R-:W-:Y:S01]  /*3ed0*/  ISETP.GT.AND P1, PT, R48, 0x19, PT ;  /* 0x000000193000780c */ /* 0x000fe20003f24270 */
[--C-:B------:R-:W-:Y:S01]  /*3ee0*/  FFMA.FTZ R45, R45, UR10, -R24.reuse ;  /* 0x0000000a2d2d7c23 */ /* 0x100fe20008010818 */
[----:B0-----:R-:W-:Y:S01]  /*3ef0*/  FSEL R68, R12, -INF , P2 ;  /* 0xff8000000c447808 */ /* 0x001fe20001000000 */
[----:B------:R-:W0:Y:S01]  /*3f00*/  MUFU.TANH R19, R19 ;  /* 0x0000001300137308 */ /* 0x000e220000002400 */
[----:B------:R-:W-:Y:S01]  /*3f10*/  FMNMX.FTZ R9, R66, R9, !PT ;  /* 0x0000000942097209 */ /* 0x000fe20007810000 */
[----:B------:R-:W-:Y:S01]  /*3f20*/  FFMA.FTZ R12, R83, UR10, -R24 ;  /* 0x0000000a530c7c23 */ /* 0x000fe20008010818 */
[----:B------:R-:W-:-:S02]  /*3f30*/  ISETP.GT.AND P2, PT, R48, 0x20, PT ;  /* 0x000000203000780c */ /* 0x000fc40003f44270 */
[----:B---3--:R-:W-:Y:S02]  /*3f40*/  FSEL R70, R14, -INF , P1 ;  /* 0xff8000000e467808 */ /* 0x008fe40000800000 */
[----:B------:R-:W-:Y:S01]  /*3f50*/  FMNMX.FTZ R11, R68, R9, !PT ;  /* 0x00000009440b7209 */ /* 0x000fe20007810000 */
[----:B------:R-:W2:Y:S01]  /*3f60*/  MUFU.TANH R20, R20 ;  /* 0x0000001400147308 */ /* 0x000ea20000002400 */
[----:B------:R-:W-:Y:S02]  /*3f70*/  ISETP.GT.AND P1, PT, R48, 0x21, PT ;  /* 0x000000213000780c */ /* 0x000fe40003f24270 */
[----:B-1----:R-:W-:Y:S02]  /*3f80*/  FSEL R76, R15, -INF , P2 ;  /* 0xff8000000f4c7808 */ /* 0x002fe40001000000 */
[----:B------:R-:W-:Y:S02]  /*3f90*/  FMNMX.FTZ R11, R70, R11, !PT ;  /* 0x0000000b460b7209 */ /* 0x000fe40007810000 */
[----:B------:R-:W-:Y:S01]  /*3fa0*/  ISETP.GT.AND P2, PT, R48, 0x28, PT ;  /* 0x000000283000780c */ /* 0x000fe20003f44270 */
[----:B------:R-:W1:Y:S01]  /*3fb0*/  MUFU.TANH R21, R21 ;  /* 0x0000001500157308 */ /* 0x000e620000002400 */
[----:B0-----:R-:W-:Y:S01]  /*3fc0*/  FSEL R78, R19, -INF , P1 ;  /* 0xff800000134e7808 */ /* 0x001fe20000800000 */
[----:B------:R-:W-:Y:S01]  /*3fd0*/  FFMA.FTZ R19, R81, UR10, -R24 ;  /* 0x0000000a51137c23 */ /* 0x000fe20008010818 */
[----:B------:R-:W-:-:S02]  /*3fe0*/  FMNMX.FTZ R11, R76, R11, !PT ;  /* 0x0000000b4c0b7209 */ /* 0x000fc40007810000 */
[----:B------:R-:W-:Y:S02]  /*3ff0*/  ISETP.GT.AND P1, PT, R48, 0x29, PT ;  /* 0x000000293000780c */ /* 0x000fe40003f24270 */
[----:B------:R-:W-:Y:S01]  /*4000*/  FMNMX.FTZ R11, R78, R11, !PT ;  /* 0x0000000b4e0b7209 */ /* 0x000fe20007810000 */
[----:B------:R-:W0:Y:S01]  /*4010*/  MUFU.TANH R22, R22 ;  /* 0x0000001600167308 */ /* 0x000e220000002400 */
[----:B--2---:R-:W-:Y:S02]  /*4020*/  FSEL R80, R20, -INF , P2 ;  /* 0xff80000014507808 */ /* 0x004fe40001000000 */
[----:B------:R-:W-:Y:S02]  /*4030*/  ISETP.GT.AND P2, PT, R48, 0x30, PT ;  /* 0x000000303000780c */ /* 0x000fe40003f44270 */
[----:B------:R-:W-:-:S03]  /*4040*/  FMNMX.FTZ R15, R80, R11, !PT ;  /* 0x0000000b500f7209 */ /* 0x000fc60007810000 */
[----:B------:R-:W2:Y:S01]  /*4050*/  MUFU.TANH R23, R23 ;  /* 0x0000001700177308 */ /* 0x000ea20000002400 */
[----:B-1----:R-:W-:Y:S01]  /*4060*/  FSEL R82, R21, -INF , P1 ;  /* 0xff80000015527808 */ /* 0x002fe20000800000 */
[----:B------:R-:W-:Y:S01]  /*4070*/  FFMA.FTZ R21, R79, UR10, -R24 ;  /* 0x0000000a4f157c23 */ /* 0x000fe20008010818 */
[----:B------:R-:W-:Y:S02]  /*4080*/  ISETP.GT.AND P1, PT, R48, 0x31, PT ;  /* 0x000000313000780c */ /* 0x000fe40003f24270 */
[----:B------:R-:W-:-:S03]  /*4090*/  FMNMX.FTZ R15, R82, R15, !PT ;  /* 0x0000000f520f7209 */ /* 0x000fc60007810000 */
[----:B------:R-:W1:Y:S01]  /*40a0*/  MUFU.TANH R73, R73 ;  /* 0x0000004900497308 */ /* 0x000e620000002400 */
[----:B0-----:R-:W-:Y:S02]  /*40b0*/  FSEL R84, R22, -INF , P2 ;  /* 0xff80000016547808 */ /* 0x001fe40001000000 */
[----:B------:R-:W-:Y:S02]  /*40c0*/  ISETP.GT.AND P2, PT, R48, 0x38, PT ;  /* 0x000000383000780c */ /* 0x000fe40003f44270 */
[----:B------:R-:W-:-:S03]  /*40d0*/  FMNMX.FTZ R15, R84, R15, !PT ;  /* 0x0000000f540f7209 */ /* 0x000fc60007810000 */
[----:B------:R-:W0:Y:S01]  /*40e0*/  MUFU.TANH R72, R72 ;  /* 0x0000004800487308 */ /* 0x000e220000002400 */
[----:B--2---:R-:W-:Y:S02]  /*40f0*/  FSEL R86, R23, -INF , P1 ;  /* 0xff80000017567808 */ /* 0x004fe40000800000 */
[----:B------:R-:W-:Y:S02]  /*4100*/  ISETP.GT.AND P1, PT, R48, 0x39, PT ;  /* 0x000000393000780c */ /* 0x000fe40003f24270 */
[----:B------:R-:W-:-:S03]  /*4110*/  FMNMX.FTZ R14, R86, R15, !PT ;  /* 0x0000000f560e7209 */ /* 0x000fc60007810000 */
[----:B------:R-:W2:Y:S01]  /*4120*/  MUFU.TANH R74, R74 ;  /* 0x0000004a004a7308 */ /* 0x000ea20000002400 */
[----:B-1----:R-:W-:Y:S02]  /*4130*/  FSEL R73, R73, -INF , P2 ;  /* 0xff80000049497808 */ /* 0x002fe40001000000 */
        /* <DEDUP_REMOVED lines=22> */
[----:B------:R-:W-:Y:S08]  /*42a0*/  MUFU.TANH R60, R60 ;  /* 0x0000003c003c7308 */ /* 0x000ff00000002400 */
[----:B------:R-:W2:Y:S08]  /*42b0*/  MUFU.TANH R61, R61 ;  /* 0x0000003d003d7308 */ /* 0x000eb00000002400 */
[----:B------:R3:W-:Y:S08]  /*42c0*/  MUFU.EX2 R14, R19 ;  /* 0x00000013000e7308 */ /* 0x0007f00000000800 */
[----:B------:R-:W4:Y:S01]  /*42d0*/  MUFU.TANH R62, R62 ;  /* 0x0000003e003e7308 */ /* 0x000f220000002400 */
[----:B---3--:R-:W-:Y:S01]  /*42e0*/  FFMA.FTZ R19, R77, UR10, -R24 ;  /* 0x0000000a4d137c23 */ /* 0x008fe20008010818 */
[----:B-1----:R-:W-:-:S02]  /*42f0*/  FSEL R77, R18, -INF , P2 ;  /* 0xff800000124d7808 */ /* 0x002fc40001000000 */
[----:B------:R-:W-:Y:S02]  /*4300*/  ISETP.GT.AND P2, PT, R48, 0x58, PT ;  /* 0x000000583000780c */ /* 0x000fe40003f44270 */
[----:B------:R-:W-:Y:S02]  /*4310*/  FMNMX.FTZ R20, R77, R20, !PT ;  /* 0x000000144d147209 */ /* 0x000fe40007810000 */
[----:B------:R-:W1:Y:S08]  /*4320*/  MUFU.TANH R40, R40 ;  /* 0x0000002800287308 */ /* 0x000e700000002400 */
[----:B------:R0:W-:Y:S08]  /*4330*/  MUFU.EX2 R11, R87 ;  /* 0x00000057000b7308 */ /* 0x0001f00000000800 */
[----:B------:R3:W-:Y:S01]  /*4340*/  MUFU.EX2 R15, R21 ;  /* 0x00000015000f7308 */ /* 0x0007e20000000800 */
[----:B0-----:R-:W-:-:S02]  /*4350*/  FSEL R87, R59, -INF , P1 ;  /* 0xff8000003b577808 */ /* 0x001fc40000800000 */
[----:B------:R-:W-:Y:S02]  /*4360*/  ISETP.GT.AND P1, PT, R48, 0x59, PT ;  /* 0x000000593000780c */ /* 0x000fe40003f24270 */
[----:B------:R-:W-:Y:S02]  /*4370*/  FMNMX.FTZ R20, R87, R20, !PT ;  /* 0x0000001457147209 */ /* 0x000fe40007810000 */
[----:B--2---:R-:W-:Y:S01]  /*4380*/  FSEL R88, R61, -INF , P1 ;  /* 0xff8000003d587808 */ /* 0x004fe20000800000 */
[----:B------:R0:W-:Y:S01]  /*4390*/  MUFU.EX2 R18, R19 ;  /* 0x0000001300127308 */ /* 0x0001e20000000800 */
[----:B---3--:R-:W-:Y:S01]  /*43a0*/  FFMA.FTZ R21, R75, UR10, -R24 ;  /* 0x0000000a4b157c23 */ /* 0x008fe20008010818 */
[----:B------:R-:W-:Y:S02]  /*43b0*/  FSEL R75, R60, -INF , P2 ;  /* 0xff8000003c4b7808 */ /* 0x000fe40001000000 */
[----:B------:R-:W-:Y:S02]  /*43c0*/  ISETP.GT.AND P2, PT, R48, 0x60, PT ;  /* 0x000000603000780c */ /* 0x000fe40003f44270 */
[----:B------:R-:W-:-:S02]  /*43d0*/  FMNMX.FTZ R23, R75, R20, !PT ;  /* 0x000000144b177209 */ /* 0x000fc40007810000 */
[----:B------:R-:W-:Y:S01]  /*43e0*/  ISETP.GT.AND P1, PT, R48, 0x61, PT ;  /* 0x000000613000780c */ /* 0x000fe20003f24270 */
[--C-:B0-----:R-:W-:Y:S01]  /*43f0*/  FFMA.FTZ R19, R71, UR10, -R24.reuse ;  /* 0x0000000a47137c23 */ /* 0x101fe20008010818 */
[----:B----4-:R-:W-:Y:S01]  /*4400*/  FSEL R71, R62, -INF , P2 ;  /* 0xff8000003e477808 */ /* 0x010fe20001000000 */
[----:B------:R0:W2:Y:S01]  /*4410*/  MUFU.TANH R96, R49 ;  /* 0x0000003100607308 */ /* 0x0000a20000002400 */
[----:B------:R-:W-:Y:S02]  /*4420*/  FMNMX.FTZ R20, R88, R23, !PT ;  /* 0x0000001758147209 */ /* 0x000fe40007810000 */
[----:B------:R-:W-:Y:S02]  /*4430*/  ISETP.GT.AND P2, PT, R48, 0x68, PT ;  /* 0x000000683000780c */ /* 0x000fe40003f44270 */
[----:B-1----:R-:W-:Y:S01]  /*4440*/  FSEL R89, R40, -INF , P1 ;  /* 0xff80000028597808 */ /* 0x002fe20000800000 */
[----:B------:R-:W-:Y:S01]  /*4450*/  FFMA.FTZ R40, R65, UR10, -R24 ;  /* 0x0000000a41287c23 */ /* 0x000fe20008010818 */
[----:B------:R-:W-:Y:S01]  /*4460*/  FMNMX.FTZ R22, R71, R20, !PT ;  /* 0x0000001447167209 */ /* 0x000fe20007810000 */
[----:B------:R-:W1:Y:S01]  /*4470*/  MUFU.TANH R53, R53 ;  /* 0x0000003500357308 */ /* 0x000e620000002400 */
[----:B------:R-:W-:-:S02]  /*4480*/  ISETP.GT.AND P1, PT, R48, 0x69, PT ;  /* 0x000000693000780c */ /* 0x000fc40003f24270 */
[----:B------:R-:W-:Y:S02]  /*4490*/  FSEL R62, R90, -INF , P2 ;  /* 0xff8000005a3e7808 */ /* 0x000fe40001000000 */
[----:B------:R-:W-:Y:S02]  /*44a0*/  FMNMX.FTZ R23, R89, R22, !PT ;  /* 0x0000001659177209 */ /* 0x000fe40007810000 */
[----:B------:R-:W-:Y:S01]  /*44b0*/  ISETP.GT.AND P2, PT, R48, 0x70, PT ;  /* 0x000000703000780c */ /* 0x000fe20003f44270 */
[----:B------:R3:W4:Y:S01]  /*44c0*/  MUFU.TANH R102, R25 ;  /* 0x0000001900667308 */ /* 0x0007220000002400 */
[----:B------:R-:W-:Y:S02]  /*44d0*/  FSEL R56, R92, -INF , P1 ;  /* 0xff8000005c387808 */ /* 0x000fe40000800000 */
[----:B0-----:R-:W-:Y:S02]  /*44e0*/  FMNMX.FTZ R49, R62, R23, !PT ;  /* 0x000000173e317209 */ /* 0x001fe40007810000 */
[----:B------:R-:W-:-:S02]  /*44f0*/  ISETP.GT.AND P1, PT, R48, 0x71, PT ;  /* 0x000000713000780c */ /* 0x000fc40003f24270 */
[----:B------:R-:W-:Y:S01]  /*4500*/  FSEL R57, R94, -INF , P2 ;  /* 0xff8000005e397808 */ /* 0x000fe20001000000 */
[----:B------:R0:W5:Y:S01]  /*4510*/  MUFU.TANH R104, R28 ;  /* 0x0000001c00687308 */ /* 0x0001620000002400 */
[----:B------:R-:W-:Y:S01]  /*4520*/  FMNMX.FTZ R22, R56, R49, !PT ;  /* 0x0000003138167209 */ /* 0x000fe20007810000 */
[--C-:B------:R-:W-:Y:S01]  /*4530*/  FFMA.FTZ R94, R27, UR10, -R24.reuse ;  /* 0x0000000a1b5e7c23 */ /* 0x100fe20008010818 */
[----:B------:R-:W-:Y:S01]  /*4540*/  ISETP.GT.AND P2, PT, R48, 0x78, PT ;  /* 0x000000783000780c */ /* 0x000fe20003f44270 */
[--C-:B---3--:R-:W-:Y:S01]  /*4550*/  FFMA.FTZ R25, R107, UR10, -R24.reuse ;  /* 0x0000000a6b197c23 */ /* 0x108fe20008010818 */
[----:B--2---:R-:W-:Y:S02]  /*4560*/  FSEL R59, R96, -INF , P1 ;  /* 0xff800000603b7808 */ /* 0x004fe40000800000 */
[----:B------:R-:W-:Y:S01]  /*4570*/  FMNMX.FTZ R22, R57, R22, !PT ;  /* 0x0000001639167209 */ /* 0x000fe20007810000 */
[----:B------:R2:W3:Y:S01]  /*4580*/  MUFU.TANH R106, R29 ;  /* 0x0000001d006a7308 */ /* 0x0004e20000002400 */
[----:B------:R-:W-:Y:S01]  /*4590*/  ISETP.GT.AND P1, PT, R48, 0x79, PT ;  /* 0x000000793000780c */ /* 0x000fe20003f24270 */
[----:B0-----:R-:W-:Y:S01]  /*45a0*/  FFMA.FTZ R28, R105, UR10, -R24 ;  /* 0x0000000a691c7c23 */ /* 0x001fe20008010818 */
[----:B------:R-:W-:-:S02]  /*45b0*/  FSEL R58, R98, -INF , P2 ;  /* 0xff800000623a7808 */ /* 0x000fc40001000000 */
[----:B------:R-:W-:Y:S01]  /*45c0*/  FMNMX.FTZ R49, R59, R22, !PT ;  /* 0x000000163b317209 */ /* 0x000fe20007810000 */
[--C-:B------:R-:W-:Y:S01]  /*45d0*/  FFMA.FTZ R22, R63, UR10, -R24.reuse ;  /* 0x0000000a3f167c23 */ /* 0x100fe20008010818 */
[----:B------:R-:W-:Y:S01]  /*45e0*/  ISETP.GT.AND P2, PT, R48, 0x80, PT ;  /* 0x000000803000780c */ /* 0x000fe20003f44270 */
[----:B------:R0:W3:Y:S01]  /*45f0*/  MUFU.TANH R108, R32 ;  /* 0x00000020006c7308 */ /* 0x0000e20000002400 */
[----:B-1----:R-:W-:Y:S01]  /*4600*/  FSEL R60, R53, -INF , P1 ;  /* 0xff800000353c7808 */ /* 0x002fe20000800000 */
[--C-:B--2---:R-:W-:Y:S01]  /*4610*/  FFMA.FTZ R29, R103, UR10, -R24.reuse ;  /* 0x0000000a671d7c23 */ /* 0x104fe20008010818 */
[----:B------:R-:W-:Y:S02]  /*4620*/  FMNMX.FTZ R49, R58, R49, !PT ;  /* 0x000000313a317209 */ /* 0x000fe40007810000 */
[----:B------:R-:W-:Y:S02]  /*4630*/  ISETP.GT.AND P1, PT, R48, 0x81, PT ;  /* 0x000000813000780c */ /* 0x000fe40003f24270 */
[----:B------:R-:W-:Y:S01]  /*4640*/  FSEL R65, R100, -INF , P2 ;  /* 0xff80000064417808 */ /* 0x000fe20001000000 */
[----:B------:R3:W-:Y:S01]  /*4650*/  MUFU.EX2 R23, R67 ;  /* 0x0000004300177308 */ /* 0x0007e20000000800 */
[----:B------:R-:W-:Y:S01]  /*4660*/  FMNMX.FTZ R90, R60, R49, !PT ;  /* 0x000000313c5a7209 */ /* 0x000fe20007810000 */
[--C-:B------:R-:W-:Y:S01]  /*4670*/  FFMA.FTZ R49, R50, UR10, -R24.reuse ;  /* 0x0000000a32317c23 */ /* 0x100fe20008010818 */
[----:B------:R-:W-:Y:S01]  /*4680*/  ISETP.GT.AND P2, PT, R48, 0x88, PT ;  /* 0x000000883000780c */ /* 0x000fe20003f44270 */
[----:B0-----:R-:W-:Y:S01]  /*4690*/  FFMA.FTZ R32, R99, UR10, -R24 ;  /* 0x0000000a63207c23 */ /* 0x001fe20008010818 */
[----:B----4-:R-:W-:-:S02]  /*46a0*/  FSEL R61, R102, -INF , P1 ;  /* 0xff800000663d7808 */ /* 0x010fc40000800000 */
[----:B------:R-:W-:Y:S01]  /*46b0*/  FMNMX.FTZ R90, R65, R90, !PT ;  /* 0x0000005a415a7209 */ /* 0x000fe20007810000 */
[----:B------:R0:W-:Y:S01]  /*46c0*/  MUFU.EX2 R20, R69 ;  /* 0x0000004500147308 */ /* 0x0001e20000000800 */
[----:B------:R-:W-:Y:S02]  /*46d0*/  ISETP.GT.AND P1, PT, R48, 0x89, PT ;  /* 0x000000893000780c */ /* 0x000fe40003f24270 */
[----:B-----5:R-:W-:Y:S02]  /*46e0*/  FSEL R63, R104, -INF , P2 ;  /* 0xff800000683f7808 */ /* 0x020fe40001000000 */
[----:B------:R-:W-:Y:S02]  /*46f0*/  CS2R R104, SRZ ;  /* 0x0000000000687805 */ /* 0x000fe4000001ff00 */
[----:B------:R-:W-:Y:S02]  /*4700*/  FMNMX.FTZ R90, R61, R90, !PT ;  /* 0x0000005a3d5a7209 */ /* 0x000fe40007810000 */
[----:B------:R-:W-:Y:S01]  /*4710*/  ISETP.GT.AND P2, PT, R48, 0x90, PT ;  /* 0x000000903000780c */ /* 0x000fe20003f44270 */
[----:B------:R1:W-:Y:S01]  /*4720*/  MUFU.EX2 R9, R91 ;  /* 0x0000005b00097308 */ /* 0x0003e20000000800 */
[----:B---3--:R-:W-:-:S02]  /*4730*/  FSEL R67, R106, -INF , P1 ;  /* 0xff8000006a437808 */ /* 0x008fc40000800000 */
[----:B------:R-:W-:Y:S02]  /*4740*/  CS2R R106, SRZ ;  /* 0x00000000006a7805 */ /* 0x000fe4000001ff00 */
[----:B------:R-:W-:Y:S02]  /*4750*/  FMNMX.FTZ R90, R63, R90, !PT ;  /* 0x0000005a3f5a7209 */ /* 0x000fe40007810000 */
[----:B------:R-:W-:Y:S02]  /*4760*/  ISETP.GT.AND P1, PT, R48, 0x91, PT ;  /* 0x000000913000780c */ /* 0x000fe40003f24270 */
[----:B------:R-:W-:Y:S01]  /*4770*/  FSEL R50, R108, -INF , P2 ;  /* 0xff8000006c327808 */ /* 0x000fe20001000000 */
[----:B------:R-:W-:Y:S01]  /*4780*/  MUFU.EX2 R25, R25 ;  /* 0x0000001900197308 */ /* 0x000fe20000000800 */
[----:B------:R-:W-:Y:S02]  /*4790*/  FMNMX.FTZ R53, R67, R90, !PT ;  /* 0x0000005a43357209 */ /* 0x000fe40007810000 */
[----:B------:R-:W-:-:S02]  /*47a0*/  ISETP.GT.AND P2, PT, R48, 0x98, PT ;  /* 0x000000983000780c */ /* 0x000fc40003f44270 */
[----:B0-----:R-:W-:Y:S02]  /*47b0*/  FSEL R69, R109, -INF , P1 ;  /* 0xff8000006d457808 */ /* 0x001fe40000800000 */
[----:B------:R-:W-:Y:S02]  /*47c0*/  CS2R R108, SRZ ;  /* 0x00000000006c7805 */ /* 0x000fe4000001ff00 */
[----:B------:R-:W-:Y:S01]  /*47d0*/  FMNMX.FTZ R92, R50, R53, !PT ;  /* 0x00000035325c7209 */ /* 0x000fe20007810000 */
[----:B------:R-:W-:Y:S01]  /*47e0*/  MUFU.EX2 R28, R28 ;  /* 0x0000001c001c7308 */ /* 0x000fe20000000800 */
[----:B------:R-:W-:Y:S02]  /*47f0*/  ISETP.GT.AND P1, PT, R48, 0x99, PT ;  /* 0x000000993000780c */ /* 0x000fe40003f24270 */
[----:B------:R-:W-:Y:S02]  /*4800*/  FSEL R90, R110, -INF , P2 ;  /* 0xff8000006e5a7808 */ /* 0x000fe40001000000 */
[----:B------:R-:W-:-:S02]  /*4810*/  FMNMX.FTZ R27, R69, R92, !PT ;  /* 0x0000005c451b7209 */ /* 0x000fc40007810000 */
[----:B-1----:R-:W-:Y:S01]  /*4820*/  FSEL R91, R111, -INF , P1 ;  /* 0xff8000006f5b7808 */ /* 0x002fe20000800000 */
        /* <DEDUP_REMOVED lines=9> */
[----:B------:R-:W-:Y:S01]  /*48c0*/  FFMA.FTZ R47, R54, UR10, -R24 ;  /* 0x0000000a362f7c23 */ /* 0x000fe20008010818 */
[----:B------:R-:W1:Y:S01]  /*48d0*/  SHFL.BFLY PT, R93, R48, 0x2, 0x1f ;  /* 0x0c401f00305d7f89 */ /* 0x000e6200000e0000 */
[----:B------:R-:W-:-:S05]  /*48e0*/  CS2R R110, SRZ ;  /* 0x00000000006e7805 */ /* 0x000fca000001ff00 */
[----:B------:R-:W-:Y:S08]  /*48f0*/  MUFU.EX2 R33, R33 ;  /* 0x0000002100217308 */ /* 0x000ff00000000800 */
[----:B------:R-:W-:Y:S01]  /*4900*/  MUFU.EX2 R4, R4 ;  /* 0x0000000400047308 */ /* 0x000fe20000000800 */
[----:B0-----:R-:W-:-:S04]  /*4910*/  F2FP.SATFINITE.E4M3.F32.PACK_AB_MERGE_C R217, R32, R29, RZ ;  /* 0x0000001d20d9723e */ /* 0x001fc800048070ff */
[----:B------:R-:W-:-:S03]  /*4920*/  F2FP.SATFINITE.E4M3.F32.PACK_AB_MERGE_C R217, R28, R25, R217 ;  /* 0x000000191cd9723e */ /* 0x000fc600048070d9 */
[----:B------:R-:W-:Y:S01]  /*4930*/  MUFU.EX2 R5, R5 ;  /* 0x0000000500057308 */ /* 0x000fe20000000800 */
[----:B-1----:R-:W-:Y:S01]  /*4940*/  FMNMX.FTZ R93, R48, R93, !PT ;  /* 0x0000005d305d7209 */ /* 0x002fe20007810000 */
[----:B------:R-:W-:Y:S01]  /*4950*/  FFMA.FTZ R48, R51, UR10, -R24 ;  /* 0x0000000a33307c23 */ /* 0x000fe20008010818 */
[----:B------:R-:W-:-:S03]  /*4960*/  IMAD.U32 R51, RZ, RZ, UR10 ;  /* 0x0000000aff337e24 */ /* 0x000fc6000f8e00ff */
[----:B------:R-:W0:Y:S02]  /*4970*/  SHFL.BFLY PT, R120, R93, 0x1, 0x1f ;  /* 0x0c201f005d787f89 */ /* 0x000e2400000e0000 */
[----:B------:R-:W1:Y:S08]  /*4980*/  MUFU.EX2 R8, R8 ;  /* 0x0000000800087308 */ /* 0x000e700000000800 */
[----:B------:R-:W-:Y:S08]  /*4990*/  MUFU.EX2 R10, R10 ;  /* 0x0000000a000a7308 */ /* 0x000ff00000000800 */
[----:B------:R-:W-:Y:S01]  /*49a0*/  MUFU.EX2 R12, R12 ;  /* 0x0000000c000c7308 */ /* 0x000fe20000000800 */
[----:B-1----:R-:W-:-:S04]  /*49b0*/  F2FP.SATFINITE.E4M3.F32.PACK_AB_MERGE_C R219, R8, R5, RZ ;  /* 0x0000000508db723e */ /* 0x002fc800048070ff */
[----:B------:R-:W-:Y:S02]  /*49c0*/  F2FP.SATFINITE.E4M3.F32.PACK_AB_MERGE_C R219, R4, R33, R219 ;  /* 0x0000002104db723e */ /* 0x000fe400048070db */
[----:B0-----:R-:W-:Y:S01]  /*49d0*/  FMNMX.FTZ R120, R93, R120, !PT ;  /* 0x000000785d787209 */ /* 0x001fe20007810000 */
[----:B------:R-:W-:Y:S03]  /*49e0*/  MUFU.EX2 R21, R21 ;  /* 0x0000001500157308 */ /* 0x000fe60000000800 */
[C---:B------:R-:W-:Y:S01]  /*49f0*/  FSETP.NEU.FTZ.AND P1, PT, R120.reuse, -INF , PT ;  /* 0xff8000007800780b */ /* 0x040fe20003f3d000 */
[----:B------:R-:W-:-:S04]  /*4a00*/  FFMA.FTZ R51, R120, R51, -8 ;  /* 0xc100000078337423 */ /* 0x000fc80000010033 */
[----:B------:R-:W-:Y:S01]  /*4a10*/  MUFU.EX2 R19, R19 ;  /* 0x0000001300137308 */ /* 0x000fe20000000800 */
[----:B------:R-:W-:Y:S02]  /*4a20*/  FSEL R51, R51, RZ, P1 ;  /* 0x000000ff33337208 */ /* 0x000fe40000800000 */
        /* <DEDUP_REMOVED lines=45> */
[----:B------:R-:W-:-:S02]  /*4d00*/  FFMA.FTZ R51, R91, UR10, -R51 ;  /* 0x0000000a5b337c23 */ /* 0x000fc40008010833 */
[----:B------:R1:W-:Y:S01]  /*4d10*/  MUFU.EX2 R97, R78 ;  /* 0x0000004e00617308 */ /* 0x0003e20000000800 */
[----:B0-----:R-:W-:-:S04]  /*4d20*/  F2FP.SATFINITE.E4M3.F32.PACK_AB_MERGE_C R216, R36, R37, RZ ;  /* 0x0000002524d8723e */ /* 0x001fc800048070ff */
[----:B------:R-:W-:-:S03]  /*4d30*/  F2FP.SATFINITE.E4M3.F32.PACK_AB_MERGE_C R216, R85, R52, R216 ;  /* 0x0000003455d8723e */ /* 0x000fc600048070d8 */
[----:B------:R-:W-:Y:S01]  /*4d40*/  MUFU.EX2 R93, R66 ;  /* 0x00000042005d7308 */ /* 0x000fe20000000800 */
[----:B-1----:R-:W-:-:S04]  /*4d50*/  FADD.FTZ R78, R25, R28 ;  /* 0x0000001c194e7221 */ /* 0x002fc80000010000 */
[----:B------:R-:W-:-:S03]  /*4d60*/  FADD.FTZ R103, R29, R78 ;  /* 0x0000004e1d677221 */ /* 0x000fc60000010000 */
[----:B------:R0:W-:Y:S01]  /*4d70*/  MUFU.EX2 R95, R70 ;  /* 0x00000046005f7308 */ /* 0x0001e20000000800 */
[----:B------:R-:W-:Y:S01]  /*4d80*/  FADD.FTZ R78, R32, R103 ;  /* 0x00000067204e7221 */ /* 0x000fe20000010000 */
[----:B------:R-:W-:-:S06]  /*4d90*/  CS2R R102, SRZ ;  /* 0x0000000000667805 */ /* 0x000fcc000001ff00 */
[----:B------:R-:W1:Y:S01]  /*4da0*/  MUFU.EX2 R68, R68 ;  /* 0x0000004400447308 */ /* 0x000e620000000800 */
[----:B0-----:R-:W-:-:S07]  /*4db0*/  FADD.FTZ R70, R52, R85 ;  /* 0x0000005534467221 */ /* 0x001fce0000010000 */
[----:B------:R0:W-:Y:S08]  /*4dc0*/  MUFU.EX2 R54, R83 ;  /* 0x0000005300367308 */ /* 0x0001f00000000800 */
[----:B------:R2:W-:Y:S01]  /*4dd0*/  MUFU.EX2 R66, R87 ;  /* 0x0000005700427308 */ /* 0x0005e20000000800 */
[----:B0-----:R-:W-:Y:S01]  /*4de0*/  FADD.FTZ R83, R37, R70 ;  /* 0x0000004625537221 */ /* 0x001fe20000010000 */
[----:B-1----:R-:W-:-:S03]  /*4df0*/  F2FP.SATFINITE.E4M3.F32.PACK_AB_MERGE_C R218, R95, R68, RZ ;  /* 0x000000445fda723e */ /* 0x002fc600048070ff */
[----:B------:R-:W-:Y:S01]  /*4e00*/  FADD.FTZ R83, R36, R83 ;  /* 0x0000005324537221 */ /* 0x000fe20000010000 */
[----:B------:R-:W-:Y:S02]  /*4e10*/  F2FP.SATFINITE.E4M3.F32.PACK_AB_MERGE_C R36, R12, R11, RZ ;  /* 0x0000000b0c24723e */ /* 0x000fe400048070ff */
[----:B------:R-:W0:Y:S01]  /*4e20*/  MUFU.EX2 R76, R76 ;  /* 0x0000004c004c7308 */ /* 0x000e220000000800 */
[----:B--2---:R-:W-:Y:S01]  /*4e30*/  FADD.FTZ R87, R33, R78 ;  /* 0x0000004e21577221 */ /* 0x004fe20000010000 */
[----:B------:R-:W-:Y:S01]  /*4e40*/  FFMA.FTZ R78, R55, UR10, -R24 ;  /* 0x0000000a374e7c23 */ /* 0x000fe20008010818 */
[----:B------:R-:W-:Y:S02]  /*4e50*/  F2FP.SATFINITE.E4M3.F32.PACK_AB_MERGE_C R213, R10, R9, R36 ;  /* 0x000000090ad5723e */ /* 0x000fe40004807024 */
[----:B------:R-:W-:-:S03]  /*4e60*/  F2FP.SATFINITE.E4M3.F32.PACK_AB_MERGE_C R218, R93, R64, R218 ;  /* 0x000000405dda723e */ /* 0x000fc600048070da */
[----:B------:R1:W-:Y:S08]  /*4e70*/  MUFU.EX2 R99, R82 ;  /* 0x0000005200637308 */ /* 0x0003f00000000800 */
[----:B------:R2:W-:Y:S01]  /*4e80*/  MUFU.EX2 R101, R86 ;  /* 0x0000005600657308 */ /* 0x0005e20000000800 */
[----:B-1----:R-:W-:-:S04]  /*4e90*/  FADD.FTZ R82, R64, R83 ;  /* 0x0000005340527221 */ /* 0x002fc80000010000 */
[----:B------:R-:W-:Y:S01]  /*4ea0*/  FADD.FTZ R55, R93, R82 ;  /* 0x000000525d377221 */ /* 0x000fe20000010000 */
[----:B------:R-:W-:Y:S02]  /*4eb0*/  CS2R R92, SRZ ;  /* 0x00000000005c7805 */ /* 0x000fe4000001ff00 */
[----:B------:R-:W1:Y:S01]  /*4ec0*/  MUFU.EX2 R80, R80 ;  /* 0x0000005000507308 */ /* 0x000e620000000800 */
[----:B--2---:R-:W-:Y:S01]  /*4ed0*/  FADD.FTZ R86, R4, R87 ;  /* 0x0000005704567221 */ /* 0x004fe20000010000 */
[----:B------:R-:W-:-:S03]  /*4ee0*/  FADD.FTZ R24, R68, R55 ;  /* 0x0000003744187221 */ /* 0x000fc60000010000 */
[----:B------:R-:W-:-:S03]  /*4ef0*/  FADD.FTZ R83, R5, R86 ;  /* 0x0000005605537221 */ /* 0x000fc60000010000 */
[----:B------:R-:W2:Y:S01]  /*4f00*/  MUFU.EX2 R84, R84 ;  /* 0x0000005400547308 */ /* 0x000ea20000000800 */
[----:B------:R-:W-:Y:S01]  /*4f10*/  FADD.FTZ R82, R8, R83 ;  /* 0x0000005308527221 */ /* 0x000fe20000010000 */
[----:B------:R-:W-:-:S03]  /*4f20*/  FADD.FTZ R83, R95, R24 ;  /* 0x000000185f537221 */ /* 0x000fc60000010000 */
[----:B------:R-:W-:Y:S01]  /*4f30*/  FADD.FTZ R87, R9, R82 ;  /* 0x0000005209577221 */ /* 0x000fe20000010000 */
[----:B0-----:R-:W-:Y:S02]  /*4f40*/  FADD.FTZ R24, R76, R83 ;  /* 0x000000534c187221 */ /* 0x001fe40000010000 */
[----:B------:R-:W0:Y:S01]  /*4f50*/  MUFU.EX2 R73, R73 ;  /* 0x0000004900497308 */ /* 0x000e220000000800 */
[----:B------:R-:W-:Y:S01]  /*4f60*/  FADD.FTZ R82, R10, R87 ;  /* 0x000000570a527221 */ /* 0x000fe20000010000 */
[----:B------:R-:W-:-:S03]  /*4f70*/  FADD.FTZ R83, R97, R24 ;  /* 0x0000001861537221 */ /* 0x000fc60000010000 */
[----:B------:R-:W-:Y:S01]  /*4f80*/  FADD.FTZ R87, R11, R82 ;  /* 0x000000520b577221 */ /* 0x000fe20000010000 */
[----:B-1----:R-:W-:Y:S01]  /*4f90*/  FADD.FTZ R24, R80, R83 ;  /* 0x0000005350187221 */ /* 0x002fe20000010000 */
[C---:B------:R-:W-:Y:S01]  /*4fa0*/  F2FP.SATFINITE.E4M3.F32.PACK_AB_MERGE_C R80, R99.reuse, R80, RZ ;  /* 0x000000506350723e */ /* 0x040fe200048070ff */
[----:B------:R-:W1:Y:S01]  /*4fb0*/  MUFU.EX2 R72, R72 ;  /* 0x0000004800487308 */ /* 0x000e620000000800 */
[----:B------:R-:W-:Y:S01]  /*4fc0*/  FADD.FTZ R87, R12, R87 ;  /* 0x000000570c577221 */ /* 0x000fe20000010000 */
[----:B------:R-:W-:Y:S01]  /*4fd0*/  FADD.FTZ R83, R99, R24 ;  /* 0x0000001863537221 */ /* 0x000fe20000010000 */
[----:B------:R-:W-:Y:S02]  /*4fe0*/  F2FP.SATFINITE.E4M3.F32.PACK_AB_MERGE_C R212, R97, R76, R80 ;  /* 0x0000004c61d4723e */ /* 0x000fe40004807050 */
[----:B------:R-:W-:Y:S01]  /*4ff0*/  CS2R R96, SRZ ;  /* 0x0000000000607805 */ /* 0x000fe2000001ff00 */
[----:B------:R-:W-:Y:S01]  /*5000*/  FADD.FTZ R82, R14, R87 ;  /* 0x000000570e527221 */ /* 0x000fe20000010000 */
[----:B------:R-:W-:-:S02]  /*5010*/  CS2R R86, SRZ ;  /* 0x0000000000567805 */ /* 0x000fc4000001ff00 */
[----:B------:R-:W-:Y:S01]  /*5020*/  CS2R R98, SRZ ;  /* 0x0000000000627805 */ /* 0x000fe2000001ff00 */
[----:B------:R-:W3:Y:S08]  /*5030*/  MUFU.EX2 R74, R74 ;  /* 0x0000004a004a7308 */ /* 0x000ef00000000800 */
[----:B------:R2:W-:Y:S08]  /*5040*/  MUFU.EX2 R55, R56 ;  /* 0x0000003800377308 */ /* 0x0005f00000000800 */
[----:B------:R-:W4:Y:S01]  /*5050*/  MUFU.EX2 R81, R81 ;  /* 0x0000005100517308 */ /* 0x000f220000000800 */
[----:B--2---:R-:W-:Y:S01]  /*5060*/  FADD.FTZ R56, R84, R83 ;  /* 0x0000005354387221 */ /* 0x004fe20000010000 */
[----:B------:R-:W-:-:S03]  /*5070*/  FADD.FTZ R83, R15, R82 ;  /* 0x000000520f537221 */ /* 0x000fc60000010000 */
[----:B------:R-:W-:Y:S01]  /*5080*/  FADD.FTZ R56, R101, R56 ;  /* 0x0000003865387221 */ /* 0x000fe20000010000 */
[----:B------:R-:W-:Y:S02]  /*5090*/  FADD.FTZ R82, R18, R83 ;  /* 0x0000005312527221 */ /* 0x000fe40000010000 */
[----:B------:R-:W2:Y:S02]  /*50a0*/  MUFU.EX2 R79, R79 ;  /* 0x0000004f004f7308 */ /* 0x000ea40000000800 */
[C---:B------:R-:W-:Y:S01]  /*50b0*/  FADD.FTZ R82, R21.reuse, R82 ;  /* 0x0000005215527221 */ /* 0x040fe20000010000 */
[----:B------:R-:W-:-:S03]  /*50c0*/  F2FP.SATFINITE.E4M3.F32.PACK_AB_MERGE_C R21, R21, R18, RZ ;  /* 0x000000121515723e */ /* 0x000fc600048070ff */
[----:B------:R-:W-:Y:S01]  /*50d0*/  FADD.FTZ R37, R19, R82 ;  /* 0x0000005213257221 */ /* 0x000fe20000010000 */
[----:B------:R-:W-:Y:S01]  /*50e0*/  F2FP.SATFINITE.E4M3.F32.PACK_AB_MERGE_C R215, R15, R14, R21 ;  /* 0x0000000e0fd7723e */ /* 0x000fe20004807015 */
[----:B------:R0:W-:Y:S01]  /*50f0*/  MUFU.EX2 R24, R59 ;  /* 0x0000003b00187308 */ /* 0x0001e20000000800 */
[----:B------:R-:W-:Y:S01]  /*5100*/  CS2R R82, SRZ ;  /* 0x0000000000527805 */ /* 0x000fe2000001ff00 */
[----:B------:R-:W-:-:S04]  /*5110*/  FADD.FTZ R8, R20, R37 ;  /* 0x0000002514087221 */ /* 0x000fc80000010000 */
[----:B------:R-:W-:Y:S02]  /*5120*/  FADD.FTZ R37, R23, R8 ;  /* 0x0000000817257221 */ /* 0x000fe40000010000 */
[----:B------:R-:W5:Y:S01]  /*5130*/  MUFU.EX2 R40, R40 ;  /* 0x0000002800287308 */ /* 0x000f620000000800 */
[----:B0-----:R-:W-:-:S04]  /*5140*/  FADD.FTZ R59, R73, R56 ;  /* 0x00000038493b7221 */ /* 0x001fc80000010000 */
[C---:B-1----:R-:W-:Y:S01]  /*5150*/  FADD.FTZ R59, R72.reuse, R59 ;  /* 0x0000003b483b7221 */ /* 0x042fe20000010000 */
[----:B------:R-:W-:Y:S02]  /*5160*/  F2FP.SATFINITE.E4M3.F32.PACK_AB_MERGE_C R72, R72, R73, RZ ;  /* 0x000000494848723e */ /* 0x000fe400048070ff */
[----:B------:R-:W0:Y:S01]  /*5170*/  MUFU.EX2 R22, R22 ;  /* 0x0000001600167308 */ /* 0x000e220000000800 */
[----:B---3--:R-:W-:Y:S01]  /*5180*/  FADD.FTZ R32, R74, R59 ;  /* 0x0000003b4a207221 */ /* 0x008fe20000010000 */
[----:B------:R-:W-:Y:S02]  /*5190*/  F2FP.SATFINITE.E4M3.F32.PACK_AB_MERGE_C R214, R101, R84, R72 ;  /* 0x0000005465d6723e */ /* 0x000fe40004807048 */
[----:B------:R-:W-:Y:S02]  /*51a0*/  CS2R R72, SRZ ;  /* 0x0000000000487805 */ /* 0x000fe4000001ff00 */
[----:B------:R-:W-:Y:S01]  /*51b0*/  CS2R R84, SRZ ;  /* 0x0000000000547805 */ /* 0x000fe2000001ff00 */
[----:B----4-:R-:W-:Y:S01]  /*51c0*/  FADD.FTZ R32, R81, R32 ;  /* 0x0000002051207221 */ /* 0x010fe20000010000 */
[----:B------:R-:W-:Y:S01]  /*51d0*/  CS2R R100, SRZ ;  /* 0x0000000000647805 */ /* 0x000fe2000001ff00 */
[----:B------:R-:W1:Y:S02]  /*51e0*/  MUFU.EX2 R77, R77 ;  /* 0x0000004d004d7308 */ /* 0x000e640000000800 */
[----:B--2---:R-:W-:Y:S01]  /*51f0*/  FADD.FTZ R5, R79, R32 ;  /* 0x000000204f057221 */ /* 0x004fe20000010000 */
[C---:B-----5:R-:W-:Y:S01]  /*5200*/  FADD.FTZ R37, R40.reuse, R37 ;  /* 0x0000002528257221 */ /* 0x060fe20000010000 */
[----:B------:R-:W-:-:S02]  /*5210*/  F2FP.SATFINITE.E4M3.F32.PACK_AB_MERGE_C R23, R40, R23, RZ ;  /* 0x000000172817723e */ /* 0x000fc400048070ff */
[----:B------:R-:W-:Y:S01]  /*5220*/  CS2R R32, SRZ ;  /* 0x0000000000207805 */ /* 0x000fe2000001ff00 */
[C---:B------:R-:W-:Y:S01]  /*5230*/  FADD.FTZ R12, R54.reuse, R5 ;  /* 0x00000005360c7221 */ /* 0x040fe20000010000 */
[----:B------:R-:W-:Y:S01]  /*5240*/  F2FP.SATFINITE.E4M3.F32.PACK_AB_MERGE_C R54, R54, R79, RZ ;  /* 0x0000004f3636723e */ /* 0x000fe200048070ff */
[----:B------:R-:W2:Y:S01]  /*5250*/  MUFU.EX2 R49, R49 ;  /* 0x0000003100317308 */ /* 0x000ea20000000800 */
[----:B0-----:R-:W-:Y:S02]  /*5260*/  FADD.FTZ R18, R22, R37 ;  /* 0x0000002516127221 */ /* 0x001fe40000010000 */
[----:B------:R-:W-:Y:S02]  /*5270*/  F2FP.SATFINITE.E4M3.F32.PACK_AB_MERGE_C R208, R81, R74, R54 ;  /* 0x0000004a51d0723e */ /* 0x000fe40004807036 */
[----:B------:R-:W-:Y:S02]  /*5280*/  CS2R R36, SRZ ;  /* 0x0000000000247805 */ /* 0x000fe4000001ff00 */
[----:B------:R-:W-:-:S02]  /*5290*/  F2FP.SATFINITE.E4M3.F32.PACK_AB_MERGE_C R209, R20, R19, R23 ;  /* 0x0000001314d1723e */ /* 0x000fc40004807017 */
[----:B------:R-:W-:Y:S01]  /*52a0*/  CS2R R80, SRZ ;  /* 0x0000000000507805 */ /* 0x000fe2000001ff00 */
[----:B------:R-:W0:Y:S01]  /*52b0*/  MUFU.EX2 R42, R42 ;  /* 0x0000002a002a7308 */ /* 0x000e220000000800 */
[----:B-1----:R-:W-:-:S04]  /*52c0*/  FADD.FTZ R5, R77, R12 ;  /* 0x0000000c4d057221 */ /* 0x002fc80000010000 */
[----:B------:R-:W-:-:S03]  /*52d0*/  FADD.FTZ R12, R66, R5 ;  /* 0x00000005420c7221 */ /* 0x000fc60000010000 */
[----:B------:R-:W1:Y:S01]  /*52e0*/  MUFU.EX2 R75, R75 ;  /* 0x0000004b004b7308 */ /* 0x000e620000000800 */
[----:B--2---:R-:W-:-:S07]  /*52f0*/  FADD.FTZ R11, R49, R18 ;  /* 0x00000012310b7221 */ /* 0x004fce0000010000 */
[----:B------:R2:W3:Y:S01]  /*5300*/  MUFU.EX2 R53, R94 ;  /* 0x0000005e00357308 */ /* 0x0004e20000000800 */
[----:B0-----:R-:W-:-:S07]  /*5310*/  FADD.FTZ R18, R42, R11 ;  /* 0x0000000b2a127221 */ /* 0x001fce0000010000 */
[----:B------:R-:W0:Y:S01]  /*5320*/  MUFU.EX2 R88, R88 ;  /* 0x0000005800587308 */ /* 0x000e220000000800 */
[----:B-1----:R-:W-:Y:S01]  /*5330*/  FADD.FTZ R5, R75, R12 ;  /* 0x0000000c4b057221 */ /* 0x002fe20000010000 */
[----:B--2---:R-:W-:-:S06]  /*5340*/  CS2R R94, SRZ ;  /* 0x00000000005e7805 */ /* 0x004fcc000001ff00 */
[----:B------:R-:W1:Y:S01]  /*5350*/  MUFU.EX2 R26, R26 ;  /* 0x0000001a001a7308 */ /* 0x000e620000000800 */
[C---:B---3--:R-:W-:Y:S01]  /*5360*/  F2FP.SATFINITE.E4M3.F32.PACK_AB_MERGE_C R42, R53.reuse, R42, RZ ;  /* 0x0000002a352a723e */ /* 0x048fe200048070ff */
[----:B------:R-:W-:-:S03]  /*5370*/  FADD.FTZ R53, R53, R18 ;  /* 0x0000001235357221 */ /* 0x000fc60000010000 */
[----:B------:R-:W-:-:S03]  /*5380*/  F2FP.SATFINITE.E4M3.F32.PACK_AB_MERGE_C R211, R49, R22, R42 ;  /* 0x0000001631d3723e */ /* 0x000fc6000480702a */
[----:B------:R-:W2:Y:S01]  /*5390*/  MUFU.EX2 R71, R71 ;  /* 0x0000004700477308 */ /* 0x000ea20000000800 */
[C---:B0-----:R-:W-:Y:S01]  /*53a0*/  F2FP.SATFINITE.E4M3.F32.PACK_AB_MERGE_C R75, R88.reuse, R75, RZ ;  /* 0x0000004b584b723e */ /* 0x041fe200048070ff */
[----:B------:R-:W-:-:S03]  /*53b0*/  FADD.FTZ R88, R88, R5 ;  /* 0x0000000558587221 */ /* 0x000fc60000010000 */
[----:B------:R-:W-:Y:S02]  /*53c0*/  F2FP.SATFINITE.E4M3.F32.PACK_AB_MERGE_C R210, R66, R77, R75 ;  /* 0x0000004d42d2723e */ /* 0x000fe4000480704b */
[----:B------:R-:W-:Y:S02]  /*53d0*/  CS2R R74, SRZ ;  /* 0x00000000004a7805 */ /* 0x000fe4000001ff00 */
[----:B------:R-:W-:Y:S01]  /*53e0*/  CS2R R76, SRZ ;  /* 0x00000000004c7805 */ /* 0x000fe2000001ff00 */
[----:B------:R-:W0:Y:S01]  /*53f0*/  MUFU.EX2 R27, R27 ;  /* 0x0000001b001b7308 */ /* 0x000e220000000800 */
[----:B-1----:R-:W-:Y:S01]  /*5400*/  FADD.FTZ R18, R26, R53 ;  /* 0x000000351a127221 */ /* 0x002fe20000010000 */
[----:B------:R-:W-:-:S06]  /*5410*/  CS2R R52, SRZ ;  /* 0x0000000000347805 */ /* 0x000fcc000001ff00 */
[----:B------:R1:W3:Y:S01]  /*5420*/  MUFU.EX2 R70, R89 ;  /* 0x0000005900467308 */ /* 0x0002e20000000800 */
[----:B--2---:R-:W-:-:S07]  /*5430*/  FADD.FTZ R5, R71, R88 ;  /* 0x0000005847057221 */ /* 0x004fce0000010000 */
[----:B------:R-:W2:Y:S01]  /*5440*/  MUFU.EX2 R30, R30 ;  /* 0x0000001e001e7308 */ /* 0x000ea20000000800 */
[----:B0-----:R-:W-:Y:S01]  /*5450*/  FADD.FTZ R11, R27, R18 ;  /* 0x000000121b0b7221 */ /* 0x001fe20000010000 */
[----:B-1----:R-:W-:-:S06]  /*5460*/  CS2R R88, SRZ ;  /* 0x0000000000587805 */ /* 0x002fcc000001ff00 */
[----:B------:R-:W0:Y:S01]  /*5470*/  MUFU.EX2 R62, R62 ;  /* 0x0000003e003e7308 */ /* 0x000e220000000800 */
[----:B---3--:R-:W-:-:S07]  /*5480*/  FADD.FTZ R5, R70, R5 ;  /* 0x0000000546057221 */ /* 0x008fce0000010000 */
[----:B------:R-:W1:Y:S01]  /*5490*/  MUFU.EX2 R41, R41 ;  /* 0x0000002900297308 */ /* 0x000e620000000800 */
[----:B--2---:R-:W-:-:S07]  /*54a0*/  FADD.FTZ R18, R30, R11 ;  /* 0x0000000b1e127221 */ /* 0x004fce0000010000 */
[----:B------:R-:W2:Y:S01]  /*54b0*/  MUFU.EX2 R31, R31 ;  /* 0x0000001f001f7308 */ /* 0x000ea20000000800 */
[----:B0-----:R-:W-:Y:S01]  /*54c0*/  FADD.FTZ R4, R62, R5 ;  /* 0x000000053e047221 */ /* 0x001fe20000010000 */
[----:B------:R-:W-:-:S03]  /*54d0*/  F2FP.SATFINITE.E4M3.F32.PACK_AB_MERGE_C R62, R55, R62, RZ ;  /* 0x0000003e373e723e */ /* 0x000fc600048070ff */
[----:B------:R-:W-:Y:S01]  /*54e0*/  FADD.FTZ R4, R55, R4 ;  /* 0x0000000437047221 */ /* 0x000fe20000010000 */
[----:B------:R-:W-:Y:S02]  /*54f0*/  F2FP.SATFINITE.E4M3.F32.PACK_AB_MERGE_C R204, R70, R71, R62 ;  /* 0x0000004746cc723e */ /* 0x000fe4000480703e */
[----:B------:R-:W-:Y:S01]  /*5500*/  CS2R R54, SRZ ;  /* 0x0000000000367805 */ /* 0x000fe2000001ff00 */
[----:B------:R-:W0:Y:S01]  /*5510*/  MUFU.EX2 R57, R57 ;  /* 0x0000003900397308 */ /* 0x000e220000000800 */
[C---:B-1----:R-:W-:Y:S01]  /*5520*/  FADD.FTZ R18, R41.reuse, R18 ;  /* 0x0000001229127221 */ /* 0x042fe20000010000 */
[----:B------:R-:W-:Y:S02]  /*5530*/  F2FP.SATFINITE.E4M3.F32.PACK_AB_MERGE_C R30, R41, R30, RZ ;  /* 0x0000001e291e723e */ /* 0x000fe400048070ff */
[----:B------:R-:W-:Y:S02]  /*5540*/  CS2R R40, SRZ ;  /* 0x0000000000287805 */ /* 0x000fe4000001ff00 */
[----:B------:R-:W-:-:S02]  /*5550*/  CS2R R70, SRZ ;  /* 0x0000000000467805 */ /* 0x000fc4000001ff00 */
[----:B------:R-:W-:Y:S02]  /*5560*/  F2FP.SATFINITE.E4M3.F32.PACK_AB_MERGE_C R205, R27, R26, R30 ;  /* 0x0000001a1bcd723e */ /* 0x000fe4000480701e */
[----:B------:R-:W-:Y:S01]  /*5570*/  CS2R R26, SRZ ;  /* 0x00000000001a7805 */ /* 0x000fe2000001ff00 */
        /* <DEDUP_REMOVED lines=12> */
[C---:B-1----:R-:W-:Y:S01]  /*5640*/  FADD.FTZ R9, R46.reuse, R9 ;  /* 0x000000092e097221 */ /* 0x042fe20000010000 */
[----:B------:R-:W-:-:S04]  /*5650*/  F2FP.SATFINITE.E4M3.F32.PACK_AB_MERGE_C R35, R46, R35, RZ ;  /* 0x000000232e23723e */ /* 0x000fc800048070ff */
[----:B------:R-:W-:Y:S02]  /*5660*/  F2FP.SATFINITE.E4M3.F32.PACK_AB_MERGE_C R207, R34, R31, R35 ;  /* 0x0000001f22cf723e */ /* 0x000fe40004807023 */
[----:B------:R-:W-:Y:S01]  /*5670*/  CS2R R30, SRZ ;  /* 0x00000000001e7805 */ /* 0x000fe2000001ff00 */
[----:B------:R-:W1:Y:S01]  /*5680*/  MUFU.EX2 R65, R65 ;  /* 0x0000004100417308 */ /* 0x000e620000000800 */
[C---:B--2---:R-:W-:Y:S01]  /*5690*/  FADD.FTZ R4, R29.reuse, R4 ;  /* 0x000000041d047221 */ /* 0x044fe20000010000 */
[----:B------:R-:W-:Y:S02]  /*56a0*/  F2FP.SATFINITE.E4M3.F32.PACK_AB_MERGE_C R58, R29, R58, RZ ;  /* 0x0000003a1d3a723e */ /* 0x000fe400048070ff */
[----:B------:R-:W-:Y:S02]  /*56b0*/  CS2R R28, SRZ ;  /* 0x00000000001c7805 */ /* 0x000fe4000001ff00 */
[----:B------:R-:W-:Y:S02]  /*56c0*/  CS2R R34, SRZ ;  /* 0x0000000000227805 */ /* 0x000fe4000001ff00 */
[----:B------:R-:W-:-:S02]  /*56d0*/  F2FP.SATFINITE.E4M3.F32.PACK_AB_MERGE_C R206, R24, R57, R58 ;  /* 0x0000003918ce723e */ /* 0x000fc4000480703a */
[----:B------:R-:W-:Y:S01]  /*56e0*/  CS2R R24, SRZ ;  /* 0x0000000000187805 */ /* 0x000fe2000001ff00 */
[----:B------:R-:W2:Y:S01]  /*56f0*/  MUFU.EX2 R43, R43 ;  /* 0x0000002b002b7308 */ /* 0x000ea20000000800 */
[----:B0-----:R-:W-:Y:S01]  /*5700*/  FADD.FTZ R10, R38, R9 ;  /* 0x00000009260a7221 */ /* 0x001fe20000010000 */
[----:B------:R-:W-:Y:S02]  /*5710*/  CS2R R56, SRZ ;  /* 0x0000000000387805 */ /* 0x000fe4000001ff00 */
[----:B------:R-:W-:-:S04]  /*5720*/  CS2R R58, SRZ ;  /* 0x00000000003a7805 */ /* 0x000fc8000001ff00 */
[----:B------:R0:W3:Y:S01]  /*5730*/  MUFU.EX2 R8, R61 ;  /* 0x0000003d00087308 */ /* 0x0000e20000000800 */
[----:B-1----:R-:W-:-:S07]  /*5740*/  FADD.FTZ R5, R65, R4 ;  /* 0x0000000441057221 */ /* 0x002fce0000010000 */
[----:B------:R-:W1:Y:S01]  /*5750*/  MUFU.EX2 R39, R39 ;  /* 0x0000002700277308 */ /* 0x000e620000000800 */
[----:B--2---:R-:W-:Y:S01]  /*5760*/  FADD.FTZ R10, R43, R10 ;  /* 0x0000000a2b0a7221 */ /* 0x004fe20000010000 */
[----:B0-----:R-:W-:-:S06]  /*5770*/  CS2R R60, SRZ ;  /* 0x00000000003c7805 */ /* 0x001fcc000001ff00 */
[----:B------:R-:W0:Y:S01]  /*5780*/  MUFU.EX2 R63, R63 ;  /* 0x0000003f003f7308 */ /* 0x000e220000000800 */
[----:B---3--:R-:W-:-:S07]  /*5790*/  FADD.FTZ R4, R8, R5 ;  /* 0x0000000508047221 */ /* 0x008fce0000010000 */
[----:B------:R-:W2:Y:S01]  /*57a0*/  MUFU.EX2 R48, R48 ;  /* 0x0000003000307308 */ /* 0x000ea20000000800 */
[----:B-1----:R-:W-:-:S07]  /*57b0*/  FADD.FTZ R9, R39, R10 ;  /* 0x0000000a27097221 */ /* 0x002fce0000010000 */
[----:B------:R1:W3:Y:S01]  /*57c0*/  MUFU.EX2 R12, R67 ;  /* 0x00000043000c7308 */ /* 0x0002e20000000800 */
[----:B0-----:R-:W-:-:S07]  /*57d0*/  FADD.FTZ R5, R63, R4 ;  /* 0x000000043f057221 */ /* 0x001fce0000010000 */
[----:B------:R-:W0:Y:S01]  /*57e0*/  MUFU.EX2 R44, R44 ;  /* 0x0000002c002c7308 */ /* 0x000e220000000800 */
[C---:B--2---:R-:W-:Y:S01]  /*57f0*/  FADD.FTZ R9, R48.reuse, R9 ;  /* 0x0000000930097221 */ /* 0x044fe20000010000 */
[----:B------:R-:W-:Y:S02]  /*5800*/  F2FP.SATFINITE.E4M3.F32.PACK_AB_MERGE_C R39, R48, R39, RZ ;  /* 0x000000273027723e */ /* 0x000fe400048070ff */
[----:B------:R-:W-:Y:S02]  /*5810*/  CS2R R48, SRZ ;  /* 0x0000000000307805 */ /* 0x000fe4000001ff00 */
[----:B-1----:R-:W-:Y:S02]  /*5820*/  CS2R R66, SRZ ;  /* 0x0000000000427805 */ /* 0x002fe4000001ff00 */
[----:B------:R-:W-:Y:S02]  /*5830*/  F2FP.SATFINITE.E4M3.F32.PACK_AB_MERGE_C R201, R43, R38, R39 ;  /* 0x000000262bc9723e */ /* 0x000fe40004807027 */
[----:B------:R-:W-:Y:S01]  /*5840*/  CS2R R38, SRZ ;  /* 0x0000000000267805 */ /* 0x000fe2000001ff00 */
[----:B------:R-:W1:Y:S01]  /*5850*/  MUFU.EX2 R50, R50 ;  /* 0x0000003200327308 */ /* 0x000e620000000800 */
[C---:B---3--:R-:W-:Y:S01]  /*5860*/  FADD.FTZ R5, R12.reuse, R5 ;  /* 0x000000050c057221 */ /* 0x048fe20000010000 */
[----:B------:R-:W-:-:S02]  /*5870*/  F2FP.SATFINITE.E4M3.F32.PACK_AB_MERGE_C R63, R12, R63, RZ ;  /* 0x0000003f0c3f723e */ /* 0x000fc400048070ff */
[----:B------:R-:W-:Y:S02]  /*5880*/  CS2R R42, SRZ ;  /* 0x00000000002a7805 */ /* 0x000fe4000001ff00 */
[----:B------:R-:W-:Y:S02]  /*5890*/  F2FP.SATFINITE.E4M3.F32.PACK_AB_MERGE_C R200, R8, R65, R63 ;  /* 0x0000004108c8723e */ /* 0x000fe4000480703f */
[----:B------:R-:W-:Y:S01]  /*58a0*/  CS2R R62, SRZ ;  /* 0x00000000003e7805 */ /* 0x000fe2000001ff00 */
[----:B------:R-:W2:Y:S01]  /*58b0*/  MUFU.EX2 R47, R47 ;  /* 0x0000002f002f7308 */ /* 0x000ea20000000800 */
[----:B0-----:R-:W-:Y:S01]  /*58c0*/  FADD.FTZ R10, R44, R9 ;  /* 0x000000092c0a7221 */ /* 0x001fe20000010000 */
[----:B------:R-:W-:-:S06]  /*58d0*/  CS2R R64, SRZ ;  /* 0x0000000000407805 */ /* 0x000fcc000001ff00 */
[----:B------:R-:W0:Y:S01]  /*58e0*/  MUFU.EX2 R69, R69 ;  /* 0x0000004500457308 */ /* 0x000e220000000800 */
[----:B-1----:R-:W-:-:S07]  /*58f0*/  FADD.FTZ R4, R50, R5 ;  /* 0x0000000532047221 */ /* 0x002fce0000010000 */
[----:B------:R-:W-:Y:S01]  /*5900*/  MUFU.EX2 R45, R45 ;  /* 0x0000002d002d7308 */ /* 0x000fe20000000800 */
[----:B--2---:R-:W-:-:S07]  /*5910*/  FADD.FTZ R10, R47, R10 ;  /* 0x0000000a2f0a7221 */ /* 0x004fce0000010000 */
[----:B------:R-:W-:Y:S01]  /*5920*/  MUFU.EX2 R90, R90 ;  /* 0x0000005a005a7308 */ /* 0x000fe20000000800 */
[----:B0-----:R-:W-:-:S07]  /*5930*/  FADD.FTZ R5, R69, R4 ;  /* 0x0000000445057221 */ /* 0x001fce0000010000 */
[----:B------:R-:W0:Y:S08]  /*5940*/  MUFU.EX2 R51, R51 ;  /* 0x0000003300337308 */ /* 0x000e300000000800 */
[----:B------:R-:W1:Y:S01]  /*5950*/  MUFU.EX2 R78, R78 ;  /* 0x0000004e004e7308 */ /* 0x000e620000000800 */
[----:B0-----:R-:W-:Y:S01]  /*5960*/  F2FP.SATFINITE.E4M3.F32.PACK_AB_MERGE_C R4, R51, R90, RZ ;  /* 0x0000005a3304723e */ /* 0x001fe200048070ff */
[----:B------:R-:W-:-:S03]  /*5970*/  FADD.FTZ R90, R90, R5 ;  /* 0x000000055a5a7221 */ /* 0x000fc60000010000 */
[----:B------:R-:W-:Y:S01]  /*5980*/  F2FP.SATFINITE.E4M3.F32.PACK_AB_MERGE_C R202, R69, R50, R4 ;  /* 0x0000003245ca723e */ /* 0x000fe20004807004 */
[----:B------:R-:W-:Y:S01]  /*5990*/  FADD.FTZ R5, R51, R90 ;  /* 0x0000005a33057221 */ /* 0x000fe20000010000 */
[----:B------:R-:W-:Y:S02]  /*59a0*/  CS2R R50, SRZ ;  /* 0x0000000000327805 */ /* 0x000fe4000001ff00 */
[----:B------:R-:W-:Y:S02]  /*59b0*/  CS2R R68, SRZ ;  /* 0x0000000000447805 */ /* 0x000fe4000001ff00 */
[C---:B-1----:R-:W-:Y:S01]  /*59c0*/  F2FP.SATFINITE.E4M3.F32.PACK_AB_MERGE_C R8, R78.reuse, R45, RZ ;  /* 0x0000002d4e08723e */ /* 0x042fe200048070ff */
[----:B------:R-:W-:Y:S01]  /*59d0*/  FADD.FTZ R45, R45, R10 ;  /* 0x0000000a2d2d7221 */ /* 0x000fe20000010000 */
[----:B------:R-:W-:Y:S02]  /*59e0*/  CS2R R90, SRZ ;  /* 0x00000000005a7805 */ /* 0x000fe4000001ff00 */
[----:B------:R-:W-:Y:S01]  /*59f0*/  F2FP.SATFINITE.E4M3.F32.PACK_AB_MERGE_C R203, R47, R44, R8 ;  /* 0x0000002c2fcb723e */ /* 0x000fe20004807008 */
[----:B------:R-:W-:Y:S01]  /*5a00*/  FADD.FTZ R4, R78, R45 ;  /* 0x0000002d4e047221 */ /* 0x000fe20000010000 */
[----:B------:R-:W-:-:S02]  /*5a10*/  CS2R R44, SRZ ;  /* 0x00000000002c7805 */ /* 0x000fc4000001ff00 */
        /* <DEDUP_REMOVED lines=54> */
[----:B------:R-:W-:Y:S01]  /*5d80*/  UMOV UR7, URZ ;  /* 0x0000003f00077c82 */ /* 0x000fe20008000000 */
[----:B------:R-:W-:Y:S01]  /*5d90*/  UMOV UR6, URZ ;  /* 0x0000003f00067c82 */ /* 0x000fe20008000000 */
[----:B------:R-:W-:Y:S01]  /*5da0*/  ULDC UR61, c[0x0][0x288] ;  /* 0x0000a200003d7ab9 */ /* 0x000fe20000000800 */
[----:B------:R-:W-:-:S05]  /*5db0*/  ULDC UR59, c[0x0][0x2f0] ;  /* 0x0000bc00003b7ab9 */ /* 0x000fca0000000800 */
.L_x_2324:
[----:B------:R-:W-:Y:S01]  /*5dc0*/  ISETP.NE.AND P2, PT, RZ, UR54, PT ;  /* 0x00000036ff007c0c */ /* 0x000fe2000bf45270 */
[----:B------:R-:W-:-:S04]  /*5dd0*/  UISETP.NE.AND UP0, UPT, UR6, 0x1, UPT ;  /* 0x000000010600788c */ /* 0x000fc8000bf05270 */
[----:B------:R-:W-:-:S04]  /*5de0*/  USEL UR5, URZ, 0x1, UP0 ;  /* 0x000000013f057887 */ /* 0x000fc80008000000 */
[----:B------:R-:W-:-:S04]  /*5df0*/  ULOP3.LUT UR5, UR7, UR5, URZ, 0x3c, !UPT ;  /* 0x0000000507057292 */ /* 0x000fc8000f8e3c3f */
[----:B------:R-:W-:Y:S08]  /*5e00*/  @P2 BRA `(.L_x_2314) ;  /* 0x0000000000382947 */ /* 0x000ff00003800000 */
[----:B------:R-:W-:Y:S05]  /*5e10*/  @!P0 BRA `(.L_x_2315) ;  /* 0x0000000000048947 */ /* 0x000fea0003800000 */
[----:B------:R-:W-:Y:S01]  /*5e20*/  BPT.TRAP 0x1 ;  /* 0x000000040000795c */ /* 0x000fe20000300000 */
.L_x_2315:
        /* <DEDUP_REMOVED lines=9> */
.L_x_2316:
[----:B-1----:R-:W-:Y:S05]  /*5ec0*/  @P1 BRA `(.L_x_2314) ;  /* 0x0000000000081947 */ /* 0x002fea0003800000 */
[----:B------:R-:W1:Y:S02]  /*5ed0*/  SYNCS.PHASECHK.TRANS64.TRYWAIT P1, [UR4+0x33430], R10 ;  /* 0x0334300aff0075a7 */ /* 0x000e640008020144 */
[----:B-1----:R-:W-:Y:S05]  /*5ee0*/  @!P1 BRA `(.L_x_2317) ;  /* 0x0000010800949947 */ /* 0x002fea0003800000 */
.L_x_2314:
        /* <DEDUP_REMOVED lines=21> */
[----:B------:R-:W-:Y:S01]  /*6040*/  UIADD3 UR46, UR30, 0x180, URZ ;  /* 0x000001801e2e7890 */ /* 0x000fe2000fffe03f */
[----:B------:R-:W-:Y:S01]  /*6050*/  UMOV UR47, 0x80000020 ;  /* 0x80000020002f7882 */ /* 0x000fe20000000000 */
[----:B------:R-:W-:Y:S01]  /*6060*/  UIADD3 UR50, UR30, 0x200, URZ ;  /* 0x000002001e327890 */ /* 0x000fe2000fffe03f */
[----:B------:R-:W-:Y:S01]  /*6070*/  UMOV UR51, 0x80000020 ;  /* 0x8000002000337882 */ /* 0x000fe20000000000 */
[----:B------:R-:W-:Y:S01]  /*6080*/  UIADD3 UR26, UR30, 0x2, URZ ;  /* 0x000000021e1a7890 */ /* 0x000fe2000fffe03f */
[----:B------:R-:W-:Y:S01]  /*6090*/  WARPGROUP.ARRIVE ;  /* 0x00000000000079c5 */ /* 0x000fe20000000000 */
[----:B------:R-:W-:Y:S01]  /*60a0*/  UMOV UR27, 0x80000020 ;  /* 0x80000020001b7882 */ /* 0x000fe20000000000 */
[----:B------:R-:W-:-:S02]  /*60b0*/  UIADD3 UR10, UR30, 0x82, URZ ;  /* 0x000000821e0a7890 */ /* 0x000fc4000fffe03f */
[----:B------:R-:W-:Y:S02]  /*60c0*/  UIADD3 UR11, UR30, 0x182, URZ ;  /* 0x000001821e0b7890 */ /* 0x000fe4000fffe03f */
[----:B------:R-:W-:Y:S01]  /*60d0*/  QGMMA.64x32x32.F32.E4M3.E4M3 R184, gdesc[UR28], RZ, !UPT, gsb0 ;  /* 0x006000001cb879f3 */ /* 0x000fe2000c0008ff */
[----:B------:R-:W-:Y:S01]  /*60e0*/  UIADD3 UR22, UR30, 0x280, URZ ;  /* 0x000002801e167890 */ /* 0x000fe2000fffe03f */
[----:B------:R-:W-:Y:S01]  /*60f0*/  UMOV UR23, 0x80000020 ;  /* 0x8000002000177882 */ /* 0x000fe20000000000 */
[----:B------:R-:W-:Y:S01]  /*6100*/  UIADD3 UR18, UR30, 0x282, URZ ;  /* 0x000002821e127890 */ /* 0x000fe2000fffe03f */
[----:B------:R-:W-:Y:S01]  /*6110*/  UMOV UR19, 0x80000020 ;  /* 0x8000002000137882 */ /* 0x000fe20000000000 */
[----:B------:R-:W-:Y:S01]  /*6120*/  UIADD3 UR14, UR30, 0x500, URZ ;  /* 0x000005001e0e7890 */ /* 0x000fe2000fffe03f */
[----:B------:R-:W-:Y:S01]  /*6130*/  UMOV UR15, 0x80000020 ;  /* 0x80000020000f7882 */ /* 0x000fe20000000000 */
[----:B------:R-:W-:Y:S01]  /*6140*/  UMOV UR28, UR8 ;  /* 0x00000008001c7c82 */ /* 0x000fe20008000000 */
[----:B------:R-:W-:Y:S01]  /*6150*/  UMOV UR29, UR9 ;  /* 0x00000009001d7c82 */ /* 0x000fe20008000000 */
[----:B------:R-:W-:Y:S01]  /*6160*/  UMOV UR31, 0x80000020 ;  /* 0x80000020001f7882 */ /* 0x000fe20000000000 */
[----:B------:R-:W-:-:S02]  /*6170*/  WARPGROUP.DEPBAR.LE gsb0, 0x0 ;  /* 0x00008000000079c5 */ /* 0x000fc40000010000 */
        /* <DEDUP_REMOVED lines=153> */
.L_x_2319:
[----:B------:R-:W-:Y:S01]  /*6b10*/  ULEA UR10, UR6, UR38, 0x3 ;  /* 0x00000026060a7291 */ /* 0x000fe2000f8e183f */
[----:B------:R-:W-:-:S05]  /*6b20*/  IMAD.U32 R10, RZ, RZ, UR7 ;  /* 0x00000007ff0a7e24 */ /* 0x000fca000f8e00ff */
[----:B------:R-:W-:-:S04]  /*6b30*/  SHF.L.U32 R10, R10, 0x1f, RZ ;  /* 0x0000001f0a0a7819 */ /* 0x000fc800000006ff */
[----:B------:R0:W1:Y:S01]  /*6b40*/  SYNCS.PHASECHK.TRANS64.TRYWAIT P1, [UR10+0x33450], R10 ;  /* 0x0334500aff0075a7 */ /* 0x000062000802014a */
[----:B------:R-:W-:Y:S05]  /*6b50*/  @!P0 BRA `(.L_x_2320) ;  /* 0x0000000000048947 */ /* 0x000fea0003800000 */
[----:B------:R-:W-:Y:S01]  /*6b60*/  BPT.TRAP 0x1 ;  /* 0x000000040000795c */ /* 0x000fe20000300000 */
.L_x_2320:
[----:B-1----:R-:W-:Y:S05]  /*6b70*/  @P1 BRA `(.L_x_2318) ;  /* 0x0000000000081947 */ /* 0x002fea0003800000 */
[----:B------:R-:W1:Y:S02]  /*6b80*/  SYNCS.PHASECHK.TRANS64.TRYWAIT P1, [UR10+0x33450], R10 ;  /* 0x0334500aff0075a7 */ /* 0x000e64000802014a */
[----:B-1----:R-:W-:Y:S05]  /*6b90*/  @!P1 BRA `(.L_x_2321) ;  /* 0x000000fc00809947 */ /* 0x002fea0003800000 */
.L_x_2318:
        /* <DEDUP_REMOVED lines=34> */
.L_x_2322:
        /* <DEDUP_REMOVED lines=10> */
[C---:B------:R-:W-:Y:S01]  /*6e60*/  FMUL.FTZ R11, R0.reuse, R187 ;  /* 0x000000bb000b7220 */ /* 0x040fe20000410000 */
[----:B------:R-:W-:Y:S01]  /*6e70*/  @UP0 ULDC UR7, c[0x0][0x44c] ;  /* 0x0001130000070ab9 */ /* 0x000fe20000000800 */
[C---:B------:R-:W-:Y:S01]  /*6e80*/  FMUL.FTZ R187, R0.reuse, R189 ;  /* 0x000000bd00bb7220 */ /* 0x040fe20000410000 */
        /* <DEDUP_REMOVED lines=10> */
[----:B------:R-:W-:Y:S01]  /*6f30*/  IMAD.MOV.U32 R160, RZ, RZ, -0x2 ;  /* 0xfffffffeffa07424 */ /* 0x000fe200078e00ff */
[----:B------:R-:W-:Y:S01]  /*6f40*/  @P2 SHF.R.U32.HI R161, RZ, UR7, R157 ;  /* 0x00000007ffa12c19 */ /* 0x000fe2000801169d */
[C---:B------:R-:W-:Y:S01]  /*6f50*/  FMUL.FTZ R157, R0.reuse, R163 ;  /* 0x000000a3009d7220 */ /* 0x040fe20000410000 */
[----:B------:R-:W-:Y:S01]  /*6f60*/  UMOV UR7, 0x1 ;  /* 0x0000000100077882 */ /* 0x000fe20000000000 */
[C---:B------:R-:W-:Y:S01]  /*6f70*/  FMUL.FTZ R178, R0.reuse, R153 ;  /* 0x0000009900b27220 */ /* 0x040fe20000410000 */
[----:B------:R-:W-:Y:S01]  /*6f80*/  UIMAD UR7, UR39, -0xa0, UR7 ;  /* 0xffffff60270778a4 */ /* 0x000fe2000f8e0207 */
[----:B------:R-:W1:Y:S01]  /*6f90*/  SHFL.IDX PT, R163, R161, RZ, 0x1c1f ;  /* 0x001c1fffa1a37589 */ /* 0x000e6200000e0000 */
[C---:B------:R-:W-:Y:S01]  /*6fa0*/  FMUL.FTZ R184, R0.reuse, R185 ;  /* 0x000000b900b87220 */ /* 0x040fe20000410000 */
[C---:B------:R-:W-:Y:S01]  /*6fb0*/  FMUL.FTZ R153, R0.reuse, R155 ;  /* 0x0000009b00997220 */ /* 0x040fe20000410000 */
[----:B------:R-:W-:Y:S01]  /*6fc0*/  FMUL.FTZ R155, R0, R159 ;  /* 0x0000009f009b7220 */ /* 0x000fe20000410000 */
[----:B------:R-:W2:Y:S01]  /*6fd0*/  MUFU.TANH R200, R200 ;  /* 0x000000c800c87308 */ /* 0x000ea20000002400 */
[----:B------:R-:W-:-:S02]  /*6fe0*/  IMAD.U32 R159, RZ, RZ, UR59 ;  /* 0x0000003bff9f7e24 */ /* 0x000fc4000f8e00ff */
[C---:B------:R-:W-:Y:S01]  /*6ff0*/  FMUL.FTZ R185, R0.reuse, R188 ;  /* 0x000000bc00b97220 */ /* 0x040fe20000410000 */
[----:B------:R-:W-:Y:S02]  /*7000*/  IMAD R160, R7, R160, UR7 ;  /* 0x0000000707a07e24 */ /* 0x000fe4000f8e02a0 */
[C---:B------:R-:W-:Y:S01]  /*7010*/  FMUL.FTZ R20, R0.reuse, R170 ;  /* 0x000000aa00147220 */ /* 0x040fe20000410000 */
[C---:B------:R-:W-:Y:S01]  /*7020*/  FMUL.FTZ R170, R0.reuse, R182 ;  /* 0x000000b600aa7220 */ /* 0x040fe20000410000 */
[C---:B------:R-:W-:Y:S01]  /*7030*/  FMUL.FTZ R13, R0.reuse, R191 ;  /* 0x000000bf000d7220 */ /* 0x040fe20000410000 */
[----:B------:R-:W-:Y:S01]  /*7040*/  IMAD R160, R159, UR55, R160 ;  /* 0x000000379fa07c24 */ /* 0x000fe2000f8e02a0 */
[----:B------:R-:W3:Y:S01]  /*7050*/  MUFU.TANH R184, R184 ;  /* 0x000000b800b87308 */ /* 0x000ee20000002400 */
[C---:B------:R-:W-:Y:S01]  /*7060*/  FMUL.FTZ R191, R0.reuse, R192 ;  /* 0x000000c000bf7220 */ /* 0x040fe20000410000 */
        /* <DEDUP_REMOVED lines=10> */
[----:B-1----:R-:W-:Y:S01]  /*7110*/  IADD3 R182, R163, -UR61, R160 ;  /* 0x8000003da3b67c10 */ /* 0x002fe2000fffe0a0 */
[C---:B------:R-:W-:Y:S01]  /*7120*/  FMUL.FTZ R136, R0.reuse, R136 ;  /* 0x0000008800887220 */ /* 0x040fe20000410000 */
[C---:B------:R-:W-:Y:S01]  /*7130*/  FMUL.FTZ R22, R0.reuse, R174 ;  /* 0x000000ae00167220 */ /* 0x040fe20000410000 */
[----:B------:R-:W-:Y:S01]  /*7140*/  FMUL.FTZ R174, R0, R177 ;  /* 0x000000b100ae7220 */ /* 0x000fe20000410000 */
[----:B------:R-:W1:Y:S01]  /*7150*/  MUFU.TANH R187, R187 ;  /* 0x000000bb00bb7308 */ /* 0x000e620000002400 */
[----:B------:R-:W-:Y:S01]  /*7160*/  ISETP.GT.AND P1, PT, R182, RZ, PT ;  /* 0x000000ffb600720c */ /* 0x000fe20003f24270 */
[----:B------:R-:W-:Y:S01]  /*7170*/  FMUL.FTZ R177, R0, R180 ;  /* 0x000000b400b17220 */ /* 0x000fe20000410000 */
[----:B------:R-:W-:Y:S01]  /*7180*/  ISETP.GT.AND P2, PT, R182, 0x1, PT ;  /* 0x00000001b600780c */ /* 0x000fe20003f44270 */
[----:B------:R-:W-:Y:S01]  /*7190*/  FMUL.FTZ R180, R0, R156 ;  /* 0x0000009c00b47220 */ /* 0x000fe20000410000 */
[----:B--2---:R-:W-:Y:S01]  /*71a0*/  FSEL R186, R200, -INF , P1 ;  /* 0xff800000c8ba7808 */ /* 0x004fe20000800000 */
[----:B------:R-:W-:Y:S01]  /*71b0*/  FMUL.FTZ R156, R0, R162 ;  /* 0x000000a2009c7220 */ /* 0x000fe20000410000 */
[----:B------:R-:W-:Y:S01]  /*71c0*/  ISETP.GT.AND P1, PT, R182, 0x8, PT ;  /* 0x00000008b600780c */ /* 0x000fe20003f24270 */
[----:B------:R-:W2:Y:S01]  /*71d0*/  MUFU.TANH R191, R191 ;  /* 0x000000bf00bf7308 */ /* 0x000ea20000002400 */
[----:B---3--:R-:W-:Y:S01]  /*71e0*/  FSEL R188, R184, -INF , P2 ;  /* 0xff800000b8bc7808 */ /* 0x008fe20001000000 */
[----:B------:R-:W-:Y:S01]  /*71f0*/  FMUL.FTZ R184, R0, R137 ;  /* 0x0000008900b87220 */ /* 0x000fe20000410000 */
[----:B------:R-:W-:Y:S01]  /*7200*/  FMNMX.FTZ R163, R186, R8, !PT ;  /* 0x00000008baa37209 */ /* 0x000fe20007810000 */
[----:B------:R-:W-:Y:S01]  /*7210*/  FMUL.FTZ R137, R0, R139 ;  /* 0x0000008b00897220 */ /* 0x000fe20000410000 */
[----:B------:R-:W-:Y:S01]  /*7220*/  ISETP.GT.AND P2, PT, R182, 0x9, PT ;  /* 0x00000009b600780c */ /* 0x000fe20003f44270 */
[----:B------:R-:W-:Y:S01]  /*7230*/  FMUL.FTZ R201, R0, R164 ;  /* 0x000000a400c97220 */ /* 0x000fe20000410000 */
[----:B0-----:R-:W-:Y:S01]  /*7240*/  FSEL R190, R185, -INF , P1 ;  /* 0xff800000b9be7808 */ /* 0x001fe20000800000 */
[----:B------:R-:W0:Y:S01]  /*7250*/  MUFU.TANH R189, R189 ;  /* 0x000000bd00bd7308 */ /* 0x000e220000002400 */
[----:B------:R-:W-:Y:S01]  /*7260*/  FMNMX.FTZ R163, R188, R163, !PT ;  /* 0x000000a3bca37209 */ /* 0x000fe20007810000 */
[----:B------:R-:W-:Y:S01]  /*7270*/  FMUL.FTZ R185, R0, R140 ;  /* 0x0000008c00b97220 */ /* 0x000fe20000410000 */
[----:B------:R-:W-:Y:S01]  /*7280*/  ISETP.GT.AND P1, PT, R182, 0x10, PT ;  /* 0x00000010b600780c */ /* 0x000fe20003f24270 */
[C---:B------:R-:W-:Y:S01]  /*7290*/  FMUL.FTZ R169, R0.reuse, R179 ;  /* 0x000000b300a97220 */ /* 0x040fe20000410000 */
[----:B-1----:R-:W-:Y:S01]  /*72a0*/  FSEL R194, R187, -INF , P2 ;  /* 0xff800000bbc27808 */ /* 0x002fe20001000000 */
[----:B------:R-:W-:Y:S01]  /*72b0*/  FMUL.FTZ R187, R0, R141 ;  /* 0x0000008d00bb7220 */ /* 0x000fe20000410000 */
[----:B------:R-:W-:Y:S01]  /*72c0*/  FMNMX.FTZ R163, R190, R163, !PT ;  /* 0x000000a3bea37209 */ /* 0x000fe20007810000 */
[----:B------:R-:W1:Y:S01]  /*72d0*/  MUFU.TANH R192, R192 ;  /* 0x000000c000c07308 */ /* 0x000e620000002400 */
[----:B------:R-:W-:Y:S01]  /*72e0*/  ISETP.GT.AND P2, PT, R182, 0x11, PT ;  /* 0x00000011b600780c */ /* 0x000fe20003f44270 */
[C---:B------:R-:W-:Y:S01]  /*72f0*/  FMUL.FTZ R179, R0.reuse, R152 ;  /* 0x0000009800b37220 */ /* 0x040fe20000410000 */
[----:B--2---:R-:W-:Y:S01]  /*7300*/  FSEL R198, R191, -INF , P1 ;  /* 0xff800000bfc67808 */ /* 0x004fe20000800000 */
[----:B------:R-:W-:Y:S01]  /*7310*/  FMUL.FTZ R202, R0, R165 ;  /* 0x000000a500ca7220 */ /* 0x000fe20000410000 */
[----:B------:R-:W-:Y:S01]  /*7320*/  FMNMX.FTZ R163, R194, R163, !PT ;  /* 0x000000a3c2a37209 */ /* 0x000fe20007810000 */
[----:B------:R-:W-:Y:S01]  /*7330*/  FMUL.FTZ R152, R0, R154 ;  /* 0x0000009a00987220 */ /* 0x000fe20000410000 */
[----:B------:R-:W-:Y:S01]  /*7340*/  ISETP.GT.AND P1, PT, R182, 0x18, PT ;  /* 0x00000018b600780c */ /* 0x000fe20003f24270 */
[----:B------:R-:W-:Y:S01]  /*7350*/  MUFU.TANH R193, R193 ;  /* 0x000000c100c17308 */ /* 0x000fe20000002400 */
[----:B0-----:R-:W-:Y:S01]  /*7360*/  FSEL R196, R189, -INF , P2 ;  /* 0xff800000bdc47808 */ /* 0x001fe20001000000 */
[----:B------:R-:W-:Y:S01]  /*7370*/  FMUL.FTZ R189, R0, R144 ;  /* 0x0000009000bd7220 */ /* 0x000fe20000410000 */
[----:B------:R-:W-:Y:S01]  /*7380*/  FMNMX.FTZ R163, R198, R163, !PT ;  /* 0x000000a3c6a37209 */ /* 0x000fe20007810000 */
[----:B------:R-:W-:Y:S01]  /*7390*/  FMUL.FTZ R154, R0, R158 ;  /* 0x0000009e009a7220 */ /* 0x000fe20000410000 */
[----:B------:R-:W-:Y:S01]  /*73a0*/  ISETP.GT.AND P2, PT, R182, 0x19, PT ;  /* 0x00000019b600780c */ /* 0x000fe20003f44270 */
        /* <DEDUP_REMOVED lines=11> */
[----:B------:R-:W-:Y:S01]  /*7460*/  SHFL.IDX PT, R161, R161, 0x1, 0x1c1f ;  /* 0x003c1f00a1a17f89 */ /* 0x000fe200000e0000 */
[----:B------:R-:W-:Y:S01]  /*7470*/  ULDC UR10, c[0x0][0x988] ;  /* 0x00026200000a7ab9 */ /* 0x000fe20000000800 */
        /* <DEDUP_REMOVED lines=13> */
[----:B------:R0:W-:Y:S01]  /*7550*/  MUFU.TANH R200, R136 ;  /* 0x0000008800c87308 */ /* 0x0001e20000002400 */
[----:B------:R-:W-:Y:S01]  /*7560*/  FMUL.FTZ R134, R0, R134 ;  /* 0x0000008600867220 */ /* 0x000fe20000410000 */
[----:B------:R-:W-:-:S04]  /*7570*/  ULEA UR7, UR4, UR38, 0x3 ;  /* 0x0000002604077291 */ /* 0x000fc8000f8e183f */
[----:B------:R-:W-:Y:S02]  /*7580*/  UIADD3 UR7, UR7, 0x33440, URZ ;  /* 0x0003344007077890 */ /* 0x000fe4000fffe03f */
[----:B------:R-:W3:Y:S01]  /*7590*/  MUFU.TANH R173, R173 ;  /* 0x000000ad00ad7308 */ /* 0x000ee20000002400 */
[----:B0-----:R-:W-:Y:S01]  /*75a0*/  FMUL.FTZ R136, R0, R138 ;  /* 0x0000008a00887220 */ /* 0x001fe20000410000 */
[----:B------:R-:W-:Y:S01]  /*75b0*/  FSEL R138, R193, -INF , P2 ;  /* 0xff800000c18a7808 */ /* 0x000fe20001000000 */
[----:B------:R-:W-:Y:S01]  /*75c0*/  UPRMT UR7, UR60, 0x654, UR7 ;  /* 0x000006543c077896 */ /* 0x000fe20008000007 */
[----:B------:R-:W-:Y:S02]  /*75d0*/  ISETP.GT.AND P2, PT, R182, 0x21, PT ;  /* 0x00000021b600780c */ /* 0x000fe40003f44270 */
[----:B------:R-:W-:Y:S02]  /*75e0*/  FMNMX.FTZ R162, R138, R163, !PT ;  /* 0x000000a38aa27209 */ /* 0x000fe40007810000 */
[----:B------:R-:W0:Y:S01]  /*75f0*/  MUFU.TANH R175, R175 ;  /* 0x000000af00af7308 */ /* 0x000e220000002400 */
[----:B-1----:R-:W-:-:S02]  /*7600*/  FSEL R140, R195, -INF , P2 ;  /* 0xff800000c38c7808 */ /* 0x002fc40001000000 */
[----:B------:R-:W-:Y:S01]  /*7610*/  FMNMX.FTZ R163, R139, R162, !PT ;  /* 0x000000a28ba37209 */ /* 0x000fe20007810000 */
[----:B------:R-:W-:Y:S01]  /*7620*/  SYNCS.ARRIVE.TRANS64.RED.A1T0 RZ, [UR7], RZ ;  /* 0x000000ffffff79a7 */ /* 0x000fe20008100407 */
[----:B------:R-:W-:Y:S02]  /*7630*/  ISETP.GT.AND P2, PT, R182, 0x29, PT ;  /* 0x00000029b600780c */ /* 0x000fe40003f44270 */
[----:B--2---:R-:W-:Y:S01]  /*7640*/  FSEL R141, R172, -INF , P1 ;  /* 0xff800000ac8d7808 */ /* 0x004fe20000800000 */
[----:B------:R-:W1:Y:S01]  /*7650*/  MUFU.TANH R174, R174 ;  /* 0x000000ae00ae7308 */ /* 0x000e620000002400 */
[----:B------:R-:W-:Y:S02]  /*7660*/  FMNMX.FTZ R164, R140, R163, !PT ;  /* 0x000000a38ca47209 */ /* 0x000fe40007810000 */
[----:B------:R-:W-:Y:S02]  /*7670*/  ISETP.GT.AND P1, PT, R182, 0x30, PT ;  /* 0x00000030b600780c */ /* 0x000fe40003f24270 */
[----:B---3--:R-:W-:-:S02]  /*7680*/  FSEL R162, R173, -INF , P2 ;  /* 0xff800000ada27808 */ /* 0x008fc40001000000 */
[----:B------:R-:W-:Y:S01]  /*7690*/  FMNMX.FTZ R163, R141, R164, !PT ;  /* 0x000000a48da37209 */ /* 0x000fe20007810000 */
[----:B------:R-:W2:Y:S01]  /*76a0*/  MUFU.TANH R177, R177 ;  /* 0x000000b100b17308 */ /* 0x000ea20000002400 */
[----:B------:R-:W-:Y:S02]  /*76b0*/  ISETP.GT.AND P2, PT, R182, 0x31, PT ;  /* 0x00000031b600780c */ /* 0x000fe40003f44270 */
[----:B0-----:R-:W-:Y:S02]  /*76c0*/  FSEL R144, R175, -INF , P1 ;  /* 0xff800000af907808 */ /* 0x001fe40000800000 */
[----:B------:R-:W-:Y:S02]  /*76d0*/  FMNMX.FTZ R165, R162, R163, !PT ;  /* 0x000000a3a2a57209 */ /* 0x000fe40007810000 */
[----:B------:R-:W-:Y:S01]  /*76e0*/  ISETP.GT.AND P1, PT, R182, 0x38, PT ;  /* 0x00000038b600780c */ /* 0x000fe20003f24270 */
[----:B------:R-:W0:Y:S01]  /*76f0*/  MUFU.TANH R176, R176 ;  /* 0x000000b000b07308 */ /* 0x000e220000002400 */
[----:B-1----:R-:W-:-:S02]  /*7700*/  FSEL R163, R174, -INF , P2 ;  /* 0xff800000aea37808 */ /* 0x002fc40001000000 */
[----:B------:R-:W-:Y:S02]  /*7710*/  FMNMX.FTZ R164, R144, R165, !PT ;  /* 0x000000a590a47209 */ /* 0x000fe40007810000 */
[C---:B------:R-:W-:Y:S02]  /*7720*/  ISETP.GT.AND P2, PT, R182.reuse, 0x39, PT ;  /* 0x00000039b600780c */ /* 0x040fe40003f44270 */
[----:B------:R-:W-:Y:S01]  /*7730*/  FMNMX.FTZ R172, R163, R164, !PT ;  /* 0x000000a4a3ac7209 */ /* 0x000fe20007810000 */
[----:B------:R-:W1:Y:S01]  /*7740*/  MUFU.TANH R179, R179 ;  /* 0x000000b300b37308 */ /* 0x000e620000002400 */
[----:B--2---:R-:W-:Y:S02]  /*7750*/  FSEL R145, R177, -INF , P1 ;  /* 0xff800000b1917808 */ /* 0x004fe40000800000 */
[----:B------:R-:W-:Y:S02]  /*7760*/  ISETP.GT.AND P1, PT, R182, 0x40, PT ;  /* 0x00000040b600780c */ /* 0x000fe40003f24270 */
[----:B------:R-:W-:-:S03]  /*7770*/  FMNMX.FTZ R165, R145, R172, !PT ;  /* 0x000000ac91a57209 */ /* 0x000fc60007810000 */
[----:B------:R-:W2:Y:S01]  /*7780*/  MUFU.TANH R178, R178 ;  /* 0x000000b200b27308 */ /* 0x000ea20000002400 */
[----:B0-----:R-:W-:Y:S02]  /*7790*/  FSEL R164, R176, -INF , P2 ;  /* 0xff800000b0a47808 */ /* 0x001fe40001000000 */
[----:B------:R-:W-:Y:S02]  /*77a0*/  ISETP.GT.AND P2, PT, R182, 0x41, PT ;  /* 0x00000041b600780c */ /* 0x000fe40003f44270 */
[----:B------:R-:W-:-:S03]  /*77b0*/  FMNMX.FTZ R173, R164, R165, !PT ;  /* 0x000000a5a4ad7209 */ /* 0x000fc60007810000 */
[----:B------:R-:W0:Y:S01]  /*77c0*/  MUFU.TANH R180, R180 ;  /* 0x000000b400b47308 */ /* 0x000e220000002400 */
[----:B-1----:R-:W-:Y:S02]  /*77d0*/  FSEL R148, R179, -INF , P1 ;  /* 0xff800000b3947808 */ /* 0x002fe40000800000 */
[----:B------:R-:W-:-:S05]  /*77e0*/  ISETP.GT.AND P1, PT, R182, 0x48, PT ;  /* 0x00000048b600780c */ /* 0x000fca0003f24270 */
[----:B------:R-:W1:Y:S01]  /*77f0*/  MUFU.TANH R181, R181 ;  /* 0x000000b500b57308 */ /* 0x000e620000002400 */
[----:B--2---:R-:W-:Y:S01]  /*7800*/  FSEL R165, R178, -INF , P2 ;  /* 0xff800000b2a57808 */ /* 0x004fe20001000000 */
[----:B------:R-:W-:Y:S01]  /*7810*/  FMUL.FTZ R178, R0, R125 ;  /* 0x0000007d00b27220 */ /* 0x000fe20000410000 */
[----:B------:R-:W-:-:S05]  /*7820*/  ISETP.GT.AND P2, PT, R182, 0x49, PT ;  /* 0x00000049b600780c */ /* 0x000fca0003f44270 */
[----:B------:R-:W-:Y:S08]  /*7830*/  MUFU.TANH R183, R183 ;  /* 0x000000b700b77308 */ /* 0x000ff00000002400 */
[----:B------:R-:W2:Y:S08]  /*7840*/  MUFU.TANH R199, R199 ;  /* 0x000000c700c77308 */ /* 0x000eb00000002400 */
[----:B------:R3:W-:Y:S08]  /*7850*/  MUFU.TANH R177, R166 ;  /* 0x000000a600b17308 */ /* 0x0007f00000002400 */
[----:B------:R-:W4:Y:S01]  /*7860*/  MUFU.TANH R201, R201 ;  /* 0x000000c900c97308 */ /* 0x000f220000002400 */
[----:B---3--:R-:W-:Y:S01]  /*7870*/  FMNMX.FTZ R166, R148, R173, !PT ;  /* 0x000000ad94a67209 */ /* 0x008fe20007810000 */
[----:B------:R-:W-:Y:S01]  /*7880*/  FMUL.FTZ R173, R0, R149 ;  /* 0x0000009500ad7220 */ /* 0x000fe20000410000 */
[----:B0-----:R-:W-:Y:S01]  /*7890*/  FSEL R149, R180, -INF , P1 ;  /* 0xff800000b4957808 */ /* 0x001fe20000800000 */
[----:B------:R-:W-:Y:S01]  /*78a0*/  FMUL.FTZ R180, R0, R129 ;  /* 0x0000008100b47220 */ /* 0x000fe20000410000 */
[----:B------:R-:W-:-:S02]  /*78b0*/  FMNMX.FTZ R172, R165, R166, !PT ;  /* 0x000000a6a5ac7209 */ /* 0x000fc40007810000 */
[C---:B------:R-:W-:Y:S01]  /*78c0*/  ISETP.GT.AND P1, PT, R182.reuse, 0x50, PT ;  /* 0x00000050b600780c */ /* 0x040fe20003f24270 */
[----:B------:R-:W0:Y:S01]  /*78d0*/  MUFU.TANH R202, R202 ;  /* 0x000000ca00ca7308 */ /* 0x000e220000002400 */
[----:B-1----:R-:W-:Y:S02]  /*78e0*/  FSEL R166, R181, -INF , P2 ;  /* 0xff800000b5a67808 */ /* 0x002fe40001000000 */
[----:B------:R-:W-:Y:S02]  /*78f0*/  FMNMX.FTZ R175, R149, R172, !PT ;  /* 0x000000ac95af7209 */ /* 0x000fe40007810000 */
[----:B------:R-:W-:Y:S02]  /*7900*/  ISETP.GT.AND P2, PT, R182, 0x51, PT ;  /* 0x00000051b600780c */ /* 0x000fe40003f44270 */
[----:B------:R-:W-:Y:S01]  /*7910*/  FMNMX.FTZ R174, R166, R175, !PT ;  /* 0x000000afa6ae7209 */ /* 0x000fe20007810000 */
[----:B------:R1:W-:Y:S01]  /*7920*/  MUFU.TANH R179, R167 ;  /* 0x000000a700b37308 */ /* 0x0003e20000002400 */
[----:B--2---:R-:W-:Y:S01]  /*7930*/  FSEL R172, R199, -INF , P2 ;  /* 0xff800000c7ac7808 */ /* 0x004fe20001000000 */
[----:B------:R-:W-:Y:S01]  /*7940*/  FMUL.FTZ R175, R0, R121 ;  /* 0x0000007900af7220 */ /* 0x000fe20000410000 */
[----:B------:R-:W-:-:S05]  /*7950*/  ISETP.GT.AND P2, PT, R182, 0x59, PT ;  /* 0x00000059b600780c */ /* 0x000fca0003f44270 */
[----:B------:R-:W2:Y:S01]  /*7960*/  MUFU.TANH R184, R184 ;  /* 0x000000b800b87308 */ /* 0x000ea20000002400 */
[----:B-1----:R-:W-:Y:S02]  /*7970*/  FSEL R167, R183, -INF , P1 ;  /* 0xff800000b7a77808 */ /* 0x002fe40000800000 */
[----:B------:R-:W-:-:S04]  /*7980*/  ISETP.GT.AND P1, PT, R182, 0x58, PT ;  /* 0x00000058b600780c */ /* 0x000fc80003f24270 */
[----:B----4-:R-:W-:Y:S01]  /*7990*/  FSEL R121, R201, -INF , P1 ;  /* 0xff800000c9797808 */ /* 0x010fe20000800000 */
[----:B------:R1:W-:Y:S01]  /*79a0*/  MUFU.TANH R191, R173 ;  /* 0x000000ad00bf7308 */ /* 0x0003e20000002400 */
[----:B------:R-:W-:-:S07]  /*79b0*/  ISETP.GT.AND P1, PT, R182, 0x60, PT ;  /* 0x00000060b600780c */ /* 0x000fce0003f24270 */
[----:B------:R-:W3:Y:S01]  /*79c0*/  MUFU.TANH R185, R185 ;  /* 0x000000b900b97308 */ /* 0x000ee20000002400 */
[----:B-1----:R-:W-:-:S04]  /*79d0*/  FMNMX.FTZ R173, R167, R174, !PT ;  /* 0x000000aea7ad7209 */ /* 0x002fc80007810000 */
[----:B------:R-:W-:Y:S02]  /*79e0*/  FMNMX.FTZ R174, R172, R173, !PT ;  /* 0x000000adacae7209 */ /* 0x000fe40007810000 */
[----:B0-----:R-:W-:Y:S01]  /*79f0*/  FSEL R173, R202, -INF , P2 ;  /* 0xff800000caad7808 */ /* 0x001fe20001000000 */
[----:B------:R-:W0:Y:S01]  /*7a00*/  MUFU.TANH R187, R187 ;  /* 0x000000bb00bb7308 */ /* 0x000e220000002400 */
[----:B------:R-:W-:Y:S02]  /*7a10*/  FMNMX.FTZ R174, R121, R174, !PT ;  /* 0x000000ae79ae7209 */ /* 0x000fe40007810000 */
[----:B------:R-:W-:Y:S02]  /*7a20*/  ISETP.GT.AND P2, PT, R182, 0x61, PT ;  /* 0x00000061b600780c */ /* 0x000fe40003f44270 */
[----:B------:R-:W-:Y:S02]  /*7a30*/  FMNMX.FTZ R181, R173, R174, !PT ;  /* 0x000000aeadb57209 */ /* 0x000fe40007810000 */
[----:B--2---:R-:W-:Y:S01]  /*7a40*/  FSEL R174, R184, -INF , P2 ;  /* 0xff800000b8ae7808 */ /* 0x004fe20001000000 */
[----:B------:R1:W-:Y:S01]  /*7a50*/  MUFU.TANH R183, R120 ;  /* 0x0000007800b77308 */ /* 0x0003e20000002400 */
[----:B------:R-:W-:-:S07]  /*7a60*/  ISETP.GT.AND P2, PT, R182, 0x69, PT ;  /* 0x00000069b600780c */ /* 0x000fce0003f44270 */
[----:B------:R-:W2:Y:S01]  /*7a70*/  MUFU.TANH R189, R189 ;  /* 0x000000bd00bd7308 */ /* 0x000ea20000002400 */
[----:B-1----:R-:W-:Y:S01]  /*7a80*/  FMUL.FTZ R120, R0, R124 ;  /* 0x0000007c00787220 */ /* 0x002fe20000410000 */
[----:B------:R-:W-:Y:S02]  /*7a90*/  FSEL R124, R200, -INF , P1 ;  /* 0xff800000c87c7808 */ /* 0x000fe40000800000 */
[----:B------:R-:W-:Y:S02]  /*7aa0*/  ISETP.GT.AND P1, PT, R182, 0x68, PT ;  /* 0x00000068b600780c */ /* 0x000fe40003f24270 */
[----:B------:R-:W-:Y:S02]  /*7ab0*/  FMNMX.FTZ R181, R124, R181, !PT ;  /* 0x000000b57cb57209 */ /* 0x000fe40007810000 */
[----:B---3--:R-:W-:Y:S01]  /*7ac0*/  FSEL R125, R185, -INF , P1 ;  /* 0xff800000b97d7808 */ /* 0x008fe20000800000 */
[----:B------:R0:W1:Y:S01]  /*7ad0*/  MUFU.TANH R193, R175 ;  /* 0x000000af00c17308 */ /* 0x0000620000002400 */
[----:B------:R-:W-:-:S02]  /*7ae0*/  FMNMX.FTZ R176, R174, R181, !PT ;  /* 0x000000b5aeb07209 */ /* 0x000fc40007810000 */
[----:B------:R-:W-:Y:S02]  /*7af0*/  ISETP.GT.AND P1, PT, R182, 0x70, PT ;  /* 0x00000070b600780c */ /* 0x000fe40003f24270 */
[----:B------:R-:W-:-:S03]  /*7b00*/  FMNMX.FTZ R176, R125, R176, !PT ;  /* 0x000000b07db07209 */ /* 0x000fc60007810000 */
[----:B------:R3:W4:Y:S01]  /*7b10*/  MUFU.TANH R195, R120 ;  /* 0x0000007800c37308 */ /* 0x0007220000002400 */
[----:B0-----:R-:W-:Y:S02]  /*7b20*/  FSEL R175, R187, -INF , P2 ;  /* 0xff800000bbaf7808 */ /* 0x001fe40001000000 */
[----:B------:R-:W-:Y:S02]  /*7b30*/  ISETP.GT.AND P2, PT, R182, 0x71, PT ;  /* 0x00000071b600780c */ /* 0x000fe40003f44270 */
[----:B------:R-:W-:Y:S02]  /*7b40*/  FMNMX.FTZ R181, R175, R176, !PT ;  /* 0x000000b0afb57209 */ /* 0x000fe40007810000 */
[----:B------:R-:W-:Y:S01]  /*7b50*/  FSEL R176, R177, -INF , P2 ;  /* 0xff800000b1b07808 */ /* 0x000fe20001000000 */
[----:B------:R0:W5:Y:S01]  /*7b60*/  MUFU.TANH R185, R178 ;  /* 0x000000b200b97308 */ /* 0x0001620000002400 */
[----:B---3--:R-:W-:Y:S01]  /*7b70*/  FMUL.FTZ R120, R0, R128 ;  /* 0x0000008000787220 */ /* 0x008fe20000410000 */
[----:B--2---:R-:W-:-:S02]  /*7b80*/  FSEL R128, R189, -INF , P1 ;  /* 0xff800000bd807808 */ /* 0x004fc40000800000 */
[----:B------:R-:W-:Y:S02]  /*7b90*/  ISETP.GT.AND P1, PT, R182, 0x78, PT ;  /* 0x00000078b600780c */ /* 0x000fe40003f24270 */
[----:B------:R-:W-:Y:S02]  /*7ba0*/  FMNMX.FTZ R181, R128, R181, !PT ;  /* 0x000000b580b57209 */ /* 0x000fe40007810000 */
[----:B------:R-:W-:Y:S01]  /*7bb0*/  ISETP.GT.AND P2, PT, R182, 0x79, PT ;  /* 0x00000079b600780c */ /* 0x000fe20003f44270 */
[----:B------:R2:W3:Y:S01]  /*7bc0*/  MUFU.TANH R187, R120 ;  /* 0x0000007800bb7308 */ /* 0x0004e20000002400 */
[----:B------:R-:W-:Y:S02]  /*7bd0*/  FSEL R129, R179, -INF , P1 ;  /* 0xff800000b3817808 */ /* 0x000fe40000800000 */
[----:B0-----:R-:W-:Y:S02]  /*7be0*/  FMNMX.FTZ R178, R176, R181, !PT ;  /* 0x000000b5b0b27209 */ /* 0x001fe40007810000 */
[----:B------:R-:W-:-:S02]  /*7bf0*/  ISETP.GT.AND P1, PT, R182, 0x80, PT ;  /* 0x00000080b600780c */ /* 0x000fc40003f24270 */
[----:B------:R-:W-:Y:S01]  /*7c00*/  FSEL R177, R191, -INF , P2 ;  /* 0xff800000bfb17808 */ /* 0x000fe20001000000 */
[----:B------:R5:W0:Y:S01]  /*7c10*/  MUFU.TANH R189, R180 ;  /* 0x000000b400bd7308 */ /* 0x000a220000002400 */
[----:B------:R-:W-:Y:S01]  /*7c20*/  FMNMX.FTZ R178, R129, R178, !PT ;  /* 0x000000b281b27209 */ /* 0x000fe20007810000 */
[----:B--2---:R-:W-:Y:S01]  /*7c30*/  FMUL.FTZ R120, R0, R132 ;  /* 0x0000008400787220 */ /* 0x004fe20000410000 */
[----:B------:R-:W-:Y:S02]  /*7c40*/  ISETP.GT.AND P2, PT, R182, 0x81, PT ;  /* 0x00000081b600780c */ /* 0x000fe40003f44270 */
[----:B------:R-:W-:Y:S01]  /*7c50*/  FSEL R132, R183, -INF , P1 ;  /* 0xff800000b7847808 */ /* 0x000fe20000800000 */
[----:B------:R-:W-:Y:S01]  /*7c60*/  FMUL.FTZ R183, R0, R133 ;  /* 0x0000008500b77220 */ /* 0x000fe20000410000 */
[----:B------:R-:W-:Y:S01]  /*7c70*/  FMNMX.FTZ R179, R177, R178, !PT ;  /* 0x000000b2b1b37209 */ /* 0x000fe20007810000 */
[----:B------:R-:W2:Y:S01]  /*7c80*/  MUFU.TANH R191, R120 ;  /* 0x0000007800bf7308 */ /* 0x000ea20000002400 */
[----:B------:R-:W-:-:S02]  /*7c90*/  ISETP.GT.AND P1, PT, R182, 0x88, PT ;  /* 0x00000088b600780c */ /* 0x000fc40003f24270 */
[----:B-1----:R-:W-:Y:S02]  /*7ca0*/  FSEL R178, R193, -INF , P2 ;  /* 0xff800000c1b27808 */ /* 0x002fe40001000000 */
[----:B------:R-:W-:Y:S02]  /*7cb0*/  FMNMX.FTZ R181, R132, R179, !PT ;  /* 0x000000b384b57209 */ /* 0x000fe40007810000 */
[----:B------:R-:W-:Y:S01]  /*7cc0*/  ISETP.GT.AND P2, PT, R182, 0x89, PT ;  /* 0x00000089b600780c */ /* 0x000fe20003f44270 */
[----:B------:R1:W2:Y:S01]  /*7cd0*/  MUFU.TANH R193, R183 ;  /* 0x000000b700c17308 */ /* 0x0002a20000002400 */
[----:B----4-:R-:W-:Y:S02]  /*7ce0*/  FSEL R179, R195, -INF , P1 ;  /* 0xff800000c3b37808 */ /* 0x010fe40000800000 */
[----:B------:R-:W-:Y:S01]  /*7cf0*/  FMNMX.FTZ R184, R178, R181, !PT ;  /* 0x000000b5b2b87209 */ /* 0x000fe20007810000 */
[----:B------:R-:W-:Y:S01]  /*7d00*/  FMUL.FTZ R181, R0, R142 ;  /* 0x0000008e00b57220 */ /* 0x000fe20000410000 */
[----:B------:R-:W-:-:S02]  /*7d10*/  ISETP.GT.AND P1, PT, R182, 0x90, PT ;  /* 0x00000090b600780c */ /* 0x000fc40003f24270 */
[----:B-----5:R-:W-:Y:S01]  /*7d20*/  FSEL R180, R185, -INF , P2 ;  /* 0xff800000b9b47808 */ /* 0x020fe20001000000 */
[----:B------:R-:W4:Y:S01]  /*7d30*/  MUFU.TANH R10, R10 ;  /* 0x0000000a000a7308 */ /* 0x000f220000002400 */
[----:B------:R-:W-:Y:S01]  /*7d40*/  FMNMX.FTZ R133, R179, R184, !PT ;  /* 0x000000b8b3857209 */ /* 0x000fe20007810000 */
[----:B-1----:R-:W-:Y:S01]  /*7d50*/  FMUL.FTZ R183, R0, R143 ;  /* 0x0000008f00b77220 */ /* 0x002fe20000410000 */
[----:B------:R-:W-:Y:S02]  /*7d60*/  ISETP.GT.AND P2, PT, R182, 0x91, PT ;  /* 0x00000091b600780c */ /* 0x000fe40003f44270 */
[----:B---3--:R-:W-:Y:S02]  /*7d70*/  FSEL R142, R187, -INF , P1 ;  /* 0xff800000bb8e7808 */ /* 0x008fe40000800000 */
[----:B------:R-:W-:Y:S01]  /*7d80*/  FMNMX.FTZ R185, R180, R133, !PT ;  /* 0x00000085b4b97209 */ /* 0x000fe20007810000 */
[----:B------:R-:W1:Y:S01]  /*7d90*/  MUFU.TANH R11, R11 ;  /* 0x0000000b000b7308 */ /* 0x000e620000002400 */
[----:B------:R-:W-:-:S02]  /*7da0*/  ISETP.GT.AND P1, PT, R182, 0x98, PT ;  /* 0x00000098b600780c */ /* 0x000fc40003f24270 */
[----:B0-----:R-:W-:Y:S02]  /*7db0*/  FSEL R133, R189, -INF , P2 ;  /* 0xff800000bd857808 */ /* 0x001fe40001000000 */
[----:B------:R-:W-:Y:S02]  /*7dc0*/  FMNMX.FTZ R120, R142, R185, !PT ;  /* 0x000000b98e787209 */ /* 0x000fe40007810000 */
[----:B------:R-:W-:Y:S01]  /*7dd0*/  ISETP.GT.AND P2, PT, R182, 0x99, PT ;  /* 0x00000099b600780c */ /* 0x000fe20003f44270 */
[----:B------:R-:W0:Y:S01]  /*7de0*/  MUFU.TANH R12, R12 ;  /* 0x0000000c000c7308 */ /* 0x000e220000002400 */
[----:B--2---:R-:W-:Y:S02]  /*7df0*/  FSEL R143, R191, -INF , P1 ;  /* 0xff800000bf8f7808 */ /* 0x004fe40000800000 */
[----:B------:R-:W-:Y:S02]  /*7e00*/  FMNMX.FTZ R120, R133, R120, !PT ;  /* 0x0000007885787209 */ /* 0x000fe40007810000 */
[----:B------:R-:W-:-:S02]  /*7e10*/  FSEL R182, R193, -INF , P2 ;  /* 0xff800000c1b67808 */ /* 0x000fc40001000000 */
[----:B------:R-:W-:Y:S01]  /*7e20*/  FMNMX.FTZ R185, R143, R120, !PT ;  /* 0x000000788fb97209 */ /* 0x000fe20007810000 */
[----:B------:R-:W2:Y:S03]  /*7e30*/  MUFU.TANH R13, R13 ;  /* 0x0000000d000d7308 */ /* 0x000ea60000002400 */
[----:B------:R-:W-:-:S05]  /*7e40*/  FMNMX.FTZ R185, R182, R185, !PT ;  /* 0x000000b9b6b97209 */ /* 0x000fca0007810000 */
[----:B------:R-:W3:Y:S01]  /*7e50*/  SHFL.BFLY PT, R120, R185, 0x2, 0x1f ;  /* 0x0c401f00b9787f89 */ /* 0x000ee200000e0000 */
[----:B------:R-:W5:Y:S08]  /*7e60*/  MUFU.TANH R14, R14 ;  /* 0x0000000e000e7308 */ /* 0x000f700000002400 */
[----:B------:R-:W5:Y:S08]  /*7e70*/  MUFU.TANH R15, R15 ;  /* 0x0000000f000f7308 */ /* 0x000f700000002400 */
[----:B------:R-:W5:Y:S01]  /*7e80*/  MUFU.TANH R18, R18 ;  /* 0x0000001200127308 */ /* 0x000f620000002400 */
[----:B---3--:R-:W-:-:S07]  /*7e90*/  FMNMX.FTZ R184, R185, R120, !PT ;  /* 0x00000078b9b87209 */ /* 0x008fce0007810000 */
[----:B------:R-:W3:Y:S01]  /*7ea0*/  MUFU.TANH R19, R19 ;  /* 0x0000001300137308 */ /* 0x000ee20000002400 */
[----:B------:R-:W4:Y:S07]  /*7eb0*/  SHFL.BFLY PT, R185, R184, 0x1, 0x1f ;  /* 0x0c201f00b8b97f89 */ /* 0x000f2e00000e0000 */
[----:B------:R-:W3:Y:S08]  /*7ec0*/  MUFU.TANH R20, R20 ;  /* 0x0000001400147308 */ /* 0x000ef00000002400 */
[----:B------:R-:W3:Y:S08]  /*7ed0*/  MUFU.TANH R21, R21 ;  /* 0x0000001500157308 */ /* 0x000ef00000002400 */
[----:B------:R-:W3:Y:S01]  /*7ee0*/  MUFU.TANH R22, R22 ;  /* 0x0000001600167308 */ /* 0x000ee20000002400 */
[----:B----4-:R-:W-:Y:S01]  /*7ef0*/  FMNMX.FTZ R120, R184, R185, !PT ;  /* 0x000000b9b8787209 */ /* 0x010fe20007810000 */
[----:B------:R-:W-:-:S02]  /*7f00*/  IMAD.U32 R185, RZ, RZ, UR10 ;  /* 0x0000000affb97e24 */ /* 0x000fc4000f8e00ff */
[----:B------:R-:W-:Y:S01]  /*7f10*/  FMUL.FTZ R184, R0, R135 ;  /* 0x0000008700b87220 */ /* 0x000fe20000410000 */
[C---:B------:R-:W-:Y:S01]  /*7f20*/  FSETP.NEU.FTZ.AND P1, PT, R120.reuse, -INF , PT ;  /* 0xff8000007800780b */ /* 0x040fe20003f3d000 */
[----:B------:R-:W-:-:S02]  /*7f30*/  FFMA.FTZ R185, R120, R185, -8 ;  /* 0xc100000078b97423 */ /* 0x000fc400000100b9 */
[----:B------:R-:W4:Y:S03]  /*7f40*/  MUFU.TANH R23, R23 ;  /* 0x0000001700177308 */ /* 0x000f260000002400 */
[----:B------:R-:W-:-:S05]  /*7f50*/  FSEL R135, R185, RZ, P1 ;  /* 0x000000ffb9877208 */ /* 0x000fca0000800000 */
[----:B------:R-:W4:Y:S01]  /*7f60*/  MUFU.TANH R168, R168 ;  /* 0x000000a800a87308 */ /* 0x000f220000002400 */
[----:B------:R-:W-:-:S01]  /*7f70*/  FFMA.FTZ R187, R190, UR10, -R135 ;  /* 0x0000000abebb7c23 */ /* 0x000fc20008010887 */
[----:B------:R-:W-:Y:S01]  /*7f80*/  IADD3 R190, R161, -UR61, R160 ;  /* 0x8000003da1be7c10 */ /* 0x000fe2000fffe0a0 */
[----:B------:R-:W-:-:S01]  /*7f90*/  FFMA.FTZ R185, R188, UR10, -R135 ;  /* 0x0000000abcb97c23 */ /* 0x000fc20008010887 */
[--C-:B------:R-:W-:Y:S01]  /*7fa0*/  FFMA.FTZ R188, R194, UR10, -R135.reuse ;  /* 0x0000000ac2bc7c23 */ /* 0x100fe20008010887 */
[----:B------:R-:W-:-:S01]  /*7fb0*/  FFMA.FTZ R194, R192, UR10, -R135 ;  /* 0x0000000ac0c27c23 */ /* 0x000fc20008010887 */
[----:B------:R-:W-:Y:S01]  /*7fc0*/  ISETP.GT.AND P2, PT, R190, RZ, PT ;  /* 0x000000ffbe00720c */ /* 0x000fe20003f44270 */
[----:B------:R-:W-:-:S01]  /*7fd0*/  FFMA.FTZ R193, R138, UR10, -R135 ;  /* 0x0000000a8ac17c23 */ /* 0x000fc20008010887 */
[----:B------:R-:W-:Y:S01]  /*7fe0*/  ISETP.GT.AND P3, PT, R190, 0x1, PT ;  /* 0x00000001be00780c */ /* 0x000fe20003f64270 */
[----:B------:R-:W4:Y:S01]  /*7ff0*/  MUFU.TANH R169, R169 ;  /* 0x000000a900a97308 */ /* 0x000f220000002400 */
[----:B------:R-:W-:Y:S01]  /*8000*/  FSEL R10, R10, -INF , P2 ;  /* 0xff8000000a0a7808 */ /* 0x000fe20001000000 */
[--C-:B------:R-:W-:Y:S01]  /*8010*/  FFMA.FTZ R195, R167, UR10, -R135.reuse ;  /* 0x0000000aa7c37c23 */ /* 0x100fe20008010887 */
[----:B------:R-:W-:Y:S01]  /*8020*/  ISETP.GT.AND P2, PT, R190, 0x8, PT ;  /* 0x00000008be00780c */ /* 0x000fe20003f44270 */
[--C-:B------:R-:W-:Y:S01]  /*8030*/  FFMA.FTZ R167, R172, UR10, -R135.reuse ;  /* 0x0000000aaca77c23 */ /* 0x100fe20008010887 */
[----:B-1----:R-:W-:Y:S01]  /*8040*/  FSEL R11, R11, -INF , P3 ;  /* 0xff8000000b0b7808 */ /* 0x002fe20001800000 */
[--C-:B------:R-:W-:Y:S01]  /*8050*/  FFMA.FTZ R173, R173, UR10, -R135.reuse ;  /* 0x0000000aadad7c23 */ /* 0x100fe20008010887 */
[----:B------:R-:W-:Y:S01]  /*8060*/  FMNMX.FTZ R192, R10, R9, !PT ;  /* 0x000000090ac07209 */ /* 0x000fe20007810000 */
[----:B------:R-:W1:Y:S01]  /*8070*/  MUFU.TANH R170, R170 ;  /* 0x000000aa00aa7308 */ /* 0x000e620000002400 */
[----:B------:R-:W-:Y:S01]  /*8080*/  ISETP.GT.AND P3, PT, R190, 0x9, PT ;  /* 0x00000009be00780c */ /* 0x000fe20003f64270 */
[--C-:B------:R-:W-:Y:S01]  /*8090*/  FFMA.FTZ R186, R186, UR10, -R135.reuse ;  /* 0x0000000ababa7c23 */ /* 0x100fe20008010887 */
[----:B0-----:R-:W-:Y:S01]  /*80a0*/  FSEL R161, R12, -INF , P2 ;  /* 0xff8000000ca17808 */ /* 0x001fe20001000000 */
[--C-:B------:R-:W-:Y:S01]  /*80b0*/  FFMA.FTZ R189, R198, UR10, -R135.reuse ;  /* 0x0000000ac6bd7c23 */ /* 0x100fe20008010887 */
[----:B------:R-:W-:Y:S01]  /*80c0*/  FMNMX.FTZ R192, R11, R192, !PT ;  /* 0x000000c00bc07209 */ /* 0x000fe20007810000 */
[--C-:B------:R-:W-:Y:S01]  /*80d0*/  FFMA.FTZ R160, R196, UR10, -R135.reuse ;  /* 0x0000000ac4a07c23 */ /* 0x100fe20008010887 */
[----:B------:R-:W-:Y:S01]  /*80e0*/  ISETP.GT.AND P2, PT, R190, 0x10, PT ;  /* 0x00000010be00780c */ /* 0x000fe20003f44270 */
[----:B------:R0:W-:Y:S01]  /*80f0*/  MUFU.EX2 R12, R194 ;  /* 0x000000c2000c7308 */ /* 0x0001e20000000800 */
[----:B--2---:R-:W-:Y:S01]  /*8100*/  FSEL R191, R13, -INF , P3 ;  /* 0xff8000000dbf7808 */ /* 0x004fe20001800000 */
[--C-:B------:R-:W-:Y:S01]  /*8110*/  FFMA.FTZ R144, R144, UR10, -R135.reuse ;  /* 0x0000000a90907c23 */ /* 0x100fe20008010887 */
[----:B------:R-:W-:Y:S01]  /*8120*/  FMNMX.FTZ R192, R161, R192, !PT ;  /* 0x000000c0a1c07209 */ /* 0x000fe20007810000 */
[--C-:B------:R-:W-:Y:S01]  /*8130*/  FFMA.FTZ R163, R163, UR10, -R135.reuse ;  /* 0x0000000aa3a37c23 */ /* 0x100fe20008010887 */
[----:B------:R-:W-:Y:S01]  /*8140*/  ISETP.GT.AND P3, PT, R190, 0x11, PT ;  /* 0x00000011be00780c */ /* 0x000fe20003f64270 */
[--C-:B------:R-:W-:Y:S01]  /*8150*/  FFMA.FTZ R145, R145, UR10, -R135.reuse ;  /* 0x0000000a91917c23 */ /* 0x100fe20008010887 */
[----:B-----5:R-:W-:Y:S01]  /*8160*/  FSEL R14, R14, -INF , P2 ;  /* 0xff8000000e0e7808 */ /* 0x020fe20001000000 */
[----:B------:R-:W2:Y:S01]  /*8170*/  MUFU.TANH R171, R171 ;  /* 0x000000ab00ab7308 */ /* 0x000ea20000002400 */
[----:B------:R-:W-:Y:S01]  /*8180*/  FMNMX.FTZ R13, R191, R192, !PT ;  /* 0x000000c0bf0d7209 */ /* 0x000fe20007810000 */
[--C-:B0-----:R-:W-:Y:S01]  /*8190*/  FFMA.FTZ R194, R139, UR10, -R135.reuse ;  /* 0x0000000a8bc27c23 */ /* 0x101fe20008010887 */
[----:B------:R-:W-:Y:S01]  /*81a0*/  ISETP.GT.AND P2, PT, R190, 0x18, PT ;  /* 0x00000018be00780c */ /* 0x000fe20003f44270 */
[--C-:B------:R-:W-:Y:S01]  /*81b0*/  FFMA.FTZ R139, R140, UR10, -R135.reuse ;  /* 0x0000000a8c8b7c23 */ /* 0x100fe20008010887 */
[----:B------:R-:W-:Y:S01]  /*81c0*/  FSEL R15, R15, -INF , P3 ;  /* 0xff8000000f0f7808 */ /* 0x000fe20001800000 */
[--C-:B------:R-:W-:Y:S01]  /*81d0*/  FFMA.FTZ R148, R148, UR10, -R135.reuse ;  /* 0x0000000a94947c23 */ /* 0x100fe20008010887 */
[----:B------:R-:W-:Y:S01]  /*81e0*/  FMNMX.FTZ R192, R14, R13, !PT ;  /* 0x0000000d0ec07209 */ /* 0x000fe20007810000 */
[----:B------:R-:W0:Y:S01]  /*81f0*/  MUFU.TANH R152, R152 ;  /* 0x0000009800987308 */ /* 0x000e220000002400 */
[----:B------:R-:W-:Y:S01]  /*8200*/  ISETP.GT.AND P3, PT, R190, 0x19, PT ;  /* 0x00000019be00780c */ /* 0x000fe20003f64270 */
[--C-:B------:R-:W-:Y:S01]  /*8210*/  FFMA.FTZ R165, R165, UR10, -R135.reuse ;  /* 0x0000000aa5a57c23 */ /* 0x100fe20008010887 */
[----:B------:R-:W-:Y:S01]  /*8220*/  FSEL R138, R18, -INF , P2 ;  /* 0xff800000128a7808 */ /* 0x000fe20001000000 */
[--C-:B------:R-:W-:Y:S01]  /*8230*/  FFMA.FTZ R149, R149, UR10, -R135.reuse ;  /* 0x0000000a95957c23 */ /* 0x100fe20008010887 */
[----:B------:R-:W-:Y:S01]  /*8240*/  FMNMX.FTZ R13, R15, R192, !PT ;  /* 0x000000c00f0d7209 */ /* 0x000fe20007810000 */
[--C-:B------:R-:W-:Y:S01]  /*8250*/  FFMA.FTZ R121, R121, UR10, -R135.reuse ;  /* 0x0000000a79797c23 */ /* 0x100fe20008010887 */
[----:B------:R-:W-:Y:S01]  /*8260*/  ISETP.GT.AND P2, PT, R190, 0x20, PT ;  /* 0x00000020be00780c */ /* 0x000fe20003f44270 */
[----:B------:R5:W-:Y:S01]  /*8270*/  MUFU.EX2 R18, R194 ;  /* 0x000000c200127308 */ /* 0x000be20000000800 */
[----:B---3--:R-:W-:Y:S01]  /*8280*/  FSEL R19, R19, -INF , P3 ;  /* 0xff80000013137808 */ /* 0x008fe20001800000 */
[--C-:B------:R-:W-:Y:S01]  /*8290*/  FFMA.FTZ R124, R124, UR10, -R135.reuse ;  /* 0x0000000a7c7c7c23 */ /* 0x100fe20008010887 */
[----:B------:R-:W-:Y:S01]  /*82a0*/  FMNMX.FTZ R140, R138, R13, !PT ;  /* 0x0000000d8a8c7209 */ /* 0x000fe20007810000 */
[--C-:B------:R-:W-:Y:S01]  /*82b0*/  FFMA.FTZ R125, R125, UR10, -R135.reuse ;  /* 0x0000000a7d7d7c23 */ /* 0x100fe20008010887 */
[----:B------:R-:W-:Y:S01]  /*82c0*/  ISETP.GT.AND P3, PT, R190, 0x21, PT ;  /* 0x00000021be00780c */ /* 0x000fe20003f64270 */
[--C-:B------:R-:W-:Y:S01]  /*82d0*/  FFMA.FTZ R128, R128, UR10, -R135.reuse ;  /* 0x0000000a80807c23 */ /* 0x100fe20008010887 */
[----:B------:R-:W-:Y:S01]  /*82e0*/  FSEL R20, R20, -INF , P2 ;  /* 0xff80000014147808 */ /* 0x000fe20001000000 */
[----:B------:R-:W3:Y:S01]  /*82f0*/  MUFU.TANH R153, R153 ;  /* 0x0000009900997308 */ /* 0x000ee20000002400 */
[----:B------:R-:W-:Y:S01]  /*8300*/  FMNMX.FTZ R13, R19, R140, !PT ;  /* 0x0000008c130d7209 */ /* 0x000fe20007810000 */
[--C-:B-----5:R-:W-:Y:S01]  /*8310*/  FFMA.FTZ R194, R141, UR10, -R135.reuse ;  /* 0x0000000a8dc27c23 */ /* 0x120fe20008010887 */
[----:B------:R-:W-:Y:S01]  /*8320*/  ISETP.GT.AND P2, PT, R190, 0x28, PT ;  /* 0x00000028be00780c */ /* 0x000fe20003f44270 */
[--C-:B------:R-:W-:Y:S01]  /*8330*/  FFMA.FTZ R141, R162, UR10, -R135.reuse ;  /* 0x0000000aa28d7c23 */ /* 0x100fe20008010887 */
[----:B------:R-:W-:Y:S01]  /*8340*/  FSEL R21, R21, -INF , P3 ;  /* 0xff80000015157808 */ /* 0x000fe20001800000 */
[--C-:B------:R-:W-:Y:S01]  /*8350*/  FFMA.FTZ R129, R129, UR10, -R135.reuse ;  /* 0x0000000a81817c23 */ /* 0x100fe20008010887 */
[----:B------:R-:W-:Y:S01]  /*8360*/  FMNMX.FTZ R192, R20, R13, !PT ;  /* 0x0000000d14c07209 */ /* 0x000fe20007810000 */
[----:B------:R-:W5:Y:S01]  /*8370*/  MUFU.TANH R154, R154 ;  /* 0x0000009a009a7308 */ /* 0x000f620000002400 */
[----:B------:R-:W-:Y:S01]  /*8380*/  ISETP.GT.AND P3, PT, R190, 0x29, PT ;  /* 0x00000029be00780c */ /* 0x000fe20003f64270 */
[--C-:B------:R-:W-:Y:S01]  /*8390*/  FFMA.FTZ R132, R132, UR10, -R135.reuse ;  /* 0x0000000a84847c23 */ /* 0x100fe20008010887 */
[----:B------:R-:W-:Y:S01]  /*83a0*/  FSEL R140, R22, -INF , P2 ;  /* 0xff800000168c7808 */ /* 0x000fe20001000000 */
[--C-:B------:R-:W-:Y:S01]  /*83b0*/  FFMA.FTZ R142, R142, UR10, -R135.reuse ;  /* 0x0000000a8e8e7c23 */ /* 0x100fe20008010887 */
[----:B------:R-:W-:Y:S01]  /*83c0*/  FMNMX.FTZ R13, R21, R192, !PT ;  /* 0x000000c0150d7209 */ /* 0x000fe20007810000 */
[--C-:B------:R-:W-:Y:S01]  /*83d0*/  FFMA.FTZ R192, R164, UR10, -R135.reuse ;  /* 0x0000000aa4c07c23 */ /* 0x100fe20008010887 */
[----:B------:R-:W-:Y:S01]  /*83e0*/  ISETP.GT.AND P2, PT, R190, 0x30, PT ;  /* 0x00000030be00780c */ /* 0x000fe20003f44270 */
[----:B------:R-:W5:Y:S01]  /*83f0*/  MUFU.TANH R155, R155 ;  /* 0x0000009b009b7308 */ /* 0x000f620000002400 */
[----:B----4-:R-:W-:Y:S01]  /*8400*/  FSEL R23, R23, -INF , P3 ;  /* 0xff80000017177808 */ /* 0x010fe20001800000 */
[--C-:B------:R-:W-:Y:S01]  /*8410*/  FFMA.FTZ R133, R133, UR10, -R135.reuse ;  /* 0x0000000a85857c23 */ /* 0x100fe20008010887 */
[----:B------:R-:W-:Y:S01]  /*8420*/  FMNMX.FTZ R162, R140, R13, !PT ;  /* 0x0000000d8ca27209 */ /* 0x000fe20007810000 */
[----:B------:R-:W-:Y:S01]  /*8430*/  FFMA.FTZ R143, R143, UR10, -R135 ;  /* 0x0000000a8f8f7c23 */ /* 0x000fe20008010887 */
[----:B------:R-:W-:-:S02]  /*8440*/  ISETP.GT.AND P3, PT, R190, 0x31, PT ;  /* 0x00000031be00780c */ /* 0x000fc40003f64270 */
[----:B------:R-:W-:Y:S01]  /*8450*/  FSEL R168, R168, -INF , P2 ;  /* 0xff800000a8a87808 */ /* 0x000fe20001000000 */
[----:B------:R-:W4:Y:S01]  /*8460*/  MUFU.TANH R156, R156 ;  /* 0x0000009c009c7308 */ /* 0x000f220000002400 */
[----:B------:R-:W-:Y:S02]  /*8470*/  FMNMX.FTZ R13, R23, R162, !PT ;  /* 0x000000a2170d7209 */ /* 0x000fe40007810000 */
[----:B------:R-:W-:Y:S02]  /*8480*/  ISETP.GT.AND P2, PT, R190, 0x38, PT ;  /* 0x00000038be00780c */ /* 0x000fe40003f44270 */
[----:B------:R-:W-:Y:S02]  /*8490*/  FSEL R169, R169, -INF , P3 ;  /* 0xff800000a9a97808 */ /* 0x000fe40001800000 */
[----:B------:R-:W-:Y:S01]  /*84a0*/  FMNMX.FTZ R162, R168, R13, !PT ;  /* 0x0000000da8a27209 */ /* 0x000fe20007810000 */
[----:B------:R-:W4:Y:S01]  /*84b0*/  MUFU.TANH R157, R157 ;  /* 0x0000009d009d7308 */ /* 0x000f220000002400 */
[----:B------:R-:W-:-:S02]  /*84c0*/  ISETP.GT.AND P3, PT, R190, 0x39, PT ;  /* 0x00000039be00780c */ /* 0x000fc40003f64270 */
[----:B-1----:R-:W-:Y:S02]  /*84d0*/  FSEL R170, R170, -INF , P2 ;  /* 0xff800000aaaa7808 */ /* 0x002fe40001000000 */
[----:B------:R-:W-:Y:S02]  /*84e0*/  FMNMX.FTZ R13, R169, R162, !PT ;  /* 0x000000a2a90d7209 */ /* 0x000fe40007810000 */
[----:B------:R-:W-:Y:S01]  /*84f0*/  ISETP.GT.AND P2, PT, R190, 0x40, PT ;  /* 0x00000040be00780c */ /* 0x000fe20003f44270 */
[----:B------:R-:W1:Y:S01]  /*8500*/  MUFU.TANH R158, R158 ;  /* 0x0000009e009e7308 */ /* 0x000e620000002400 */
[----:B--2---:R-:W-:Y:S02]  /*8510*/  FSEL R171, R171, -INF , P3 ;  /* 0xff800000abab7808 */ /* 0x004fe40001800000 */
[----:B------:R-:W-:Y:S02]  /*8520*/  FMNMX.FTZ R162, R170, R13, !PT ;  /* 0x0000000daaa27209 */ /* 0x000fe40007810000 */
[----:B------:R-:W-:-:S02]  /*8530*/  ISETP.GT.AND P3, PT, R190, 0x41, PT ;  /* 0x00000041be00780c */ /* 0x000fc40003f64270 */
[----:B0-----:R-:W-:Y:S01]  /*8540*/  FSEL R152, R152, -INF , P2 ;  /* 0xff80000098987808 */ /* 0x001fe20001000000 */
[----:B------:R-:W0:Y:S01]  /*8550*/  MUFU.TANH R159, R159 ;  /* 0x0000009f009f7308 */ /* 0x000e220000002400 */
[----:B------:R-:W-:Y:S02]  /*8560*/  FMNMX.FTZ R13, R171, R162, !PT ;  /* 0x000000a2ab0d7209 */ /* 0x000fe40007810000 */
[----:B------:R-:W-:Y:S02]  /*8570*/  ISETP.GT.AND P2, PT, R190, 0x48, PT ;  /* 0x00000048be00780c */ /* 0x000fe40003f44270 */
[----:B---3--:R-:W-:Y:S02]  /*8580*/  FSEL R153, R153, -INF , P3 ;  /* 0xff80000099997808 */ /* 0x008fe40001800000 */
[----:B------:R-:W-:Y:S01]  /*8590*/  FMNMX.FTZ R162, R152, R13, !PT ;  /* 0x0000000d98a27209 */ /* 0x000fe20007810000 */
[----:B------:R-:W2:Y:S01]  /*85a0*/  MUFU.TANH R136, R136 ;  /* 0x0000008800887308 */ /* 0x000ea20000002400 */
[----:B------:R-:W-:-:S02]  /*85b0*/  ISETP.GT.AND P3, PT, R190, 0x49, PT ;  /* 0x00000049be00780c */ /* 0x000fc40003f64270 */
[----:B-----5:R-:W-:Y:S02]  /*85c0*/  FSEL R154, R154, -INF , P2 ;  /* 0xff8000009a9a7808 */ /* 0x020fe40001000000 */
[----:B------:R-:W-:Y:S02]  /*85d0*/  FMNMX.FTZ R13, R153, R162, !PT ;  /* 0x000000a2990d7209 */ /* 0x000fe40007810000 */
[----:B------:R-:W-:Y:S01]  /*85e0*/  ISETP.GT.AND P2, PT, R190, 0x50, PT ;  /* 0x00000050be00780c */ /* 0x000fe20003f44270 */
[----:B------:R-:W3:Y:S01]  /*85f0*/  MUFU.TANH R137, R137 ;  /* 0x0000008900897308 */ /* 0x000ee20000002400 */
[----:B------:R-:W-:Y:S02]  /*8600*/  FSEL R155, R155, -INF , P3 ;  /* 0xff8000009b9b7808 */ /* 0x000fe40001800000 */
[----:B------:R-:W-:Y:S02]  /*8610*/  FMNMX.FTZ R164, R154, R13, !PT ;  /* 0x0000000d9aa47209 */ /* 0x000fe40007810000 */
[----:B------:R-:W-:-:S02]  /*8620*/  ISETP.GT.AND P3, PT, R190, 0x51, PT ;  /* 0x00000051be00780c */ /* 0x000fc40003f64270 */
[----:B----4-:R-:W-:Y:S01]  /*8630*/  FSEL R162, R156, -INF , P2 ;  /* 0xff8000009ca27808 */ /* 0x010fe20001000000 */
[----:B------:R-:W4:Y:S01]  /*8640*/  MUFU.TANH R181, R181 ;  /* 0x000000b500b57308 */ /* 0x000f220000002400 */
[----:B------:R-:W-:Y:S02]  /*8650*/  FMNMX.FTZ R13, R155, R164, !PT ;  /* 0x000000a49b0d7209 */ /* 0x000fe40007810000 */
[----:B------:R-:W-:Y:S02]  /*8660*/  ISETP.GT.AND P2, PT, R190, 0x58, PT ;  /* 0x00000058be00780c */ /* 0x000fe40003f44270 */
[----:B------:R-:W-:Y:S02]  /*8670*/  FSEL R157, R157, -INF , P3 ;  /* 0xff8000009d9d7808 */ /* 0x000fe40001800000 */
[----:B------:R-:W-:Y:S01]  /*8680*/  FMNMX.FTZ R164, R162, R13, !PT ;  /* 0x0000000da2a47209 */ /* 0x000fe20007810000 */
[----:B------:R-:W5:Y:S01]  /*8690*/  MUFU.TANH R183, R183 ;  /* 0x000000b700b77308 */ /* 0x000f620000002400 */
[----:B------:R-:W-:-:S02]  /*86a0*/  ISETP.GT.AND P3, PT, R190, 0x59, PT ;  /* 0x00000059be00780c */ /* 0x000fc40003f64270 */
[----:B-1----:R-:W-:Y:S02]  /*86b0*/  FSEL R158, R158, -INF , P2 ;  /* 0xff8000009e9e7808 */ /* 0x002fe40001000000 */
[----:B------:R-:W-:Y:S02]  /*86c0*/  FMNMX.FTZ R13, R157, R164, !PT ;  /* 0x000000a49d0d7209 */ /* 0x000fe40007810000 */
[----:B------:R-:W-:Y:S01]  /*86d0*/  ISETP.GT.AND P2, PT, R190, 0x60, PT ;  /* 0x00000060be00780c */ /* 0x000fe20003f44270 */
[----:B------:R-:W-:Y:S01]  /*86e0*/  MUFU.TANH R146, R146 ;  /* 0x0000009200927308 */ /* 0x000fe20000002400 */
[----:B0-----:R-:W-:Y:S02]  /*86f0*/  FSEL R159, R159, -INF , P3 ;  /* 0xff8000009f9f7808 */ /* 0x001fe40001800000 */
[----:B------:R-:W-:Y:S02]  /*8700*/  FMNMX.FTZ R164, R158, R13, !PT ;  /* 0x0000000d9ea47209 */ /* 0x000fe40007810000 */
[----:B------:R-:W-:-:S02]  /*8710*/  ISETP.GT.AND P3, PT, R190, 0x61, PT ;  /* 0x00000061be00780c */ /* 0x000fc40003f64270 */
[----:B--2---:R-:W-:Y:S01]  /*8720*/  FSEL R136, R136, -INF , P2 ;  /* 0xff80000088887808 */ /* 0x004fe20001000000 */
[----:B------:R-:W0:Y:S01]  /*8730*/  MUFU.TANH R147, R147 ;  /* 0x0000009300937308 */ /* 0x000e220000002400 */
[----:B------:R-:W-:Y:S02]  /*8740*/  FMNMX.FTZ R13, R159, R164, !PT ;  /* 0x000000a49f0d7209 */ /* 0x000fe40007810000 */
[----:B------:R-:W-:Y:S02]  /*8750*/  ISETP.GT.AND P2, PT, R190, 0x68, PT ;  /* 0x00000068be00780c */ /* 0x000fe40003f44270 */
[----:B---3--:R-:W-:Y:S02]  /*8760*/  FSEL R137, R137, -INF , P3 ;  /* 0xff80000089897808 */ /* 0x008fe40001800000 */
[----:B------:R-:W-:Y:S01]  /*8770*/  FMNMX.FTZ R164, R136, R13, !PT ;  /* 0x0000000d88a47209 */ /* 0x000fe20007810000 */
[----:B------:R-:W1:Y:S01]  /*8780*/  MUFU.TANH R150, R150 ;  /* 0x0000009600967308 */ /* 0x000e620000002400 */
[----:B------:R-:W-:-:S02]  /*8790*/  ISETP.GT.AND P3, PT, R190, 0x69, PT ;  /* 0x00000069be00780c */ /* 0x000fc40003f64270 */
[----:B----4-:R-:W-:Y:S02]  /*87a0*/  FSEL R181, R181, -INF , P2 ;  /* 0xff800000b5b57808 */ /* 0x010fe40001000000 */
[----:B------:R-:W-:Y:S02]  /*87b0*/  FMNMX.FTZ R164, R137, R164, !PT ;  /* 0x000000a489a47209 */ /* 0x000fe40007810000 */
[C---:B------:R-:W-:Y:S01]  /*87c0*/  ISETP.GT.AND P2, PT, R190.reuse, 0x70, PT ;  /* 0x00000070be00780c */ /* 0x040fe20003f44270 */
[----:B------:R2:W-:Y:S01]  /*87d0*/  MUFU.EX2 R22, R194 ;  /* 0x000000c200167308 */ /* 0x0005e20000000800 */
[----:B-----5:R-:W-:Y:S02]  /*87e0*/  FSEL R183, R183, -INF , P3 ;  /* 0xff800000b7b77808 */ /* 0x020fe40001800000 */
[----:B------:R-:W-:-:S04]  /*87f0*/  ISETP.GT.AND P3, PT, R190, 0x71, PT ;  /* 0x00000071be00780c */ /* 0x000fc80003f64270 */
[----:B0-----:R-:W-:Y:S01]  /*8800*/  FSEL R147, R147, -INF , P3 ;  /* 0xff80000093937808 */ /* 0x001fe20001800000 */
[----:B------:R-:W0:Y:S01]  /*8810*/  MUFU.TANH R151, R151 ;  /* 0x0000009700977308 */ /* 0x000e220000002400 */
[----:B--2---:R-:W-:-:S01]  /*8820*/  FFMA.FTZ R194, R166, UR10, -R135 ;  /* 0x0000000aa6c27c23 */ /* 0x004fc20008010887 */
[----:B------:R-:W-:Y:S02]  /*8830*/  FMNMX.FTZ R166, R181, R164, !PT ;  /* 0x000000a4b5a67209 */ /* 0x000fe40007810000 */
[----:B------:R-:W-:Y:S02]  /*8840*/  FSEL R164, R146, -INF , P2 ;  /* 0xff80000092a47808 */ /* 0x000fe40001000000 */
[----:B------:R-:W-:Y:S02]  /*8850*/  FMNMX.FTZ R13, R183, R166, !PT ;  /* 0x000000a6b70d7209 */ /* 0x000fe40007810000 */
[----:B------:R-:W2:Y:S01]  /*8860*/  MUFU.TANH R122, R122 ;  /* 0x0000007a007a7308 */ /* 0x000ea20000002400 */
[----:B------:R-:W-:-:S02]  /*8870*/  ISETP.GT.AND P2, PT, R190, 0x78, PT ;  /* 0x00000078be00780c */ /* 0x000fc40003f44270 */
[----:B------:R-:W-:Y:S02]  /*8880*/  ISETP.GT.AND P3, PT, R190, 0x79, PT ;  /* 0x00000079be00780c */ /* 0x000fe40003f64270 */
[----:B-1----:R-:W-:Y:S02]  /*8890*/  FSEL R166, R150, -INF , P2 ;  /* 0xff80000096a67808 */ /* 0x002fe40001000000 */
[C---:B------:R-:W-:Y:S01]  /*88a0*/  ISETP.GT.AND P2, PT, R190.reuse, 0x80, PT ;  /* 0x00000080be00780c */ /* 0x040fe20003f44270 */
[----:B------:R-:W1:Y:S01]  /*88b0*/  MUFU.TANH R123, R123 ;  /* 0x0000007b007b7308 */ /* 0x000e620000002400 */
[----:B0-----:R-:W-:Y:S02]  /*88c0*/  FSEL R151, R151, -INF , P3 ;  /* 0xff80000097977808 */ /* 0x001fe40001800000 */
[----:B------:R-:W-:-:S05]  /*88d0*/  ISETP.GT.AND P3, PT, R190, 0x81, PT ;  /* 0x00000081be00780c */ /* 0x000fca0003f64270 */
[----:B------:R0:W-:Y:S01]  /*88e0*/  MUFU.EX2 R156, R192 ;  /* 0x000000c0009c7308 */ /* 0x0001e20000000800 */
[----:B--2---:R-:W-:Y:S02]  /*88f0*/  FSEL R122, R122, -INF , P2 ;  /* 0xff8000007a7a7808 */ /* 0x004fe40001000000 */
[----:B------:R-:W-:-:S05]  /*8900*/  ISETP.GT.AND P2, PT, R190, 0x88, PT ;  /* 0x00000088be00780c */ /* 0x000fca0003f44270 */
[----:B------:R-:W2:Y:S01]  /*8910*/  MUFU.TANH R126, R126 ;  /* 0x0000007e007e7308 */ /* 0x000ea20000002400 */
[----:B0-----:R-:W-:Y:S02]  /*8920*/  FMNMX.FTZ R192, R164, R13, !PT ;  /* 0x0000000da4c07209 */ /* 0x001fe40007810000 */
[----:B-1----:R-:W-:Y:S02]  /*8930*/  FSEL R123, R123, -INF , P3 ;  /* 0xff8000007b7b7808 */ /* 0x002fe40001800000 */
[----:B------:R-:W-:Y:S02]  /*8940*/  FMNMX.FTZ R13, R147, R192, !PT ;  /* 0x000000c0930d7209 */ /* 0x000fe40007810000 */
[----:B------:R-:W-:Y:S01]  /*8950*/  ISETP.GT.AND P3, PT, R190, 0x89, PT ;  /* 0x00000089be00780c */ /* 0x000fe20003f64270 */
[----:B------:R-:W0:Y:S01]  /*8960*/  MUFU.TANH R127, R127 ;  /* 0x0000007f007f7308 */ /* 0x000e220000002400 */
[----:B------:R-:W-:-:S04]  /*8970*/  FMNMX.FTZ R172, R166, R13, !PT ;  /* 0x0000000da6ac7209 */ /* 0x000fc80007810000 */
[----:B------:R-:W-:-:S03]  /*8980*/  FMNMX.FTZ R13, R151, R172, !PT ;  /* 0x000000ac970d7209 */ /* 0x000fc60007810000 */
[----:B------:R-:W1:Y:S01]  /*8990*/  MUFU.TANH R130, R130 ;  /* 0x0000008200827308 */ /* 0x000e620000002400 */
[----:B------:R-:W-:Y:S02]  /*89a0*/  FMNMX.FTZ R172, R122, R13, !PT ;  /* 0x0000000d7aac7209 */ /* 0x000fe40007810000 */
[----:B--2---:R-:W-:Y:S02]  /*89b0*/  FSEL R126, R126, -INF , P2 ;  /* 0xff8000007e7e7808 */ /* 0x004fe40001000000 */
[----:B------:R-:W-:Y:S02]  /*89c0*/  FMNMX.FTZ R13, R123, R172, !PT ;  /* 0x000000ac7b0d7209 */ /* 0x000fe40007810000 */
[----:B------:R-:W-:Y:S01]  /*89d0*/  ISETP.GT.AND P2, PT, R190, 0x90, PT ;  /* 0x00000090be00780c */ /* 0x000fe20003f44270 */
[----:B------:R-:W2:Y:S01]  /*89e0*/  MUFU.TANH R131, R131 ;  /* 0x0000008300837308 */ /* 0x000ea20000002400 */
[----:B0-----:R-:W-:Y:S02]  /*89f0*/  FSEL R127, R127, -INF , P3 ;  /* 0xff8000007f7f7808 */ /* 0x001fe40001800000 */
[----:B------:R-:W-:-:S02]  /*8a00*/  FMNMX.FTZ R192, R126, R13, !PT ;  /* 0x0000000d7ec07209 */ /* 0x000fc40007810000 */
[----:B------:R-:W-:Y:S02]  /*8a10*/  ISETP.GT.AND P3, PT, R190, 0x91, PT ;  /* 0x00000091be00780c */ /* 0x000fe40003f64270 */
[----:B------:R-:W-:Y:S01]  /*8a20*/  FMNMX.FTZ R13, R127, R192, !PT ;  /* 0x000000c07f0d7209 */ /* 0x000fe20007810000 */
[----:B------:R-:W0:Y:S01]  /*8a30*/  MUFU.TANH R134, R134 ;  /* 0x0000008600867308 */ /* 0x000e220000002400 */
[----:B-1----:R-:W-:Y:S02]  /*8a40*/  FSEL R172, R130, -INF , P2 ;  /* 0xff80000082ac7808 */ /* 0x002fe40001000000 */
[----:B------:R-:W-:Y:S02]  /*8a50*/  ISETP.GT.AND P2, PT, R190, 0x98, PT ;  /* 0x00000098be00780c */ /* 0x000fe40003f44270 */
[----:B------:R-:W-:-:S03]  /*8a60*/  FMNMX.FTZ R192, R172, R13, !PT ;  /* 0x0000000dacc07209 */ /* 0x000fc60007810000 */
[----:B------:R-:W1:Y:S01]  /*8a70*/  MUFU.TANH R184, R184 ;  /* 0x000000b800b87308 */ /* 0x000e620000002400 */
[----:B--2---:R-:W-:Y:S02]  /*8a80*/  FSEL R131, R131, -INF , P3 ;  /* 0xff80000083837808 */ /* 0x004fe40001800000 */
[----:B------:R-:W-:Y:S02]  /*8a90*/  ISETP.GT.AND P3, PT, R190, 0x99, PT ;  /* 0x00000099be00780c */ /* 0x000fe40003f64270 */
[----:B------:R-:W-:-:S03]  /*8aa0*/  FMNMX.FTZ R13, R131, R192, !PT ;  /* 0x000000c0830d7209 */ /* 0x000fc60007810000 */
[----:B------:R2:W-:Y:S01]  /*8ab0*/  MUFU.EX2 R130, R173 ;  /* 0x000000ad00827308 */ /* 0x0005e20000000800 */
[----:B0-----:R-:W-:-:S04]  /*8ac0*/  FSEL R134, R134, -INF , P2 ;  /* 0xff80000086867808 */ /* 0x001fc80001000000 */
[----:B------:R-:W-:-:S03]  /*8ad0*/  FMNMX.FTZ R13, R134, R13, !PT ;  /* 0x0000000d860d7209 */ /* 0x000fc60007810000 */
[----:B------:R-:W-:Y:S01]  /*8ae0*/  MUFU.EX2 R186, R186 ;  /* 0x000000ba00ba7308 */ /* 0x000fe20000000800 */
[----:B-1----:R-:W-:Y:S01]  /*8af0*/  FSEL R184, R184, -INF , P3 ;  /* 0xff800000b8b87808 */ /* 0x002fe20001800000 */
[--C-:B--2---:R-:W-:Y:S01]  /*8b00*/  FFMA.FTZ R173, R174, UR10, -R135.reuse ;  /* 0x0000000aaead7c23 */ /* 0x104fe20008010887 */
[----:B------:R-:W-:-:S01]  /*8b10*/  FFMA.FTZ R174, R175, UR10, -R135 ;  /* 0x0000000aafae7c23 */ /* 0x000fc20008010887 */
[--C-:B------:R-:W-:Y:S01]  /*8b20*/  FFMA.FTZ R175, R176, UR10, -R135.reuse ;  /* 0x0000000ab0af7c23 */ /* 0x100fe20008010887 */
[----:B------:R-:W-:Y:S01]  /*8b30*/  FMNMX.FTZ R13, R184, R13, !PT ;  /* 0x0000000db80d7209 */ /* 0x000fe20007810000 */
[--C-:B------:R-:W-:Y:S01]  /*8b40*/  FFMA.FTZ R176, R177, UR10, -R135.reuse ;  /* 0x0000000ab1b07c23 */ /* 0x100fe20008010887 */
[----:B------:R-:W-:-:S01]  /*8b50*/  FFMA.FTZ R177, R178, UR10, -R135 ;  /* 0x0000000ab2b17c23 */ /* 0x000fc20008010887 */
[--C-:B------:R-:W-:Y:S01]  /*8b60*/  FFMA.FTZ R178, R179, UR10, -R135.reuse ;  /* 0x0000000ab3b27c23 */ /* 0x100fe20008010887 */
[----:B------:R-:W-:-:S01]  /*8b70*/  FFMA.FTZ R179, R180, UR10, -R135 ;  /* 0x0000000ab4b37c23 */ /* 0x000fc20008010887 */
[----:B------:R-:W0:Y:S01]  /*8b80*/  SHFL.BFLY PT, R190, R13, 0x2, 0x1f ;  /* 0x0c401f000dbe7f89 */ /* 0x000e2200000e0000 */
[----:B------:R-:W-:-:S01]  /*8b90*/  FFMA.FTZ R180, R182, UR10, -R135 ;  /* 0x0000000ab6b47c23 */ /* 0x000fc20008010887 */
        /* <DEDUP_REMOVED lines=14> */
[----:B------:R-:W-:-:S05]  /*8c80*/  FSEL R182, R190, RZ, P2 ;  /* 0x000000ffbeb67208 */ /* 0x000fca0001000000 */
        /* <DEDUP_REMOVED lines=8> */
[----:B------:R-:W-:Y:S01]  /*8d10*/  FSEL R171, R120, RZ, P1 ;  /* 0x000000ff78ab7208 */ /* 0x000fe20000800000 */
[----:B------:R-:W-:Y:S01]  /*8d20*/  MUFU.EX2 R135, R135 ;  /* 0x0000008700877308 */ /* 0x000fe20000000800 */
[----:B------:R-:W-:-:S01]  /*8d30*/  FFMA.FTZ R190, R191, UR10, -R182 ;  /* 0x0000000abfbe7c23 */ /* 0x000fc200080108b6 */
[--C-:B------:R-:W-:Y:S01]  /*8d40*/  FFMA.FTZ R14, R14, UR10, -R182.reuse ;  /* 0x0000000a0e0e7c23 */ /* 0x100fe200080108b6 */
[----:B------:R-:W-:-:S01]  /*8d50*/  FFMA.FTZ R15, R15, UR10, -R182 ;  /* 0x0000000a0f0f7c23 */ /* 0x000fc200080108b6 */
[----:B------:R-:W-:Y:S01]  /*8d60*/  FADD.FTZ R171, -R171, R8 ;  /* 0x00000008abab7221 */ /* 0x000fe20000010100 */
[----:B------:R-:W-:-:S01]  /*8d70*/  FFMA.FTZ R8, R154, UR10, -R182 ;  /* 0x0000000a9a087c23 */ /* 0x000fc200080108b6 */
[----:B------:R-:W-:Y:S01]  /*8d80*/  FSEL R154, R13, RZ, P2 ;  /* 0x000000ff0d9a7208 */ /* 0x000fe20001000000 */
[----:B------:R-:W-:-:S01]  /*8d90*/  FFMA.FTZ R138, R138, UR10, -R182 ;  /* 0x0000000a8a8a7c23 */ /* 0x000fc200080108b6 */
[----:B------:R-:W-:Y:S01]  /*8da0*/  FMUL.FTZ R171, R171, UR10 ;  /* 0x0000000aabab7c20 */ /* 0x000fe20008410000 */
[----:B------:R-:W-:Y:S01]  /*8db0*/  MUFU.EX2 R10, R10 ;  /* 0x0000000a000a7308 */ /* 0x000fe20000000800 */
[----:B------:R-:W-:-:S01]  /*8dc0*/  FFMA.FTZ R19, R19, UR10, -R182 ;  /* 0x0000000a13137c23 */ /* 0x000fc200080108b6 */
[----:B------:R-:W-:Y:S01]  /*8dd0*/  FADD.FTZ R154, -R154, R9 ;  /* 0x000000099a9a7221 */ /* 0x000fe20000010100 */
[----:B------:R-:W-:-:S01]  /*8de0*/  FFMA.FTZ R20, R20, UR10, -R182 ;  /* 0x0000000a14147c23 */ /* 0x000fc200080108b6 */
[--C-:B------:R-:W-:Y:S01]  /*8df0*/  FFMA.FTZ R21, R21, UR10, -R182.reuse ;  /* 0x0000000a15157c23 */ /* 0x100fe200080108b6 */
[----:B------:R-:W-:-:S01]  /*8e00*/  FFMA.FTZ R140, R140, UR10, -R182 ;  /* 0x0000000a8c8c7c23 */ /* 0x000fc200080108b6 */
[----:B------:R-:W-:Y:S01]  /*8e10*/  FMUL.FTZ R154, R154, UR10 ;  /* 0x0000000a9a9a7c20 */ /* 0x000fe20008410000 */
        /* <DEDUP_REMOVED lines=21> */
[----:B------:R-:W-:Y:S01]  /*8f70*/  FFMA.FTZ R134, R134, UR10, -R182 ;  /* 0x0000000a86867c23 */ /* 0x000fe200080108b6 */
[----:B------:R-:W-:-:S03]  /*8f80*/  FADD.FTZ R192, R185, R192 ;  /* 0x000000c0b9c07221 */ /* 0x000fc60000010000 */
[----:B------:R-:W0:Y:S01]  /*8f90*/  MUFU.EX2 R190, R190 ;  /* 0x000000be00be7308 */ /* 0x000e220000000800 */
[----:B-1----:R-:W-:-:S04]  /*8fa0*/  FFMA.FTZ R5, R154, R4, R135 ;  /* 0x000000049a057223 */ /* 0x002fc80000010087 */
[----:B------:R-:W-:Y:S01]  /*8fb0*/  FADD.FTZ R4, R10, R5 ;  /* 0x000000050a047221 */ /* 0x000fe20000010000 */
[----:B------:R-:W-:-:S02]  /*8fc0*/  FADD.FTZ R5, R187, R192 ;  /* 0x000000c0bb057221 */ /* 0x000fc40000010000 */
        /* <DEDUP_REMOVED lines=10> */
[----:B--2---:R-:W-:-:S01]  /*9070*/  FADD.FTZ R171, R15, R4 ;  /* 0x000000040fab7221 */ /* 0x004fc20000010000 */
[----:B------:R-:W-:-:S04]  /*9080*/  FADD.FTZ R4, R12, R5 ;  /* 0x000000050c047221 */ /* 0x000fc80000010000 */
[----:B------:R-:W-:Y:S02]  /*9090*/  FADD.FTZ R5, R193, R4 ;  /* 0x00000004c1057221 */ /* 0x000fe40000010000 */
[----:B------:R-:W2:Y:S01]  /*90a0*/  MUFU.EX2 R20, R20 ;  /* 0x0000001400147308 */ /* 0x000ea20000000800 */
[----:B0-----:R-:W-:-:S01]  /*90b0*/  FADD.FTZ R192, R138, R171 ;  /* 0x000000ab8ac07221 */ /* 0x001fc20000010000 */
[----:B------:R-:W-:Y:S01]  /*90c0*/  FADD.FTZ R4, R18, R5 ;  /* 0x0000000512047221 */ /* 0x000fe20000010000 */
[----:B------:R-:W-:-:S03]  /*90d0*/  FFMA.FTZ R171, R181, UR10, -R182 ;  /* 0x0000000ab5ab7c23 */ /* 0x000fc600080108b6 */
[----:B------:R-:W-:Y:S02]  /*90e0*/  FADD.FTZ R5, R139, R4 ;  /* 0x000000048b057221 */ /* 0x000fe40000010000 */
[----:B------:R-:W0:Y:S01]  /*90f0*/  MUFU.EX2 R21, R21 ;  /* 0x0000001500157308 */ /* 0x000e220000000800 */
[----:B-1----:R-:W-:-:S01]  /*9100*/  FADD.FTZ R191, R19, R192 ;  /* 0x000000c013bf7221 */ /* 0x002fc20000010000 */
[----:B------:R-:W-:-:S04]  /*9110*/  FADD.FTZ R4, R22, R5 ;  /* 0x0000000516047221 */ /* 0x000fc80000010000 */
[----:B------:R-:W-:Y:S02]  /*9120*/  FADD.FTZ R5, R141, R4 ;  /* 0x000000048d057221 */ /* 0x000fe40000010000 */
[----:B------:R-:W-:Y:S01]  /*9130*/  MUFU.EX2 R140, R140 ;  /* 0x0000008c008c7308 */ /* 0x000fe20000000800 */
[----:B--2---:R-:W-:-:S01]  /*9140*/  FADD.FTZ R192, R20, R191 ;  /* 0x000000bf14c07221 */ /* 0x004fc20000010000 */
[----:B------:R-:W-:-:S06]  /*9150*/  FADD.FTZ R4, R144, R5 ;  /* 0x0000000590047221 */ /* 0x000fcc0000010000 */
[----:B------:R-:W-:Y:S01]  /*9160*/  MUFU.EX2 R23, R23 ;  /* 0x0000001700177308 */ /* 0x000fe20000000800 */
[----:B0-----:R-:W-:-:S01]  /*9170*/  FADD.FTZ R181, R21, R192 ;  /* 0x000000c015b57221 */ /* 0x001fc20000010000 */
[----:B------:R-:W-:-:S06]  /*9180*/  FFMA.FTZ R192, R183, UR10, -R182 ;  /* 0x0000000ab7c07c23 */ /* 0x000fcc00080108b6 */
[----:B------:R-:W-:Y:S08]  /*9190*/  MUFU.EX2 R161, R161 ;  /* 0x000000a100a17308 */ /* 0x000ff00000000800 */
[----:B------:R-:W0:Y:S08]  /*91a0*/  MUFU.EX2 R163, R163 ;  /* 0x000000a300a37308 */ /* 0x000e300000000800 */
[----:B------:R-:W1:Y:S08]  /*91b0*/  MUFU.EX2 R168, R168 ;  /* 0x000000a800a87308 */ /* 0x000e700000000800 */
[----:B------:R-:W2:Y:S01]  /*91c0*/  MUFU.EX2 R145, R145 ;  /* 0x0000009100917308 */ /* 0x000ea20000000800 */
[----:B0-----:R-:W-:-:S07]  /*91d0*/  FADD.FTZ R4, R163, R4 ;  /* 0x00000004a3047221 */ /* 0x001fce0000010000 */
[----:B------:R0:W-:Y:S08]  /*91e0*/  MUFU.EX2 R146, R194 ;  /* 0x000000c200927308 */ /* 0x0001f00000000800 */
[----:B------:R-:W3:Y:S01]  /*91f0*/  MUFU.EX2 R169, R169 ;  /* 0x000000a900a97308 */ /* 0x000ee20000000800 */
[----:B0-----:R-:W-:-:S04]  /*9200*/  FADD.FTZ R194, R140, R181 ;  /* 0x000000b58cc27221 */ /* 0x001fc80000010000 */
[----:B------:R-:W-:-:S03]  /*9210*/  FADD.FTZ R194, R23, R194 ;  /* 0x000000c217c27221 */ /* 0x000fc60000010000 */
[----:B------:R-:W0:Y:S01]  /*9220*/  MUFU.EX2 R170, R170 ;  /* 0x000000aa00aa7308 */ /* 0x000e220000000800 */
[----:B------:R-:W-:-:S04]  /*9230*/  FADD.FTZ R5, R161, R194 ;  /* 0x000000c2a1057221 */ /* 0x000fc80000010000 */
[----:B-1----:R-:W-:Y:S01]  /*9240*/  FADD.FTZ R194, R168, R5 ;  /* 0x00000005a8c27221 */ /* 0x002fe20000010000 */
[----:B--2---:R-:W-:-:S02]  /*9250*/  FADD.FTZ R5, R145, R4 ;  /* 0x0000000491057221 */ /* 0x004fc40000010000 */
[----:B------:R-:W1:Y:S01]  /*9260*/  MUFU.EX2 R148, R148 ;  /* 0x0000009400947308 */ /* 0x000e620000000800 */
[----:B---3--:R-:W-:-:S01]  /*9270*/  FADD.FTZ R181, R169, R194 ;  /* 0x000000c2a9b57221 */ /* 0x008fc20000010000 */
        /* <DEDUP_REMOVED lines=49> */
[----:B-1----:R-:W-:-:S01]  /*9590*/  FADD.FTZ R183, R192, R127 ;  /* 0x0000007fc0b77221 */ /* 0x002fc20000010000 */
[----:B------:R-:W-:-:S06]  /*95a0*/  FFMA.FTZ R127, R172, UR10, -R182 ;  /* 0x0000000aac7f7c23 */ /* 0x000fcc00080108b6 */
        /* <DEDUP_REMOVED lines=8> */
[--C-:B------:R-:W-:Y:S01]  /*9630*/  FFMA.FTZ R172, R131, UR10, -R182.reuse ;  /* 0x0000000a83ac7c23 */ /* 0x100fe200080108b6 */
[----:B------:R-:W-:-:S05]  /*9640*/  FFMA.FTZ R182, R184, UR10, -R182 ;  /* 0x0000000ab8b67c23 */ /* 0x000fca00080108b6 */
        /* <DEDUP_REMOVED lines=40> */
.L_x_2323:
[----:B------:R-:W-:Y:S01]  /*98d0*/  ULEA UR6, UR6, UR38, 0x3 ;  /* 0x0000002606067291 */ /* 0x000fe2000f8e183f */
[----:B------:R-:W-:Y:S01]  /*98e0*/  F2FP.SATFINITE.E4M3.F32.PACK_AB_MERGE_C R8, R155, R8, RZ ;  /* 0x000000089b08723e */ /* 0x000fe200048070ff */
[----:B------:R-:W-:Y:S01]  /*98f0*/  UISETP.GT.AND UP0, UPT, UR39, UR53, UPT ;  /* 0x000000352700728c */ /* 0x000fe2000bf04270 */
[----:B------:R-:W-:Y:S01]  /*9900*/  F2FP.SATFINITE.E4M3.F32.PACK_AB_MERGE_C R121, R130, R121, RZ ;  /* 0x000000798279723e */ /* 0x000fe200048070ff */
[----:B------:R-:W-:Y:S01]  /*9910*/  UIADD3 UR6, UR6, 0x33460, URZ ;  /* 0x0003346006067890 */ /* 0x000fe2000fffe03f */
[----:B------:R-:W-:Y:S01]  /*9920*/  F2FP.SATFINITE.E4M3.F32.PACK_AB_MERGE_C R187, R188, R187, RZ ;  /* 0x000000bbbcbb723e */ /* 0x000fe200048070ff */
[----:B------:R-:W-:Y:S01]  /*9930*/  UIADD3 UR39, UR39, -0x1, URZ ;  /* 0xffffffff27277890 */ /* 0x000fe2000fffe03f */
[----:B------:R-:W-:Y:S01]  /*9940*/  F2FP.SATFINITE.E4M3.F32.PACK_AB_MERGE_C R11, R190, R11, RZ ;  /* 0x0000000bbe0b723e */ /* 0x000fe200048070ff */
[----:B------:R-:W-:Y:S01]  /*9950*/  UPRMT UR6, UR60, 0x654, UR6 ;  /* 0x000006543c067896 */ /* 0x000fe20008000006 */
[----:B------:R-:W-:Y:S01]  /*9960*/  PLOP3.LUT P1, PT, PT, PT, UP0, 0x80, 0x0 ;  /* 0x000000000000781c */ /* 0x000fe20003f2f008 */
[----:B------:R-:W-:Y:S01]  /*9970*/  UMOV UR7, UR5 ;  /* 0x0000000500077c82 */ /* 0x000fe20008000000 */
[----:B------:R-:W-:Y:S01]  /*9980*/  F2FP.SATFINITE.E4M3.F32.PACK_AB_MERGE_C R12, R193, R12, RZ ;  /* 0x0000000cc10c723e */ /* 0x000fe200048070ff */
[-C--:B------:R-:W-:Y:S01]  /*9990*/  FMUL.FTZ R24, R24, R9.reuse ;  /* 0x0000000918187220 */ /* 0x080fe20000410000 */
[----:B------:R-:W-:Y:S01]  /*99a0*/  F2FP.SATFINITE.E4M3.F32.PACK_AB_MERGE_C R19, R19, R138, RZ ;  /* 0x0000008a1313723e */ /* 0x000fe200048070ff */
[-C--:B------:R-:W-:Y:S01]  /*99b0*/  FMUL.FTZ R25, R25, R9.reuse ;  /* 0x0000000919197220 */ /* 0x080fe20000410000 */
[----:B------:R-:W-:Y:S01]  /*99c0*/  F2FP.SATFINITE.E4M3.F32.PACK_AB_MERGE_C R22, R141, R22, RZ ;  /* 0x000000168d16723e */ /* 0x000fe200048070ff */
[----:B------:R-:W-:Y:S01]  /*99d0*/  FMUL.FTZ R28, R28, R9 ;  /* 0x000000091c1c7220 */ /* 0x000fe20000410000 */
[----:B------:R-:W-:Y:S01]  /*99e0*/  F2FP.SATFINITE.E4M3.F32.PACK_AB_MERGE_C R23, R23, R140, RZ ;  /* 0x0000008c1717723e */ /* 0x000fe200048070ff */
[----:B------:R-:W-:Y:S01]  /*99f0*/  SYNCS.ARRIVE.TRANS64.RED.A1T0 RZ, [UR6], RZ ;  /* 0x000000ffffff79a7 */ /* 0x000fe20008100406 */
[----:B------:R-:W-:Y:S01]  /*9a00*/  F2FP.SATFINITE.E4M3.F32.PACK_AB_MERGE_C R145, R156, R145, RZ ;  /* 0x000000919c91723e */ /* 0x000fe200048070ff */
[----:B------:R-:W-:Y:S01]  /*9a10*/  UMOV UR6, UR4 ;  /* 0x0000000400067c82 */ /* 0x000fe20008000000 */
        /* <DEDUP_REMOVED lines=124> */
[----:B------:R-:W-:-:S02]  /*a1e0*/  IMAD.MOV.U32 R9, RZ, RZ, R13 ;  /* 0x000000ffff097224 */ /* 0x000fc400078e000d */
[----:B------:R-:W-:Y:S01]  /*a1f0*/  IMAD.MOV.U32 R8, RZ, RZ, R120 ;  /* 0x000000ffff087224 */ /* 0x000fe200078e0078 */
[----:B------:R-:W-:Y:S06]  /*a200*/  @P1 BRA `(.L_x_2324) ;  /* 0xffffffb800ec1947 */ /* 0x000fec000383ffff */
[----:B------:R-:W-:-:S05]  /*a210*/  UMOV UR6, UR39 ;  /* 0x0000002700067c82 */ /* 0x000fca0008000000 */
.L_x_2313:
[----:B------:R-:W-:-:S06]  /*a220*/  UISETP.GE.AND UP0, UPT, UR6, UR58, UPT ;  /* 0x0000003a0600728c */ /* 0x000fcc000bf06270 */
[----:B------:R-:W-:-:S13]  /*a230*/  PLOP3.LUT P1, PT, PT, PT, UP0, 0x80, 0x0 ;  /* 0x000000000000781c */ /* 0x000fda0003f2f008 */
[----:B------:R-:W-:Y:S05]  /*a240*/  @!P1 BRA `(.L_x_2325) ;  /* 0x0000003800409947 */ /* 0x000fea0003800000 */
[C---:B------:R-:W-:Y:S01]  /*a250*/  VIADD R6, R16.reuse, 0x8 ;  /* 0x0000000810067836 */ /* 0x040fe20000000000 */
[----:B------:R-:W-:Y:S01]  /*a260*/  IADD3 R16, -R16, 0xb, RZ ;  /* 0x0000000b10107810 */ /* 0x000fe20007ffe1ff */
[----:B------:R-:W-:Y:S01]  /*a270*/  IMAD.MOV.U32 R8, RZ, RZ, R13 ;  /* 0x000000ffff087224 */ /* 0x000fe200078e000d */
[----:B------:R-:W-:Y:S01]  /*a280*/  UMOV UR39, UR5 ;  /* 0x0000000500277c82 */ /* 0x000fe20008000000 */
[----:B------:R-:W-:Y:S01]  /*a290*/  IMAD.MOV.U32 R7, RZ, RZ, R120 ;  /* 0x000000ffff077224 */ /* 0x000fe200078e0078 */
[----:B------:R-:W-:Y:S01]  /*a2a0*/  UMOV UR7, UR4 ;  /* 0x0000000400077c82 */ /* 0x000fe20008000000 */
[----:B------:R-:W-:-:S05]  /*a2b0*/  ULDC UR53, c[0x0][0x988] ;  /* 0x0002620000357ab9 */ /* 0x000fca0000000800 */
.L_x_2336:
[----:B------:R-:W-:Y:S01]  /*a2c0*/  UIADD3 UR4, UR7, 0x1, URZ ;  /* 0x0000000107047890 */ /* 0x000fe2000fffe03f */
[----:B------:R-:W-:-:S03]  /*a2d0*/  ISETP.NE.AND P2, PT, RZ, UR54, PT ;  /* 0x00000036ff007c0c */ /* 0x000fc6000bf45270 */
[----:B------:R-:W-:-:S04]  /*a2e0*/  UISETP.NE.AND UP0, UPT, UR4, 0x2, UPT ;  /* 0x000000020400788c */ /* 0x000fc8000bf05270 */
[----:B------:R-:W-:Y:S02]  /*a2f0*/  USEL UR5, URZ, 0x1, UP0 ;  /* 0x000000013f057887 */ /* 0x000fe40008000000 */
[----:B------:R-:W-:Y:S02]  /*a300*/  USEL UR4, UR4, URZ, UP0 ;  /* 0x0000003f04047287 */ /* 0x000fe40008000000 */
[----:B------:R-:W-:Y:S02]  /*a310*/  ULOP3.LUT UR5, UR39, UR5, URZ, 0x3c, !UPT ;  /* 0x0000000527057292 */ /* 0x000fe4000f8e3c3f */
[----:B--2---:R-:W-:Y:S10]  /*a320*/  @P2 BRA `(.L_x_2326) ;  /* 0x00000000002c2947 */ /* 0x004ff40003800000 */
[----:B------:R-:W-:Y:S05]  /*a330*/  @!P0 BRA `(.L_x_2327) ;  /* 0x0000000000048947 */ /* 0x000fea0003800000 */
[----:B------:R-:W-:Y:S01]  /*a340*/  BPT.TRAP 0x1 ;  /* 0x000000040000795c */ /* 0x000fe20000300000 */
.L_x_2327:
[----:B------:R-:W-:Y:S01]  /*a350*/  ULEA UR10, UR4, UR38, 0x3 ;  /* 0x00000026040a7291 */ /* 0x000fe2000f8e183f */
[----:B------:R-:W-:-:S05]  /*a360*/  IMAD.U32 R9, RZ, RZ, UR5 ;  /* 0x00000005ff097e24 */ /* 0x000fca000f8e00ff */
[----:B------:R-:W-:-:S04]  /*a370*/  SHF.L.U32 R9, R9, 0x1f, RZ ;  /* 0x0000001f09097819 */ /* 0x000fc800000006ff */
[----:B------:R0:W1:Y:S01]  /*a380*/  SYNCS.PHASECHK.TRANS64.TRYWAIT P1, [UR10+0x33430], R9 ;  /* 0x03343009ff0075a7 */ /* 0x000062000802014a */
[----:B------:R-:W-:Y:S05]  /*a390*/  @!P0 BRA `(.L_x_2328) ;  /* 0x0000000000048947 */ /* 0x000fea0003800000 */
[----:B------:R-:W-:Y:S01]  /*a3a0*/  BPT.TRAP 0x1 ;  /* 0x000000040000795c */ /* 0x000fe20000300000 */
.L_x_2328:
[----:B-1----:R-:W-:Y:S05]  /*a3b0*/  @P1 BRA `(.L_x_2326) ;  /* 0x0000000000081947 */ /* 0x002fea0003800000 */
[----:B------:R-:W1:Y:S02]  /*a3c0*/  SYNCS.PHASECHK.TRANS64.TRYWAIT P1, [UR10+0x33430], R9 ;  /* 0x03343009ff0075a7 */ /* 0x000e64000802014a */
[----:B-1----:R-:W-:Y:S05]  /*a3d0*/  @!P1 BRA `(.L_x_2329) ;  /* 0x000000c400889947 */ /* 0x002fea0003800000 */
.L_x_2326:
[----:B------:R2:W-:Y:S01]  /*a3e0*/  BAR.SYNC.DEFER_BLOCKING R6, 0x100 ;  /* 0x000400060000751d */ /* 0x0005e20000010000 */
[C---:B------:R-:W-:Y:S01]  /*a3f0*/  R2UR UR28, R2.reuse ;  /* 0x00000000021c72ca */ /* 0x040fe200000e0000 */
[----:B------:R-:W-:Y:S01]  /*a400*/  UIMAD UR10, UR4, 0x780, UR52 ;  /* 0x00000780040a78a4 */ /* 0x000fe2000f8e0234 */
[C---:B------:R-:W-:Y:S02]  /*a410*/  R2UR UR29, R3.reuse ;  /* 0x00000000031d72ca */ /* 0x040fe400000e0000 */
[C---:B------:R-:W-:Y:S01]  /*a420*/  R2UR UR32, R2.reuse ;  /* 0x00000000022072ca */ /* 0x040fe200000e0000 */
[----:B------:R-:W-:Y:S01]  /*a430*/  UMOV UR31, 0x80000020 ;  /* 0x80000020001f7882 */ /* 0x000fe20000000000 */
[C---:B------:R-:W-:Y:S01]  /*a440*/  R2UR UR33, R3.reuse ;  /* 0x00000000032172ca */ /* 0x040fe200000e0000 */
[----:B------:R-:W-:Y:S01]  /*a450*/  UIADD3 UR34, UR10, 0x80, URZ ;  /* 0x000000800a227890 */ /* 0x000fe2000fffe03f */
[C---:B------:R-:W-:Y:S01]  /*a460*/  R2UR UR40, R2.reuse ;  /* 0x00000000022872ca */ /* 0x040fe200000e0000 */
[----:B------:R-:W-:Y:S01]  /*a470*/  UMOV UR30, UR10 ;  /* 0x0000000a001e7c82 */ /* 0x000fe20008000000 */
[----:B------:R-:W-:Y:S01]  /*a480*/  UMOV UR35, 0x80000020 ;  /* 0x8000002000237882 */ /* 0x000fe20000000000 */
[C---:B------:R-:W-:Y:S01]  /*a490*/  R2UR UR41, R3.reuse ;  /* 0x00000000032972ca */ /* 0x040fe200000e0000 */
[----:B------:R-:W-:Y:S01]  /*a4a0*/  UIADD3 UR42, UR10, 0x100, URZ ;  /* 0x000001000a2a7890 */ /* 0x000fe2000fffe03f */
[C---:B------:R-:W-:Y:S01]  /*a4b0*/  R2UR UR44, R2.reuse ;  /* 0x00000000022c72ca */ /* 0x040fe200000e0000 */
[----:B------:R-:W-:Y:S01]  /*a4c0*/  UMOV UR43, 0x80000020 ;  /* 0x80000020002b7882 */ /* 0x000fe20000000000 */
[C---:B------:R-:W-:Y:S01]  /*a4d0*/  R2UR UR45, R3.reuse ;  /* 0x00000000032d72ca */ /* 0x040fe200000e0000 */
[----:B------:R-:W-:Y:S01]  /*a4e0*/  UIADD3 UR46, UR10, 0x180, URZ ;  /* 0x000001800a2e7890 */ /* 0x000fe2000fffe03f */
[----:B------:R-:W-:Y:S01]  /*a4f0*/  R2UR UR48, R2 ;  /* 0x00000000023072ca */ /* 0x000fe200000e0000 */
[----:B------:R-:W-:Y:S01]  /*a500*/  UMOV UR47, 0x80000020 ;  /* 0x80000020002f7882 */ /* 0x000fe20000000000 */
[----:B------:R-:W-:Y:S01]  /*a510*/  R2UR UR49, R3 ;  /* 0x00000000033172ca */ /* 0x000fe200000e0000 */
        /* <DEDUP_REMOVED lines=145> */
[----:B------:R-:W-:Y:S01]  /*ae30*/  QGMMA.64x32x32.F32.E4M3.E4M3 R120, gdesc[UR12], R120, gsb0 ;  /* 0x006000000c7879f3 */ /* 0x000fe20008000878 */
[----:B------:R-:W-:Y:S02]  /*ae40*/  UIADD3 UR14, UR10, 0x602, URZ ;  /* 0x000006020a0e7890 */ /* 0x000fe4000fffe03f */
[----:B------:R-:W-:-:S05]  /*ae50*/  UIADD3 UR15, UR10, 0x682, URZ ;  /* 0x000006820a0f7890 */ /* 0x000fca000fffe03f */
        /* <DEDUP_REMOVED lines=21> */
[----:B--2---:R-:W-:Y:S05]  /*afb0*/  @P2 BRA `(.L_x_2330) ;  /* 0x00000000002c2947 */ /* 0x004fea0003800000 */
[----:B------:R-:W-:Y:S05]  /*afc0*/  @!P0 BRA `(.L_x_2331) ;  /* 0x0000000000048947 */ /* 0x000fea0003800000 */
[----:B------:R-:W-:Y:S01]  /*afd0*/  BPT.TRAP 0x1 ;  /* 0x000000040000795c */ /* 0x000fe20000300000 */
.L_x_2331:
[----:B------:R-:W-:Y:S01]  /*afe0*/  ULEA UR10, UR7, UR38, 0x3 ;  /* 0x00000026070a7291 */ /* 0x000fe2000f8e183f */
[----:B01----:R-:W-:-:S05]  /*aff0*/  IMAD.U32 R9, RZ, RZ, UR39 ;  /* 0x00000027ff097e24 */ /* 0x003fca000f8e00ff */
[----:B------:R-:W-:-:S04]  /*b000*/  SHF.L.U32 R9, R9, 0x1f, RZ ;  /* 0x0000001f09097819 */ /* 0x000fc800000006ff */
[----:B------:R0:W1:Y:S01]  /*b010*/  SYNCS.PHASECHK.TRANS64.TRYWAIT P1, [UR10+0x33450], R9 ;  /* 0x03345009ff0075a7 */ /* 0x000062000802014a */
[----:B------:R-:W-:Y:S05]  /*b020*/  @!P0 BRA `(.L_x_2332) ;  /* 0x0000000000048947 */ /* 0x000fea0003800000 */
[----:B------:R-:W-:Y:S01]  /*b030*/  BPT.TRAP 0x1 ;  /* 0x000000040000795c */ /* 0x000fe20000300000 */
.L_x_2332:
[----:B-1----:R-:W-:Y:S05]  /*b040*/  @P1 BRA `(.L_x_2330) ;  /* 0x0000000000081947 */ /* 0x002fea0003800000 */
[----:B------:R-:W1:Y:S02]  /*b050*/  SYNCS.PHASECHK.TRANS64.TRYWAIT P1, [UR10+0x33450], R9 ;  /* 0x03345009ff0075a7 */ /* 0x000e64000802014a */
[----:B-1----:R-:W-:Y:S05]  /*b060*/  @!P1 BRA `(.L_x_2333) ;  /* 0x000000b8007c9947 */ /* 0x002fea0003800000 */
.L_x_2330:
        /* <DEDUP_REMOVED lines=33> */
.L_x_2334:
[C---:B-1----:R-:W-:Y:S01]  /*b280*/  FMUL.FTZ R10, R0.reuse, R184 ;  /* 0x000000b8000a7220 */ /* 0x042fe20000410000 */
        /* <DEDUP_REMOVED lines=38> */
[----:B---3--:R-:W-:Y:S01]  /*b4f0*/  FMNMX.FTZ R189, R9, R188, !PT ;  /* 0x000000bc09bd7209 */ /* 0x008fe20007810000 */
        /* <DEDUP_REMOVED lines=23> */
[----:B---3--:R-:W-:Y:S01]  /*b670*/  FMNMX.FTZ R190, R18, R13, !PT ;  /* 0x0000000d12be7209 */ /* 0x008fe20007810000 */
[C---:B------:R-:W-:Y:S01]  /*b680*/  FMUL.FTZ R137, R0.reuse, R137 ;  /* 0x0000008900897220 */ /* 0x040fe20000410000 */
[C---:B------:R-:W-:Y:S01]  /*b690*/  FMUL.FTZ R139, R0.reuse, R139 ;  /* 0x0000008b008b7220 */ /* 0x040fe20000410000 */
[C---:B------:R-:W-:Y:S01]  /*b6a0*/  FMUL.FTZ R140, R0.reuse, R140 ;  /* 0x0000008c008c7220 */ /* 0x040fe20000410000 */
[C---:B------:R-:W-:Y:S01]  /*b6b0*/  FMUL.FTZ R142, R0.reuse, R142 ;  /* 0x0000008e008e7220 */ /* 0x040fe20000410000 */
[C---:B------:R-:W-:Y:S01]  /*b6c0*/  FMUL.FTZ R141, R0.reuse, R141 ;  /* 0x0000008d008d7220 */ /* 0x040fe20000410000 */
[C---:B------:R-:W-:Y:S01]  /*b6d0*/  FMUL.FTZ R143, R0.reuse, R143 ;  /* 0x0000008f008f7220 */ /* 0x040fe20000410000 */
        /* <DEDUP_REMOVED lines=35> */
[----:B------:R-:W-:Y:S01]  /*b910*/  ULEA UR11, UR4, UR38, 0x3 ;  /* 0x00000026040b7291 */ /* 0x000fe2000f8e183f */
[----:B------:R-:W-:-:S03]  /*b920*/  IMAD.U32 R195, RZ, RZ, UR10 ;  /* 0x0000000affc37e24 */ /* 0x000fc6000f8e00ff */
[----:B------:R-:W-:Y:S01]  /*b930*/  UIADD3 UR11, UR11, 0x33440, URZ ;  /* 0x000334400b0b7890 */ /* 0x000fe2000fffe03f */
[----:B------:R-:W1:Y:S01]  /*b940*/  MUFU.TANH R186, R186 ;  /* 0x000000ba00ba7308 */ /* 0x000e620000002400 */
[----:B---3--:R-:W-:Y:S02]  /*b950*/  FMNMX.FTZ R189, R23, R120, !PT ;  /* 0x0000007817bd7209 */ /* 0x008fe40007810000 */
[----:B------:R-:W-:-:S05]  /*b960*/  UPRMT UR11, UR60, 0x654, UR11 ;  /* 0x000006543c0b7896 */ /* 0x000fca000800000b */
[----:B------:R-:W3:Y:S01]  /*b970*/  MUFU.TANH R185, R185 ;  /* 0x000000b900b97308 */ /* 0x000ee20000002400 */
[----:B0-----:R-:W-:-:S03]  /*b980*/  FMNMX.FTZ R120, R184, R13, !PT ;  /* 0x0000000db8787209 */ /* 0x001fc60007810000 */
[----:B------:R-:W-:Y:S04]  /*b990*/  SYNCS.ARRIVE.TRANS64.RED.A1T0 RZ, [UR11], RZ ;  /* 0x000000ffffff79a7 */ /* 0x000fe8000810040b */
[----:B------:R-:W0:Y:S01]  /*b9a0*/  MUFU.TANH R187, R187 ;  /* 0x000000bb00bb7308 */ /* 0x000e220000002400 */
[----:B-1----:R-:W-:-:S07]  /*b9b0*/  FMNMX.FTZ R190, R186, R189, !PT ;  /* 0x000000bdbabe7209 */ /* 0x002fce0007810000 */
[----:B------:R-:W1:Y:S01]  /*b9c0*/  MUFU.TANH R168, R168 ;  /* 0x000000a800a87308 */ /* 0x000e620000002400 */
[----:B---3--:R-:W-:-:S07]  /*b9d0*/  FMNMX.FTZ R13, R185, R120, !PT ;  /* 0x00000078b90d7209 */ /* 0x008fce0007810000 */
[----:B------:R-:W3:Y:S01]  /*b9e0*/  MUFU.TANH R170, R170 ;  /* 0x000000aa00aa7308 */ /* 0x000ee20000002400 */
[----:B0-----:R-:W-:-:S07]  /*b9f0*/  FMNMX.FTZ R189, R187, R190, !PT ;  /* 0x000000bebbbd7209 */ /* 0x001fce0007810000 */
        /* <DEDUP_REMOVED lines=123> */
[----:B---3--:R-:W-:Y:S02]  /*c1b0*/  FMNMX.FTZ R190, R134, R189, !PT ;  /* 0x000000bd86be7209 */ /* 0x008fe40007810000 */
[----:B0-----:R-:W-:-:S05]  /*c1c0*/  FMNMX.FTZ R189, R133, R120, !PT ;  /* 0x0000007885bd7209 */ /* 0x001fca0007810000 */
[----:B------:R-:W0:Y:S01]  /*c1d0*/  SHFL.BFLY PT, R120, R189, 0x2, 0x1f ;  /* 0x0c401f00bd787f89 */ /* 0x000e2200000e0000 */
[----:B-1----:R-:W-:-:S05]  /*c1e0*/  FMNMX.FTZ R190, R135, R190, !PT ;  /* 0x000000be87be7209 */ /* 0x002fca0007810000 */
[----:B------:R-:W1:Y:S01]  /*c1f0*/  SHFL.BFLY PT, R13, R190, 0x2, 0x1f ;  /* 0x0c401f00be0d7f89 */ /* 0x000e6200000e0000 */
[----:B0-----:R-:W-:-:S05]  /*c200*/  FMNMX.FTZ R191, R189, R120, !PT ;  /* 0x00000078bdbf7209 */ /* 0x001fca0007810000 */
[----:B------:R-:W0:Y:S01]  /*c210*/  SHFL.BFLY PT, R120, R191, 0x1, 0x1f ;  /* 0x0c201f00bf787f89 */ /* 0x000e2200000e0000 */
[----:B-1----:R-:W-:-:S05]  /*c220*/  FMNMX.FTZ R192, R190, R13, !PT ;  /* 0x0000000dbec07209 */ /* 0x002fca0007810000 */
        /* <DEDUP_REMOVED lines=22> */
[C---:B------:R-:W-:Y:S01]  /*c390*/  FADD.FTZ R7, -R13.reuse, R8 ;  /* 0x000000080d077221 */ /* 0x040fe20000010100 */
[----:B------:R-:W-:Y:S01]  /*c3a0*/  MUFU.EX2 R189, R189 ;  /* 0x000000bd00bd7308 */ /* 0x000fe20000000800 */
[----:B------:R-:W-:-:S01]  /*c3b0*/  FFMA.FTZ R132, R13, R132, -8 ;  /* 0xc10000000d847423 */ /* 0x000fc20000010084 */
[--C-:B------:R-:W-:Y:S01]  /*c3c0*/  FFMA.FTZ R168, R168, UR10, -R190.reuse ;  /* 0x0000000aa8a87c23 */ /* 0x100fe200080108be */
[----:B------:R-:W-:Y:S01]  /*c3d0*/  FMUL.FTZ R7, R7, UR10 ;  /* 0x0000000a07077c20 */ /* 0x000fe20008410000 */
[----:B------:R-:W-:Y:S01]  /*c3e0*/  FFMA.FTZ R169, R169, UR10, -R190 ;  /* 0x0000000aa9a97c23 */ /* 0x000fe200080108be */
[----:B------:R-:W-:-:S01]  /*c3f0*/  FFMA.FTZ R192, R11, UR10, -R132 ;  /* 0x0000000a0bc07c23 */ /* 0x000fc20008010884 */
[--C-:B------:R-:W-:Y:S01]  /*c400*/  FFMA.FTZ R11, R12, UR10, -R132.reuse ;  /* 0x0000000a0c0b7c23 */ /* 0x100fe20008010884 */
[----:B------:R-:W-:-:S01]  /*c410*/  FFMA.FTZ R12, R18, UR10, -R132 ;  /* 0x0000000a120c7c23 */ /* 0x000fc20008010884 */
[----:B------:R-:W0:Y:S01]  /*c420*/  MUFU.EX2 R8, R193 ;  /* 0x000000c100087308 */ /* 0x000e220000000800 */
[----:B------:R-:W-:-:S01]  /*c430*/  FFMA.FTZ R19, R19, UR10, -R132 ;  /* 0x0000000a13137c23 */ /* 0x000fc20008010884 */
[--C-:B------:R-:W-:Y:S01]  /*c440*/  FFMA.FTZ R18, R22, UR10, -R132.reuse ;  /* 0x0000000a16127c23 */ /* 0x100fe20008010884 */
        /* <DEDUP_REMOVED lines=46> */
[----:B---3--:R-:W-:-:S01]  /*c730*/  FADD.FTZ R5, R11, R4 ;  /* 0x000000040b057221 */ /* 0x008fc20000010000 */
[--C-:B------:R-:W-:Y:S01]  /*c740*/  FFMA.FTZ R159, R159, UR10, -R132.reuse ;  /* 0x0000000a9f9f7c23 */ /* 0x100fe20008010884 */
[----:B------:R-:W-:-:S01]  /*c750*/  FFMA.FTZ R162, R162, UR10, -R132 ;  /* 0x0000000aa2a27c23 */ /* 0x000fc20008010884 */
[--C-:B------:R-:W-:Y:S01]  /*c760*/  FFMA.FTZ R163, R163, UR10, -R132.reuse ;  /* 0x0000000aa3a37c23 */ /* 0x100fe20008010884 */
[----:B------:R-:W-:-:S01]  /*c770*/  FFMA.FTZ R166, R166, UR10, -R132 ;  /* 0x0000000aa6a67c23 */ /* 0x000fc20008010884 */
[--C-:B------:R-:W-:Y:S01]  /*c780*/  FFMA.FTZ R167, R167, UR10, -R132.reuse ;  /* 0x0000000aa7a77c23 */ /* 0x100fe20008010884 */
[----:B------:R-:W-:-:S01]  /*c790*/  FFMA.FTZ R138, R138, UR10, -R132 ;  /* 0x0000000a8a8a7c23 */ /* 0x000fc20008010884 */
[----:B------:R-:W3:Y:S01]  /*c7a0*/  MUFU.EX2 R14, R14 ;  /* 0x0000000e000e7308 */ /* 0x000ee20000000800 */
        /* <DEDUP_REMOVED lines=13> */
[----:B------:R-:W-:-:S02]  /*c880*/  FFMA.FTZ R134, R134, UR10, -R132 ;  /* 0x0000000a86867c23 */ /* 0x000fc40008010884 */
[----:B------:R-:W0:Y:S01]  /*c890*/  MUFU.EX2 R15, R15 ;  /* 0x0000000f000f7308 */ /* 0x000e220000000800 */
[----:B---3--:R-:W-:-:S07]  /*c8a0*/  FADD.FTZ R186, R14, R187 ;  /* 0x000000bb0eba7221 */ /* 0x008fce0000010000 */
[----:B------:R-:W3:Y:S01]  /*c8b0*/  MUFU.EX2 R18, R18 ;  /* 0x0000001200127308 */ /* 0x000ee20000000800 */
[----:B-1----:R-:W-:-:S07]  /*c8c0*/  FADD.FTZ R5, R19, R4 ;  /* 0x0000000413057221 */ /* 0x002fce0000010000 */
[----:B------:R-:W1:Y:S01]  /*c8d0*/  MUFU.EX2 R20, R20 ;  /* 0x0000001400147308 */ /* 0x000e620000000800 */
[----:B0-----:R-:W-:-:S07]  /*c8e0*/  FADD.FTZ R187, R15, R186 ;  /* 0x000000ba0fbb7221 */ /* 0x001fce0000010000 */
        /* <DEDUP_REMOVED lines=81> */
[----:B-1----:R-:W-:-:S01]  /*ce00*/  FADD.FTZ R186, R138, R187 ;  /* 0x000000bb8aba7221 */ /* 0x002fc20000010000 */
[--C-:B------:R-:W-:Y:S01]  /*ce10*/  FFMA.FTZ R187, R127, UR10, -R132.reuse ;  /* 0x0000000a7fbb7c23 */ /* 0x100fe20008010884 */
[----:B------:R-:W-:-:S05]  /*ce20*/  FFMA.FTZ R127, R130, UR10, -R132 ;  /* 0x0000000a827f7c23 */ /* 0x000fca0008010884 */
        /* <DEDUP_REMOVED lines=19> */
[----:B0-----:R-:W-:-:S01]  /*cf60*/  FADD.FTZ R191, R147, R130 ;  /* 0x0000008293bf7221 */ /* 0x001fc20000010000 */
[--C-:B------:R-:W-:Y:S01]  /*cf70*/  FFMA.FTZ R130, R131, UR10, -R132.reuse ;  /* 0x0000000a83827c23 */ /* 0x100fe20008010884 */
[----:B------:R-:W-:-:S05]  /*cf80*/  FFMA.FTZ R132, R135, UR10, -R132 ;  /* 0x0000000a87847c23 */ /* 0x000fca0008010884 */
        /* <DEDUP_REMOVED lines=36> */
[----:B---3--:R-:W-:-:S03]  /*d1d0*/  FADD.FTZ R5, R190, R5 ;  /* 0x00000005be057221 */ /* 0x008fc60000010000 */
[----:B-1----:R-:W-:Y:S01]  /*d1e0*/  FADD.FTZ R4, R132, R131 ;  /* 0x0000008384047221 */ /* 0x002fe20000010000 */
[----:B------:R-:W-:Y:S06]  /*d1f0*/  @!P0 BRA `(.L_x_2335) ;  /* 0x0000000000048947 */ /* 0x000fec0003800000 */
[----:B------:R-:W-:Y:S01]  /*d200*/  BPT.TRAP 0x1 ;  /* 0x000000040000795c */ /* 0x000fe20000300000 */
.L_x_2335:
        /* <DEDUP_REMOVED lines=148> */
.L_x_2325:
[----:B------:R-:W-:Y:S06]  /*db50*/  BAR.ARV 0x8, 0x180 ;  /* 0x0206000000007b1d */ /* 0x000fec0000002000 */
[----:B------:R-:W-:Y:S05]  /*db60*/  @!P0 BRA `(.L_x_2337) ;  /* 0x0000000000048947 */ /* 0x000fea0003800000 */
[----:B------:R-:W-:Y:S01]  /*db70*/  BPT.TRAP 0x1 ;  /* 0x000000040000795c */ /* 0x000fe20000300000 */
.L_x_2337:
[----:B------:R-:W-:Y:S01]  /*db80*/  ULEA UR9, UR4, UR38, 0x3 ;  /* 0x0000002604097291 */ /* 0x000fe2000f8e183f */
[----:B------:R-:W-:-:S05]  /*db90*/  IMAD.U32 R0, RZ, RZ, UR5 ;  /* 0x00000005ff007e24 */ /* 0x000fca000f8e00ff */
[----:B------:R-:W-:-:S04]  /*dba0*/  SHF.L.U32 R0, R0, 0x1f, RZ ;  /* 0x0000001f00007819 */ /* 0x000fc800000006ff */
[----:B------:R0:W1:Y:S01]  /*dbb0*/  SYNCS.PHASECHK.TRANS64.TRYWAIT P1, [UR9+0x33450], R0 ;  /* 0x03345000ff0075a7 */ /* 0x0000620008020149 */
[----:B------:R-:W-:Y:S05]  /*dbc0*/  @!P0 BRA `(.L_x_2338) ;  /* 0x0000000000048947 */ /* 0x000fea0003800000 */
[----:B------:R-:W-:Y:S01]  /*dbd0*/  BPT.TRAP 0x1 ;  /* 0x000000040000795c */ /* 0x000fe20000300000 */
.L_x_2338:
[----:B-1----:R-:W-:Y:S05]  /*dbe0*/  @P1 BRA `(.L_x_2339) ;  /* 0x0000000000081947 */ /* 0x002fea0003800000 */
[----:B------:R-:W1:Y:S02]  /*dbf0*/  SYNCS.PHASECHK.TRANS64.TRYWAIT P1, [UR9+0x33450], R0 ;  /* 0x03345000ff0075a7 */ /* 0x000e640008020149 */
[----:B-1----:R-:W-:Y:S05]  /*dc00*/  @!P1 BRA `(.L_x_2340) ;  /* 0x0000008c00ac9947 */ /* 0x002fea0003800000 */
.L_x_2339:
[----:B------:R-:W-:Y:S01]  /*dc10*/  UIADD3 UR38, UR38, 0x200, URZ ;  /* 0x0000020026267890 */ /* 0x000fe2000fffe03f */
[----:B------:R-:W-:Y:S01]  /*dc20*/  WARPGROUP.ARRIVE ;  /* 0x00000000000079c5 */ /* 0x000fe20000000000 */
[----:B------:R-:W-:-:S05]  /*dc30*/  UMOV UR7, 0xc0000010 ;  /* 0xc000001000077882 */ /* 0x000fca0000000000 */
[----:B------:R-:W3:Y:S01]  /*dc40*/  S2UR UR5, SR_CTAID.Z ;  /* 0x00000000000579c3 */ /* 0x000ee20000002700 */
[----:B------:R-:W-:Y:S01]  /*dc50*/  USHF.R.U32.HI UR38, URZ, 0x4, UR38 ;  /* 0x000000043f267899 */ /* 0x000fe20008011626 */
[----:B------:R-:W-:Y:S01]  /*dc60*/  IMAD.MOV.U32 R6, RZ, RZ, 0x3f800000 ;  /* 0x3f800000ff067424 */ /* 0x000fe200078e00ff */
[----:B------:R-:W-:Y:S02]  /*dc70*/  ULDC.64 UR12, c[0x0][0x9a0] ;  /* 0x00026800000c7ab9 */ /* 0x000fe40000000a00 */
[----:B------:R-:W-:Y:S02]  /*dc80*/  ULOP3.LUT UR38, UR38, 0x3fff, URZ, 0xc0, !UPT ;  /* 0x00003fff26267892 */ /* 0x000fe4000f8ec03f */
[----:B------:R-:W-:Y:S01]  /*dc90*/  UISETP.NE.U32.AND UP0, UPT, UR12, URZ, UPT ;  /* 0x0000003f0c00728c */ /* 0x000fe2000bf05070 */
[----:B------:R-:W4:Y:S01]  /*dca0*/  S2UR UR11, SR_CTAID.Z ;  /* 0x00000000000b79c3 */ /* 0x000f220000002700 */
[----:B------:R-:W-:Y:S02]  /*dcb0*/  ULOP3.LUT UR8, UR38, 0x10000, URZ, 0xfc, !UPT ;  /* 0x0001000026087892 */ /* 0x000fe4000f8efc3f */
[----:B------:R-:W-:-:S02]  /*dcc0*/  UISETP.NE.AND.EX UP0, UPT, UR13, URZ, UPT, UP0 ;  /* 0x0000003f0d00728c */ /* 0x000fc4000bf05300 */
[----:B------:R-:W-:-:S04]  /*dcd0*/  UIMAD UR8, UR4, 0x780, UR8 ;  /* 0x00000780040878a4 */ /* 0x000fc8000f8e0208 */
[----:B------:R-:W-:Y:S01]  /*dce0*/  UIADD3 UR4, UR8, 0x180, URZ ;  /* 0x0000018008047890 */ /* 0x000fe2000fffe03f */
[----:B------:R-:W-:Y:S02]  /*dcf0*/  PLOP3.LUT P1, PT, PT, PT, UP0, 0x80, 0x0 ;  /* 0x000000000000781c */ /* 0x000fe40003f2f008 */
[----:B------:R-:W-:-:S06]  /*dd00*/  UMOV UR6, UR8 ;  /* 0x0000000800067c82 */ /* 0x000fcc0008000000 */
[----:B---3--:R-:W-:Y:S01]  /*dd10*/  QGMMA.64x192x32.F32.E4M3.E4M3 R24, R216, gdesc[UR4], R24, gsb0 ;  /* 0x02e00004d8187df3 */ /* 0x008fe20008000818 */
[----:B------:R-:W-:Y:S01]  /*dd20*/  UMOV UR7, 0xc0000010 ;  /* 0xc000001000077882 */ /* 0x000fe20000000000 */
[----:B------:R-:W-:Y:S01]  /*dd30*/  UMOV UR6, UR4 ;  /* 0x0000000400067c82 */ /* 0x000fe20008000000 */
[----:B------:R-:W-:Y:S02]  /*dd40*/  UIADD3 UR4, UR8, 0x300, URZ ;  /* 0x0000030008047890 */ /* 0x000fe4000fffe03f */
[----:B------:R-:W-:Y:S01]  /*dd50*/  USHF.R.S32.HI UR5, URZ, 0x1f, UR5 ;  /* 0x0000001f3f057899 */ /* 0x000fe20008011405 */
[----:B------:R-:W-:Y:S01]  /*dd60*/  @UP0 ULDC.64 UR14, c[0x0][0x9c8] ;  /* 0x00027200000e0ab9 */ /* 0x000fe20000000a00 */
[----:B------:R-:W-:Y:S02]  /*dd70*/  WARPGROUP.DEPBAR.LE gsb0, 0x0 ;  /* 0x00008000000079c5 */ /* 0x000fe40000010000 */
[----:B------:R-:W-:-:S11]  /*dd80*/  WARPGROUP.ARRIVE ;  /* 0x00000000000079c5 */ /* 0x000fd60000000000 */
[----:B------:R-:W-:Y:S01]  /*dd90*/  QGMMA.64x192x32.F32.E4M3.E4M3 R24, R212, gdesc[UR4], R24, gsb0 ;  /* 0x02e00004d4187df3 */ /* 0x000fe20008000818 */
[----:B------:R-:W-:Y:S01]  /*dda0*/  UMOV UR6, UR4 ;  /* 0x0000000400067c82 */ /* 0x000fe20008000000 */
[----:B------:R-:W-:Y:S01]  /*ddb0*/  UMOV UR7, 0xc0000010 ;  /* 0xc000001000077882 */ /* 0x000fe20000000000 */
[----:B------:R-:W-:Y:S02]  /*ddc0*/  WARPGROUP.DEPBAR.LE gsb0, 0x0 ;  /* 0x00008000000079c5 */ /* 0x000fe40000010000 */
[----:B------:R-:W-:-:S15]  /*ddd0*/  WARPGROUP.ARRIVE ;  /* 0x00000000000079c5 */ /* 0x000fde0000000000 */
[----:B------:R-:W-:Y:S01]  /*dde0*/  QGMMA.64x192x32.F32.E4M3.E4M3 R24, R208, gdesc[UR4], R24, gsb0 ;  /* 0x02e00004d0187df3 */ /* 0x000fe20008000818 */
[----:B------:R-:W-:Y:S02]  /*ddf0*/  @UP0 UIMAD UR6, UR5, UR14, URZ ;  /* 0x0000000e050602a4 */ /* 0x000fe4000f8e023f */
[----:B----4-:R-:W-:Y:S02]  /*de00*/  @UP0 UIMAD.WIDE.U32 UR4, UR11, UR14, URZ ;  /* 0x0000000e0b0402a5 */ /* 0x010fe4000f8e003f */
[----:B------:R-:W-:Y:S02]  /*de10*/  @UP0 UIMAD UR6, UR11, UR15, UR6 ;  /* 0x0000000f0b0602a4 */ /* 0x000fe4000f8e0206 */
[----:B------:R-:W-:Y:S01]  /*de20*/  @UP0 USHF.R.S32.HI UR7, URZ, 0x1f, UR57 ;  /* 0x0000001f3f070899 */ /* 0x000fe20008011439 */
[----:B------:R-:W-:Y:S01]  /*de30*/  @UP0 ULDC.64 UR14, c[0x0][0x9d0] ;  /* 0x00027400000e0ab9 */ /* 0x000fe20000000a00 */
[----:B------:R-:W-:Y:S02]  /*de40*/  @UP0 UIADD3 UR5, UR5, UR6, URZ ;  /* 0x0000000605050290 */ /* 0x000fe4000fffe03f */
[----:B------:R-:W-:-:S02]  /*de50*/  @UP0 UIMAD UR6, UR7, UR14, URZ ;  /* 0x0000000e070602a4 */ /* 0x000fc4000f8e023f */
[----:B------:R-:W-:Y:S02]  /*de60*/  @UP0 UIMAD.WIDE.U32 UR4, UR57, UR14, UR4 ;  /* 0x0000000e390402a5 */ /* 0x000fe4000f8e0004 */
[----:B------:R-:W-:-:S04]  /*de70*/  @UP0 UIMAD UR6, UR57, UR15, UR6 ;  /* 0x0000000f390602a4 */ /* 0x000fc8000f8e0206 */
[----:B------:R-:W-:Y:S02]  /*de80*/  @UP0 UIADD3 UR5, UR5, UR6, URZ ;  /* 0x0000000605050290 */ /* 0x000fe4000fffe03f */
[----:B------:R-:W-:-:S04]  /*de90*/  @UP0 ULEA UR6, UP1, UR4, UR12, 0x2 ;  /* 0x0000000c04060291 */ /* 0x000fc8000f82103f */
[----:B------:R-:W-:Y:S02]  /*dea0*/  @UP0 ULEA.HI.X UR7, UR4, UR13, UR5, 0x2, UP1 ;  /* 0x0000000d04070291 */ /* 0x000fe400088f1405 */
[----:B------:R-:W-:-:S04]  /*deb0*/  IMAD.U32 R2, RZ, RZ, UR6 ;  /* 0x00000006ff027e24 */ /* 0x000fc8000f8e00ff */
[----:B-1----:R-:W-:-:S05]  /*dec0*/  IMAD.U32 R3, RZ, RZ, UR7 ;  /* 0x00000007ff037e24 */ /* 0x002fca000f8e00ff */
[----:B------:R1:W3:Y:S01]  /*ded0*/  @P1 LDG.E R6, desc[UR36][R2.64] ;  /* 0x0000002402061981 */ /* 0x0002e2000c1e1900 */
        /* <DEDUP_REMOVED lines=9> */
[----:B0-----:R-:W0:Y:S04]  /*df70*/  SHFL.BFLY PT, R0, R5, 0x2, 0x1f ;  /* 0x0c401f0005007f89 */ /* 0x001e2800000e0000 */
[----:B------:R-:W4:Y:S01]  /*df80*/  SHFL.BFLY PT, R9, R4, 0x2, 0x1f ;  /* 0x0c401f0004097f89 */ /* 0x000f2200000e0000 */
[----:B0-----:R-:W-:Y:S01]  /*df90*/  FADD.FTZ R0, R0, R5 ;  /* 0x0000000500007221 */ /* 0x001fe20000010000 */
[----:B----4-:R-:W-:-:S04]  /*dfa0*/  FADD.FTZ R9, R9, R4 ;  /* 0x0000000409097221 */ /* 0x010fc80000010000 */
        /* <DEDUP_REMOVED lines=18> */
[----:B------:R-:W4:Y:S01]  /*e0d0*/  @P1 MUFU.RCP R7, R11 ;  /* 0x0000000b00071308 */ /* 0x000f220000001000 */
        /* <DEDUP_REMOVED lines=10> */
[-C--:B---3--:R-:W-:Y:S01]  /*e180*/  FMUL.FTZ R3, R3, R6.reuse ;  /* 0x0000000603037220 */ /* 0x088fe20000410000 */
[----:B----4-:R-:W-:Y:S01]  /*e190*/  FMUL.FTZ R4, R7, R6 ;  /* 0x0000000607047220 */ /* 0x010fe20000410000 */
[----:B------:R-:W-:-:S02]  /*e1a0*/  WARPGROUP.DEPBAR.LE gsb0, 0x0 ;  /* 0x00008000000079c5 */ /* 0x000fc40000010000 */
[----:B------:R-:W-:Y:S05]  /*e1b0*/  @!P0 BRA `(.L_x_2341) ;  /* 0x0000000000048947 */ /* 0x000fea0003800000 */
[----:B------:R-:W-:Y:S01]  /*e1c0*/  BPT.TRAP 0x1 ;  /* 0x000000040000795c */ /* 0x000fe20000300000 */
.L_x_2341:
        /* <DEDUP_REMOVED lines=100> */
.L_x_2305:
        /* <DEDUP_REMOVED lines=11> */
[----:B------:R0:W3:Y:S01]  /*e8c0*/  LDG.E.CONSTANT R3, desc[UR36][R4.64] ;  /* 0x0000002404037981 */ /* 0x0000e2000c1e9900 */
[C---:B------:R-:W-:Y:S01]  /*e8d0*/  LOP3.LUT P0, R8, R107.reuse, 0x3, RZ, 0xc0, !PT ;  /* 0x000000036b087812 */ /* 0x040fe2000780c0ff */
[----:B------:R-:W-:Y:S01]  /*e8e0*/  VIADD R107, R107, 0xffffff80 ;  /* 0xffffff806b6b7836 */ /* 0x000fe20000000000 */
[----:B------:R-:W1:Y:S01]  /*e8f0*/  S2UR UR12, SR_CTAID.Z ;  /* 0x00000000000c79c3 */ /* 0x000e620000002700 */
[----:B------:R-:W-:Y:S01]  /*e900*/  UIMAD.WIDE.U32 UR4, UR57, UR8, URZ ;  /* 0x00000008390472a5 */ /* 0x000fe2000f8e003f */
[----:B------:R-:W-:Y:S01]  /*e910*/  ISETP.EQ.OR P0, PT, R8, 0x3, !P0 ;  /* 0x000000030800780c */ /* 0x000fe20004702670 */
[----:B------:R-:W-:Y:S01]  /*e920*/  UIMAD UR6, UR7, UR8, URZ ;  /* 0x00000008070672a4 */ /* 0x000fe2000f8e023f */
[----:B------:R-:W-:Y:S01]  /*e930*/  BSSY B0, `(.L_x_2343) ;  /* 0x0000222000007945 */ /* 0x000fe20003800000 */
[----:B------:R-:W-:Y:S01]  /*e940*/  UIMAD UR8, UR7, UR10, URZ ;  /* 0x0000000a070872a4 */ /* 0x000fe2000f8e023f */
[----:B------:R-:W-:Y:S01]  /*e950*/  SEL R8, R9, R12, P0 ;  /* 0x0000000c09087207 */ /* 0x000fe20000000000 */
[----:B------:R-:W-:Y:S01]  /*e960*/  UIMAD UR9, UR57, UR9, UR6 ;  /* 0x00000009390972a4 */ /* 0x000fe2000f8e0206 */
[----:B0-----:R-:W-:Y:S01]  /*e970*/  SHF.R.S32.HI R4, RZ, 0x1f, R107 ;  /* 0x0000001fff047819 */ /* 0x001fe2000001146b */
[----:B------:R-:W-:Y:S01]  /*e980*/  UIMAD.WIDE.U32 UR6, UR57, UR10, URZ ;  /* 0x0000000a390672a5 */ /* 0x000fe2000f8e003f */
[----:B--2---:R-:W-:Y:S01]  /*e990*/  SEL R16, R13, R10, P0 ;  /* 0x0000000a0d107207 */ /* 0x004fe20000000000 */
[----:B------:R-:W-:Y:S01]  /*e9a0*/  UIADD3 UR9, UR5, UR9, URZ ;  /* 0x0000000905097290 */ /* 0x000fe2000fffe03f */
[----:B------:R-:W-:Y:S01]  /*e9b0*/  LEA.HI R5, R4, R107, RZ, 0x7 ;  /* 0x0000006b04057211 */ /* 0x000fe200078f38ff */
[----:B------:R-:W-:Y:S01]  /*e9c0*/  UIMAD UR8, UR57, UR11, UR8 ;  /* 0x0000000b390872a4 */ /* 0x000fe2000f8e0208 */
[----:B------:R-:W-:-:S02]  /*e9d0*/  SEL R150, R6, R7, P0 ;  /* 0x0000000706967207 */ /* 0x000fc40000000000 */
[----:B------:R-:W-:Y:S01]  /*e9e0*/  SEL R51, R7, R6, P0 ;  /* 0x0000000607337207 */ /* 0x000fe20000000000 */
[----:B------:R-:W-:Y:S01]  /*e9f0*/  UIADD3 UR8, UR7, UR8, URZ ;  /* 0x0000000807087290 */ /* 0x000fe2000fffe03f */
[----:B------:R-:W-:Y:S02]  /*ea00*/  SEL R9, R12, R9, P0 ;  /* 0x000000090c097207 */ /* 0x000fe40000000000 */
[----:B------:R-:W-:Y:S02]  /*ea10*/  SEL R13, R10, R13, P0 ;  /* 0x0000000d0a0d7207 */ /* 0x000fe40000000000 */
[----:B------:R-:W-:Y:S02]  /*ea20*/  SEL R28, R15, R14, P0 ;  /* 0x0000000e0f1c7207 */ /* 0x000fe40000000000 */
[----:B------:R-:W-:Y:S01]  /*ea30*/  LOP3.LUT R6, R5, 0xffffff80, RZ, 0xc0, !PT ;  /* 0xffffff8005067812 */ /* 0x000fe200078ec0ff */
[----:B-1----:R-:W-:Y:S01]  /*ea40*/  USHF.R.S32.HI UR13, URZ, 0x1f, UR12 ;  /* 0x0000001f3f0d7899 */ /* 0x002fe2000801140c */
[----:B------:R-:W-:Y:S01]  /*ea50*/  SEL R10, R32, R33, P0 ;  /* 0x00000021200a7207 */ /* 0x000fe20000000000 */
[----:B------:R-:W0:Y:S01]  /*ea60*/  S2UR UR12, SR_CTAID.Z ;  /* 0x00000000000c79c3 */ /* 0x000e220000002700 */
        /* <DEDUP_REMOVED lines=22> */
[----:B------:R-:W-:Y:S02]  /*ebd0*/  SEL R25, R122, R25, P0 ;  /* 0x000000197a197207 */ /* 0x000fe40000000000 */
[----:B------:R-:W-:Y:S02]  /*ebe0*/  SEL R130, R74, R75, P0 ;  /* 0x0000004b4a827207 */ /* 0x000fe40000000000 */
[----:B------:R-:W-:Y:S02]  /*ebf0*/  SEL R96, R75, R74, P0 ;  /* 0x0000004a4b607207 */ /* 0x000fe40000000000 */
[----:B------:R-:W-:-:S02]  /*ec00*/  SHF.R.S32.HI R11, RZ, 0x7, R5 ;  /* 0x00000007ff0b7819 */ /* 0x000fc40000011405 */
[----:B------:R-:W-:Y:S02]  /*ec10*/  SEL R176, R64, R65, P0 ;  /* 0x0000004140b07207 */ /* 0x000fe40000000000 */
[----:B------:R-:W-:Y:S02]  /*ec20*/  LEA.HI R6, R4, R107, RZ, 0x2 ;  /* 0x0000006b04067211 */ /* 0x000fe400078f10ff */
[----:B------:R-:W-:Y:S02]  /*ec30*/  LEA.HI R33, R7, R98, RZ, 0x2 ;  /* 0x0000006207217211 */ /* 0x000fe400078f10ff */
[----:B------:R-:W-:Y:S02]  /*ec40*/  SEL R170, R84, R85, P0 ;  /* 0x0000005554aa7207 */ /* 0x000fe40000000000 */
[----:B------:R-:W-:Y:S02]  /*ec50*/  SEL R31, R85, R84, P0 ;  /* 0x00000054551f7207 */ /* 0x000fe40000000000 */
[----:B------:R-:W-:-:S02]  /*ec60*/  SEL R144, R46, R47, P0 ;  /* 0x0000002f2e907207 */ /* 0x000fc40000000000 */
[----:B------:R-:W-:Y:S02]  /*ec70*/  SEL R70, R47, R46, P0 ;  /* 0x0000002e2f467207 */ /* 0x000fe40000000000 */
[----:B------:R-:W-:Y:S02]  /*ec80*/  LEA.HI R4, R5, R11, RZ, 0x1 ;  /* 0x0000000b05047211 */ /* 0x000fe400078f08ff */
[----:B------:R-:W-:Y:S02]  /*ec90*/  SEL R84, R114, R115, P0 ;  /* 0x0000007372547207 */ /* 0x000fe40000000000 */
[----:B------:R-:W-:Y:S02]  /*eca0*/  SEL R90, R115, R114, P0 ;  /* 0x00000072735a7207 */ /* 0x000fe40000000000 */
[----:B------:R-:W-:Y:S02]  /*ecb0*/  LOP3.LUT R46, R6, 0xfffffffc, RZ, 0xc0, !PT ;  /* 0xfffffffc062e7812 */ /* 0x000fe400078ec0ff */
[----:B------:R-:W-:-:S02]  /*ecc0*/  SHF.R.S32.HI R5, RZ, 0x2, R33 ;  /* 0x00000002ff057819 */ /* 0x000fc40000011421 */
[----:B------:R-:W-:Y:S01]  /*ecd0*/  SHF.R.S32.HI R6, RZ, 0x1f, R33 ;  /* 0x0000001fff067819 */ /* 0x000fe20000011421 */
[----:B------:R-:W-:Y:S01]  /*ece0*/  IMAD.IADD R107, R107, 0x1, -R46 ;  /* 0x000000016b6b7824 */ /* 0x000fe200078e0a2e */
[----:B------:R-:W-:Y:S02]  /*ecf0*/  LOP3.LUT R4, R4, 0x3fffffe, RZ, 0xc0, !PT ;  /* 0x03fffffe04047812 */ /* 0x000fe400078ec0ff */
[----:B------:R-:W-:Y:S02]  /*ed00*/  SEL R160, R108, R109, P0 ;  /* 0x0000006d6ca07207 */ /* 0x000fe40000000000 */
[----:B------:R-:W-:Y:S01]  /*ed10*/  SEL R49, R109, R108, P0 ;  /* 0x0000006c6d317207 */ /* 0x000fe20000000000 */
[----:B------:R-:W-:Y:S01]  /*ed20*/  IMAD.IADD R11, R11, 0x1, -R4 ;  /* 0x000000010b0b7824 */ /* 0x000fe200078e0a04 */
[----:B------:R-:W-:Y:S01]  /*ed30*/  SEL R42, R21, R24, P0 ;  /* 0x00000018152a7207 */ /* 0x000fe20000000000 */
[----:B------:R-:W1:Y:S01]  /*ed40*/  LDC R109, c[0x0][0xbe8] ;  /* 0x0002fa00ff6d7b82 */ /* 0x000e620000000800 */
[----:B------:R-:W-:-:S02]  /*ed50*/  LEA.HI R6, R6, R5, RZ, 0x3 ;  /* 0x0000000506067211 */ /* 0x000fc400078f18ff */
[----:B------:R-:W-:Y:S02]  /*ed60*/  SEL R21, R24, R21, P0 ;  /* 0x0000001518157207 */ /* 0x000fe40000000000 */
[----:B------:R-:W-:Y:S02]  /*ed70*/  SEL R24, R36, R37, P0 ;  /* 0x0000002524187207 */ /* 0x000fe40000000000 */
[----:B------:R-:W-:Y:S02]  /*ed80*/  SEL R172, R37, R36, P0 ;  /* 0x0000002425ac7207 */ /* 0x000fe40000000000 */
[----:B------:R-:W-:Y:S01]  /*ed90*/  LOP3.LUT R4, R6, 0xfffffff8, RZ, 0xc0, !PT ;  /* 0xfffffff806047812 */ /* 0x000fe200078ec0ff */
[----:B------:R-:W-:Y:S01]  /*eda0*/  IMAD.U32 R6, RZ, RZ, UR4 ;  /* 0x00000004ff067e24 */ /* 0x000fe2000f8e00ff */
[----:B------:R-:W-:Y:S01]  /*edb0*/  SEL R142, R29, R50, P0 ;  /* 0x000000321d8e7207 */ /* 0x000fe20000000000 */
[----:B------:R-:W2:Y:S01]  /*edc0*/  S2UR UR4, SR_CTAID.Y ;  /* 0x00000000000479c3 */ /* 0x000ea20000002600 */
[----:B------:R-:W-:Y:S01]  /*edd0*/  SEL R67, R50, R29, P0 ;  /* 0x0000001d32437207 */ /* 0x000fe20000000000 */
[----:B------:R-:W-:Y:S01]  /*ede0*/  IMAD.IADD R4, R5, 0x1, -R4 ;  /* 0x0000000105047824 */ /* 0x000fe200078e0a04 */
[----:B------:R-:W-:Y:S01]  /*edf0*/  SEL R128, R82, R83, P0 ;  /* 0x0000005352807207 */ /* 0x000fe20000000000 */
[----:B------:R-:W4:Y:S01]  /*ee00*/  S2R R29, SR_CTAID.X ;  /* 0x00000000001d7919 */ /* 0x000f220000002500 */
        /* <DEDUP_REMOVED lines=20> */
[----:B------:R-:W-:Y:S01]  /*ef50*/  LOP3.LUT R50, R5, 0x1ffffffe, RZ, 0xc0, !PT ;  /* 0x1ffffffe05327812 */ /* 0x000fe200078ec0ff */
[----:B------:R-:W-:Y:S01]  /*ef60*/  IMAD.U32 R5, RZ, RZ, UR7 ;  /* 0x00000007ff057e24 */ /* 0x000fe2000f8e00ff */
[----:B------:R-:W-:Y:S01]  /*ef70*/  SEL R168, R92, R93, P0 ;  /* 0x0000005d5ca87207 */ /* 0x000fe20000000000 */
[----:B------:R-:W-:Y:S01]  /*ef80*/  IMAD.U32 R5, RZ, RZ, UR8 ;  /* 0x00000008ff057e24 */ /* 0x000fe2000f8e00ff */
[----:B------:R-:W-:Y:S01]  /*ef90*/  SEL R36, R93, R92, P0 ;  /* 0x0000005c5d247207 */ /* 0x000fe20000000000 */
[----:B------:R-:W-:Y:S01]  /*efa0*/  IMAD.IADD R50, R107, 0x1, -R50 ;  /* 0x000000016b327824 */ /* 0x000fe200078e0a32 */
[----:B------:R-:W-:Y:S02]  /*efb0*/  SEL R134, R43, R72, P0 ;  /* 0x000000482b867207 */ /* 0x000fe40000000000 */
[----:B------:R-:W-:-:S02]  /*efc0*/  SEL R102, R72, R43, P0 ;  /* 0x0000002b48667207 */ /* 0x000fc40000000000 */
[----:B------:R-:W-:Y:S02]  /*efd0*/  SEL R108, R97, R106, P0 ;  /* 0x0000006a616c7207 */ /* 0x000fe40000000000 */
[----:B------:R-:W-:Y:S02]  /*efe0*/  SEL R97, R106, R97, P0 ;  /* 0x000000616a617207 */ /* 0x000fe40000000000 */
[----:B------:R-:W-:Y:S02]  /*eff0*/  SEL R154, R121, R126, P0 ;  /* 0x0000007e799a7207 */ /* 0x000fe40000000000 */
[----:B------:R-:W-:Y:S02]  /*f000*/  SEL R41, R126, R121, P0 ;  /* 0x000000797e297207 */ /* 0x000fe40000000000 */
[----:B------:R-:W-:Y:S02]  /*f010*/  LEA.HI R7, R7, R98, RZ, 0x5 ;  /* 0x0000006207077211 */ /* 0x000fe400078f28ff */
[----:B------:R-:W-:-:S02]  /*f020*/  SEL R158, R104, R105, P0 ;  /* 0x00000069689e7207 */ /* 0x000fc40000000000 */
[----:B------:R-:W-:Y:S02]  /*f030*/  SEL R37, R105, R104, P0 ;  /* 0x0000006869257207 */ /* 0x000fe40000000000 */
[----:B-1----:R-:W-:Y:S02]  /*f040*/  ISETP.NE.AND P2, PT, R109, 0x1, PT ;  /* 0x000000016d00780c */ /* 0x002fe40003f45270 */
        /* <DEDUP_REMOVED lines=16> */
[----:B------:R-:W-:-:S02]  /*f150*/  LOP3.LUT R33, R33, 0x7ffffffc, RZ, 0xc0, !PT ;  /* 0x7ffffffc21217812 */ /* 0x000fc400078ec0ff */
        /* <DEDUP_REMOVED lines=8> */
[--C-:B------:R-:W-:Y:S01]  /*f1e0*/  IMAD R58, R50, 0x8, R11.reuse ;  /* 0x00000008323a7824 */ /* 0x100fe200078e020b */
[----:B------:R-:W-:Y:S02]  /*f1f0*/  SEL R62, R53, R62, P0 ;  /* 0x0000003e353e7207 */ /* 0x000fe40000000000 */
[----:B------:R-:W-:Y:S01]  /*f200*/  SEL R92, R100, R61, P0 ;  /* 0x0000003d645c7207 */ /* 0x000fe20000000000 */
[C---:B----4-:R-:W-:Y:S01]  /*f210*/  IMAD R100, R29.reuse, 0x80, R11 ;  /* 0x000000801d647824 */ /* 0x050fe200078e020b */
[----:B------:R-:W-:Y:S01]  /*f220*/  SEL R69, R52, R69, P0 ;  /* 0x0000004534457207 */ /* 0x000fe20000000000 */
[----:B------:R-:W-:Y:S01]  /*f230*/  IMAD R58, R29, 0x80, R58 ;  /* 0x000000801d3a7824 */ /* 0x000fe200078e023a */
[C---:B------:R-:W-:Y:S01]  /*f240*/  LOP3.LUT P1, RZ, R98.reuse, 0x3, RZ, 0xc0, !PT ;  /* 0x0000000362ff7812 */ /* 0x040fe2000782c0ff */
[----:B------:R-:W-:Y:S01]  /*f250*/  IMAD.IADD R98, R98, 0x1, -R33 ;  /* 0x0000000162627824 */ /* 0x000fe200078e0a21 */
[----:B------:R-:W-:-:S03]  /*f260*/  SEL R140, R54, R45, P0 ;  /* 0x0000002d368c7207 */ /* 0x000fc60000000000 */
[----:B------:R-:W-:Y:S01]  /*f270*/  IMAD.SHL.U32 R98, R98, 0x2, RZ ;  /* 0x0000000262627824 */ /* 0x000fe200078e00ff */
[----:B---3--:R-:W-:Y:S01]  /*f280*/  LOP3.LUT R74, R3, 0x2, RZ, 0x3c, !PT ;  /* 0x00000002034a7812 */ /* 0x008fe200078e3cff */
        /* <DEDUP_REMOVED lines=12> */
[----:B------:R-:W-:Y:S01]  /*f350*/  SHFL.IDX PT, R80, R10, R3, 0x1c1f ;  /* 0x001c1f030a507589 */ /* 0x000fe200000e0000 */
[----:B-1----:R-:W-:-:S03]  /*f360*/  SEL R27, R116, R119, P0 ;  /* 0x00000077741b7207 */ /* 0x002fc60000000000 */
        /* <DEDUP_REMOVED lines=10> */
[----:B------:R-:W1:Y:S04]  /*f410*/  SHFL.IDX PT, R73, R28, R3, 0x1c1f ;  /* 0x001c1f031c497589 */ /* 0x000e6800000e0000 */
[----:B------:R-:W-:Y:S04]  /*f420*/  SHFL.IDX PT, R120, R120, R3, 0x1c1f ;  /* 0x001c1f0378787589 */ /* 0x000fe800000e0000 */
[----:B------:R3:W4:Y:S04]  /*f430*/  SHFL.IDX PT, R15, R26, R74, 0x1c1f ;  /* 0x001c1f4a1a0f7589 */ /* 0x00072800000e0000 */
[----:B------:R5:W-:Y:S04]  /*f440*/  SHFL.IDX PT, R133, R66, R74, 0x1c1f ;  /* 0x001c1f4a42857589 */ /* 0x000be800000e0000 */
[----:B------:R0:W-:Y:S01]  /*f450*/  SHFL.IDX PT, R128, R70, R74, 0x1c1f ;  /* 0x001c1f4a46807589 */ /* 0x0001e200000e0000 */
[----:B---3--:R-:W-:-:S03]  /*f460*/  SEL R26, R117, R24, P0 ;  /* 0x00000018751a7207 */ /* 0x008fc60000000000 */
[----:B------:R3:W-:Y:S01]  /*f470*/  SHFL.IDX PT, R135, R67, R74, 0x1c1f ;  /* 0x001c1f4a43877589 */ /* 0x0007e200000e0000 */
[----:B------:R-:W-:Y:S02]  /*f480*/  SEL R24, R24, R117, P0 ;  /* 0x0000007518187207 */ /* 0x000fe40000000000 */
[----:B-----5:R-:W-:Y:S01]  /*f490*/  SEL R66, R22, R115, P0 ;  /* 0x0000007316427207 */ /* 0x020fe20000000000 */
[----:B------:R5:W-:Y:S01]  /*f4a0*/  SHFL.IDX PT, R63, R71, R74, 0x1c1f ;  /* 0x001c1f4a473f7589 */ /* 0x000be200000e0000 */
[----:B-1----:R-:W-:Y:S02]  /*f4b0*/  SEL R85, R73, R76, P0 ;  /* 0x0000004c49557207 */ /* 0x002fe40000000000 */
[----:B0-----:R-:W-:Y:S01]  /*f4c0*/  SEL R70, R115, R22, P0 ;  /* 0x0000001673467207 */ /* 0x001fe20000000000 */
[----:B------:R-:W-:Y:S01]  /*f4d0*/  SHFL.IDX PT, R107, R38, R3, 0x1c1f ;  /* 0x001c1f03266b7589 */ /* 0x000fe200000e0000 */
[----:B---3--:R-:W-:-:S03]  /*f4e0*/  SEL R67, R25, R114, P0 ;  /* 0x0000007219437207 */ /* 0x008fc60000000000 */
[----:B------:R-:W-:Y:S01]  /*f4f0*/  SHFL.IDX PT, R106, R168, R3, 0x1c1f ;  /* 0x001c1f03a86a7589 */ /* 0x000fe200000e0000 */
[----:B----4-:R-:W-:Y:S02]  /*f500*/  SEL R22, R120, R15, P0 ;  /* 0x0000000f78167207 */ /* 0x010fe40000000000 */
[----:B-----5:R-:W-:Y:S01]  /*f510*/  SEL R71, R114, R25, P0 ;  /* 0x0000001972477207 */ /* 0x020fe20000000000 */
[----:B------:R-:W-:Y:S01]  /*f520*/  SHFL.IDX PT, R18, R18, R74, 0x1c1f ;  /* 0x001c1f4a12127589 */ /* 0x000fe200000e0000 */
[----:B------:R-:W0:Y:S01]  /*f530*/  LDC.64 R114, c[0x0][0xbd8] ;  /* 0x0002f600ff727b82 */ /* 0x000e220000000a00 */
[----:B------:R-:W-:Y:S02]  /*f540*/  SEL R25, R119, R116, P0 ;  /* 0x0000007477197207 */ /* 0x000fe40000000000 */
[----:B------:R-:W-:Y:S04]  /*f550*/  SHFL.IDX PT, R123, R36, R74, 0x1c1f ;  /* 0x001c1f4a247b7589 */ /* 0x000fe800000e0000 */
[----:B------:R-:W-:Y:S01]  /*f560*/  SHFL.IDX PT, R121, R166, R3, 0x1c1f ;  /* 0x001c1f03a6797589 */ /* 0x000fe200000e0000 */
[----:B------:R-:W2:Y:S03]  /*f570*/  LDC R119, c[0x0][0xc50] ;  /* 0x00031400ff777b82 */ /* 0x000ea60000000800 */
[----:B------:R-:W-:Y:S04]  /*f580*/  SHFL.IDX PT, R30, R30, R74, 0x1c1f ;  /* 0x001c1f4a1e1e7589 */ /* 0x000fe800000e0000 */
[----:B------:R-:W-:Y:S01]  /*f590*/  SHFL.IDX PT, R105, R162, R3, 0x1c1f ;  /* 0x001c1f03a2697589 */ /* 0x000fe200000e0000 */
[----:B------:R-:W1:Y:S03]  /*f5a0*/  LDC.64 R116, c[0x0][0xb40] ;  /* 0x0002d000ff747b82 */ /* 0x000e660000000a00 */
[----:B------:R-:W3:Y:S04]  /*f5b0*/  SHFL.IDX PT, R12, R35, R74, 0x1c1f ;  /* 0x001c1f4a230c7589 */ /* 0x000ee800000e0000 */
[----:B------:R-:W-:Y:S04]  /*f5c0*/  SHFL.IDX PT, R82, R82, R3, 0x1c1f ;  /* 0x001c1f0352527589 */ /* 0x000fe800000e0000 */
[----:B------:R-:W-:Y:S04]  /*f5d0*/  SHFL.IDX PT, R9, R83, R74, 0x1c1f ;  /* 0x001c1f4a53097589 */ /* 0x000fe800000e0000 */
[----:B------:R-:W-:Y:S04]  /*f5e0*/  SHFL.IDX PT, R112, R180, R3, 0x1c1f ;  /* 0x001c1f03b4707589 */ /* 0x000fe800000e0000 */
[----:B------:R-:W-:Y:S04]  /*f5f0*/  SHFL.IDX PT, R23, R23, R74, 0x1c1f ;  /* 0x001c1f4a17177589 */ /* 0x000fe800000e0000 */
[----:B------:R-:W-:Y:S01]  /*f600*/  SHFL.IDX PT, R78, R32, R3, 0x1c1f ;  /* 0x001c1f03204e7589 */ /* 0x000fe200000e0000 */
[----:B-1----:R-:W-:-:S03]  /*f610*/  IMAD.WIDE.U32 R4, R116, UR12, R4 ;  /* 0x0000000c74047c25 */ /* 0x002fc6000f8e0004 */
[----:B------:R1:W-:Y:S01]  /*f620*/  SHFL.IDX PT, R79, R14, R74, 0x1c1f ;  /* 0x001c1f4a0e4f7589 */ /* 0x0003e200000e0000 */
[----:B---3--:R-:W-:-:S03]  /*f630*/  SEL R36, R12, R105, P0 ;  /* 0x000000690c247207 */ /* 0x008fc60000000000 */
[----:B------:R-:W-:Y:S04]  /*f640*/  SHFL.IDX PT, R32, R108, R3, 0x1c1f ;  /* 0x001c1f036c207589 */ /* 0x000fe800000e0000 */
[----:B------:R-:W-:Y:S01]  /*f650*/  SHFL.IDX PT, R75, R34, R3, 0x1c1f ;  /* 0x001c1f03224b7589 */ /* 0x000fe200000e0000 */
[----:B-1----:R-:W-:-:S03]  /*f660*/  SEL R14, R30, R121, P0 ;  /* 0x000000791e0e7207 */ /* 0x002fc60000000000 */
[----:B------:R1:W3:Y:S04]  /*f670*/  SHFL.IDX PT, R108, R19, R74, 0x1c1f ;  /* 0x001c1f4a136c7589 */ /* 0x0002e800000e0000 */
[----:B------:R-:W-:Y:S04]  /*f680*/  SHFL.IDX PT, R110, R21, R74, 0x1c1f ;  /* 0x001c1f4a156e7589 */ /* 0x000fe800000e0000 */
[----:B------:R-:W-:Y:S01]  /*f690*/  SHFL.IDX PT, R8, R122, R3, 0x1c1f ;  /* 0x001c1f037a087589 */ /* 0x000fe200000e0000 */
[----:B-1----:R-:W-:-:S03]  /*f6a0*/  SEL R19, R106, R123, P0 ;  /* 0x0000007b6a137207 */ /* 0x002fc60000000000 */
[----:B------:R-:W-:Y:S04]  /*f6b0*/  SHFL.IDX PT, R122, R49, R74, 0x1c1f ;  /* 0x001c1f4a317a7589 */ /* 0x000fe800000e0000 */
[----:B------:R1:W-:Y:S04]  /*f6c0*/  SHFL.IDX PT, R49, R111, R74, 0x1c1f ;  /* 0x001c1f4a6f317589 */ /* 0x0003e800000e0000 */
[----:B------:R4:W-:Y:S04]  /*f6d0*/  SHFL.IDX PT, R10, R86, R3, 0x1c1f ;  /* 0x001c1f03560a7589 */ /* 0x0009e800000e0000 */
[----:B------:R-:W-:Y:S01]  /*f6e0*/  SHFL.IDX PT, R33, R126, R3, 0x1c1f ;  /* 0x001c1f037e217589 */ /* 0x000fe200000e0000 */
[----:B---3--:R-:W-:Y:S01]  /*f6f0*/  SEL R83, R75, R108, P0 ;  /* 0x0000006c4b537207 */ /* 0x008fe20000000000 */
[----:B-1----:R-:W1:Y:S02]  /*f700*/  @P2 LDC R111, c[0x0][0xbec] ;  /* 0x0002fb00ff6f2b82 */ /* 0x002e640000000800 */
[----:B------:R3:W-:Y:S01]  /*f710*/  SHFL.IDX PT, R11, R84, R3, 0x1c1f ;  /* 0x001c1f03540b7589 */ /* 0x0007e200000e0000 */
[----:B----4-:R-:W-:-:S02]  /*f720*/  SEL R86, R88, R89, P0 ;  /* 0x0000005958567207 */ /* 0x010fc40000000000 */
[----:B------:R-:W-:Y:S01]  /*f730*/  SEL R88, R89, R88, P0 ;  /* 0x0000005859587207 */ /* 0x000fe20000000000 */
[----:B------:R4:W-:Y:S01]  /*f740*/  SHFL.IDX PT, R126, R68, R74, 0x1c1f ;  /* 0x001c1f4a447e7589 */ /* 0x0009e200000e0000 */
[----:B------:R-:W-:Y:S02]  /*f750*/  SEL R89, R13, R72, P0 ;  /* 0x000000480d597207 */ /* 0x000fe40000000000 */
[----:B------:R-:W-:Y:S01]  /*f760*/  SEL R72, R113, R20, P0 ;  /* 0x0000001471487207 */ /* 0x000fe20000000000 */
[----:B------:R-:W-:Y:S01]  /*f770*/  SHFL.IDX PT, R31, R31, R74, 0x1c1f ;  /* 0x001c1f4a1f1f7589 */ /* 0x000fe200000e0000 */
[----:B---3--:R-:W-:Y:S02]  /*f780*/  SEL R84, R80, R81, P0 ;  /* 0x0000005150547207 */ /* 0x008fe40000000000 */
[----:B------:R-:W-:Y:S01]  /*f790*/  SEL R80, R81, R80, P0 ;  /* 0x0000005051507207 */ /* 0x000fe20000000000 */
[----:B------:R-:W-:Y:S01]  /*f7a0*/  SHFL.IDX PT, R125, R40, R74, 0x1c1f ;  /* 0x001c1f4a287d7589 */ /* 0x000fe200000e0000 */
[----:B------:R-:W-:-:S02]  /*f7b0*/  SEL R81, R76, R73, P0 ;  /* 0x000000494c517207 */ /* 0x000fc40000000000 */
[----:B----4-:R-:W-:Y:S01]  /*f7c0*/  SEL R68, R20, R113, P0 ;  /* 0x0000007114447207 */ /* 0x010fe20000000000 */
[----:B------:R-:W-:Y:S01]  /*f7d0*/  SHFL.IDX PT, R127, R37, R74, 0x1c1f ;  /* 0x001c1f4a257f7589 */ /* 0x000fe200000e0000 */
[----:B------:R-:W-:Y:S01]  /*f7e0*/  SEL R20, R15, R120, P0 ;  /* 0x000000780f147207 */ /* 0x000fe20000000000 */
[----:B------:R-:W3:Y:S01]  /*f7f0*/  @P2 LDC R113, c[0x0][0xbf0] ;  /* 0x0002fc00ff712b82 */ /* 0x000ee20000000800 */
[----:B------:R-:W-:Y:S01]  /*f800*/  SEL R76, R18, R107, P0 ;  /* 0x0000006b124c7207 */ /* 0x000fe20000000000 */
[----:B------:R-:W-:Y:S01]  /*f810*/  SHFL.IDX PT, R55, R55, R74, 0x1c1f ;  /* 0x001c1f4a37377589 */ /* 0x000fe200000e0000 */
[----:B------:R-:W-:Y:S01]  /*f820*/  SEL R15, R123, R106, P0 ;  /* 0x0000006a7b0f7207 */ /* 0x000fe20000000000 */
[----:B0-----:R-:W-:Y:S01]  /*f830*/  IMAD R106, R114, UR13, RZ ;  /* 0x0000000d726a7c24 */ /* 0x001fe2000f8e02ff */
[----:B------:R-:W-:Y:S01]  /*f840*/  SEL R73, R112, R23, P0 ;  /* 0x0000001770497207 */ /* 0x000fe20000000000 */
[----:B------:R-:W-:Y:S04]  /*f850*/  SHFL.IDX PT, R129, R41, R74, 0x1c1f ;  /* 0x001c1f4a29817589 */ /* 0x000fe800000e0000 */
[----:B------:R-:W-:Y:S04]  /*f860*/  SHFL.IDX PT, R131, R51, R74, 0x1c1f ;  /* 0x001c1f4a33837589 */ /* 0x000fe800000e0000 */
[----:B------:R-:W-:Y:S04]  /*f870*/  SHFL.IDX PT, R104, R104, R74, 0x1c1f ;  /* 0x001c1f4a68687589 */ /* 0x000fe800000e0000 */
[----:B------:R0:W-:Y:S04]  /*f880*/  SHFL.IDX PT, R103, R69, R74, 0x1c1f ;  /* 0x001c1f4a45677589 */ /* 0x0001e800000e0000 */
[----:B------:R-:W-:Y:S04]  /*f890*/  SHFL.IDX PT, R62, R62, R74, 0x1c1f ;  /* 0x001c1f4a3e3e7589 */ /* 0x000fe800000e0000 */
[----:B------:R-:W-:Y:S01]  /*f8a0*/  SHFL.IDX PT, R59, R59, R74, 0x1c1f ;  /* 0x001c1f4a3b3b7589 */ /* 0x000fe200000e0000 */
[----:B0-----:R-:W-:Y:S01]  /*f8b0*/  SEL R69, R23, R112, P0 ;  /* 0x0000007017457207 */ /* 0x001fe20000000000 */
[----:B------:R-:W-:-:S02]  /*f8c0*/  IMAD R112, RZ, RZ, -UR57 ;  /* 0x80000039ff707e24 */ /* 0x000fc4000f8e02ff */
[----:B------:R-:W-:Y:S02]  /*f8d0*/  SHFL.IDX PT, R102, R102, R74, 0x1c1f ;  /* 0x001c1f4a66667589 */ /* 0x000fe400000e0000 */
[----:B--2---:R-:W-:Y:S02]  /*f8e0*/  IMAD R119, R119, R112, UR4 ;  /* 0x0000000477777e24 */ /* 0x004fe4000f8e0270 */
[----:B------:R-:W-:Y:S01]  /*f8f0*/  SHFL.IDX PT, R93, R93, R74, 0x1c1f ;  /* 0x001c1f4a5d5d7589 */ /* 0x000fe200000e0000 */
[----:B------:R-:W-:-:S03]  /*f900*/  ULDC.64 UR4, c[0x0][0xbe0] ;  /* 0x0002f80000047ab9 */ /* 0x000fc60000000a00 */
[----:B------:R-:W-:Y:S01]  /*f910*/  SHFL.IDX PT, R96, R96, R74, 0x1c1f ;  /* 0x001c1f4a60607589 */ /* 0x000fe200000e0000 */
[----:B------:R-:W-:-:S03]  /*f920*/  SHF.R.S32.HI R112, RZ, 0x1f, R119 ;  /* 0x0000001fff707819 */ /* 0x000fc60000011477 */
        /* <DEDUP_REMOVED lines=8> */
[----:B------:R-:W2:Y:S04]  /*f9b0*/  SHFL.IDX PT, R118, R170, R3, 0x1c1f ;  /* 0x001c1f03aa767589 */ /* 0x000ea800000e0000 */
[----:B------:R-:W4:Y:S01]  /*f9c0*/  SHFL.IDX PT, R50, R164, R3, 0x1c1f ;  /* 0x001c1f03a4327589 */ /* 0x000f2200000e0000 */
[----:B0-----:R-:W-:-:S02]  /*f9d0*/  SEL R74, R107, R18, P0 ;  /* 0x000000126b4a7207 */ /* 0x001fc40000000000 */
[----:B------:R-:W-:Y:S01]  /*f9e0*/  SEL R18, R121, R30, P0 ;  /* 0x0000001e79127207 */ /* 0x000fe20000000000 */
[----:B------:R-:W0:Y:S01]  /*f9f0*/  SHFL.IDX PT, R44, R158, R3, 0x1c1f ;  /* 0x001c1f039e2c7589 */ /* 0x000e2200000e0000 */
[----:B------:R-:W5:Y:S01]  /*fa00*/  @P2 LDC R121, c[0x0][0xbec] ;  /* 0x0002fb00ff792b82 */ /* 0x000f620000000800 */
[----:B------:R-:W-:Y:S01]  /*fa10*/  SEL R30, R105, R12, P0 ;  /* 0x0000000c691e7207 */ /* 0x000fe20000000000 */
[----:B------:R-:W-:Y:S01]  /*fa20*/  IMAD R105, R115, UR12, R106 ;  /* 0x0000000c73697c24 */ /* 0x000fe2000f8e026a */
[----:B------:R-:W1:Y:S01]  /*fa30*/  SHFL.IDX PT, R45, R160, R3, 0x1c1f ;  /* 0x001c1f03a02d7589 */ /* 0x000e6200000e0000 */
[----:B------:R-:W-:-:S03]  /*fa40*/  IMAD.WIDE.U32 R106, R114, UR12, R6 ;  /* 0x0000000c726a7c25 */ /* 0x000fc6000f8e0006 */
[----:B------:R-:W3:Y:S01]  /*fa50*/  SHFL.IDX PT, R54, R154, R3, 0x1c1f ;  /* 0x001c1f039a367589 */ /* 0x000ee200000e0000 */
[----:B------:R-:W3:Y:S01]  /*fa60*/  @P2 LDC R114, c[0x0][0xbf0] ;  /* 0x0002fc00ff722b82 */ /* 0x000ee20000000800 */
[----:B------:R-:W-:Y:S02]  /*fa70*/  IMAD.IADD R107, R107, 0x1, R105 ;  /* 0x000000016b6b7824 */ /* 0x000fe400078e0269 */
[----:B------:R-:W3:Y:S01]  /*fa80*/  SHFL.IDX PT, R34, R156, R3, 0x1c1f ;  /* 0x001c1f039c227589 */ /* 0x000ee200000e0000 */
[----:B------:R-:W-:Y:S01]  /*fa90*/  IMAD.MOV.U32 R105, RZ, RZ, R58 ;  /* 0x000000ffff697224 */ /* 0x000fe200078e003a */
[----:B--2---:R-:W-:Y:S02]  /*faa0*/  SEL R23, R118, R31, P0 ;  /* 0x0000001f76177207 */ /* 0x004fe40000000000 */
[----:B------:R-:W2:Y:S01]  /*fab0*/  SHFL.IDX PT, R28, R150, R3, 0x1c1f ;  /* 0x001c1f03961c7589 */ /* 0x000ea200000e0000 */
[----:B------:R-:W-:Y:S02]  /*fac0*/  SEL R21, R31, R118, P0 ;  /* 0x000000761f157207 */ /* 0x000fe40000000000 */
[----:B----4-:R-:W-:Y:S01]  /*fad0*/  SEL R31, R50, R125, P0 ;  /* 0x0000007d321f7207 */ /* 0x010fe20000000000 */
[----:B------:R-:W4:Y:S01]  /*fae0*/  SHFL.IDX PT, R29, R152, R3, 0x1c1f ;  /* 0x001c1f03981d7589 */ /* 0x000f2200000e0000 */
[----:B------:R-:W-:-:S03]  /*faf0*/  SEL R37, R125, R50, P0 ;  /* 0x000000327d257207 */ /* 0x000fc60000000000 */
[----:B------:R-:W4:Y:S01]  /*fb00*/  SHFL.IDX PT, R38, R146, R3, 0x1c1f ;  /* 0x001c1f0392267589 */ /* 0x000f2200000e0000 */
[----:B-----5:R-:W-:Y:S01]  /*fb10*/  @P2 IMAD.HI.U32 R121, R58, R121, RZ ;  /* 0x000000793a792227 */ /* 0x020fe200078e00ff */
[----:B0-----:R-:W-:Y:S02]  /*fb20*/  SEL R40, R44, R127, P0 ;  /* 0x0000007f2c287207 */ /* 0x001fe40000000000 */
[----:B------:R-:W0:Y:S01]  /*fb30*/  SHFL.IDX PT, R39, R148, R3, 0x1c1f ;  /* 0x001c1f0394277589 */ /* 0x000e2200000e0000 */
[----:B-1----:R-:W-:Y:S02]  /*fb40*/  SEL R41, R45, R122, P0 ;  /* 0x0000007a2d297207 */ /* 0x002fe40000000000 */
[----:B------:R-:W-:Y:S01]  /*fb50*/  SEL R44, R127, R44, P0 ;  /* 0x0000002c7f2c7207 */ /* 0x000fe20000000000 */
[----:B------:R-:W1:Y:S01]  /*fb60*/  SHFL.IDX PT, R52, R142, R3, 0x1c1f ;  /* 0x001c1f038e347589 */ /* 0x000e6200000e0000 */
[----:B---3--:R-:W-:Y:S02]  /*fb70*/  SEL R50, R54, R129, P0 ;  /* 0x0000008136327207 */ /* 0x008fe40000000000 */
[----:B------:R-:W-:Y:S01]  /*fb80*/  SEL R45, R122, R45, P0 ;  /* 0x0000002d7a2d7207 */ /* 0x000fe20000000000 */
[----:B------:R-:W3:Y:S01]  /*fb90*/  SHFL.IDX PT, R53, R144, R3, 0x1c1f ;  /* 0x001c1f0390357589 */ /* 0x000ee200000e0000 */
[----:B------:R-:W-:-:S02]  /*fba0*/  SEL R51, R34, R55, P0 ;  /* 0x0000003722337207 */ /* 0x000fc40000000000 */
[----:B------:R-:W-:Y:S01]  /*fbb0*/  SEL R55, R55, R34, P0 ;  /* 0x0000002237377207 */ /* 0x000fe20000000000 */
[----:B------:R-:W-:Y:S01]  /*fbc0*/  SHFL.IDX PT, R56, R56, R3, 0x1c1f ;  /* 0x001c1f0338387589 */ /* 0x000fe200000e0000 */
[----:B--2---:R-:W-:Y:S02]  /*fbd0*/  SEL R12, R28, R131, P0 ;  /* 0x000000831c0c7207 */ /* 0x004fe40000000000 */
[----:B------:R-:W-:Y:S01]  /*fbe0*/  SEL R54, R129, R54, P0 ;  /* 0x0000003681367207 */ /* 0x000fe20000000000 */
[----:B------:R-:W-:Y:S01]  /*fbf0*/  SHFL.IDX PT, R57, R140, R3, 0x1c1f ;  /* 0x001c1f038c397589 */ /* 0x000fe200000e0000 */
[----:B----4-:R-:W-:Y:S02]  /*fc00*/  SEL R13, R29, R124, P0 ;  /* 0x0000007c1d0d7207 */ /* 0x010fe40000000000 */
[----:B------:R-:W-:Y:S01]  /*fc10*/  SEL R28, R131, R28, P0 ;  /* 0x0000001c831c7207 */ /* 0x000fe20000000000 */
[----:B------:R-:W2:Y:S01]  /*fc20*/  SHFL.IDX PT, R60, R136, R3, 0x1c1f ;  /* 0x001c1f03883c7589 */ /* 0x000ea200000e0000 */
[----:B------:R-:W-:-:S02]  /*fc30*/  SEL R34, R38, R133, P0 ;  /* 0x0000008526227207 */ /* 0x000fc40000000000 */
        /* <DEDUP_REMOVED lines=8> */
[----:B---3--:R-:W-:-:S02]  /*fcc0*/  SEL R7, R53, R128, P0 ;  /* 0x0000008035077207 */ /* 0x008fc40000000000 */
[----:B------:R-:W-:Y:S01]  /*fcd0*/  SEL R52, R135, R52, P0 ;  /* 0x0000003487347207 */ /* 0x000fe20000000000 */
[----:B------:R-:W-:Y:S01]  /*fce0*/  SHFL.IDX PT, R43, R130, R3, 0x1c1f ;  /* 0x001c1f03822b7589 */ /* 0x000fe200000e0000 */
[----:B------:R-:W-:-:S03]  /*fcf0*/  SEL R53, R128, R53, P0 ;  /* 0x0000003580357207 */ /* 0x000fc60000000000 */
[----:B------:R-:W-:Y:S04]  /*fd00*/  SHFL.IDX PT, R46, R132, R3, 0x1c1f ;  /* 0x001c1f03842e7589 */ /* 0x000fe800000e0000 */
[----:B------:R3:W-:Y:S02]  /*fd10*/  SHFL.IDX PT, R48, R48, R3, 0x1c1f ;  /* 0x001c1f0330307589 */ /* 0x0007e400000e0000 */
[----:B---3--:R-:W-:Y:S02]  /*fd20*/  SEL R3, R82, R9, P0 ;  /* 0x0000000952037207 */ /* 0x008fe40000000000 */
[----:B------:R-:W-:Y:S02]  /*fd30*/  SEL R9, R9, R82, P0 ;  /* 0x0000005209097207 */ /* 0x000fe40000000000 */
[----:B------:R-:W-:-:S02]  /*fd40*/  SEL R82, R78, R79, P0 ;  /* 0x0000004f4e527207 */ /* 0x000fc40000000000 */
[----:B------:R-:W-:Y:S02]  /*fd50*/  SEL R78, R79, R78, P0 ;  /* 0x0000004e4f4e7207 */ /* 0x000fe40000000000 */
[----:B------:R-:W-:Y:S01]  /*fd60*/  SEL R79, R108, R75, P0 ;  /* 0x0000004b6c4f7207 */ /* 0x000fe20000000000 */
[----:B------:R-:W-:Y:S01]  /*fd70*/  @P2 IMAD.HI.U32 R108, R58, R111, RZ ;  /* 0x0000006f3a6c2227 */ /* 0x000fe200078e00ff */
[----:B------:R-:W-:Y:S02]  /*fd80*/  SEL R75, R77, R110, P0 ;  /* 0x0000006e4d4b7207 */ /* 0x000fe40000000000 */
[----:B------:R-:W-:Y:S01]  /*fd90*/  SEL R77, R110, R77, P0 ;  /* 0x0000004d6e4d7207 */ /* 0x000fe20000000000 */
[----:B------:R-:W-:Y:S01]  /*fda0*/  IMAD R110, R116, UR13, RZ ;  /* 0x0000000d746e7c24 */ /* 0x000fe2000f8e02ff */
[----:B------:R-:W-:Y:S01]  /*fdb0*/  @P2 SHF.R.U32.HI R105, RZ, R113, R108 ;  /* 0x00000071ff692219 */ /* 0x000fe2000001166c */
[----:B------:R-:W-:Y:S01]  /*fdc0*/  IMAD.MOV.U32 R113, RZ, RZ, R58 ;  /* 0x000000ffff717224 */ /* 0x000fe200078e003a */
[----:B------:R-:W-:Y:S01]  /*fdd0*/  @P2 SHF.R.U32.HI R113, RZ, R114, R121 ;  /* 0x00000072ff712219 */ /* 0x000fe20000011679 */
[----:B------:R-:W-:-:S02]  /*fde0*/  IMAD R111, R117, UR12, R110 ;  /* 0x0000000c756f7c24 */ /* 0x000fc4000f8e026e */
[----:B------:R-:W-:Y:S02]  /*fdf0*/  IMAD.MOV.U32 R110, RZ, RZ, R4 ;  /* 0x000000ffff6e7224 */ /* 0x000fe400078e0004 */
[----:B------:R-:W-:Y:S02]  /*fe00*/  IMAD.IADD R111, R5, 0x1, R111 ;  /* 0x00000001056f7824 */ /* 0x000fe400078e026f */
[C---:B------:R-:W-:Y:S02]  /*fe10*/  IMAD R5, R112.reuse, UR4, RZ ;  /* 0x0000000470057c24 */ /* 0x040fe4000f8e02ff */
[----:B------:R-:W-:Y:S02]  /*fe20*/  IMAD R112, R112, UR6, RZ ;  /* 0x0000000670707c24 */ /* 0x000fe4000f8e02ff */
[C---:B------:R-:W-:Y:S02]  /*fe30*/  IMAD R108, R119.reuse, UR5, R5 ;  /* 0x00000005776c7c24 */ /* 0x040fe4000f8e0205 */
[----:B------:R-:W-:Y:S01]  /*fe40*/  IMAD.WIDE.U32 R4, R119, UR4, R106 ;  /* 0x0000000477047c25 */ /* 0x000fe2000f8e006a */
[----:B------:R-:W-:Y:S01]  /*fe50*/  SHF.R.S32.HI R107, RZ, 0x1f, R105 ;  /* 0x0000001fff6b7819 */ /* 0x000fe20000011469 */
[----:B------:R-:W-:-:S02]  /*fe60*/  ULDC.64 UR4, c[0x0][0xb30] ;  /* 0x0002cc0000047ab9 */ /* 0x000fc40000000a00 */
[----:B------:R-:W-:Y:S01]  /*fe70*/  IMAD R115, R119, UR7, R112 ;  /* 0x0000000777737c24 */ /* 0x000fe2000f8e0270 */
[----:B------:R-:W-:Y:S01]  /*fe80*/  IADD3 R106, P2, R105, R4, RZ ;  /* 0x00000004696a7210 */ /* 0x000fe20007f5e0ff */
[----:B------:R-:W-:Y:S01]  /*fe90*/  IMAD.MOV R105, RZ, RZ, -R105 ;  /* 0x000000ffff697224 */ /* 0x000fe200078e0a69 */
[----:B------:R-:W-:Y:S01]  /*fea0*/  SHF.R.S32.HI R4, RZ, 0x1f, R113 ;  /* 0x0000001fff047819 */ /* 0x000fe20000011471 */
[----:B------:R-:W-:Y:S01]  /*feb0*/  IMAD.WIDE.U32 R110, R119, UR6, R110 ;  /* 0x00000006776e7c25 */ /* 0x000fe2000f8e006e */
[----:B------:R-:W-:Y:S01]  /*fec0*/  IADD3.X R107, R107, R5, R108, P2, !PT ;  /* 0x000000056b6b7210 */ /* 0x000fe200017fe46c */
[----:B------:R-:W-:Y:S02]  /*fed0*/  ULDC.64 UR6, c[0x0][0xbc8] ;  /* 0x0002f20000067ab9 */ /* 0x000fe40000000a00 */
[----:B------:R-:W-:Y:S02]  /*fee0*/  IMAD.MOV R112, RZ, RZ, -R113 ;  /* 0x000000ffff707224 */ /* 0x000fe400078e0a71 */
[----:B------:R-:W-:-:S02]  /*fef0*/  IMAD R105, R109, R105, R58 ;  /* 0x000000696d697224 */ /* 0x000fc400078e023a */
[----:B------:R-:W-:Y:S02]  /*ff00*/  IMAD R4, R4, UR4, RZ ;  /* 0x0000000404047c24 */ /* 0x000fe4000f8e02ff */
[----:B------:R-:W-:Y:S02]  /*ff10*/  IMAD.IADD R111, R111, 0x1, R115 ;  /* 0x000000016f6f7824 */ /* 0x000fe400078e0273 */
[----:B------:R-:W-:Y:S01]  /*ff20*/  IMAD R115, R109, R112, R58 ;  /* 0x000000706d737224 */ /* 0x000fe200078e023a */
[----:B------:R-:W-:Y:S01]  /*ff30*/  SHF.R.S32.HI R58, RZ, 0x1f, R105 ;  /* 0x0000001fff3a7819 */ /* 0x000fe20000011469 */
[C---:B------:R-:W-:Y:S01]  /*ff40*/  IMAD R117, R113.reuse, UR5, R4 ;  /* 0x0000000571757c24 */ /* 0x040fe2000f8e0204 */
[----:B------:R-:W3:Y:S01]  /*ff50*/  S2UR UR5, SR_CgaCtaId ;  /* 0x00000000000579c3 */ /* 0x000ee20000008800 */
[----:B------:R-:W-:Y:S01]  /*ff60*/  IMAD.WIDE.U32 R4, R113, UR4, R110 ;  /* 0x0000000471047c25 */ /* 0x000fe2000f8e006e */
[----:B------:R-:W-:Y:S01]  /*ff70*/  SHF.R.S32.HI R108, RZ, 0x1f, R115 ;  /* 0x0000001fff6c7819 */ /* 0x000fe20000011473 */
[----:B------:R-:W-:-:S02]  /*ff80*/  UMOV UR4, 0x400 ;  /* 0x0000040000047882 */ /* 0x000fc40000000000 */
[----:B------:R-:W-:Y:S02]  /*ff90*/  IMAD R58, R58, UR6, RZ ;  /* 0x000000063a3a7c24 */ /* 0x000fe4000f8e02ff */
[----:B------:R-:W-:Y:S02]  /*ffa0*/  IMAD.IADD R5, R5, 0x1, R117 ;  /* 0x0000000105057824 */ /* 0x000fe400078e0275 */
[----:B------:R-:W-:Y:S02]  /*ffb0*/  IMAD R108, R108, UR8, RZ ;  /* 0x000000086c6c7c24 */ /* 0x000fe4000f8e02ff */
[C---:B------:R-:W-:Y:S01]  /*ffc0*/  IMAD R113, R105.reuse, UR7, R58 ;  /* 0x0000000769717c24 */ /* 0x040fe2000f8e023a */
[----:B--2---:R-:W-:Y:S01]  /*ffd0*/  SEL R58, R60, R59, P0 ;  /* 0x0000003b3c3a7207 */ /* 0x004fe20000000000 */
[----:B------:R-:W-:Y:S01]  /*ffe0*/  IMAD.WIDE.U32 R106, R105, UR6, R106 ;  /* 0x00000006696a7c25 */ /* 0x000fe2000f8e006a */
[----:B------:R-:W-:Y:S01]  /*fff0*/  ULDC.64 UR6, c[0x0][0xba8] ;  /* 0x0002ea0000067ab9 */ /* 0x000fe20000000a00 */
[----:B------:R-:W-:-:S02]  /*10000*/  SEL R60, R59, R60, P0 ;  /* 0x0000003c3b3c7207 */ /* 0x000fc40000000000 */
[----:B------:R-:W-:Y:S01]  /*10010*/  IMAD.WIDE.U32 R110, R115, UR8, R4 ;  /* 0x00000008736e7c25 */ /* 0x000fe2000f8e0004 */
[----:B------:R-:W-:Y:S02]  /*10020*/  SEL R4, R56, R103, P0 ;  /* 0x0000006738047207 */ /* 0x000fe40000000000 */
[----:B------:R-:W-:Y:S01]  /*10030*/  SEL R56, R103, R56, P0 ;  /* 0x0000003867387207 */ /* 0x000fe20000000000 */
[----:B------:R-:W-:Y:S01]  /*10040*/  IMAD R105, R115, UR9, R108 ;  /* 0x0000000973697c24 */ /* 0x000fe2000f8e026c */
[----:B------:R-:W-:Y:S01]  /*10050*/  LEA R114, P2, R106, UR6, 0x2 ;  /* 0x000000066a727c11 */ /* 0x000fe2000f8410ff */
[----:B------:R-:W-:Y:S01]  /*10060*/  IMAD.IADD R103, R107, 0x1, R113 ;  /* 0x000000016b677824 */ /* 0x000fe200078e0271 */
[----:B------:R-:W-:Y:S01]  /*10070*/  ULDC.64 UR8, c[0x0][0xb00] ;  /* 0x0002c00000087ab9 */ /* 0x000fe20000000a00 */
[----:B------:R-:W-:Y:S01]  /*10080*/  IMAD.IADD R5, R111, 0x1, R105 ;  /* 0x000000016f057824 */ /* 0x000fe200078e0269 */
[----:B------:R-:W-:Y:S01]  /*10090*/  LEA R105, P3, R110, UR8, 0x2 ;  /* 0x000000086e697c11 */ /* 0x000fe2000f8610ff */
[----:B------:R-:W-:Y:S01]  /*100a0*/  SHFL.IDX PT, R112, R114, 0x1, 0x1c1f ;  /* 0x003c1f0072707f89 */ /* 0x000fe200000e0000 */
[----:B------:R-:W-:Y:S01]  /*100b0*/  LEA.HI.X R115, R106, UR7, R103, 0x2, P2 ;  /* 0x000000076a737c11 */ /* 0x000fe200090f1467 */
[----:B------:R-:W-:Y:S01]  /*100c0*/  ULDC UR6, c[0x0][0xa88] ;  /* 0x0002a20000067ab9 */ /* 0x000fe20000000800 */
[----:B------:R-:W-:Y:S01]  /*100d0*/  LEA.HI.X R108, R110, UR9, R5, 0x2, P3 ;  /* 0x000000096e6c7c11 */ /* 0x000fe200098f1405 */
[----:B---3--:R-:W-:Y:S01]  /*100e0*/  ULEA UR4, UR5, UR4, 0x18 ;  /* 0x0000000405047291 */ /* 0x008fe2000f8ec03f */
[----:B------:R-:W-:Y:S01]  /*100f0*/  SHFL.IDX PT, R110, R114, RZ, 0x1c1f ;  /* 0x001c1fff726e7589 */ /* 0x000fe200000e0000 */
[----:B------:R-:W-:Y:S01]  /*10100*/  SEL R5, R57, R104, P0 ;  /* 0x0000006839057207 */ /* 0x000fe20000000000 */
[----:B------:R-:W-:Y:S01]  /*10110*/  IMAD R103, R109, UR6, RZ ;  /* 0x000000066d677c24 */ /* 0x000fe2000f8e02ff */
[----:B------:R-:W-:Y:S01]  /*10120*/  SEL R57, R104, R57, P0 ;  /* 0x0000003968397207 */ /* 0x000fe20000000000 */
[----:B------:R-:W2:Y:S01]  /*10130*/  SHFL.IDX PT, R111, R115, RZ, 0x1c1f ;  /* 0x001c1fff736f7589 */ /* 0x000ea200000e0000 */
[C---:B------:R-:W-:Y:S01]  /*10140*/  VIADD R104, R100.reuse, 0x8 ;  /* 0x0000000864687836 */ /* 0x040fe20000000000 */
[----:B------:R-:W-:Y:S01]  /*10150*/  UIADD3 UR4, UR4, 0x33420, URZ ;  /* 0x0003342004047890 */ /* 0x000fe2000fffe03f */
[CC--:B------:R-:W-:Y:S01]  /*10160*/  ISETP.GE.OR P2, PT, R100.reuse, R103.reuse, P1 ;  /* 0x000000676400720c */ /* 0x0c0fe20000f46670 */
[----:B------:R-:W3:Y:S01]  /*10170*/  SHFL.IDX PT, R113, R115, 0x1, 0x1c1f ;  /* 0x003c1f0073717f89 */ /* 0x000ee200000e0000 */
[-C--:B------:R-:W-:Y:S01]  /*10180*/  ISETP.GE.AND P3, PT, R100, R103.reuse, PT ;  /* 0x000000676400720c */ /* 0x080fe20003f66270 */
[----:B------:R-:W-:Y:S01]  /*10190*/  UPRMT UR4, URZ, 0x654, UR4 ;  /* 0x000006543f047896 */ /* 0x000fe20008000004 */
[----:B------:R-:W-:Y:S01]  /*101a0*/  ISETP.GE.OR P1, PT, R104, R103, P1 ;  /* 0x000000676800720c */ /* 0x000fe20000f26670 */
[----:B------:R1:W3:Y:S01]  /*101b0*/  SHFL.IDX PT, R106, R105, RZ, 0x1c1f ;  /* 0x001c1fff696a7589 */ /* 0x0002e200000e0000 */
[----:B----4-:R-:W-:-:S02]  /*101c0*/  SEL R59, R61, R62, P0 ;  /* 0x0000003e3d3b7207 */ /* 0x010fc40000000000 */
[----:B------:R-:W-:Y:S01]  /*101d0*/  SEL R61, R62, R61, P0 ;  /* 0x0000003d3e3d7207 */ /* 0x000fe20000000000 */
[----:B------:R4:W4:Y:S01]  /*101e0*/  SHFL.IDX PT, R107, R108, RZ, 0x1c1f ;  /* 0x001c1fff6c6b7589 */ /* 0x00092200000e0000 */
[----:B0-----:R-:W-:Y:S02]  /*101f0*/  SEL R62, R64, R63, P0 ;  /* 0x0000003f403e7207 */ /* 0x001fe40000000000 */
[----:B------:R-:W-:Y:S01]  /*10200*/  SYNCS.ARRIVE.TRANS64.RED.A1T0 RZ, [UR4], RZ ;  /* 0x000000ffffff79a7 */ /* 0x000fe20008100404 */
[----:B------:R-:W-:Y:S02]  /*10210*/  SEL R64, R63, R64, P0 ;  /* 0x000000403f407207 */ /* 0x000fe40000000000 */
[----:B-1----:R-:W-:Y:S02]  /*10220*/  SEL R63, R65, R102, P0 ;  /* 0x00000066413f7207 */ /* 0x002fe40000000000 */
[----:B------:R-:W-:Y:S01]  /*10230*/  SEL R65, R102, R65, P0 ;  /* 0x0000004166417207 */ /* 0x000fe20000000000 */
[----:B--2---:R0:W-:Y:S04]  /*10240*/  @!P2 ST.E desc[UR36][R110.64], R2 ;  /* 0x000000026e00a985 */ /* 0x0041e8000c101924 */
[----:B---3--:R0:W-:Y:S01]  /*10250*/  @!P1 ST.E desc[UR36][R112.64], R0 ;  /* 0x0000000070009985 */ /* 0x0081e2000c101924 */
[----:B------:R-:W-:Y:S05]  /*10260*/  @P3 BRA `(.L_x_2344) ;  /* 0x0000000800383947 */ /* 0x000fea0003800000 */
[C---:B0-----:R-:W-:Y:S01]  /*10270*/  VIADD R0, R98.reuse, 0x8 ;  /* 0x0000000862007836 */ /* 0x041fe20000000000 */
        /* <DEDUP_REMOVED lines=10> */
[--C-:B----4-:R-:W-:Y:S02]  /*10320*/  @!P4 IMAD.WIDE R110, R98, 0x4, R106.reuse ;  /* 0x00000004626ec825 */ /* 0x110fe400078e026a */
        /* <DEDUP_REMOVED lines=22> */
[----:B------:R-:W-:Y:S01]  /*10490*/  @!P4 LOP3.LUT R109, R0, 0xfffffffe, RZ, 0xc0, !PT ;  /* 0xfffffffe006dc812 */ /* 0x000fe200078ec0ff */
[----:B-1----:R-:W-:Y:S01]  /*104a0*/  @!P1 IMAD.WIDE R88, R115, 0x4, R106 ;  /* 0x0000000473589825 */ /* 0x002fe200078e026a */
        /* <DEDUP_REMOVED lines=106> */
.L_x_2344:
[----:B------:R-:W-:Y:S05]  /*10b50*/  BSYNC B0 ;  /* 0x0000000000007941 */ /* 0x000fea0003800000 */
.L_x_2343:
[----:B------:R-:W-:Y:S01]  /*10b60*/  ISETP.GE.AND P1, PT, R104, R103, PT ;  /* 0x000000676800720c */ /* 0x000fe20003f26270 */
[----:B-1----:R1:W2:Y:S01]  /*10b70*/  SHFL.IDX PT, R15, R108, 0x1, 0x1c1f ;  /* 0x003c1f006c0f7f89 */ /* 0x0022a200000e0000 */
[----:B------:R-:W-:Y:S02]  /*10b80*/  SEL R30, R43, R96, P0 ;  /* 0x000000602b1e7207 */ /* 0x000fe40000000000 */
[----:B------:R-:W-:Y:S01]  /*10b90*/  SEL R36, R96, R43, P0 ;  /* 0x0000002b60247207 */ /* 0x000fe20000000000 */
[----:B------:R1:W3:Y:S01]  /*10ba0*/  SHFL.IDX PT, R14, R105, 0x1, 0x1c1f ;  /* 0x003c1f00690e7f89 */ /* 0x0002e200000e0000 */
        /* <DEDUP_REMOVED lines=20> */
[----:B-123--:R-:W-:Y:S06]  /*10cf0*/  @P1 BRA `(.L_x_2303) ;  /* 0x0000005800d81947 */ /* 0x00efec0003800000 */
        /* <DEDUP_REMOVED lines=18> */
[----:B------:R-:W-:Y:S01]  /*10e20*/  @!P1 LOP3.LUT R27, R0, 0xfffffffe, RZ, 0xc0, !PT ;  /* 0xfffffffe001b9812 */ /* 0x000fe200078ec0ff */
[----:B------:R-:W-:Y:S01]  /*10e30*/  VIADD R0, R98, 0x38 ;  /* 0x0000003862007836 */ /* 0x000fe20000000000 */
[----:B------:R-:W-:Y:S01]  /*10e40*/  @!P5 LOP3.LUT R47, R16, 0xfffffffe, RZ, 0xc0, !PT ;  /* 0xfffffffe102fd812 */ /* 0x000fe200078ec0ff */
[----:B------:R-:W-:Y:S01]  /*10e50*/  VIADD R16, R98, 0x40 ;  /* 0x0000004062107836 */ /* 0x000fe20000000000 */
[----:B------:R-:W-:-:S02]  /*10e60*/  @!P6 LEA.HI R26, R26, R26, RZ, 0x1 ;  /* 0x0000001a1a1ae211 */ /* 0x000fc400078f08ff */
[----:B------:R-:W-:Y:S02]  /*10e70*/  @!P2 LEA.HI R46, R46, R46, RZ, 0x1 ;  /* 0x0000002e2e2ea211 */ /* 0x000fe400078f08ff */
[----:B------:R-:W-:Y:S02]  /*10e80*/  @!P6 LOP3.LUT R49, R26, 0xfffffffe, RZ, 0xc0, !PT ;  /* 0xfffffffe1a31e812 */ /* 0x000fe400078ec0ff */
[----:B------:R-:W-:Y:S02]  /*10e90*/  @!P3 LEA.HI R48, R48, R48, RZ, 0x1 ;  /* 0x000000303030b211 */ /* 0x000fe400078f08ff */
[----:B------:R-:W-:Y:S01]  /*10ea0*/  @!P4 LEA.HI R50, R50, R50, RZ, 0x1 ;  /* 0x000000323232c211 */ /* 0x000fe200078f08ff */
[----:B0-----:R-:W-:-:S04]  /*10eb0*/  @!P1 IMAD.WIDE R10, R27, 0x4, R14 ;  /* 0x000000041b0a9825 */ /* 0x001fc800078e020e */
        /* <DEDUP_REMOVED lines=18> */
[----:B--2---:R-:W-:Y:S01]  /*10fe0*/  @!P4 LOP3.LUT R27, R50, 0xfffffffe, RZ, 0xc0, !PT ;  /* 0xfffffffe321bc812 */ /* 0x004fe200078ec0ff */
[----:B------:R-:W-:Y:S01]  /*10ff0*/  VIADD R0, R98, 0x58 ;  /* 0x0000005862007836 */ /* 0x000fe20000000000 */
[----:B------:R-:W-:Y:S01]  /*11000*/  @!P0 LEA.HI R49, R49, R49, RZ, 0x1 ;  /* 0x0000003131318211 */ /* 0x000fe200078f08ff */
[----:B------:R1:W-:Y:S01]  /*11010*/  @!P3 ST.E.64 desc[UR36][R12.64], R52 ;  /* 0x000000340c00b985 */ /* 0x0003e2000c101b24 */
[----:B------:R-:W-:Y:S01]  /*11020*/  ISETP.GE.AND P2, PT, R28, UR4, PT ;  /* 0x000000041c007c0c */ /* 0x000fe2000bf46270 */
[----:B------:R-:W-:Y:S01]  /*11030*/  @!P4 IMAD.WIDE R26, R27, 0x4, R14 ;  /* 0x000000041b1ac825 */ /* 0x000fe200078e020e */
[----:B------:R-:W-:-:S02]  /*11040*/  @!P0 LOP3.LUT R49, R49, 0xfffffffe, RZ, 0xc0, !PT ;  /* 0xfffffffe31318812 */ /* 0x000fc400078ec0ff */
[----:B------:R-:W-:Y:S01]  /*11050*/  ISETP.GE.AND P3, PT, R0, UR4, PT ;  /* 0x0000000400007c0c */ /* 0x000fe2000bf66270 */
[----:B------:R-:W-:Y:S01]  /*11060*/  VIADD R34, R98, 0x60 ;  /* 0x0000006062227836 */ /* 0x000fe20000000000 */
[----:B0-----:R-:W-:Y:S01]  /*11070*/  @!P1 LOP3.LUT R11, R16, 0xfffffffe, RZ, 0xc0, !PT ;  /* 0xfffffffe100b9812 */ /* 0x001fe200078ec0ff */
[----:B------:R-:W-:Y:S01]  /*11080*/  @!P5 IMAD.WIDE R6, R29, 0x4, R14 ;  /* 0x000000041d06d825 */ /* 0x000fe200078e020e */
[----:B------:R0:W-:Y:S02]  /*11090*/  @!P4 ST.E.64 desc[UR36][R26.64], R4 ;  /* 0x000000041a00c985 */ /* 0x0001e4000c101b24 */
[----:B------:R-:W-:Y:S01]  /*110a0*/  ISETP.GE.AND P4, PT, R34, UR4, PT ;  /* 0x0000000422007c0c */ /* 0x000fe2000bf86270 */
[C---:B------:R-:W-:Y:S01]  /*110b0*/  VIADD R16, R98.reuse, 0x70 ;  /* 0x0000007062107836 */ /* 0x040fe20000000000 */
[----:B------:R2:W-:Y:S01]  /*110c0*/  @!P5 ST.E.64 desc[UR36][R6.64], R56 ;  /* 0x000000380600d985 */ /* 0x0005e2000c101b24 */
[----:B-1----:R-:W-:Y:S01]  /*110d0*/  VIADD R12, R98, 0x68 ;  /* 0x00000068620c7836 */ /* 0x002fe20000000000 */
[----:B------:R-:W-:-:S03]  /*110e0*/  @!P2 LEA.HI R28, R28, R28, RZ, 0x1 ;  /* 0x0000001c1c1ca211 */ /* 0x000fc600078f08ff */
[----:B------:R-:W-:Y:S02]  /*110f0*/  @!P3 LEA.HI R0, R0, R0, RZ, 0x1 ;  /* 0x000000000000b211 */ /* 0x000fe400078f08ff */
[----:B------:R-:W-:Y:S02]  /*11100*/  ISETP.GE.AND P5, PT, R12, UR4, PT ;  /* 0x000000040c007c0c */ /* 0x000fe4000bfa6270 */
[----:B------:R-:W-:Y:S01]  /*11110*/  @!P3 LOP3.LUT R13, R0, 0xfffffffe, RZ, 0xc0, !PT ;  /* 0xfffffffe000db812 */ /* 0x000fe200078ec0ff */
[----:B0-----:R-:W-:Y:S01]  /*11120*/  @!P1 IMAD.WIDE R4, R11, 0x4, R14 ;  /* 0x000000040b049825 */ /* 0x001fe200078e020e */
[----:B------:R-:W-:-:S03]  /*11130*/  @!P4 LEA.HI R34, R34, R34, RZ, 0x1 ;  /* 0x000000222222c211 */ /* 0x000fc600078f08ff */
[--C-:B------:R-:W-:Y:S01]  /*11140*/  @!P0 IMAD.WIDE R10, R49, 0x4, R14.reuse ;  /* 0x00000004310a8825 */ /* 0x100fe200078e020e */
[----:B------:R0:W-:Y:S01]  /*11150*/  @!P1 ST.E.64 desc[UR36][R4.64], R58 ;  /* 0x0000003a04009985 */ /* 0x0001e2000c101b24 */
[----:B------:R-:W-:Y:S02]  /*11160*/  ISETP.GE.AND P1, PT, R16, UR4, PT ;  /* 0x0000000410007c0c */ /* 0x000fe4000bf26270 */
[----:B------:R-:W-:Y:S01]  /*11170*/  VIADD R26, R98, 0x78 ;  /* 0x00000078621a7836 */ /* 0x000fe20000000000 */
[----:B------:R1:W-:Y:S01]  /*11180*/  @!P0 ST.E.64 desc[UR36][R10.64], R60 ;  /* 0x0000003c0a008985 */ /* 0x0003e2000c101b24 */
[----:B--2---:R-:W-:Y:S01]  /*11190*/  @!P2 LOP3.LUT R7, R28, 0xfffffffe, RZ, 0xc0, !PT ;  /* 0xfffffffe1c07a812 */ /* 0x004fe200078ec0ff */
[----:B------:R-:W-:Y:S01]  /*111a0*/  VIADD R0, R98, 0x80 ;  /* 0x0000008062007836 */ /* 0x000fe20000000000 */
[----:B------:R-:W-:Y:S02]  /*111b0*/  @!P5 LEA.HI R12, R12, R12, RZ, 0x1 ;  /* 0x0000000c0c0cd211 */ /* 0x000fe400078f08ff */
[----:B------:R-:W-:Y:S01]  /*111c0*/  ISETP.GE.AND P0, PT, R26, UR4, PT ;  /* 0x000000041a007c0c */ /* 0x000fe2000bf06270 */
[----:B0-----:R-:W-:-:S04]  /*111d0*/  @!P2 IMAD.WIDE R4, R7, 0x4, R14 ;  /* 0x000000040704a825 */ /* 0x001fc800078e020e */
[----:B------:R-:W-:Y:S02]  /*111e0*/  @!P1 LEA.HI R16, R16, R16, RZ, 0x1 ;  /* 0x0000001010109211 */ /* 0x000fe400078f08ff */
[----:B-1----:R-:W-:Y:S01]  /*111f0*/  @!P4 LOP3.LUT R11, R34, 0xfffffffe, RZ, 0xc0, !PT ;  /* 0xfffffffe220bc812 */ /* 0x002fe200078ec0ff */
[--C-:B------:R-:W-:Y:S01]  /*11200*/  @!P3 IMAD.WIDE R6, R13, 0x4, R14.reuse ;  /* 0x000000040d06b825 */ /* 0x100fe200078e020e */
[----:B------:R-:W-:Y:S01]  /*11210*/  @!P5 LOP3.LUT R13, R12, 0xfffffffe, RZ, 0xc0, !PT ;  /* 0xfffffffe0c0dd812 */ /* 0x000fe200078ec0ff */
[----:B------:R0:W-:Y:S03]  /*11220*/  @!P2 ST.E.64 desc[UR36][R4.64], R62 ;  /* 0x0000003e0400a985 */ /* 0x0001e6000c101b24 */
[----:B------:R-:W-:Y:S01]  /*11230*/  @!P0 LEA.HI R26, R26, R26, RZ, 0x1 ;  /* 0x0000001a1a1a8211 */ /* 0x000fe200078f08ff */
[--C-:B------:R-:W-:Y:S01]  /*11240*/  @!P4 IMAD.WIDE R10, R11, 0x4, R14.reuse ;  /* 0x000000040b0ac825 */ /* 0x100fe200078e020e */
[----:B------:R-:W-:Y:S01]  /*11250*/  @!P1 LOP3.LUT R27, R16, 0xfffffffe, RZ, 0xc0, !PT ;  /* 0xfffffffe101b9812 */ /* 0x000fe200078ec0ff */
[----:B------:R1:W-:Y:S01]  /*11260*/  @!P3 ST.E.64 desc[UR36][R6.64], R64 ;  /* 0x000000400600b985 */ /* 0x0003e2000c101b24 */
[----:B------:R-:W-:Y:S01]  /*11270*/  @!P0 LOP3.LUT R29, R26, 0xfffffffe, RZ, 0xc0, !PT ;  /* 0xfffffffe1a1d8812 */ /* 0x000fe200078ec0ff */
[----:B------:R-:W-:Y:S01]  /*11280*/  @!P5 IMAD.WIDE R12, R13, 0x4, R14 ;  /* 0x000000040d0cd825 */ /* 0x000fe200078e020e */
[----:B------:R-:W-:Y:S01]  /*11290*/  ISETP.GE.AND P2, PT, R0, UR4, PT ;  /* 0x0000000400007c0c */ /* 0x000fe2000bf46270 */
[----:B------:R2:W-:Y:S02]  /*112a0*/  @!P4 ST.E.64 desc[UR36][R10.64], R30 ;  /* 0x0000001e0a00c985 */ /* 0x0005e4000c101b24 */
[----:B------:R-:W-:-:S02]  /*112b0*/  VIADD R16, R98, 0x88 ;  /* 0x0000008862107836 */ /* 0x000fc40000000000 */
[----:B------:R3:W-:Y:S01]  /*112c0*/  @!P5 ST.E.64 desc[UR36][R12.64], R36 ;  /* 0x000000240c00d985 */ /* 0x0007e2000c101b24 */
[----:B------:R-:W-:Y:S02]  /*112d0*/  VIADD R26, R98, 0xa8 ;  /* 0x000000a8621a7836 */ /* 0x000fe40000000000 */
[--C-:B0-----:R-:W-:Y:S01]  /*112e0*/  @!P1 IMAD.WIDE R4, R27, 0x4, R14.reuse ;  /* 0x000000041b049825 */ /* 0x101fe200078e020e */
[----:B------:R-:W-:Y:S02]  /*112f0*/  ISETP.GE.AND P3, PT, R16, UR4, PT ;  /* 0x0000000410007c0c */ /* 0x000fe4000bf66270 */
[----:B------:R-:W-:Y:S01]  /*11300*/  ISETP.GE.AND P5, PT, R26, UR4, PT ;  /* 0x000000041a007c0c */ /* 0x000fe2000bfa6270 */
[----:B-1----:R-:W-:Y:S01]  /*11310*/  @!P0 IMAD.WIDE R6, R29, 0x4, R14 ;  /* 0x000000041d068825 */ /* 0x002fe200078e020e */
[----:B------:R0:W-:Y:S01]  /*11320*/  @!P1 ST.E.64 desc[UR36][R4.64], R40 ;  /* 0x0000002804009985 */ /* 0x0001e2000c101b24 */
[----:B------:R-:W-:Y:S02]  /*11330*/  @!P2 LEA.HI R0, R0, R0, RZ, 0x1 ;  /* 0x000000000000a211 */ /* 0x000fe400078f08ff */
[C---:B--2---:R-:W-:Y:S01]  /*11340*/  VIADD R10, R98.reuse, 0x90 ;  /* 0x00000090620a7836 */ /* 0x044fe20000000000 */
[----:B------:R1:W-:Y:S01]  /*11350*/  @!P0 ST.E.64 desc[UR36][R6.64], R44 ;  /* 0x0000002c06008985 */ /* 0x0003e2000c101b24 */
[----:B------:R-:W-:Y:S01]  /*11360*/  VIADD R27, R98, 0xb0 ;  /* 0x000000b0621b7836 */ /* 0x000fe20000000000 */
[----:B------:R-:W-:Y:S01]  /*11370*/  @!P2 LOP3.LUT R11, R0, 0xfffffffe, RZ, 0xc0, !PT ;  /* 0xfffffffe000ba812 */ /* 0x000fe200078ec0ff */
[----:B---3--:R-:W-:Y:S01]  /*11380*/  VIADD R12, R98, 0x98 ;  /* 0x00000098620c7836 */ /* 0x008fe20000000000 */
[----:B------:R-:W-:Y:S01]  /*11390*/  ISETP.GE.AND P1, PT, R10, UR4, PT ;  /* 0x000000040a007c0c */ /* 0x000fe2000bf26270 */
[C---:B------:R-:W-:Y:S01]  /*113a0*/  VIADD R13, R98.reuse, 0xa0 ;  /* 0x000000a0620d7836 */ /* 0x040fe20000000000 */
[----:B------:R-:W-:Y:S01]  /*113b0*/  ISETP.GE.AND P6, PT, R27, UR4, PT ;  /* 0x000000041b007c0c */ /* 0x000fe2000bfc6270 */
[----:B------:R-:W-:Y:S01]  /*113c0*/  VIADD R98, R98, 0xb8 ;  /* 0x000000b862627836 */ /* 0x000fe20000000000 */
[----:B------:R-:W-:-:S02]  /*113d0*/  ISETP.GE.AND P0, PT, R12, UR4, PT ;  /* 0x000000040c007c0c */ /* 0x000fc4000bf06270 */
[----:B------:R-:W-:Y:S01]  /*113e0*/  ISETP.GE.AND P4, PT, R13, UR4, PT ;  /* 0x000000040d007c0c */ /* 0x000fe2000bf86270 */
[--C-:B0-----:R-:W-:Y:S01]  /*113f0*/  @!P2 IMAD.WIDE R4, R11, 0x4, R14.reuse ;  /* 0x000000040b04a825 */ /* 0x101fe200078e020e */
[----:B------:R-:W-:Y:S02]  /*11400*/  @!P3 LEA.HI R16, R16, R16, RZ, 0x1 ;  /* 0x000000101010b211 */ /* 0x000fe400078f08ff */
[----:B------:R-:W-:Y:S02]  /*11410*/  @!P5 LEA.HI R26, R26, R26, RZ, 0x1 ;  /* 0x0000001a1a1ad211 */ /* 0x000fe400078f08ff */
[----:B-1----:R-:W-:Y:S01]  /*11420*/  @!P3 LOP3.LUT R7, R16, 0xfffffffe, RZ, 0xc0, !PT ;  /* 0xfffffffe1007b812 */ /* 0x002fe200078ec0ff */
[----:B------:R0:W-:Y:S01]  /*11430*/  @!P2 ST.E.64 desc[UR36][R4.64], R18 ;  /* 0x000000120400a985 */ /* 0x0001e2000c101b24 */
[----:B------:R-:W-:Y:S02]  /*11440*/  @!P1 LEA.HI R10, R10, R10, RZ, 0x1 ;  /* 0x0000000a0a0a9211 */ /* 0x000fe400078f08ff */
[----:B------:R-:W-:Y:S01]  /*11450*/  @!P6 LEA.HI R16, R27, R27, RZ, 0x1 ;  /* 0x0000001b1b10e211 */ /* 0x000fe200078f08ff */
[----:B------:R-:W-:Y:S01]  /*11460*/  @!P3 IMAD.WIDE R6, R7, 0x4, R14 ;  /* 0x000000040706b825 */ /* 0x000fe200078e020e */
[----:B------:R-:W-:-:S02]  /*11470*/  @!P0 LEA.HI R12, R12, R12, RZ, 0x1 ;  /* 0x0000000c0c0c8211 */ /* 0x000fc400078f08ff */
[----:B------:R-:W-:Y:S02]  /*11480*/  @!P4 LEA.HI R0, R13, R13, RZ, 0x1 ;  /* 0x0000000d0d00c211 */ /* 0x000fe400078f08ff */
[----:B------:R-:W-:Y:S01]  /*11490*/  @!P1 LOP3.LUT R11, R10, 0xfffffffe, RZ, 0xc0, !PT ;  /* 0xfffffffe0a0b9812 */ /* 0x000fe200078ec0ff */
[----:B------:R1:W-:Y:S01]  /*114a0*/  @!P3 ST.E.64 desc[UR36][R6.64], R42 ;  /* 0x0000002a0600b985 */ /* 0x0003e2000c101b24 */
[----:B------:R-:W-:Y:S02]  /*114b0*/  @!P0 LOP3.LUT R13, R12, 0xfffffffe, RZ, 0xc0, !PT ;  /* 0xfffffffe0c0d8812 */ /* 0x000fe400078ec0ff */
[----:B------:R-:W-:Y:S01]  /*114c0*/  @!P4 LOP3.LUT R27, R0, 0xfffffffe, RZ, 0xc0, !PT ;  /* 0xfffffffe001bc812 */ /* 0x000fe200078ec0ff */
[--C-:B------:R-:W-:Y:S01]  /*114d0*/  @!P1 IMAD.WIDE R10, R11, 0x4, R14.reuse ;  /* 0x000000040b0a9825 */ /* 0x100fe200078e020e */
[----:B0-----:R-:W-:Y:S02]  /*114e0*/  @!P5 LOP3.LUT R19, R26, 0xfffffffe, RZ, 0xc0, !PT ;  /* 0xfffffffe1a13d812 */ /* 0x001fe400078ec0ff */
[----:B------:R-:W-:Y:S01]  /*114f0*/  @!P6 LOP3.LUT R29, R16, 0xfffffffe, RZ, 0xc0, !PT ;  /* 0xfffffffe101de812 */ /* 0x000fe200078ec0ff */
[--C-:B------:R-:W-:Y:S01]  /*11500*/  @!P0 IMAD.WIDE R12, R13, 0x4, R14.reuse ;  /* 0x000000040d0c8825 */ /* 0x100fe200078e020e */
[----:B------:R0:W-:Y:S03]  /*11510*/  @!P1 ST.E.64 desc[UR36][R10.64], R20 ;  /* 0x000000140a009985 */ /* 0x0001e6000c101b24 */
[----:B------:R-:W-:Y:S01]  /*11520*/  @!P4 IMAD.WIDE R4, R27, 0x4, R14 ;  /* 0x000000041b04c825 */ /* 0x000fe200078e020e */
[----:B------:R0:W-:Y:S01]  /*11530*/  @!P0 ST.E.64 desc[UR36][R12.64], R32 ;  /* 0x000000200c008985 */ /* 0x0001e2000c101b24 */
[----:B------:R-:W-:-:S02]  /*11540*/  ISETP.GE.AND P0, PT, R98, UR4, PT ;  /* 0x0000000462007c0c */ /* 0x000fc4000bf06270 */
[--C-:B-1----:R-:W-:Y:S01]  /*11550*/  @!P5 IMAD.WIDE R6, R19, 0x4, R14.reuse ;  /* 0x000000041306d825 */ /* 0x102fe200078e020e */
[----:B------:R0:W-:Y:S03]  /*11560*/  @!P4 ST.E.64 desc[UR36][R4.64], R22 ;  /* 0x000000160400c985 */ /* 0x0001e6000c101b24 */
[----:B------:R-:W-:Y:S01]  /*11570*/  @!P6 IMAD.WIDE R18, R29, 0x4, R14 ;  /* 0x000000041d12e825 */ /* 0x000fe200078e020e */
[----:B------:R0:W-:Y:S04]  /*11580*/  @!P5 ST.E.64 desc[UR36][R6.64], R24 ;  /* 0x000000180600d985 */ /* 0x0001e8000c101b24 */
[----:B------:R0:W-:Y:S02]  /*11590*/  @!P6 ST.E.64 desc[UR36][R18.64], R2 ;  /* 0x000000021200e985 */ /* 0x0001e4000c101b24 */
[----:B------:R-:W-:Y:S05]  /*115a0*/  @P0 BRA `(.L_x_2303) ;  /* 0x0000005000ac0947 */ /* 0x000fea0003800000 */
[----:B------:R-:W-:-:S04]  /*115b0*/  LEA.HI R98, R98, R98, RZ, 0x1 ;  /* 0x0000006262627211 */ /* 0x000fc800078f08ff */
[----:B0-----:R-:W-:-:S05]  /*115c0*/  LOP3.LUT R3, R98, 0xfffffffe, RZ, 0xc0, !PT ;  /* 0xfffffffe62037812 */ /* 0x001fca00078ec0ff */
[----:B------:R-:W-:-:S05]  /*115d0*/  IMAD.WIDE R14, R3, 0x4, R14 ;  /* 0x00000004030e7825 */ /* 0x000fca00078e020e */
[----:B------:R0:W-:Y:S01]  /*115e0*/  ST.E.64 desc[UR36][R14.64], R8 ;  /* 0x000000080e007985 */ /* 0x0001e2000c101b24 */
[----:B------:R-:W-:Y:S05]  /*115f0*/  BRA `(.L_x_2303) ;  /* 0x0000005000987947 */ /* 0x000fea0003800000 */
.L_x_2342:
        /* <DEDUP_REMOVED lines=12> */
[----:B------:R-:W0:Y:S01]  /*116c0*/  S2UR UR10, SR_CTAID.Z ;  /* 0x00000000000a79c3 */ /* 0x000e220000002700 */
[----:B------:R-:W-:Y:S01]  /*116d0*/  ISETP.NE.AND P0, PT, R6, 0x1, PT ;  /* 0x000000010600780c */ /* 0x000fe20003f05270 */
[----:B------:R-:W-:Y:S01]  /*116e0*/  USHF.R.S32.HI UR6, URZ, 0x1f, UR57 ;  /* 0x0000001f3f067899 */ /* 0x000fe20008011439 */
[----:B------:R-:W-:Y:S01]  /*116f0*/  IMAD.MOV.U32 R5, RZ, RZ, R0 ;  /* 0x000000ffff057224 */ /* 0x000fe200078e0000 */
[----:B------:R-:W-:Y:S02]  /*11700*/  ULDC.64 UR8, c[0x0][0xbd0] ;  /* 0x0002f40000087ab9 */ /* 0x000fe40000000a00 */
[----:B------:R-:W-:Y:S02]  /*11710*/  UIMAD UR6, UR6, UR8, URZ ;  /* 0x00000008060672a4 */ /* 0x000fe4000f8e023f */
[----:B------:R-:W1:Y:S01]  /*11720*/  LDC.64 R10, c[0x0][0xbd8] ;  /* 0x0002f600ff0a7b82 */ /* 0x000e620000000a00 */
[----:B------:R-:W-:Y:S02]  /*11730*/  UIMAD.WIDE.U32 UR4, UR57, UR8, URZ ;  /* 0x00000008390472a5 */ /* 0x000fe4000f8e003f */
[----:B------:R-:W-:-:S04]  /*11740*/  UIMAD UR6, UR57, UR9, UR6 ;  /* 0x00000009390672a4 */ /* 0x000fc8000f8e0206 */
[----:B------:R-:W-:Y:S01]  /*11750*/  UIADD3 UR6, UR5, UR6, URZ ;  /* 0x0000000605067290 */ /* 0x000fe2000fffe03f */
[----:B------:R-:W3:Y:S01]  /*11760*/  @P0 LDC R7, c[0x0][0xbec] ;  /* 0x0002fb00ff070b82 */ /* 0x000ee20000000800 */
[----:B------:R-:W-:Y:S02]  /*11770*/  IMAD.U32 R3, RZ, RZ, UR5 ;  /* 0x00000005ff037e24 */ /* 0x000fe4000f8e00ff */
[----:B------:R-:W-:Y:S01]  /*11780*/  IMAD.U32 R2, RZ, RZ, UR4 ;  /* 0x00000004ff027e24 */ /* 0x000fe2000f8e00ff */
[----:B------:R-:W-:Y:S01]  /*11790*/  ULDC.64 UR4, c[0x0][0xbe0] ;  /* 0x0002f80000047ab9 */ /* 0x000fe20000000a00 */
[----:B------:R-:W-:Y:S01]  /*117a0*/  IMAD.U32 R3, RZ, RZ, UR6 ;  /* 0x00000006ff037e24 */ /* 0x000fe2000f8e00ff */
[----:B0-----:R-:W-:Y:S02]  /*117b0*/  USHF.R.S32.HI UR10, URZ, 0x1f, UR10 ;  /* 0x0000001f3f0a7899 */ /* 0x001fe4000801140a */
[----:B------:R-:W0:Y:S04]  /*117c0*/  @P0 LDC R9, c[0x0][0xbf0] ;  /* 0x0002fc00ff090b82 */ /* 0x000e280000000800 */
[----:B-1----:R-:W-:-:S04]  /*117d0*/  IMAD R12, R10, UR10, RZ ;  /* 0x0000000a0a0c7c24 */ /* 0x002fc8000f8e02ff */
[----:B------:R-:W1:Y:S01]  /*117e0*/  S2UR UR7, SR_CTAID.Y ;  /* 0x00000000000779c3 */ /* 0x000e620000002600 */
[----:B---3--:R-:W-:-:S07]  /*117f0*/  @P0 IMAD.HI.U32 R4, R0, R7, RZ ;  /* 0x0000000700040227 */ /* 0x008fce00078e00ff */
[----:B------:R-:W1:Y:S01]  /*11800*/  LDC R8, c[0x0][0xc50] ;  /* 0x00031400ff087b82 */ /* 0x000e620000000800 */
[----:B------:R-:W-:-:S07]  /*11810*/  IMAD R7, RZ, RZ, -UR57 ;  /* 0x80000039ff077e24 */ /* 0x000fce000f8e02ff */
[----:B------:R-:W3:Y:S01]  /*11820*/  S2UR UR10, SR_CTAID.Z ;  /* 0x00000000000a79c3 */ /* 0x000ee20000002700 */
[----:B0-----:R-:W-:Y:S01]  /*11830*/  @P0 SHF.R.U32.HI R5, RZ, R9, R4 ;  /* 0x00000009ff050219 */ /* 0x001fe20000011604 */
[----:B-1----:R-:W-:-:S04]  /*11840*/  IMAD R9, R8, R7, UR7 ;  /* 0x0000000708097e24 */ /* 0x002fc8000f8e0207 */
[----:B------:R-:W-:Y:S01]  /*11850*/  IMAD.MOV R7, RZ, RZ, -R5 ;  /* 0x000000ffff077224 */ /* 0x000fe200078e0a05 */
[----:B------:R-:W-:-:S03]  /*11860*/  SHF.R.S32.HI R4, RZ, 0x1f, R9 ;  /* 0x0000001fff047819 */ /* 0x000fc60000011409 */
[----:B------:R-:W-:Y:S02]  /*11870*/  IMAD R7, R6, R7, R0 ;  /* 0x0000000706077224 */ /* 0x000fe400078e0200 */
[----:B---3--:R-:W-:Y:S02]  /*11880*/  IMAD R11, R11, UR10, R12 ;  /* 0x0000000a0b0b7c24 */ /* 0x008fe4000f8e020c */
[----:B------:R-:W-:Y:S01]  /*11890*/  IMAD.WIDE.U32 R2, R10, UR10, R2 ;  /* 0x0000000a0a027c25 */ /* 0x000fe2000f8e0002 */
[----:B------:R-:W-:-:S03]  /*118a0*/  SHF.R.S32.HI R0, RZ, 0x1f, R7 ;  /* 0x0000001fff007819 */ /* 0x000fc60000011407 */
[----:B------:R-:W-:Y:S02]  /*118b0*/  IMAD.IADD R3, R11, 0x1, R3 ;  /* 0x000000010b037824 */ /* 0x000fe400078e0203 */
[----:B------:R-:W-:Y:S02]  /*118c0*/  IMAD R4, R4, UR4, RZ ;  /* 0x0000000404047c24 */ /* 0x000fe4000f8e02ff */
[----:B------:R-:W-:-:S04]  /*118d0*/  IMAD.WIDE.U32 R2, R9, UR4, R2 ;  /* 0x0000000409027c25 */ /* 0x000fc8000f8e0002 */
[----:B------:R-:W-:Y:S01]  /*118e0*/  IMAD R4, R9, UR5, R4 ;  /* 0x0000000509047c24 */ /* 0x000fe2000f8e0204 */
[----:B------:R-:W-:Y:S01]  /*118f0*/  SHF.R.S32.HI R9, RZ, 0x1f, R5 ;  /* 0x0000001fff097819 */ /* 0x000fe20000011405 */
[----:B------:R-:W-:Y:S01]  /*11900*/  ULDC.64 UR4, c[0x0][0xbc8] ;  /* 0x0002f20000047ab9 */ /* 0x000fe20000000a00 */
[----:B------:R-:W-:Y:S01]  /*11910*/  IADD3 R2, P0, R5, R2, RZ ;  /* 0x0000000205027210 */ /* 0x000fe20007f1e0ff */
[----:B------:R-:W-:-:S03]  /*11920*/  IMAD R0, R0, UR4, RZ ;  /* 0x0000000400007c24 */ /* 0x000fc6000f8e02ff */
[----:B------:R-:W-:Y:S01]  /*11930*/  IADD3.X R3, R9, R3, R4, P0, !PT ;  /* 0x0000000309037210 */ /* 0x000fe200007fe404 */
        /* <DEDUP_REMOVED lines=9> */
.L_x_2301:
[----:B------:R-:W-:-:S08]  /*119d0*/  NOP ;  /* 0x0000000000007918 */ /* 0x000fd00000000000 */
[----:B0-----:R-:W0:-:S00]  /*119e0*/  USETMAXREG.DEALLOC.CTAPOOL 0x28 ;  /* 0x00000028000079c8 */ /* 0x001e0000080e0500 */
        /* <DEDUP_REMOVED lines=16> */
.L_x_2345:
[----:B------:R-:W-:Y:S01]  /*11af0*/  ULDC UR43, c[0x0][0xc50] ;  /* 0x00031400002b7ab9 */ /* 0x000fe20000000800 */
[----:B------:R-:W-:Y:S01]  /*11b00*/  UMOV UR41, UR6 ;  /* 0x0000000600297c82 */ /* 0x000fe20008000000 */
[----:B------:R-:W-:-:S11]  /*11b10*/  UISETP.NE.AND UP0, UPT, UR43, 0x1, UPT ;  /* 0x000000012b00788c */ /* 0x000fd6000bf05270 */
[----:B------:R-:W-:Y:S01]  /*11b20*/  @UP0 ULDC UR4, c[0x0][0xc54] ;  /* 0x0003150000040ab9 */ /* 0x000fe20000000800 */
[----:B------:R-:W-:Y:S01]  /*11b30*/  @UP0 ULDC UR7, c[0x0][0xc58] ;  /* 0x0003160000070ab9 */ /* 0x000fe20000000800 */
[----:B------:R-:W-:-:S04]  /*11b40*/  UIMAD.WIDE.U32 UR4, UR6, UR4, URZ ;  /* 0x00000004060472a5 */ /* 0x000fc8000f8e003f */
[----:B------:R-:W-:-:S12]  /*11b50*/  @UP0 USHF.R.U32.HI UR41, URZ, UR7, UR5 ;  /* 0x000000073f290299 */ /* 0x000fd80008011605 */
.L_x_2346:
        /* <DEDUP_REMOVED lines=8> */
[----:B------:R-:W-:Y:S01]  /*11be0*/  ULDC UR4, c[0x0][0x448] ;  /* 0x0001120000047ab9 */ /* 0x000fe20000000800 */
[----:B------:R-:W-:Y:S01]  /*11bf0*/  ULDC UR7, c[0x0][0x2f0] ;  /* 0x0000bc0000077ab9 */ /* 0x000fe20000000800 */
[----:B------:R-:W-:-:S05]  /*11c00*/  IMAD.MOV.U32 R17, RZ, RZ, RZ ;  /* 0x000000ffff117224 */ /* 0x000fca00078e00ff */
[----:B------:R-:W1:Y:S01]  /*11c10*/  S2UR UR47, SR_CTAID.X ;  /* 0x00000000002f79c3 */ /* 0x000e620000002500 */
[----:B------:R-:W-:Y:S01]  /*11c20*/  UISETP.NE.AND UP1, UPT, UR4, 0x1, UPT ;  /* 0x000000010400788c */ /* 0x000fe2000bf25270 */
[----:B------:R-:W-:Y:S02]  /*11c30*/  ULDC UR8, c[0x0][0x288] ;  /* 0x0000a20000087ab9 */ /* 0x000fe40000000800 */
[----:B------:R-:W-:Y:S02]  /*11c40*/  ULDC.64 UR4, c[0x0][0x418] ;  /* 0x0001060000047ab9 */ /* 0x000fe40000000a00 */
[----:B------:R-:W-:-:S03]  /*11c50*/  UISETP.NE.U32.AND UP0, UPT, UR4, URZ, UPT ;  /* 0x0000003f0400728c */ /* 0x000fc6000bf05070 */
[----:B------:R-:W-:Y:S01]  /*11c60*/  ULDC UR4, c[0x0][0x424] ;  /* 0x0001090000047ab9 */ /* 0x000fe20000000800 */
[----:B------:R-:W-:-:S03]  /*11c70*/  UISETP.NE.AND.EX UP0, UPT, UR5, URZ, UPT, UP0 ;  /* 0x0000003f0500728c */ /* 0x000fc6000bf05300 */
[----:B------:R-:W-:Y:S01]  /*11c80*/  @UP1 ULDC UR5, c[0x0][0x44c] ;  /* 0x0001130000051ab9 */ /* 0x000fe20000000800 */
[----:B0-----:R-:W-:Y:S01]  /*11c90*/  ISETP.NE.U32.AND P0, PT, R2, RZ, PT ;  /* 0x000000ff0200720c */ /* 0x001fe20003f05070 */
[----:B------:R-:W-:-:S03]  /*11ca0*/  USEL UR38, UR4, 0x1, UP0 ;  /* 0x0000000104267887 */ /* 0x000fc60008000000 */
[----:B------:R-:W-:Y:S01]  /*11cb0*/  ISETP.NE.AND.EX P0, PT, R3, RZ, PT, P0 ;  /* 0x000000ff0300720c */ /* 0x000fe20003f05300 */
[----:B-1----:R-:W-:Y:S02]  /*11cc0*/  ULEA UR6, UR47, 0x7f, 0x7 ;  /* 0x0000007f2f067891 */ /* 0x002fe4000f8e383f */
[----:B------:R-:W-:Y:S02]  /*11cd0*/  UIMAD UR38, UR38, UR7, URZ ;  /* 0x00000007262672a4 */ /* 0x000fe4000f8e023f */
[----:B------:R-:W-:Y:S01]  /*11ce0*/  UIMAD.WIDE.U32 UR4, UR6, UR5, URZ ;  /* 0x00000005060472a5 */ /* 0x000fe2000f8e003f */
[----:B------:R-:W-:-:S03]  /*11cf0*/  @UP1 ULDC UR7, c[0x0][0x450] ;  /* 0x0001140000071ab9 */ /* 0x000fc60000000800 */
[----:B------:R-:W-:-:S04]  /*11d00*/  @UP1 USHF.R.U32.HI UR6, URZ, UR7, UR5 ;  /* 0x000000073f061299 */ /* 0x000fc80008011605 */
[----:B------:R-:W0:Y:S01]  /*11d10*/  @P0 LDC.64 R2, c[0x0][0xa28] ;  /* 0x00028a00ff020b82 */ /* 0x000e220000000a00 */
[----:B------:R-:W-:Y:S02]  /*11d20*/  UIADD3 UR5, UR38, 0xa0, -UR8 ;  /* 0x000000a026057890 */ /* 0x000fe4000fffe808 */
[----:B------:R-:W-:Y:S02]  /*11d30*/  UIADD3 UR4, UR38, 0x9f, URZ ;  /* 0x0000009f26047890 */ /* 0x000fe4000fffe03f */
[----:B------:R-:W-:Y:S02]  /*11d40*/  UIADD3 UR6, UR5, UR6, URZ ;  /* 0x0000000605067290 */ /* 0x000fe4000fffe03f */
[----:B------:R-:W-:Y:S02]  /*11d50*/  UIMAD.WIDE UR4, UR4, 0x66666667, URZ ;  /* 0x66666667040478a5 */ /* 0x000fe4000f8e023f */
[----:B------:R-:W-:Y:S02]  /*11d60*/  UIMAD.WIDE UR6, UR6, 0x66666667, URZ ;  /* 0x66666667060678a5 */ /* 0x000fe4000f8e023f */
[----:B------:R-:W-:-:S02]  /*11d70*/  USHF.R.U32.HI UR42, URZ, 0x1f, UR5 ;  /* 0x0000001f3f2a7899 */ /* 0x000fc40008011605 */
[----:B------:R-:W-:Y:S02]  /*11d80*/  USHF.R.U32.HI UR44, URZ, 0x1f, UR7 ;  /* 0x0000001f3f2c7899 */ /* 0x000fe40008011607 */
[----:B------:R-:W-:Y:S02]  /*11d90*/  ULEA.HI.SX32 UR42, UR5, UR42, 0x1a ;  /* 0x0000002a052a7291 */ /* 0x000fe4000f8fd23f */
[----:B------:R-:W-:-:S04]  /*11da0*/  ULEA.HI.SX32 UR44, UR7, UR44, 0x1a ;  /* 0x0000002c072c7291 */ /* 0x000fc8000f8fd23f */
[----:B------:R-:W-:Y:S02]  /*11db0*/  UISETP.LT.AND UP0, UPT, UR42, UR44, UPT ;  /* 0x0000002c2a00728c */ /* 0x000fe4000bf01270 */
[----:B------:R-:W-:Y:S01]  /*11dc0*/  UP2UR UR48, UPR, URZ, 0x2 ;  /* 0x000000023f307883 */ /* 0x000fe20008000000 */
[----:B0-----:R-:W-:Y:S01]  /*11dd0*/  @P0 IMAD.WIDE R2, R28, 0x4, R2 ;  /* 0x000000041c020825 */ /* 0x001fe200078e0202 */
[----:B------:R-:W-:-:S04]  /*11de0*/  USEL UR11, UR42, UR44, UP0 ;  /* 0x0000002c2a0b7287 */ /* 0x000fc80008000000 */
[----:B------:R-:W-:Y:S01]  /*11df0*/  UISETP.GE.AND UP1, UPT, UR11, 0x1, UPT ;  /* 0x000000010b00788c */ /* 0x000fe2000bf26270 */
[----:B------:R0:W5:Y:S01]  /*11e00*/  @P0 LDG.E R17, desc[UR36][R2.64] ;  /* 0x0000002402110981 */ /* 0x000162000c1e1900 */
[----:B------:R-:W-:Y:S02]  /*11e10*/  USHF.R.U32.HI UR9, URZ, 0x10, UR43 ;  /* 0x000000103f097899 */ /* 0x000fe4000801162b */
[----:B------:R-:W-:Y:S02]  /*11e20*/  ULOP3.LUT UR43, UR43, 0xffff, URZ, 0xc0, !UPT ;  /* 0x0000ffff2b2b7892 */ /* 0x000fe4000f8ec03f */
[----:B------:R-:W-:Y:S01]  /*11e30*/  PLOP3.LUT P0, PT, PT, PT, UP1, 0x80, 0x0 ;  /* 0x000000000000781c */ /* 0x000fe20003f0f018 */
[----:B------:R-:W-:Y:S01]  /*11e40*/  UISETP.NE.AND UP0, UPT, UR9, URZ, UPT ;  /* 0x0000003f0900728c */ /* 0x000fe2000bf05270 */
[----:B------:R-:W-:-:S10]  /*11e50*/  UMOV UR40, URZ ;  /* 0x0000003f00287c82 */ /* 0x000fd40008000000 */
[----:B------:R-:W-:Y:S01]  /*11e60*/  @!UP0 ULDC UR9, c[0x0][0x9f0] ;  /* 0x00027c0000098ab9 */ /* 0x000fe20000000800 */
[----:B0-----:R-:W-:Y:S05]  /*11e70*/  @!P0 BRA `(.L_x_2348) ;  /* 0x0000000000788947 */ /* 0x001fea0003800000 */
[----:B------:R-:W-:Y:S01]  /*11e80*/  IABS R0, UR9 ;  /* 0x0000000900007c13 */ /* 0x000fe20008000000 */
[----:B------:R-:W-:Y:S02]  /*11e90*/  UIADD3 UR6, UR9, -0x1, UR11 ;  /* 0xffffffff09067890 */ /* 0x000fe4000fffe00b */
[----:B------:R-:W-:Y:S01]  /*11ea0*/  IABS R4, UR9 ;  /* 0x0000000900047c13 */ /* 0x000fe20008000000 */
[----:B------:R-:W-:Y:S01]  /*11eb0*/  UMOV UR4, URZ ;  /* 0x0000003f00047c82 */ /* 0x000fe20008000000 */
        /* <DEDUP_REMOVED lines=26> */
.L_x_2348:
[----:B------:R-:W-:Y:S02]  /*12060*/  UIMAD UR49, UR43, UR40, URZ ;  /* 0x000000282b3172a4 */ /* 0x000fe4000f8e023f */
[----:B------:R-:W-:Y:S02]  /*12070*/  IMAD.U32 R3, RZ, RZ, UR40 ;  /* 0x00000028ff037e24 */ /* 0x000fe4000f8e00ff */
[----:B------:R-:W-:Y:S02]  /*12080*/  IMAD.MOV.U32 R2, RZ, RZ, 0x1 ;  /* 0x00000001ff027424 */ /* 0x000fe400078e00ff */
        /* <DEDUP_REMOVED lines=31> */
.L_x_2349:
        /* <DEDUP_REMOVED lines=20> */
.L_x_2350:
        /* <DEDUP_REMOVED lines=20> */
.L_x_2351:
        /* <DEDUP_REMOVED lines=18> */
.L_x_2352:
        /* <DEDUP_REMOVED lines=13> */
.L_x_2407:
[----:B------:R-:W2:Y:S01]  /*126f0*/  LDL R0, [R1+0x10] ;  /* 0x0000100001007983 */ /* 0x000ea20000100800 */
[----:B------:R-:W-:Y:S01]  /*12700*/  ISETP.NE.AND P3, PT, R22, 0x1, PT ;  /* 0x000000011600780c */ /* 0x000fe20003f65270 */
[----:B------:R-:W-:Y:S01]  /*12710*/  UMOV UR4, 0xa0 ;  /* 0x000000a000047882 */ /* 0x000fe20000000000 */
[----:B------:R-:W-:Y:S01]  /*12720*/  LOP3.LUT R26, R27, 0x60, R8, 0xf8, !PT ;  /* 0x000000601b1a7812 */ /* 0x000fe200078ef808 */
[----:B------:R-:W-:Y:S01]  /*12730*/  UIMAD UR4, UR50, UR4, -0xa0 ;  /* 0xffffff60320474a4 */ /* 0x000fe2000f8e0204 */
[----:B-----5:R-:W-:Y:S02]  /*12740*/  SHF.R.S32.HI R37, RZ, 0x1f, R32 ;  /* 0x0000001fff257819 */ /* 0x020fe40000011420 */
[----:B------:R-:W-:Y:S02]  /*12750*/  LOP3.LUT R20, R26, 0x80, RZ, 0xfc, !PT ;  /* 0x000000801a147812 */ /* 0x000fe400078efcff */
[----:B------:R-:W-:Y:S01]  /*12760*/  LOP3.LUT R16, R16, 0xffffffdf, RZ, 0xc0, !PT ;  /* 0xffffffdf10107812 */ /* 0x000fe200078ec0ff */
[----:B0-----:R-:W-:-:S02]  /*12770*/  VIADD R2, R26, UR4 ;  /* 0x000000041a027c36 */ /* 0x001fc40008000000 */
[----:B------:R-:W-:Y:S01]  /*12780*/  IMAD.SHL.U32 R19, R19, 0x10, RZ ;  /* 0x0000001013137824 */ /* 0x000fe200078e00ff */
[----:B------:R-:W-:Y:S01]  /*12790*/  STL [R1], R20 ;  /* 0x0000001401007387 */ /* 0x000fe20000100800 */
[----:B------:R-:W0:Y:S01]  /*127a0*/  @P3 LDC R3, c[0x0][0x438] ;  /* 0x00010e00ff033b82 */ /* 0x000e220000000800 */
[C---:B------:R-:W-:Y:S01]  /*127b0*/  ISETP.GE.AND P1, PT, R2.reuse, UR38, PT ;  /* 0x0000002602007c0c */ /* 0x040fe2000bf26270 */
[----:B------:R-:W-:Y:S01]  /*127c0*/  IMAD.IADD R9, R2, 0x1, R17 ;  /* 0x0000000102097824 */ /* 0x000fe200078e0211 */
[----:B------:R-:W-:-:S03]  /*127d0*/  @P3 LOP3.LUT R16, R16, 0x20, RZ, 0xfc, !PT ;  /* 0x0000002010103812 */ /* 0x000fc600078efcff */
[----:B------:R-:W-:Y:S02]  /*127e0*/  IMAD.MOV.U32 R12, RZ, RZ, R9 ;  /* 0x000000ffff0c7224 */ /* 0x000fe400078e0009 */
[----:B------:R-:W1:Y:S08]  /*127f0*/  @P3 LDC R14, c[0x0][0x434] ;  /* 0x00010d00ff0e3b82 */ /* 0x000e700000000800 */
[----:B------:R-:W3:Y:S08]  /*12800*/  @!P1 LDC.64 R6, c[0x0][0x428] ;  /* 0x00010a00ff069b82 */ /* 0x000ef00000000a00 */
[----:B------:R-:W4:Y:S08]  /*12810*/  @!P1 LDC.64 R4, c[0x0][0x418] ;  /* 0x00010600ff049b82 */ /* 0x000f300000000a00 */
[----:B------:R-:W1:Y:S01]  /*12820*/  @P3 LDC R21, c[0x0][0x438] ;  /* 0x00010e00ff153b82 */ /* 0x000e620000000800 */
[----:B------:R-:W-:Y:S01]  /*12830*/  LOP3.LUT R16, R16, 0xfffffff7, RZ, 0xc0, !PT ;  /* 0xfffffff710107812 */ /* 0x000fe200078ec0ff */
[----:B------:R-:W-:Y:S01]  /*12840*/  IMAD.U32 R34, RZ, RZ, UR41 ;  /* 0x00000029ff227e24 */ /* 0x000fe2000f8e00ff */
[----:B------:R-:W-:-:S04]  /*12850*/  LOP3.LUT R30, R8, 0x60, RZ, 0xc0, !PT ;  /* 0x00000060081e7812 */ /* 0x000fc800078ec0ff */
[----:B------:R-:W-:Y:S02]  /*12860*/  SHF.R.S32.HI R34, RZ, 0x1f, R34 ;  /* 0x0000001fff227819 */ /* 0x000fe40000011422 */
[----:B--2---:R-:W-:Y:S02]  /*12870*/  R2UR UR5, R0 ;  /* 0x00000000000572ca */ /* 0x004fe400000e0000 */
[----:B------:R-:W2:Y:S02]  /*12880*/  @P3 LDC R0, c[0x0][0x434] ;  /* 0x00010d00ff003b82 */ /* 0x000ea40000000800 */
[----:B--2---:R-:W-:-:S05]  /*12890*/  @P3 IMAD.HI.U32 R0, R9, R0, RZ ;  /* 0x0000000009003227 */ /* 0x004fca00078e00ff */
[----:B0-----:R-:W-:Y:S01]  /*128a0*/  @P3 SHF.R.U32.HI R12, RZ, R3, R0 ;  /* 0x00000003ff0c3219 */ /* 0x001fe20000011600 */
[----:B---3--:R-:W-:-:S03]  /*128b0*/  @!P1 IMAD R0, R37, R6, RZ ;  /* 0x0000000625009224 */ /* 0x008fc600078e02ff */
[--C-:B------:R-:W-:Y:S01]  /*128c0*/  @!P1 SHF.R.S32.HI R3, RZ, 0x1f, R12.reuse ;  /* 0x0000001fff039819 */ /* 0x100fe2000001140c */
[----:B------:R-:W-:Y:S02]  /*128d0*/  @!P1 IMAD.MOV.U32 R2, RZ, RZ, R12 ;  /* 0x000000ffff029224 */ /* 0x000fe400078e000c */
[C---:B------:R-:W-:Y:S02]  /*128e0*/  @!P1 IMAD R7, R32.reuse, R7, R0 ;  /* 0x0000000720079224 */ /* 0x040fe400078e0200 */
[----:B------:R-:W-:-:S04]  /*128f0*/  @!P1 IMAD.WIDE.U32 R2, R32, R6, R2 ;  /* 0x0000000620029225 */ /* 0x000fc800078e0002 */
[----:B------:R-:W-:Y:S01]  /*12900*/  VIADD R6, R20, UR4 ;  /* 0x0000000414067c36 */ /* 0x000fe20008000000 */
[----:B----4-:R-:W-:Y:S01]  /*12910*/  @!P1 LEA R4, P2, R2, R4, 0x2 ;  /* 0x0000000402049211 */ /* 0x010fe200078410ff */
[----:B------:R-:W-:Y:S02]  /*12920*/  @!P1 IMAD.IADD R0, R3, 0x1, R7 ;  /* 0x0000000103009824 */ /* 0x000fe400078e0207 */
[C---:B------:R-:W-:Y:S01]  /*12930*/  IMAD.IADD R13, R6.reuse, 0x1, R17 ;  /* 0x00000001060d7824 */ /* 0x040fe200078e0211 */
[----:B------:R-:W-:Y:S02]  /*12940*/  ISETP.GE.AND P0, PT, R6, UR38, PT ;  /* 0x0000002606007c0c */ /* 0x000fe4000bf06270 */
[----:B------:R-:W-:Y:S01]  /*12950*/  @!P1 LEA.HI.X R5, R2, R5, R0, 0x2, P2 ;  /* 0x0000000502059211 */ /* 0x000fe200010f1400 */
[----:B-1----:R-:W-:Y:S01]  /*12960*/  @P3 IMAD.HI.U32 R0, R13, R14, RZ ;  /* 0x0000000e0d003227 */ /* 0x002fe200078e00ff */
[----:B------:R-:W-:-:S03]  /*12970*/  ISETP.GT.U32.OR P0, PT, R20, 0x9f, P0 ;  /* 0x0000009f1400780c */ /* 0x000fc60000704470 */
[----:B------:R-:W-:Y:S01]  /*12980*/  IMAD.MOV.U32 R15, RZ, RZ, R13 ;  /* 0x000000ffff0f7224 */ /* 0x000fe200078e000d */
[----:B------:R-:W-:-:S09]  /*12990*/  @P3 SHF.R.U32.HI R15, RZ, R21, R0 ;  /* 0x00000015ff0f3219 */ /* 0x000fd20000011600 */
[----:B------:R-:W0:Y:S01]  /*129a0*/  @!P0 LDC.64 R10, c[0x0][0x428] ;  /* 0x00010a00ff0a8b82 */ /* 0x000e220000000a00 */
[--C-:B------:R-:W-:Y:S01]  /*129b0*/  @!P0 SHF.R.S32.HI R3, RZ, 0x1f, R15.reuse ;  /* 0x0000001fff038819 */ /* 0x100fe2000001140f */
[----:B------:R-:W-:-:S06]  /*129c0*/  @!P0 IMAD.MOV.U32 R2, RZ, RZ, R15 ;  /* 0x000000ffff028224 */ /* 0x000fcc00078e000f */
[----:B------:R-:W1:Y:S01]  /*129d0*/  @!P0 LDC.64 R6, c[0x0][0x418] ;  /* 0x00010600ff068b82 */ /* 0x000e620000000a00 */
[-C--:B0-----:R-:W-:Y:S02]  /*129e0*/  @!P0 IMAD R0, R37, R10.reuse, RZ ;  /* 0x0000000a25008224 */ /* 0x081fe400078e02ff */
[----:B------:R-:W-:-:S04]  /*129f0*/  @!P0 IMAD.WIDE.U32 R2, R32, R10, R2 ;  /* 0x0000000a20028225 */ /* 0x000fc800078e0002 */
[----:B------:R-:W-:Y:S01]  /*12a00*/  @!P0 IMAD R11, R32, R11, R0 ;  /* 0x0000000b200b8224 */ /* 0x000fe200078e0200 */
[----:B-1----:R-:W-:-:S03]  /*12a10*/  @!P0 LEA R6, P2, R2, R6, 0x2 ;  /* 0x0000000602068211 */ /* 0x002fc600078410ff */
[----:B------:R-:W-:-:S05]  /*12a20*/  @!P0 IMAD.IADD R0, R11, 0x1, R3 ;  /* 0x000000010b008824 */ /* 0x000fca00078e0203 */
[----:B------:R-:W-:Y:S01]  /*12a30*/  @!P0 LEA.HI.X R7, R2, R7, R0, 0x2, P2 ;  /* 0x0000000702078211 */ /* 0x000fe200010f1400 */
[----:B------:R-:W-:Y:S02]  /*12a40*/  IMAD.MOV.U32 R0, RZ, RZ, RZ ;  /* 0x000000ffff007224 */ /* 0x000fe400078e00ff */
[----:B------:R-:W-:-:S04]  /*12a50*/  IMAD.MOV R2, RZ, RZ, -R12 ;  /* 0x000000ffff027224 */ /* 0x000fc800078e0a0c */
[----:B------:R0:W5:Y:S01]  /*12a60*/  @!P1 LDG.E R0, desc[UR36][R4.64] ;  /* 0x0000002404009981 */ /* 0x000162000c1e1900 */
[----:B------:R-:W-:Y:S02]  /*12a70*/  IMAD.MOV R10, RZ, RZ, -R15 ;  /* 0x000000ffff0a7224 */ /* 0x000fe400078e0a0f */
[----:B0-----:R-:W-:Y:S02]  /*12a80*/  IMAD.MOV.U32 R4, RZ, RZ, RZ ;  /* 0x000000ffff047224 */ /* 0x001fe400078e00ff */
[----:B------:R-:W-:Y:S02]  /*12a90*/  IMAD R5, R22, R2, R9 ;  /* 0x0000000216057224 */ /* 0x000fe400078e0209 */
[----:B------:R-:W-:Y:S02]  /*12aa0*/  IMAD.SHL.U32 R2, R18, 0x40, RZ ;  /* 0x0000004012027824 */ /* 0x000fe400078e00ff */
[----:B------:R0:W5:Y:S01]  /*12ab0*/  @!P0 LDG.E R4, desc[UR36][R6.64] ;  /* 0x0000002406048981 */ /* 0x000162000c1e1900 */
[----:B------:R-:W-:Y:S01]  /*12ac0*/  ISETP.GT.U32.AND P0, PT, R20, 0x9f, PT ;  /* 0x0000009f1400780c */ /* 0x000fe20003f04070 */
[----:B------:R-:W-:Y:S01]  /*12ad0*/  ULOP3.LUT UR4, UR5, 0x2, URZ, 0xfc, !UPT ;  /* 0x0000000205047892 */ /* 0x000fe2000f8efc3f */
[----:B------:R-:W-:Y:S01]  /*12ae0*/  LOP3.LUT R3, R2, 0x180, RZ, 0xc0, !PT ;  /* 0x0000018002037812 */ /* 0x000fe200078ec0ff */
[----:B0-----:R-:W-:Y:S01]  /*12af0*/  IMAD R6, R22, R10, R13 ;  /* 0x0000000a16067224 */ /* 0x001fe200078e020d */
[----:B------:R-:W-:-:S02]  /*12b00*/  SHF.R.U32.HI R10, RZ, 0x1, R18 ;  /* 0x00000001ff0a7819 */ /* 0x000fc40000011612 */
[----:B------:R-:W-:Y:S02]  /*12b10*/  LOP3.LUT R7, R8, 0x80, RZ, 0xc0, !PT ;  /* 0x0000008008077812 */ /* 0x000fe400078ec0ff */
[----:B------:R-:W-:Y:S01]  /*12b20*/  LOP3.LUT R3, R3, 0x30, R10, 0xf8, !PT ;  /* 0x0000003003037812 */ /* 0x000fe200078ef80a */
[----:B------:R-:W-:Y:S01]  /*12b30*/  IMAD.SHL.U32 R10, R18, 0x8, RZ ;  /* 0x00000008120a7824 */ /* 0x000fe200078e00ff */
[----:B------:R-:W-:-:S03]  /*12b40*/  LOP3.LUT R7, R7, 0x10, R18, 0xf8, !PT ;  /* 0x0000001007077812 */ /* 0x000fc600078ef812 */
[----:B------:R-:W-:Y:S02]  /*12b50*/  @P0 LOP3.LUT R16, R16, 0x8, RZ, 0xfc, !PT ;  /* 0x0000000810100812 */ /* 0x000fe400078efcff */
[----:B------:R-:W-:Y:S02]  /*12b60*/  LOP3.LUT R3, R3, 0x30, R10, 0x78, !PT ;  /* 0x0000003003037812 */ /* 0x000fe400078e780a */
[----:B------:R-:W0:Y:S01]  /*12b70*/  LDC R10, c[0x0][0x2f4] ;  /* 0x0000bd00ff0a7b82 */ /* 0x000e220000000800 */
[----:B------:R-:W-:Y:S02]  /*12b80*/  LOP3.LUT R16, R16, 0xffffffef, RZ, 0xc0, !PT ;  /* 0xffffffef10107812 */ /* 0x000fe400078ec0ff */
[----:B------:R-:W-:Y:S01]  /*12b90*/  LOP3.LUT R3, R3, 0x640, R2, 0xf8, !PT ;  /* 0x0000064003037812 */ /* 0x000fe200078ef802 */
[----:B------:R-:W-:-:S04]  /*12ba0*/  IMAD.SHL.U32 R2, R18, 0x4, RZ ;  /* 0x0000000412027824 */ /* 0x000fc800078e00ff */
[----:B------:R1:W-:Y:S01]  /*12bb0*/  STL [R1+0x8], R3 ;  /* 0x0000080301007387 */ /* 0x0003e20000100800 */
[----:B------:R-:W-:Y:S02]  /*12bc0*/  LOP3.LUT R7, R7, 0x10, R2, 0x78, !PT ;  /* 0x0000001007077812 */ /* 0x000fe400078e7802 */
[----:B-1----:R-:W-:-:S04]  /*12bd0*/  LOP3.LUT R3, R19, 0x600, RZ, 0xc0, !PT ;  /* 0x0000060013037812 */ /* 0x002fc800078ec0ff */
[----:B------:R-:W-:-:S04]  /*12be0*/  LOP3.LUT R9, R3, 0x60, R8, 0xf8, !PT ;  /* 0x0000006003097812 */ /* 0x000fc800078ef808 */
[----:B------:R-:W-:-:S04]  /*12bf0*/  LOP3.LUT R2, R9, 0x100, R8, 0xf8, !PT ;  /* 0x0000010009027812 */ /* 0x000fc800078ef808 */
[----:B------:R-:W-:Y:S01]  /*12c00*/  LOP3.LUT R2, R2, R7, RZ, 0xfc, !PT ;  /* 0x0000000702027212 */ /* 0x000fe200078efcff */
[----:B------:R-:W-:-:S04]  /*12c10*/  IMAD.U32 R7, RZ, RZ, UR4 ;  /* 0x00000004ff077e24 */ /* 0x000fc8000f8e00ff */
[----:B------:R1:W-:Y:S01]  /*12c20*/  STL [R1+0x4], R2 ;  /* 0x0000040201007387 */ /* 0x0003e20000100800 */
[----:B------:R-:W-:Y:S01]  /*12c30*/  ISETP.NE.AND P0, PT, R7, 0x3, PT ;  /* 0x000000030700780c */ /* 0x000fe20003f05270 */
[----:B------:R-:W-:-:S04]  /*12c40*/  IMAD.U32 R7, RZ, RZ, UR50 ;  /* 0x00000032ff077e24 */ /* 0x000fc8000f8e00ff */
[----:B------:R-:W-:Y:S02]  /*12c50*/  VIADD R7, R7, 0xffffffff ;  /* 0xffffffff07077836 */ /* 0x000fe40000000000 */
[----:B-1----:R-:W-:Y:S01]  /*12c60*/  IMAD.SHL.U32 R2, R18, 0x10, RZ ;  /* 0x0000001012027824 */ /* 0x002fe200078e00ff */
[----:B------:R-:W-:-:S05]  /*12c70*/  SHF.R.U32.HI R18, RZ, 0x3, R18 ;  /* 0x00000003ff127819 */ /* 0x000fca0000011612 */
[----:B------:R-:W-:Y:S02]  /*12c80*/  @P0 LOP3.LUT R16, R16, 0x10, RZ, 0xfc, !PT ;  /* 0x0000001010100812 */ /* 0x000fe400078efcff */
[----:B------:R-:W-:Y:S02]  /*12c90*/  LOP3.LUT R35, R2, 0x30, RZ, 0xc0, !PT ;  /* 0x0000003002237812 */ /* 0x000fe400078ec0ff */
[----:B------:R-:W-:Y:S02]  /*12ca0*/  LOP3.LUT R16, R16, 0xfffffffb, RZ, 0xc0, !PT ;  /* 0xfffffffb10107812 */ /* 0x000fe400078ec0ff */
[C---:B0-----:R-:W-:Y:S02]  /*12cb0*/  ISETP.GE.AND P3, PT, R35.reuse, R10, PT ;  /* 0x0000000a2300720c */ /* 0x041fe40003f66270 */
[C---:B------:R-:W-:Y:S02]  /*12cc0*/  LOP3.LUT R25, R35.reuse, 0x40, RZ, 0xfc, !PT ;  /* 0x0000004023197812 */ /* 0x040fe400078efcff */
[----:B------:R-:W-:-:S02]  /*12cd0*/  LOP3.LUT R23, R35, 0x80, RZ, 0xfc, !PT ;  /* 0x0000008023177812 */ /* 0x000fc400078efcff */
        /* <DEDUP_REMOVED lines=9> */
.L_x_2354:
        /* <DEDUP_REMOVED lines=11> */
.L_x_2408:
[----:B------:R-:W-:Y:S01]  /*12e20*/  SHF.R.S32.HI R20, RZ, 0x1f, R5 ;  /* 0x0000001fff147819 */ /* 0x000fe20000011405 */
[----:B------:R-:W-:Y:S01]  /*12e30*/  ULDC.64 UR4, c[0x0][0x328] ;  /* 0x0000ca0000047ab9 */ /* 0x000fe20000000a00 */
[----:B------:R-:W-:Y:S01]  /*12e40*/  SHF.R.S32.HI R22, RZ, 0x1f, R6 ;  /* 0x0000001fff167819 */ /* 0x000fe20000011406 */
[C---:B------:R-:W-:Y:S01]  /*12e50*/  IMAD.WIDE.U32 R8, R5.reuse, UR4, RZ ;  /* 0x0000000405087c25 */ /* 0x040fe2000f8e00ff */
[----:B-----5:R-:W-:Y:S02]  /*12e60*/  SHF.R.S32.HI R21, RZ, 0x1f, R4 ;  /* 0x0000001fff157819 */ /* 0x020fe40000011404 */
[----:B------:R-:W-:Y:S01]  /*12e70*/  SHF.R.S32.HI R19, RZ, 0x1f, R0 ;  /* 0x0000001fff137819 */ /* 0x000fe20000011400 */
[----:B0-----:R-:W-:Y:S01]  /*12e80*/  IMAD R2, R20, UR4, RZ ;  /* 0x0000000414027c24 */ /* 0x001fe2000f8e02ff */
[----:B------:R-:W-:Y:S01]  /*12e90*/  R2UR UR6, R34 ;  /* 0x00000000220672ca */ /* 0x000fe200000e0000 */
[----:B------:R-:W-:Y:S01]  /*12ea0*/  IMAD R3, R22, UR4, RZ ;  /* 0x0000000416037c24 */ /* 0x000fe2000f8e02ff */
[----:B------:R-:W-:Y:S01]  /*12eb0*/  LOP3.LUT R16, R16, 0xffffffbf, RZ, 0xc0, !PT ;  /* 0xffffffbf10107812 */ /* 0x000fe200078ec0ff */
[----:B------:R-:W-:-:S02]  /*12ec0*/  IMAD R11, R5, UR5, R2 ;  /* 0x00000005050b7c24 */ /* 0x000fc4000f8e0202 */
[C---:B------:R-:W-:Y:S02]  /*12ed0*/  IMAD R13, R6.reuse, UR5, R3 ;  /* 0x00000005060d7c24 */ /* 0x040fe4000f8e0203 */
[----:B------:R-:W-:Y:S01]  /*12ee0*/  IMAD.WIDE.U32 R2, R6, UR4, RZ ;  /* 0x0000000406027c25 */ /* 0x000fe2000f8e00ff */
[----:B------:R-:W-:-:S03]  /*12ef0*/  ULDC.64 UR4, c[0x0][0x338] ;  /* 0x0000ce0000047ab9 */ /* 0x000fc60000000a00 */
[----:B------:R-:W-:Y:S02]  /*12f00*/  IMAD.IADD R3, R3, 0x1, R13 ;  /* 0x0000000103037824 */ /* 0x000fe400078e020d */
[----:B------:R-:W-:Y:S02]  /*12f10*/  IMAD.IADD R9, R9, 0x1, R11 ;  /* 0x0000000109097824 */ /* 0x000fe400078e020b */
[----:B------:R-:W-:Y:S02]  /*12f20*/  IMAD R13, R21, UR4, RZ ;  /* 0x00000004150d7c24 */ /* 0x000fe4000f8e02ff */
[----:B------:R-:W-:Y:S02]  /*12f30*/  IMAD R11, R19, UR4, RZ ;  /* 0x00000004130b7c24 */ /* 0x000fe4000f8e02ff */
[C---:B------:R-:W-:Y:S02]  /*12f40*/  IMAD R10, R4.reuse, UR5, R13 ;  /* 0x00000005040a7c24 */ /* 0x040fe4000f8e020d */
[----:B------:R-:W-:-:S04]  /*12f50*/  IMAD.WIDE.U32 R2, R4, UR4, R2 ;  /* 0x0000000404027c25 */ /* 0x000fc8000f8e0002 */
[C---:B------:R-:W-:Y:S02]  /*12f60*/  IMAD R11, R0.reuse, UR5, R11 ;  /* 0x00000005000b7c24 */ /* 0x040fe4000f8e020b */
[----:B------:R-:W-:Y:S01]  /*12f70*/  IMAD.WIDE.U32 R8, R0, UR4, R8 ;  /* 0x0000000400087c25 */ /* 0x000fe2000f8e0008 */
[----:B------:R-:W-:-:S03]  /*12f80*/  ULDC.64 UR4, c[0x0][0x330] ;  /* 0x0000cc0000047ab9 */ /* 0x000fc60000000a00 */
[----:B------:R-:W-:Y:S02]  /*12f90*/  IMAD.IADD R3, R3, 0x1, R10 ;  /* 0x0000000103037824 */ /* 0x000fe400078e020a */
        /* <DEDUP_REMOVED lines=8> */
[----:B------:R-:W-:-:S04]  /*13020*/  IMAD.MOV.U32 R10, RZ, RZ, -0xa0 ;  /* 0xffffff60ff0a7424 */ /* 0x000fc800078e00ff */
[----:B------:R-:W-:Y:S02]  /*13030*/  IMAD R7, R7, R10, UR38 ;  /* 0x0000002607077e24 */ /* 0x000fe4000f8e020a */
[----:B------:R-:W-:Y:S02]  /*13040*/  IMAD.U32 R10, RZ, RZ, UR7 ;  /* 0x00000007ff0a7e24 */ /* 0x000fe4000f8e00ff */
[----:B------:R-:W-:-:S03]  /*13050*/  IMAD.IADD R7, R7, 0x1, -R27 ;  /* 0x0000000107077824 */ /* 0x000fc600078e0a1b */
[----:B------:R-:W-:Y:S02]  /*13060*/  IADD3.X R9, R10, UR4, R9, P0, !PT ;  /* 0x000000040a097c10 */ /* 0x000fe400087fe409 */
[----:B------:R-:W-:-:S04]  /*13070*/  IADD3 R18, P0, R2, UR6, RZ ;  /* 0x0000000602127c10 */ /* 0x000fc8000ff1e0ff */
[----:B------:R-:W-:Y:S01]  /*13080*/  IADD3.X R10, R10, UR4, R3, P0, !PT ;  /* 0x000000040a0a7c10 */ /* 0x000fe200087fe403 */
[----:B------:R-:W-:Y:S01]  /*13090*/  UMOV UR4, 0xffffffff ;  /* 0xffffffff00047882 */ /* 0x000fe20000000000 */
        /* <DEDUP_REMOVED lines=11> */
[----:B------:R-:W-:-:S07]  /*13150*/  ISETP.GE.AND P4, PT, R7, 0x41, PT ;  /* 0x000000410700780c */ /* 0x000fce0003f86270 */
[----:B------:R-:W-:Y:S02]  /*13160*/  @P6 LOP3.LUT R16, R16, 0x80, RZ, 0xfc, !PT ;  /* 0x0000008010106812 */ /* 0x000fe400078efcff */
[C---:B0-----:R-:W-:Y:S02]  /*13170*/  IADD3 R2, P0, R35.reuse, R14, RZ ;  /* 0x0000000e23027210 */ /* 0x041fe40007f1e0ff */
[-C--:B-1----:R-:W-:Y:S01]  /*13180*/  ISETP.GE.AND P2, PT, R35, R11.reuse, PT ;  /* 0x0000000b2300720c */ /* 0x082fe20003f46270 */
[----:B------:R-:W-:Y:S01]  /*13190*/  SHFL.IDX PT, R14, R8, 0x3, 0x1c1f ;  /* 0x007c1f00080e7f89 */ /* 0x000fe200000e0000 */
[----:B------:R-:W-:Y:S01]  /*131a0*/  ISETP.GE.AND P1, PT, R25, R11, PT ;  /* 0x0000000b1900720c */ /* 0x000fe20003f26270 */
[----:B--2---:R-:W-:Y:S01]  /*131b0*/  IMAD.X R3, RZ, RZ, R3, P0 ;  /* 0x000000ffff037224 */ /* 0x004fe200000e0603 */
[----:B------:R-:W-:-:S13]  /*131c0*/  ISETP.LT.OR P0, PT, R7, 0x1, P2 ;  /* 0x000000010700780c */ /* 0x000fda0001701670 */
[----:B------:R-:W-:Y:S01]  /*131d0*/  LDGSTS.E.BYPASS.LTC128B.128 [R24+0xf200], desc[UR36][R2.64], !P0 ;  /* 0x0f20000002187fae */ /* 0x000fe2000c101d64 */
[----:B------:R-:W-:-:S13]  /*131e0*/  ISETP.LT.OR P0, PT, R7, 0x1, P1 ;  /* 0x000000010700780c */ /* 0x000fda0000f01670 */
[----:B------:R-:W-:Y:S01]  /*131f0*/  LDGSTS.E.BYPASS.LTC128B.128 [R24+0x11a00], desc[UR36][R2.64+0x40], !P0 ;  /* 0x11a0004002187fae */ /* 0x000fe2000c101d64 */
[----:B------:R-:W-:-:S04]  /*13200*/  ISETP.GE.AND P0, PT, R23, R11, PT ;  /* 0x0000000b1700720c */ /* 0x000fc80003f06270 */
        /* <DEDUP_REMOVED lines=22> */
[----:B------:R0:W-:Y:S02]  /*13370*/  LDGSTS.E.BYPASS.LTC128B.128 [R24+0x15200], desc[UR36][R2.64+0x80], !P3 ;  /* 0x1520008002187fae */ /* 0x0001e4000d901d64 */
[----:B0-----:R-:W-:Y:S02]  /*13380*/  IADD3 R2, P3, R35, R14, RZ ;  /* 0x0000000e23027210 */ /* 0x001fe40007f7e0ff */
[----:B------:R0:W1:Y:S03]  /*13390*/  SHFL.IDX PT, R14, R18, RZ, 0x1c1f ;  /* 0x001c1fff120e7589 */ /* 0x00006600000e0000 */
[----:B--2---:R-:W-:Y:S01]  /*133a0*/  IMAD.X R3, RZ, RZ, R9, P3 ;  /* 0x000000ffff037224 */ /* 0x004fe200018e0609 */
[----:B------:R-:W-:-:S13]  /*133b0*/  ISETP.LT.OR P3, PT, R7, 0x61, P2 ;  /* 0x000000610700780c */ /* 0x000fda0001761670 */
[----:B------:R0:W-:Y:S01]  /*133c0*/  LDGSTS.E.BYPASS.LTC128B.128 [R24+0x10a00], desc[UR36][R2.64], !P3 ;  /* 0x10a0000002187fae */ /* 0x0001e2000d901d64 */
[----:B------:R-:W-:-:S13]  /*133d0*/  ISETP.LT.OR P3, PT, R7, 0x61, P1 ;  /* 0x000000610700780c */ /* 0x000fda0000f61670 */
[----:B------:R0:W-:Y:S01]  /*133e0*/  LDGSTS.E.BYPASS.LTC128B.128 [R24+0x13200], desc[UR36][R2.64+0x40], !P3 ;  /* 0x1320004002187fae */ /* 0x0001e2000d901d64 */
[----:B------:R-:W-:-:S13]  /*133f0*/  ISETP.LT.OR P3, PT, R7, 0x61, P0 ;  /* 0x000000610700780c */ /* 0x000fda0000761670 */
[----:B------:R0:W-:Y:S01]  /*13400*/  LDGSTS.E.BYPASS.LTC128B.128 [R24+0x15a00], desc[UR36][R2.64+0x80], !P3 ;  /* 0x15a0008002187fae */ /* 0x0001e2000d901d64 */
[----:B-1----:R-:W-:-:S13]  /*13410*/  ISETP.GE.AND P3, PT, R7, 0x61, PT ;  /* 0x000000610700780c */ /* 0x002fda0003f66270 */
.L_x_2420:
[C---:B------:R-:W-:Y:S02]  /*13420*/  ISETP.LT.OR P2, PT, R7.reuse, 0x81, P2 ;  /* 0x000000810700780c */ /* 0x040fe40001741670 */
[C---:B------:R-:W-:Y:S02]  /*13430*/  ISETP.LT.OR P1, PT, R7.reuse, 0x81, P1 ;  /* 0x000000810700780c */ /* 0x040fe40000f21670 */
[----:B------:R-:W-:Y:S02]  /*13440*/  ISETP.LT.OR P0, PT, R7, 0x81, P0 ;  /* 0x000000810700780c */ /* 0x000fe40000701670 */
[----:B0-----:R-:W-:-:S05]  /*13450*/  IADD3 R2, P6, R35, R14, RZ ;  /* 0x0000000e23027210 */ /* 0x001fca0007fde0ff */
        /* <DEDUP_REMOVED lines=11> */
[----:B------:R-:W-:-:S13]  /*13510*/  LOP3.LUT P6, RZ, R16, 0x10, RZ, 0xc0, !PT ;  /* 0x0000001010ff7812 */ /* 0x000fda00078cc0ff */
[----:B0-----:R-:W-:Y:S05]  /*13520*/  @!P6 BRA `(.L_x_2357) ;  /* 0x000000000004e947 */ /* 0x001fea0003800000 */
[----:B------:R-:W-:Y:S01]  /*13530*/  BPT.TRAP 0x1 ;  /* 0x000000040000795c */ /* 0x000fe20000300000 */
.L_x_2357:
[----:B------:R-:W-:Y:S01]  /*13540*/  SYNCS.ARRIVE.TRANS64.A1T0 RZ, [UR45+0x33470], RZ ;  /* 0x033470ffffff79a7 */ /* 0x000fe2000810002d */
[----:B------:R-:W-:Y:S05]  /*13550*/  @!P6 BRA `(.L_x_2358) ;  /* 0x000000000004e947 */ /* 0x000fea0003800000 */
[----:B------:R-:W-:Y:S01]  /*13560*/  BPT.TRAP 0x1 ;  /* 0x000000040000795c */ /* 0x000fe20000300000 */
.L_x_2358:
[----:B------:R-:W0:Y:S02]  /*13570*/  SYNCS.PHASECHK.TRANS64.TRYWAIT P0, [UR45+0x33440], R29 ;  /* 0x0334401dff0075a7 */ /* 0x000e24000800016d */
[----:B0-----:R-:W-:Y:S05]  /*13580*/  @!P0 BRA `(.L_x_2359) ;  /* 0x0000003c00808947 */ /* 0x001fea0003800000 */
.L_x_2421:
        /* <DEDUP_REMOVED lines=41> */
[-C--:B------:R-:W-:Y:S01]  /*13820*/  ISETP.GE.AND P2, PT, R25, R7.reuse, PT ;  /* 0x000000071900720c */ /* 0x080fe20003f46270 */
[----:B--2---:R-:W-:Y:S01]  /*13830*/  @P3 IMAD.X R3, RZ, RZ, R2, P0 ;  /* 0x000000ffff033224 */ /* 0x004fe200000e0602 */
[----:B------:R-:W-:Y:S01]  /*13840*/  ISETP.GE.AND P1, PT, R23, R7, PT ;  /* 0x000000071700720c */ /* 0x000fe20003f26270 */
[----:B------:R-:W-:Y:S02]  /*13850*/  @P3 IMAD.MOV.U32 R2, RZ, RZ, R14 ;  /* 0x000000ffff023224 */ /* 0x000fe400078e000e */
[----:B------:R-:W0:Y:S06]  /*13860*/  SHFL.IDX PT, R14, R0, 0x1, 0x1c1f ;  /* 0x003c1f00000e7f89 */ /* 0x000e2c00000e0000 */
        /* <DEDUP_REMOVED lines=17> */
[----:B0-----:R-:W-:-:S03]  /*13980*/  @P4 IMAD.MOV.U32 R2, RZ, RZ, R14 ;  /* 0x000000ffff024224 */ /* 0x001fc600078e000e */
[----:B------:R-:W0:Y:S01]  /*13990*/  SHFL.IDX PT, R14, R0, 0x3, 0x1c1f ;  /* 0x007c1f00000e7f89 */ /* 0x000e2200000e0000 */
[----:B------:R-:W-:-:S05]  /*139a0*/  @P4 IMAD.MOV.U32 R3, RZ, RZ, R7 ;  /* 0x000000ffff034224 */ /* 0x000fca00078e0007 */
[----:B------:R-:W-:Y:S04]  /*139b0*/  @P4 LDGSTS.E.BYPASS.LTC128B.128 [R24+0x25200], desc[UR36][R2.64], !P6 ;  /* 0x2520000002184fae */ /* 0x000fe8000f101d64 */
[----:B------:R-:W-:Y:S04]  /*139c0*/  @P4 LDGSTS.E.BYPASS.LTC128B.128 [R24+0x27a00], desc[UR36][R2.64+0x40], !P2 ;  /* 0x27a0004002184fae */ /* 0x000fe8000d101d64 */
[----:B------:R1:W-:Y:S01]  /*139d0*/  @P4 LDGSTS.E.BYPASS.LTC128B.128 [R24+0x2a200], desc[UR36][R2.64+0x80], !P1 ;  /* 0x2a20008002184fae */ /* 0x0003e2000c901d64 */
[----:B0-----:R-:W-:-:S05]  /*139e0*/  @P3 IADD3 R14, P0, R35, R14, RZ ;  /* 0x0000000e230e3210 */ /* 0x001fca0007f1e0ff */
[----:B------:R-:W-:Y:S02]  /*139f0*/  @P3 IMAD.X R7, RZ, RZ, R6, P0 ;  /* 0x000000ffff073224 */ /* 0x000fe400000e0606 */
[----:B-1----:R-:W-:Y:S02]  /*13a00*/  @P3 IMAD.MOV.U32 R2, RZ, RZ, R14 ;  /* 0x000000ffff023224 */ /* 0x002fe400078e000e */
[----:B------:R-:W-:Y:S01]  /*13a10*/  @P3 IMAD.MOV.U32 R3, RZ, RZ, R7 ;  /* 0x000000ffff033224 */ /* 0x000fe200078e0007 */
[----:B------:R0:W1:Y:S04]  /*13a20*/  SHFL.IDX PT, R14, R4, RZ, 0x1c1f ;  /* 0x001c1fff040e7589 */ /* 0x00006800000e0000 */
[----:B------:R0:W-:Y:S04]  /*13a30*/  @P3 LDGSTS.E.BYPASS.LTC128B.128 [R24+0x25a00], desc[UR36][R2.64], !P6 ;  /* 0x25a0000002183fae */ /* 0x0001e8000f101d64 */
[----:B------:R0:W-:Y:S04]  /*13a40*/  @P3 LDGSTS.E.BYPASS.LTC128B.128 [R24+0x28200], desc[UR36][R2.64+0x40], !P2 ;  /* 0x2820004002183fae */ /* 0x0001e8000d101d64 */
[----:B------:R0:W-:Y:S02]  /*13a50*/  @P3 LDGSTS.E.BYPASS.LTC128B.128 [R24+0x2aa00], desc[UR36][R2.64+0x80], !P1 ;  /* 0x2aa0008002183fae */ /* 0x0001e4000c901d64 */
.L_x_2433:
        /* <DEDUP_REMOVED lines=15> */
.L_x_2362:
[----:B------:R-:W-:Y:S05]  /*13b50*/  BSYNC B0 ;  /* 0x0000000000007941 */ /* 0x000fea0003800000 */
.L_x_2361:
[----:B------:R-:W-:Y:S01]  /*13b60*/  NOP ;  /* 0x0000000000007918 */ /* 0x000fe20000000000 */
[----:B------:R-:W-:Y:S01]  /*13b70*/  SYNCS.ARRIVE.TRANS64.RED.A0T1 RZ, [UR45+0x33430], RZ ;  /* 0x033430ffffff79a7 */ /* 0x000fe2000820042d */
[----:B------:R-:W-:Y:S01]  /*13b80*/  ARRIVES.LDGSTSBAR.64.TRANSCNT [UR45+0x33430] ;  /* 0x03343000ff0079b0 */ /* 0x000fe20008000aad */
[----:B------:R-:W-:Y:S01]  /*13b90*/  NOP ;  /* 0x0000000000007918 */ /* 0x000fe20000000000 */
[----:B------:R-:W-:-:S13]  /*13ba0*/  LOP3.LUT P0, RZ, R16, 0x10, RZ, 0xc0, !PT ;  /* 0x0000001010ff7812 */ /* 0x000fda000780c0ff */
[----:B------:R-:W-:Y:S05]  /*13bb0*/  @!P0 BRA `(.L_x_2363) ;  /* 0x0000000000048947 */ /* 0x000fea0003800000 */
[----:B------:R-:W-:Y:S01]  /*13bc0*/  BPT.TRAP 0x1 ;  /* 0x000000040000795c */ /* 0x000fe20000300000 */
.L_x_2363:
        /* <DEDUP_REMOVED lines=14> */
[----:B0-2---:R-:W-:Y:S01]  /*13cb0*/  MOV R2, 0x0 ;  /* 0x0000000000027802 */ /* 0x005fe20000000f00 */
        /* <DEDUP_REMOVED lines=15> */
.L_x_2364:
[----:B------:R-:W-:Y:S01]  /*13db0*/  UISETP.NE.AND UP0, UPT, UR48, URZ, UPT ;  /* 0x0000003f3000728c */ /* 0x000fe2000bf05270 */
[----:B------:R-:W-:Y:S01]  /*13dc0*/  IMAD.U32 R7, RZ, RZ, UR47 ;  /* 0x0000002fff077e24 */ /* 0x000fe2000f8e00ff */
[----:B------:R-:W-:Y:S01]  /*13dd0*/  ULDC.64 UR4, c[0x0][0x2e0] ;  /* 0x0000b80000047ab9 */ /* 0x000fe20000000a00 */
[----:B0-----:R-:W-:Y:S02]  /*13de0*/  IMAD.U32 R4, RZ, RZ, UR38 ;  /* 0x00000026ff047e24 */ /* 0x001fe4000f8e00ff */
[----:B------:R-:W-:Y:S01]  /*13df0*/  IMAD R7, R7, 0x80, R26 ;  /* 0x0000008007077824 */ /* 0x000fe200078e021a */
[----:B------:R-:W-:Y:S01]  /*13e00*/  PLOP3.LUT P0, PT, PT, PT, UP0, 0x80, 0x0 ;  /* 0x000000000000781c */ /* 0x000fe20003f0f008 */
[----:B--2---:R-:W-:Y:S02]  /*13e10*/  IMAD.U32 R3, RZ, RZ, UR46 ;  /* 0x0000002eff037e24 */ /* 0x004fe4000f8e00ff */
[----:B------:R-:W-:Y:S02]  /*13e20*/  IMAD.MOV.U32 R2, RZ, RZ, R4 ;  /* 0x000000ffff027224 */ /* 0x000fe400078e0004 */
[----:B------:R-:W-:Y:S01]  /*13e30*/  @UP0 ULDC UR6, c[0x0][0x44c] ;  /* 0x0001130000060ab9 */ /* 0x000fe20000000800 */
[----:B------:R-:W0:Y:S01]  /*13e40*/  LDC R4, c[0x0][0x448] ;  /* 0x00011200ff047b82 */ /* 0x000e220000000800 */
[----:B------:R-:W-:-:S02]  /*13e50*/  IMAD R9, R18, UR4, RZ ;  /* 0x0000000412097c24 */ /* 0x000fc4000f8e02ff */
[----:B------:R-:W-:Y:S01]  /*13e60*/  IMAD.WIDE.U32 R2, R28, UR4, R2 ;  /* 0x000000041c027c25 */ /* 0x000fe2000f8e0002 */
[----:B------:R-:W-:-:S03]  /*13e70*/  @UP0 ULDC UR4, c[0x0][0x450] ;  /* 0x0001140000040ab9 */ /* 0x000fc60000000800 */
[----:B------:R-:W-:Y:S01]  /*13e80*/  @P0 IMAD.HI.U32 R0, R7, UR6, RZ ;  /* 0x0000000607000c27 */ /* 0x000fe2000f8e00ff */
[----:B------:R-:W-:-:S03]  /*13e90*/  PLOP3.LUT P0, PT, PT, PT, UP0, 0x80, 0x0 ;  /* 0x000000000000781c */ /* 0x000fc60003f0f008 */
[----:B------:R-:W-:Y:S02]  /*13ea0*/  IMAD.U32 R5, RZ, RZ, UR39 ;  /* 0x00000027ff057e24 */ /* 0x000fe4000f8e00ff */
[----:B------:R-:W-:Y:S02]  /*13eb0*/  IMAD.MOV.U32 R5, RZ, RZ, R7 ;  /* 0x000000ffff057224 */ /* 0x000fe400078e0007 */
[----:B------:R-:W-:-:S04]  /*13ec0*/  IMAD R9, R28, UR5, R9 ;  /* 0x000000051c097c24 */ /* 0x000fc8000f8e0209 */
[----:B------:R-:W-:Y:S02]  /*13ed0*/  IMAD.IADD R3, R3, 0x1, R9 ;  /* 0x0000000103037824 */ /* 0x000fe400078e0209 */
[----:B------:R-:W-:Y:S01]  /*13ee0*/  @P0 SHF.R.U32.HI R5, RZ, UR4, R0 ;  /* 0x00000004ff050c19 */ /* 0x000fe20008011600 */
[----:B------:R-:W-:-:S03]  /*13ef0*/  ULDC.64 UR4, c[0x0][0x2d0] ;  /* 0x0000b40000047ab9 */ /* 0x000fc60000000a00 */
[----:B------:R-:W-:Y:S01]  /*13f00*/  SHF.R.S32.HI R0, RZ, 0x1f, R5 ;  /* 0x0000001fff007819 */ /* 0x000fe20000011405 */
[----:B------:R-:W-:-:S04]  /*13f10*/  IMAD.WIDE.U32 R2, R5, UR4, R2 ;  /* 0x0000000405027c25 */ /* 0x000fc8000f8e0002 */
[----:B------:R-:W-:-:S04]  /*13f20*/  IMAD R0, R0, UR4, RZ ;  /* 0x0000000400007c24 */ /* 0x000fc8000f8e02ff */
[----:B------:R-:W-:Y:S01]  /*13f30*/  IMAD R9, R5, UR5, R0 ;  /* 0x0000000505097c24 */ /* 0x000fe2000f8e0200 */
[----:B------:R-:W-:Y:S01]  /*13f40*/  ULDC.64 UR4, c[0x0][0x2c8] ;  /* 0x0000b20000047ab9 */ /* 0x000fe20000000a00 */
[----:B------:R-:W-:Y:S02]  /*13f50*/  IMAD.MOV R0, RZ, RZ, -R5 ;  /* 0x000000ffff007224 */ /* 0x000fe400078e0a05 */
[----:B------:R-:W-:Y:S02]  /*13f60*/  IMAD.IADD R3, R3, 0x1, R9 ;  /* 0x0000000103037824 */ /* 0x000fe400078e0209 */
[----:B0-----:R-:W-:-:S04]  /*13f70*/  IMAD R7, R4, R0, R7 ;  /* 0x0000000004077224 */ /* 0x001fc800078e0207 */
        /* <DEDUP_REMOVED lines=14> */
[----:B------:R-:W-:Y:S01]  /*14060*/  IMAD.U32 R6, RZ, RZ, UR47 ;  /* 0x0000002fff067e24 */ /* 0x000fe2000f8e00ff */
[----:B------:R-:W-:Y:S02]  /*14070*/  ULDC UR4, c[0x0][0x288] ;  /* 0x0000a20000047ab9 */ /* 0x000fe40000000800 */
[----:B------:R-:W1:Y:S01]  /*14080*/  SHFL.IDX PT, R2, R5, RZ, 0x1c1f ;  /* 0x001c1fff05027589 */ /* 0x000e6200000e0000 */
[----:B------:R-:W-:Y:S02]  /*14090*/  IMAD R7, R4, UR4, RZ ;  /* 0x0000000404077c24 */ /* 0x000fe4000f8e02ff */
[----:B------:R-:W-:Y:S02]  /*140a0*/  IMAD R4, R6, 0x80, R27 ;  /* 0x0000008006047824 */ /* 0x000fe400078e021b */
[----:B------:R-:W-:Y:S02]  /*140b0*/  SHFL.IDX PT, R6, R5, 0x1, 0x1c1f ;  /* 0x003c1f0005067f89 */ /* 0x000fe400000e0000 */
[C---:B------:R-:W-:Y:S01]  /*140c0*/  VIADD R8, R4.reuse, 0x20 ;  /* 0x0000002004087836 */ /* 0x040fe20000000000 */
[C---:B------:R-:W-:Y:S01]  /*140d0*/  ISETP.GE.AND P0, PT, R4.reuse, R7, PT ;  /* 0x000000070400720c */ /* 0x040fe20003f06270 */
[----:B------:R-:W-:-:S12]  /*140e0*/  VIADD R10, R4, 0x40 ;  /* 0x00000040040a7836 */ /* 0x000fd80000000000 */
[----:B0-----:R-:W-:-:S05]  /*140f0*/  @!P0 IADD3 R14, P1, R35, R14, RZ ;  /* 0x0000000e230e8210 */ /* 0x001fca0007f3e0ff */
[----:B-1----:R-:W-:Y:S01]  /*14100*/  @!P0 IMAD.X R3, RZ, RZ, R2, P1 ;  /* 0x000000ffff038224 */ /* 0x002fe200008e0602 */
[----:B------:R-:W-:Y:S01]  /*14110*/  ISETP.GE.AND P1, PT, R8, R7, PT ;  /* 0x000000070800720c */ /* 0x000fe20003f26270 */
[----:B------:R-:W-:Y:S02]  /*14120*/  @!P0 IMAD.MOV.U32 R2, RZ, RZ, R14 ;  /* 0x000000ffff028224 */ /* 0x000fe400078e000e */
        /* <DEDUP_REMOVED lines=16> */
[----:B--2---:R-:W-:Y:S02]  /*14230*/  @!P0 IMAD.X R19, RZ, RZ, R6, P5 ;  /* 0x000000ffff138224 */ /* 0x004fe400028e0606 */
[----:B---3--:R-:W-:Y:S02]  /*14240*/  @!P0 IMAD.MOV.U32 R2, RZ, RZ, R14 ;  /* 0x000000ffff028224 */ /* 0x008fe400078e000e */
[----:B------:R-:W-:Y:S01]  /*14250*/  @!P0 IMAD.MOV.U32 R3, RZ, RZ, R19 ;  /* 0x000000ffff038224 */ /* 0x000fe200078e0013 */
[----:B------:R0:W2:Y:S04]  /*14260*/  SHFL.IDX PT, R14, R0, 0x3, 0x1c1f ;  /* 0x007c1f00000e7f89 */ /* 0x0000a800000e0000 */
[----:B------:R0:W-:Y:S04]  /*14270*/  @!P0 LDGSTS.E.BYPASS.LTC128B.128 [R24+0x1f200], desc[UR36][R2.64], !P4 ;  /* 0x1f20000002188fae */ /* 0x0001e8000e101d64 */
[----:B------:R0:W-:Y:S04]  /*14280*/  @!P0 LDGSTS.E.BYPASS.LTC128B.128 [R24+0x21200], desc[UR36][R2.64+0x40], !P3 ;  /* 0x2120004002188fae */ /* 0x0001e8000d901d64 */
[----:B-1----:R0:W-:Y:S02]  /*14290*/  @!P0 LDGSTS.E.BYPASS.LTC128B.128 [R24+0x23200], desc[UR36][R2.64+0x80], !P2 ;  /* 0x2320008002188fae */ /* 0x0021e4000d101d64 */
.L_x_2442:
        /* <DEDUP_REMOVED lines=12> */
.L_x_2367:
[----:B------:R-:W-:Y:S05]  /*14360*/  BSYNC B0 ;  /* 0x0000000000007941 */ /* 0x000fea0003800000 */
.L_x_2366:
[----:B------:R-:W-:Y:S01]  /*14370*/  NOP ;  /* 0x0000000000007918 */ /* 0x000fe20000000000 */
[----:B------:R-:W-:Y:S01]  /*14380*/  SYNCS.ARRIVE.TRANS64.RED.A0T1 RZ, [UR45+0x33400], RZ ;  /* 0x033400ffffff79a7 */ /* 0x000fe2000820042d */
[----:B0-----:R-:W-:Y:S01]  /*14390*/  IMAD.MOV.U32 R0, RZ, RZ, 0x1 ;  /* 0x00000001ff007424 */ /* 0x001fe200078e00ff */
[----:B------:R-:W-:Y:S04]  /*143a0*/  ARRIVES.LDGSTSBAR.64.TRANSCNT [UR45+0x33400] ;  /* 0x03340000ff0079b0 */ /* 0x000fe80008000aad */
[----:B------:R-:W-:Y:S01]  /*143b0*/  SHF.L.U32 R0, R0, 0x1f, RZ ;  /* 0x0000001f00007819 */ /* 0x000fe200000006ff */
[----:B------:R-:W-:Y:S01]  /*143c0*/  NOP ;  /* 0x0000000000007918 */ /* 0x000fe20000000000 */
[----:B------:R-:W-:Y:S02]  /*143d0*/  SYNCS.ARRIVE.TRANS64.A1T0 RZ, [UR45+0x33400], RZ ;  /* 0x033400ffffff79a7 */ /* 0x000fe4000810002d */
[----:B------:R-:W0:Y:S02]  /*143e0*/  SYNCS.PHASECHK.TRANS64.TRYWAIT P0, [UR45+0x33420], R0 ;  /* 0x03342000ff0075a7 */ /* 0x000e24000800016d */
[----:B0-----:R-:W-:Y:S05]  /*143f0*/  @!P0 BRA `(.L_x_2368) ;  /* 0x0000003800ec8947 */ /* 0x001fea0003800000 */
.L_x_2443:
[----:B------:R-:W-:Y:S01]  /*14400*/  UIADD3 UR4, UR50, -0x2, URZ ;  /* 0xfffffffe32047890 */ /* 0x000fe2000fffe03f */
[----:B------:R-:W-:-:S03]  /*14410*/  IMAD.MOV.U32 R31, RZ, RZ, 0x1 ;  /* 0x00000001ff1f7424 */ /* 0x000fc600078e00ff */
[----:B------:R-:W-:-:S06]  /*14420*/  UISETP.GE.AND UP0, UPT, UR4, UR49, UPT ;  /* 0x000000310400728c */ /* 0x000fcc000bf06270 */
[----:B------:R-:W-:-:S13]  /*14430*/  PLOP3.LUT P0, PT, PT, PT, UP0, 0x80, 0x0 ;  /* 0x000000000000781c */ /* 0x000fda0003f0f008 */
[----:B------:R-:W-:Y:S05]  /*14440*/  @!P0 BRA `(.L_x_2369) ;  /* 0x0000001400f88947 */ /* 0x000fea0003800000 */
[----:B-1----:R-:W3:Y:S01]  /*14450*/  LDL R2, [R1+0x10] ;  /* 0x0000100001027983 */ /* 0x002ee20000100800 */
[----:B------:R-:W-:Y:S01]  /*14460*/  UIADD3 UR4, UR43, 0x1, URZ ;  /* 0x000000012b047890 */ /* 0x000fe2000fffe03f */
[----:B------:R-:W-:Y:S01]  /*14470*/  IADD3 R30, R30, R17, R27 ;  /* 0x000000111e1e7210 */ /* 0x000fe20007ffe01b */
[----:B------:R-:W-:Y:S01]  /*14480*/  ULOP3.LUT UR5, URZ, UR44, URZ, 0x33, !UPT ;  /* 0x0000002c3f057292 */ /* 0x000fe2000f8e333f */
[----:B0-----:R-:W-:Y:S01]  /*14490*/  LOP3.LUT R0, RZ, UR42, RZ, 0x33, !PT ;  /* 0x0000002aff007c12 */ /* 0x001fe2000f8e33ff */
[----:B------:R-:W-:Y:S01]  /*144a0*/  UIMAD UR4, UR4, UR40, URZ ;  /* 0x00000028040472a4 */ /* 0x000fe2000f8e023f */
[----:B------:R-:W-:Y:S02]  /*144b0*/  IMAD.MOV.U32 R21, RZ, RZ, 0x1 ;  /* 0x00000001ff157424 */ /* 0x000fe400078e00ff */
[----:B------:R-:W-:Y:S02]  /*144c0*/  VIADD R30, R30, 0xfffffe20 ;  /* 0xfffffe201e1e7836 */ /* 0x000fe40000000000 */
[----:B------:R-:W-:Y:S01]  /*144d0*/  IMAD.MOV.U32 R20, RZ, RZ, RZ ;  /* 0x000000ffff147224 */ /* 0x000fe200078e00ff */
[----:B------:R-:W-:-:S04]  /*144e0*/  LOP3.LUT R3, RZ, UR4, RZ, 0x33, !PT ;  /* 0x00000004ff037c12 */ /* 0x000fc8000f8e33ff */
[----:B------:R-:W-:-:S04]  /*144f0*/  VIMNMX3 R3, R0, UR5, R3, !PT ;  /* 0x0000000500037c0f */ /* 0x000fc8000f800103 */
[C---:B------:R-:W-:Y:S01]  /*14500*/  IADD3 R33, -R3.reuse, -0x2, RZ ;  /* 0xfffffffe03217810 */ /* 0x040fe20007ffe1ff */
[----:B------:R-:W-:Y:S01]  /*14510*/  IMAD R0, R3, -0xa0, R30 ;  /* 0xffffff6003007824 */ /* 0x000fe200078e021e */
[----:B---3--:R-:W-:-:S13]  /*14520*/  R2UR UR6, R2 ;  /* 0x00000000020672ca */ /* 0x008fda00000e0000 */
[----:B------:R-:W-:-:S05]  /*14530*/  IMAD.U32 R2, RZ, RZ, UR6 ;  /* 0x00000006ff027e24 */ /* 0x000fca000f8e00ff */
[----:B------:R-:W-:-:S05]  /*14540*/  LOP3.LUT R2, R2, 0x1, RZ, 0xfc, !PT ;  /* 0x0000000102027812 */ /* 0x000fca00078efcff */
[----:B------:R0:W-:Y:S02]  /*14550*/  STL [R1+0xc], R2 ;  /* 0x00000c0201007387 */ /* 0x0001e40000100800 */
.L_x_2384:
[----:B------:R-:W3:Y:S01]  /*14560*/  LDL R6, [R1] ;  /* 0x0000000001067983 */ /* 0x000ee20000100800 */
[----:B0-----:R-:W0:Y:S01]  /*14570*/  LDC R2, c[0x0][0x430] ;  /* 0x00010c00ff027b82 */ /* 0x001e220000000800 */
[----:B------:R-:W-:Y:S01]  /*14580*/  VIADD R11, R0, 0x80 ;  /* 0x00000080000b7836 */ /* 0x000fe20000000000 */
[----:B------:R-:W-:Y:S01]  /*14590*/  ULDC.64 UR4, c[0x0][0x428] ;  /* 0x00010a0000047ab9 */ /* 0x000fe20000000a00 */
[----:B0-----:R-:W-:-:S13]  /*145a0*/  ISETP.NE.AND P0, PT, R2, 0x1, PT ;  /* 0x000000010200780c */ /* 0x001fda0003f05270 */
[----:B------:R-:W0:Y:S08]  /*145b0*/  @P0 LDC R3, c[0x0][0x434] ;  /* 0x00010d00ff030b82 */ /* 0x000e300000000800 */
[----:B-1----:R-:W1:Y:S08]  /*145c0*/  @P0 LDC R5, c[0x0][0x438] ;  /* 0x00010e00ff050b82 */ /* 0x002e700000000800 */
        /* <DEDUP_REMOVED lines=22> */
[----:B------:R-:W-:Y:S02]  /*14730*/  @!P2 LEA R4, P0, R2, UR4, 0x2 ;  /* 0x000000040204ac11 */ /* 0x000fe4000f8010ff */
[----:B------:R-:W-:Y:S02]  /*14740*/  LOP3.LUT P1, RZ, R16, 0x10, RZ, 0xc0, !PT ;  /* 0x0000001010ff7812 */ /* 0x000fe4000782c0ff */
[----:B------:R-:W-:Y:S01]  /*14750*/  @!P2 LEA.HI.X R5, R2, UR5, R3, 0x2, P0 ;  /* 0x000000050205ac11 */ /* 0x000fe200080f1403 */
[----:B------:R-:W-:Y:S02]  /*14760*/  VIADD R2, R20, 0x1 ;  /* 0x0000000114027836 */ /* 0x000fe40000000000 */
[----:B------:R-:W-:-:S03]  /*14770*/  IMAD.MOV.U32 R8, RZ, RZ, RZ ;  /* 0x000000ffff087224 */ /* 0x000fc600078e00ff */
[C---:B------:R-:W-:Y:S01]  /*14780*/  ISETP.NE.AND P0, PT, R2.reuse, 0x2, PT ;  /* 0x000000020200780c */ /* 0x040fe20003f05270 */
[----:B------:R-:W-:Y:S02]  /*14790*/  VIADD R33, R33, 0xffffffff ;  /* 0xffffffff21217836 */ /* 0x000fe40000000000 */
[----:B------:R0:W5:Y:S03]  /*147a0*/  @!P2 LDG.E R8, desc[UR36][R4.64] ;  /* 0x000000240408a981 */ /* 0x000166000c1e1900 */
[----:B------:R-:W-:Y:S02]  /*147b0*/  ISETP.GT.AND P2, PT, R33, UR49, PT ;  /* 0x0000003121007c0c */ /* 0x000fe4000bf44270 */
[----:B0-----:R-:W-:Y:S02]  /*147c0*/  SEL R4, R2, RZ, P0 ;  /* 0x000000ff02047207 */ /* 0x001fe40000000000 */
[----:B------:R-:W-:-:S04]  /*147d0*/  SEL R2, RZ, 0x1, P0 ;  /* 0x00000001ff027807 */ /* 0x000fc80000000000 */
[----:B------:R-:W-:Y:S02]  /*147e0*/  LOP3.LUT R31, R21, R2, RZ, 0x3c, !PT ;  /* 0x00000002151f7212 */ /* 0x000fe400078e3cff */
[----:B--2---:R-:W-:Y:S01]  /*147f0*/  SHF.R.S32.HI R29, RZ, 0x1f, R9 ;  /* 0x0000001fff1d7819 */ /* 0x004fe20000011409 */
[----:B------:R-:W-:Y:S06]  /*14800*/  @!P1 BRA `(.L_x_2370) ;  /* 0x0000000000049947 */ /* 0x000fec0003800000 */
[----:B------:R-:W-:Y:S01]  /*14810*/  BPT.TRAP 0x1 ;  /* 0x000000040000795c */ /* 0x000fe20000300000 */
.L_x_2370:
[----:B------:R-:W-:Y:S02]  /*14820*/  LEA R5, R4, UR45, 0x3 ;  /* 0x0000002d04057c11 */ /* 0x000fe4000f8e18ff */
[----:B------:R-:W-:-:S04]  /*14830*/  SHF.L.U32 R30, R31, 0x1f, RZ ;  /* 0x0000001f1f1e7819 */ /* 0x000fc800000006ff */
[----:B------:R-:W0:Y:S02]  /*14840*/  SYNCS.PHASECHK.TRANS64.TRYWAIT P0, [R5+URZ+0x33480], R30 ;  /* 0x0334801e050075a7 */ /* 0x000e24000800017f */
[----:B0-----:R-:W-:Y:S05]  /*14850*/  @!P0 BRA `(.L_x_2371) ;  /* 0x0000003400ec8947 */ /* 0x001fea0003800000 */
.L_x_2444:
        /* <DEDUP_REMOVED lines=76> */
.L_x_2456:
        /* <DEDUP_REMOVED lines=14> */
[----:B-1----:R-:W-:Y:S05]  /*14e00*/  @!P1 BRA `(.L_x_2373) ;  /* 0x0000000000049947 */ /* 0x002fea0003800000 */
[----:B------:R-:W-:Y:S01]  /*14e10*/  BPT.TRAP 0x1 ;  /* 0x000000040000795c */ /* 0x000fe20000300000 */
.L_x_2373:
[----:B------:R1:W-:Y:S01]  /*14e20*/  SYNCS.ARRIVE.TRANS64.A1T0 RZ, [R5+URZ+0x33470], RZ ;  /* 0x033470ff05ff79a7 */ /* 0x0003e2000810003f */
[----:B------:R-:W-:Y:S05]  /*14e30*/  @!P1 BRA `(.L_x_2374) ;  /* 0x0000000000049947 */ /* 0x000fea0003800000 */
[----:B------:R-:W-:Y:S01]  /*14e40*/  BPT.TRAP 0x1 ;  /* 0x000000040000795c */ /* 0x000fe20000300000 */
.L_x_2374:
[----:B------:R-:W2:Y:S02]  /*14e50*/  SYNCS.PHASECHK.TRANS64.TRYWAIT P0, [R5+URZ+0x33440], R30 ;  /* 0x0334401e050075a7 */ /* 0x000ea4000800017f */
[----:B--2---:R-:W-:Y:S05]  /*14e60*/  @!P0 BRA `(.L_x_2375) ;  /* 0x0000003400f88947 */ /* 0x004fea0003800000 */
.L_x_2457:
        /* <DEDUP_REMOVED lines=10> */
[----:B------:R-:W-:Y:S01]  /*14f10*/  LOP3.LUT P1, RZ, R16, 0x1, RZ, 0xc0, !PT ;  /* 0x0000000110ff7812 */ /* 0x000fe2000782c0ff */
[----:B------:R-:W-:-:S02]  /*14f20*/  IMAD.IADD R3, R3, 0x1, R7 ;  /* 0x0000000103037824 */ /* 0x000fc400078e0207 */
[C---:B------:R-:W-:Y:S02]  /*14f30*/  IMAD R7, R9.reuse, UR11, R6 ;  /* 0x0000000b09077c24 */ /* 0x040fe4000f8e0206 */
[----:B------:R-:W-:-:S04]  /*14f40*/  IMAD.WIDE.U32 R2, R9, UR10, R2 ;  /* 0x0000000a09027c25 */ /* 0x000fc8000f8e0002 */
[----:B------:R-:W-:Y:S02]  /*14f50*/  IMAD.IADD R3, R3, 0x1, R7 ;  /* 0x0000000103037824 */ /* 0x000fe400078e0207 */
[----:B------:R-:W-:Y:S01]  /*14f60*/  IMAD.U32 R6, RZ, RZ, UR4 ;  /* 0x00000004ff067e24 */ /* 0x000fe2000f8e00ff */
[----:B------:R-:W-:-:S03]  /*14f70*/  UIMAD UR4, UR6, UR4, URZ ;  /* 0x00000004060472a4 */ /* 0x000fc6000f8e023f */
[----:B------:R-:W-:Y:S01]  /*14f80*/  IMAD.WIDE.U32 R2, R6, UR41, R2 ;  /* 0x0000002906027c25 */ /* 0x000fe2000f8e0002 */
[----:B------:R-:W-:Y:S01]  /*14f90*/  ULDC.64 UR6, c[0x0][0x2e8] ;  /* 0x0000ba0000067ab9 */ /* 0x000fe20000000a00 */
[----:B------:R-:W-:Y:S02]  /*14fa0*/  UIMAD UR4, UR41, UR5, UR4 ;  /* 0x00000005290472a4 */ /* 0x000fe4000f8e0204 */
[----:B------:R-:W-:Y:S01]  /*14fb0*/  IMAD.U32 R23, RZ, RZ, UR7 ;  /* 0x00000007ff177e24 */ /* 0x000fe2000f8e00ff */
[----:B------:R-:W-:Y:S01]  /*14fc0*/  IADD3 R18, P0, R2, UR6, RZ ;  /* 0x0000000602127c10 */ /* 0x000fe2000ff1e0ff */
[----:B------:R-:W-:Y:S01]  /*14fd0*/  IMAD R2, R27, UR8, RZ ;  /* 0x000000081b027c24 */ /* 0x000fe2000f8e02ff */
[----:B---3--:R-:W-:Y:S02]  /*14fe0*/  ISETP.GE.AND P4, PT, R35, R11, PT ;  /* 0x0000000b2300720c */ /* 0x008fe40003f86270 */
[----:B------:R-:W-:Y:S01]  /*14ff0*/  IADD3.X R19, R23, UR4, R3, P0, !PT ;  /* 0x0000000417137c10 */ /* 0x000fe200087fe403 */
[----:B------:R-:W-:-:S02]  /*15000*/  IMAD R7, R17, UR9, R2 ;  /* 0x0000000911077c24 */ /* 0x000fc4000f8e0202 */
        /* <DEDUP_REMOVED lines=32> */
[----:B------:R-:W3:Y:S02]  /*15210*/  SHFL.IDX PT, R14, R18, 0x3, 0x1c1f ;  /* 0x007c1f00120e7f89 */ /* 0x000ee400000e0000 */
[----:B----4-:R-:W-:-:S05]  /*15220*/  IMAD.X R7, RZ, RZ, R3, P0 ;  /* 0x000000ffff077224 */ /* 0x010fca00000e0603 */
        /* <DEDUP_REMOVED lines=9> */
.L_x_2469:
        /* <DEDUP_REMOVED lines=16> */
.L_x_2377:
[----:B------:R-:W3:Y:S01]  /*153c0*/  LDL R2, [R1+0xc] ;  /* 0x00000c0001027983 */ /* 0x000ee20000100800 */
[----:B------:R0:W-:Y:S01]  /*153d0*/  SYNCS.ARRIVE.TRANS64.A1T0 RZ, [R5+URZ+0x33430], RZ ;  /* 0x033430ff05ff79a7 */ /* 0x0001e2000810003f */
[----:B---3--:R-:W-:-:S13]  /*153e0*/  ISETP.NE.AND P0, PT, R2, 0x3, PT ;  /* 0x000000030200780c */ /* 0x008fda0003f05270 */
[----:B0-----:R-:W-:Y:S05]  /*153f0*/  @!P0 BRA `(.L_x_2378) ;  /* 0x0000000000048947 */ /* 0x001fea0003800000 */
[----:B------:R-:W-:Y:S01]  /*15400*/  BPT.TRAP 0x1 ;  /* 0x000000040000795c */ /* 0x000fe20000300000 */
.L_x_2378:
[----:B------:R-:W-:Y:S02]  /*15410*/  LOP3.LUT R2, R21, 0x1, RZ, 0x3c, !PT ;  /* 0x0000000115027812 */ /* 0x000fe400078e3cff */
[----:B-12---:R-:W-:Y:S02]  /*15420*/  LEA R5, R20, UR45, 0x3 ;  /* 0x0000002d14057c11 */ /* 0x006fe4000f8e18ff */
[----:B------:R-:W-:-:S04]  /*15430*/  SHF.L.U32 R2, R2, 0x1f, RZ ;  /* 0x0000001f02027819 */ /* 0x000fc800000006ff */
[----:B------:R-:W0:Y:S02]  /*15440*/  SYNCS.PHASECHK.TRANS64.TRYWAIT P1, [R5+URZ+0x33470], R2 ;  /* 0x03347002050075a7 */ /* 0x000e24000802017f */
[----:B0-----:R-:W-:Y:S05]  /*15450*/  @!P1 BRA `(.L_x_2379) ;  /* 0x0000003800009947 */ /* 0x001fea0003800000 */
.L_x_2470:
[----:B------:R-:W-:-:S13]  /*15460*/  LOP3.LUT P1, RZ, R16, 0x10, RZ, 0xc0, !PT ;  /* 0x0000001010ff7812 */ /* 0x000fda000782c0ff */
[----:B------:R-:W-:Y:S05]  /*15470*/  @!P1 BRA `(.L_x_2380) ;  /* 0x0000000000049947 */ /* 0x000fea0003800000 */
[----:B------:R-:W-:Y:S01]  /*15480*/  BPT.TRAP 0x1 ;  /* 0x000000040000795c */ /* 0x000fe20000300000 */
.L_x_2380:
[----:B------:R-:W2:Y:S01]  /*15490*/  LDL R3, [R1+0x8] ;  /* 0x0000080001037983 */ /* 0x000ea20000100800 */
[----:B------:R-:W-:Y:S01]  /*154a0*/  SHF.L.U32 R6, R21, 0x1f, RZ ;  /* 0x0000001f15067819 */ /* 0x000fe200000006ff */
[----:B0-----:R-:W-:-:S03]  /*154b0*/  IMAD R2, R20, 0x7800, RZ ;  /* 0x0000780014027824 */ /* 0x001fc600078e02ff */
[----:B------:R-:W0:Y:S02]  /*154c0*/  SYNCS.PHASECHK.TRANS64.TRYWAIT P1, [R5+URZ+0x33460], R6 ;  /* 0x03346006050075a7 */ /* 0x000e24000802017f */
[----:B--2---:R-:W-:Y:S01]  /*154d0*/  LOP3.LUT R3, R2, R3, RZ, 0xfc, !PT ;  /* 0x0000000302037212 */ /* 0x004fe200078efcff */
[----:B0-----:R-:W-:Y:S06]  /*154e0*/  @!P1 BRA `(.L_x_2381) ;  /* 0x0000003400f09947 */ /* 0x001fec0003800000 */
.L_x_2471:
[----:B------:R-:W2:Y:S01]  /*154f0*/  LDL R7, [R1+0x4] ;  /* 0x0000040001077983 */ /* 0x000ea20000100800 */
[----:B------:R-:W-:Y:S05]  /*15500*/  WARPSYNC.ALL ;  /* 0x0000000000007948 */ /* 0x000fea0003800000 */
[----:B------:R-:W1:Y:S01]  /*15510*/  LDSM.16.MT88.4 R8, [R3+UR45+0xf200] ;  /* 0x00f2002d0308783b */ /* 0x000e620008004200 */
[----:B------:R-:W-:Y:S02]  /*15520*/  LOP3.LUT P1, RZ, R16, 0x10, RZ, 0xc0, !PT ;  /* 0x0000001010ff7812 */ /* 0x000fe4000782c0ff */
[C-C-:B-1----:R-:W-:Y:S02]  /*15530*/  PRMT R20, R8.reuse, 0x6420, R9.reuse ;  /* 0x0000642008147816 */ /* 0x142fe40000000009 */
[----:B------:R-:W-:-:S02]  /*15540*/  PRMT R21, R8, 0x7531, R9 ;  /* 0x0000753108157816 */ /* 0x000fc40000000009 */
[C-C-:B------:R-:W-:Y:S02]  /*15550*/  PRMT R22, R10.reuse, 0x6420, R11.reuse ;  /* 0x000064200a167816 */ /* 0x140fe4000000000b */
[----:B------:R-:W-:Y:S02]  /*15560*/  PRMT R23, R10, 0x7531, R11 ;  /* 0x000075310a177816 */ /* 0x000fe4000000000b */
[----:B--2---:R-:W-:-:S05]  /*15570*/  LOP3.LUT R2, R2, R7, RZ, 0xfc, !PT ;  /* 0x0000000702027212 */ /* 0x004fca00078efcff */
[----:B------:R-:W-:-:S05]  /*15580*/  VIADD R2, R2, UR45 ;  /* 0x0000002d02027c36 */ /* 0x000fca0008000000 */
[----:B------:R-:W-:Y:S04]  /*15590*/  STSM.16.M88.4 [R2+0x200], R20 ;  /* 0x0002001402007844 */ /* 0x000fe80000000200 */
[----:B------:R-:W1:Y:S02]  /*155a0*/  LDSM.16.MT88.4 R8, [R3+UR45+0x11a00] ;  /* 0x011a002d0308783b */ /* 0x000e640008004200 */
[C-C-:B-1----:R-:W-:Y:S02]  /*155b0*/  PRMT R12, R8.reuse, 0x6420, R9.reuse ;  /* 0x00006420080c7816 */ /* 0x142fe40000000009 */
[----:B------:R-:W-:Y:S02]  /*155c0*/  PRMT R13, R8, 0x7531, R9 ;  /* 0x00007531080d7816 */ /* 0x000fe40000000009 */
[----:B------:R-:W-:-:S02]  /*155d0*/  PRMT R14, R10, 0x6420, R11 ;  /* 0x000064200a0e7816 */ /* 0x000fc4000000000b */
[----:B------:R-:W-:-:S05]  /*155e0*/  PRMT R15, R10, 0x7531, R11 ;  /* 0x000075310a0f7816 */ /* 0x000fca000000000b */
        /* <DEDUP_REMOVED lines=87> */
.L_x_2382:
[----:B--2---:R2:W-:Y:S01]  /*15b60*/  SYNCS.ARRIVE.TRANS64.A1T0 RZ, [R5+URZ+0x33450], RZ ;  /* 0x033450ff05ff79a7 */ /* 0x0045e2000810003f */
[----:B------:R-:W-:Y:S06]  /*15b70*/  BAR.SYNC.DEFER_BLOCKING 0x2, 0x80 ;  /* 0x0082000000007b1d */ /* 0x000fec0000010000 */
[----:B------:R-:W-:Y:S05]  /*15b80*/  @!P0 BRA `(.L_x_2383) ;  /* 0x0000000000048947 */ /* 0x000fea0003800000 */
[----:B------:R-:W-:Y:S01]  /*15b90*/  BPT.TRAP 0x1 ;  /* 0x000000040000795c */ /* 0x000fe20000300000 */
.L_x_2383:
[----:B-1----:R-:W1:Y:S01]  /*15ba0*/  S2R R2, SR_CgaCtaId ;  /* 0x0000000000027919 */ /* 0x002e620000008800 */
[----:B0-2---:R-:W-:Y:S02]  /*15bb0*/  VIADD R5, R5, 0x33480 ;  /* 0x0003348005057836 */ /* 0x005fe40000000000 */
[----:B------:R-:W-:Y:S02]  /*15bc0*/  VIADD R0, R0, 0xffffff60 ;  /* 0xffffff6000007836 */ /* 0x000fe40000000000 */
[----:B------:R-:W-:Y:S02]  /*15bd0*/  IMAD.MOV.U32 R20, RZ, RZ, R4 ;  /* 0x000000ffff147224 */ /* 0x000fe400078e0004 */
[----:B------:R-:W-:Y:S01]  /*15be0*/  IMAD.MOV.U32 R21, RZ, RZ, R31 ;  /* 0x000000ffff157224 */ /* 0x000fe200078e001f */
[----:B-1----:R-:W-:-:S04]  /*15bf0*/  PRMT R5, R2, 0x654, R5 ;  /* 0x0000065402057816 */ /* 0x002fc80000000005 */
[----:B------:R1:W-:Y:S01]  /*15c00*/  SYNCS.ARRIVE.TRANS64.RED.A1T0 RZ, [R5+URZ], RZ ;  /* 0x000000ff05ff79a7 */ /* 0x0003e2000810043f */
[----:B------:R-:W-:Y:S05]  /*15c10*/  @P2 BRA `(.L_x_2384) ;  /* 0xffffffe800502947 */ /* 0x000fea000383ffff */
[----:B------:R-:W-:Y:S05]  /*15c20*/  BRA `(.L_x_2385) ;  /* 0x0000000000047947 */ /* 0x000fea0003800000 */
.L_x_2369:
[----:B------:R-:W-:-:S07]  /*15c30*/  IMAD.MOV.U32 R4, RZ, RZ, RZ ;  /* 0x000000ffff047224 */ /* 0x000fce00078e00ff */
.L_x_2385:
[----:B0-----:R-:W3:Y:S02]  /*15c40*/  LDL R0, [R1+0x10] ;  /* 0x0000100001007983 */ /* 0x001ee40000100800 */
[----:B---3--:R-:W-:-:S13]  /*15c50*/  R2UR UR4, R0 ;  /* 0x00000000000472ca */ /* 0x008fda00000e0000 */
[----:B------:R-:W-:-:S06]  /*15c60*/  ULOP3.LUT UR4, UR4, 0x1, URZ, 0xfc, !UPT ;  /* 0x0000000104047892 */ /* 0x000fcc000f8efc3f */
[----:B------:R-:W-:-:S05]  /*15c70*/  IMAD.U32 R0, RZ, RZ, UR4 ;  /* 0x00000004ff007e24 */ /* 0x000fca000f8e00ff */
[----:B------:R-:W-:-:S13]  /*15c80*/  ISETP.NE.AND P1, PT, R0, 0x3, PT ;  /* 0x000000030000780c */ /* 0x000fda0003f25270 */
[----:B------:R-:W-:Y:S05]  /*15c90*/  @!P1 BRA `(.L_x_2386) ;  /* 0x0000000000049947 */ /* 0x000fea0003800000 */
[----:B------:R-:W-:Y:S01]  /*15ca0*/  BPT.TRAP 0x1 ;  /* 0x000000040000795c */ /* 0x000fe20000300000 */
.L_x_2386:
[----:B-1----:R-:W-:Y:S01]  /*15cb0*/  LOP3.LUT R3, R31, 0x1, RZ, 0x3c, !PT ;  /* 0x000000011f037812 */ /* 0x002fe200078e3cff */
[----:B------:R-:W-:Y:S01]  /*15cc0*/  BSSY B0, `(.L_x_2387) ;  /* 0x0000005000007945 */ /* 0x000fe20003800000 */
[----:B------:R-:W-:Y:S02]  /*15cd0*/  LEA R0, R4, UR45, 0x3 ;  /* 0x0000002d04007c11 */ /* 0x000fe4000f8e18ff */
[----:B------:R-:W-:-:S04]  /*15ce0*/  SHF.L.U32 R3, R3, 0x1f, RZ ;  /* 0x0000001f03037819 */ /* 0x000fc800000006ff */
[----:B------:R-:W0:Y:S02]  /*15cf0*/  SYNCS.PHASECHK.TRANS64.TRYWAIT P0, [R0+URZ+0x33470], R3 ;  /* 0x03347003000075a7 */ /* 0x000e24000800017f */
[----:B0-----:R-:W-:Y:S05]  /*15d00*/  @!P0 BRA `(.L_x_2388) ;  /* 0x0000002c00fc8947 */ /* 0x001fea0003800000 */
.L_x_2472:
[----:B------:R-:W-:Y:S05]  /*15d10*/  BSYNC B0 ;  /* 0x0000000000007941 */ /* 0x000fea0003800000 */
.L_x_2387:
[----:B------:R-:W-:-:S13]  /*15d20*/  LOP3.LUT P0, RZ, R16, 0x10, RZ, 0xc0, !PT ;  /* 0x0000001010ff7812 */ /* 0x000fda000780c0ff */
[----:B------:R-:W-:Y:S05]  /*15d30*/  @!P0 BRA `(.L_x_2389) ;  /* 0x0000000000048947 */ /* 0x000fea0003800000 */
[----:B------:R-:W-:Y:S01]  /*15d40*/  BPT.TRAP 0x1 ;  /* 0x000000040000795c */ /* 0x000fe20000300000 */
.L_x_2389:
[----:B------:R-:W3:Y:S01]  /*15d50*/  LDL.LU R2, [R1+0x8] ;  /* 0x0000080001027983 */ /* 0x000ee20000300800 */
[----:B------:R-:W-:Y:S01]  /*15d60*/  SHF.L.U32 R5, R31, 0x1f, RZ ;  /* 0x0000001f1f057819 */ /* 0x000fe200000006ff */
[----:B0-----:R-:W-:-:S03]  /*15d70*/  IMAD R3, R4, 0x7800, RZ ;  /* 0x0000780004037824 */ /* 0x001fc600078e02ff */
[----:B------:R-:W0:Y:S02]  /*15d80*/  SYNCS.PHASECHK.TRANS64.TRYWAIT P0, [R0+URZ+0x33460], R5 ;  /* 0x03346005000075a7 */ /* 0x000e24000800017f */
[----:B---3--:R-:W-:Y:S01]  /*15d90*/  LOP3.LUT R2, R3, R2, RZ, 0xfc, !PT ;  /* 0x0000000203027212 */ /* 0x008fe200078efcff */
[----:B0-----:R-:W-:Y:S06]  /*15da0*/  @!P0 BRA `(.L_x_2390) ;  /* 0x0000002c00e88947 */ /* 0x001fec0003800000 */
.L_x_2473:
[----:B------:R-:W3:Y:S01]  /*15db0*/  LDL.LU R6, [R1+0x4] ;  /* 0x0000040001067983 */ /* 0x000ee20000300800 */
[----:B------:R-:W-:Y:S05]  /*15dc0*/  WARPSYNC.ALL ;  /* 0x0000000000007948 */ /* 0x000fea0003800000 */
[----:B------:R-:W1:Y:S01]  /*15dd0*/  LDSM.16.MT88.4 R8, [R2+UR45+0xf200] ;  /* 0x00f2002d0208783b */ /* 0x000e620008004200 */
[----:B------:R-:W-:Y:S02]  /*15de0*/  LOP3.LUT P0, RZ, R16, 0x10, RZ, 0xc0, !PT ;  /* 0x0000001010ff7812 */ /* 0x000fe4000780c0ff */
[C-C-:B-1----:R-:W-:Y:S02]  /*15df0*/  PRMT R12, R8.reuse, 0x6420, R9.reuse ;  /* 0x00006420080c7816 */ /* 0x142fe40000000009 */
[----:B------:R-:W-:-:S02]  /*15e00*/  PRMT R13, R8, 0x7531, R9 ;  /* 0x00007531080d7816 */ /* 0x000fc40000000009 */
[C-C-:B--2---:R-:W-:Y:S02]  /*15e10*/  PRMT R14, R10.reuse, 0x6420, R11.reuse ;  /* 0x000064200a0e7816 */ /* 0x144fe4000000000b */
[----:B------:R-:W-:Y:S02]  /*15e20*/  PRMT R15, R10, 0x7531, R11 ;  /* 0x000075310a0f7816 */ /* 0x000fe4000000000b */
[----:B---3--:R-:W-:-:S05]  /*15e30*/  LOP3.LUT R3, R3, R6, RZ, 0xfc, !PT ;  /* 0x0000000603037212 */ /* 0x008fca00078efcff */
        /* <DEDUP_REMOVED lines=94> */
.L_x_2391:
[----:B--2---:R2:W-:Y:S01]  /*16420*/  SYNCS.ARRIVE.TRANS64.A1T0 RZ, [R0+URZ+0x33450], RZ ;  /* 0x033450ff00ff79a7 */ /* 0x0045e2000810003f */
[----:B------:R-:W-:Y:S06]  /*16430*/  BAR.SYNC.DEFER_BLOCKING 0x2, 0x80 ;  /* 0x0082000000007b1d */ /* 0x000fec0000010000 */
[----:B------:R-:W-:Y:S05]  /*16440*/  @!P1 BRA `(.L_x_2392) ;  /* 0x0000000000049947 */ /* 0x000fea0003800000 */
[----:B------:R-:W-:Y:S01]  /*16450*/  BPT.TRAP 0x1 ;  /* 0x000000040000795c */ /* 0x000fe20000300000 */
.L_x_2392:
[----:B------:R-:W3:Y:S01]  /*16460*/  S2R R2, SR_CgaCtaId ;  /* 0x0000000000027919 */ /* 0x000ee20000008800 */
[----:B0-2---:R-:W-:-:S05]  /*16470*/  VIADD R0, R0, 0x33480 ;  /* 0x0003348000007836 */ /* 0x005fca0000000000 */
[----:B---3--:R-:W-:Y:S01]  /*16480*/  PRMT R0, R2, 0x654, R0 ;  /* 0x0000065402007816 */ /* 0x008fe20000000000 */
[----:B------:R-:W-:-:S03]  /*16490*/  IMAD.MOV.U32 R2, RZ, RZ, RZ ;  /* 0x000000ffff027224 */ /* 0x000fc600078e00ff */
[----:B------:R0:W-:Y:S02]  /*164a0*/  SYNCS.ARRIVE.TRANS64.RED.A1T0 RZ, [R0+URZ], RZ ;  /* 0x000000ff00ff79a7 */ /* 0x0001e4000810043f */
[----:B0-----:R-:W-:-:S05]  /*164b0*/  VIADD R0, R4, 0x1 ;  /* 0x0000000104007836 */ /* 0x001fca0000000000 */
[----:B------:R-:W-:-:S04]  /*164c0*/  ISETP.NE.AND P0, PT, R0, 0x2, PT ;  /* 0x000000020000780c */ /* 0x000fc80003f05270 */
[----:B------:R-:W-:Y:S02]  /*164d0*/  SEL R4, RZ, 0x1, P0 ;  /* 0x00000001ff047807 */ /* 0x000fe40000000000 */
[----:B------:R-:W-:Y:S02]  /*164e0*/  SEL R0, R0, RZ, P0 ;  /* 0x000000ff00007207 */ /* 0x000fe40000000000 */
[----:B------:R-:W-:-:S07]  /*164f0*/  LOP3.LUT R31, R31, R4, RZ, 0x3c, !PT ;  /* 0x000000041f1f7212 */ /* 0x000fce00078e3cff */
.L_x_2347:
[----:B------:R-:W0:Y:S01]  /*16500*/  S2R R4, SR_CgaCtaId ;  /* 0x0000000000047919 */ /* 0x000e220000008800 */
[----:B-1----:R-:W-:Y:S02]  /*16510*/  MOV R3, 0x400 ;  /* 0x0000040000037802 */ /* 0x002fe40000000f00 */
[----:B------:R-:W-:Y:S02]  /*16520*/  SHF.L.U32 R2, R2, 0x1f, RZ ;  /* 0x0000001f02027819 */ /* 0x000fe400000006ff */
[----:B0-----:R-:W-:-:S04]  /*16530*/  LEA R5, R4, R3, 0x18 ;  /* 0x0000000304057211 */ /* 0x001fc800078ec0ff */
[----:B------:R-:W0:Y:S02]  /*16540*/  SYNCS.PHASECHK.TRANS64.TRYWAIT P0, [R5+URZ+0x33420], R2 ;  /* 0x03342002050075a7 */ /* 0x000e24000800017f */
[----:B0-----:R-:W-:Y:S05]  /*16550*/  @!P0 BRA `(.L_x_2393) ;  /* 0x0000002800108947 */ /* 0x001fea0003800000 */
.L_x_2474:
        /* <DEDUP_REMOVED lines=8> */
[----:B------:R-:W2:Y:S02]  /*165e0*/  LDL R3, [R1+0x10] ;  /* 0x0000100001037983 */ /* 0x000ea40000100800 */
[----:B--2---:R-:W-:-:S13]  /*165f0*/  R2UR UR4, R3 ;  /* 0x00000000030472ca */ /* 0x004fda00000e0000 */
[----:B------:R-:W-:-:S06]  /*16600*/  ULOP3.LUT UR4, UR4, 0x2, URZ, 0xfc, !UPT ;  /* 0x0000000204047892 */ /* 0x000fcc000f8efc3f */
[----:B------:R-:W-:-:S05]  /*16610*/  IMAD.U32 R2, RZ, RZ, UR4 ;  /* 0x00000004ff027e24 */ /* 0x000fca000f8e00ff */
[----:B------:R-:W-:-:S13]  /*16620*/  ISETP.NE.AND P0, PT, R2, 0x3, PT ;  /* 0x000000030200780c */ /* 0x000fda0003f05270 */
[----:B------:R-:W-:Y:S05]  /*16630*/  @!P0 BRA `(.L_x_2394) ;  /* 0x0000000000048947 */ /* 0x000fea0003800000 */
[----:B------:R-:W-:Y:S01]  /*16640*/  BPT.TRAP 0x1 ;  /* 0x000000040000795c */ /* 0x000fe20000300000 */
.L_x_2394:
[C---:B------:R-:W-:Y:S01]  /*16650*/  IMAD R4, R0.reuse, 0x8, R5 ;  /* 0x0000000800047824 */ /* 0x040fe200078e0205 */
[----:B------:R-:W-:Y:S01]  /*16660*/  SHF.L.U32 R3, R31, 0x1f, RZ ;  /* 0x0000001f1f037819 */ /* 0x000fe200000006ff */
[----:B------:R-:W-:-:S03]  /*16670*/  VIADD R0, R0, 0x1 ;  /* 0x0000000100007836 */ /* 0x000fc60000000000 */
[----:B------:R-:W0:Y:S02]  /*16680*/  SYNCS.PHASECHK.TRANS64.TRYWAIT P1, [R4+URZ+0x33440], R3 ;  /* 0x03344003040075a7 */ /* 0x000e24000802017f */
[----:B------:R-:W-:-:S04]  /*16690*/  ISETP.NE.AND P2, PT, R0, 0x2, PT ;  /* 0x000000020000780c */ /* 0x000fc80003f45270 */
[----:B------:R-:W-:Y:S01]  /*166a0*/  SEL R2, RZ, 0x1, P2 ;  /* 0x00000001ff027807 */ /* 0x000fe20001000000 */
[----:B0-----:R-:W-:Y:S08]  /*166b0*/  @!P1 BRA `(.L_x_2395) ;  /* 0x0000002400cc9947 */ /* 0x001ff00003800000 */
.L_x_2475:
[----:B------:R-:W-:Y:S02]  /*166c0*/  SEL R0, R0, RZ, P2 ;  /* 0x000000ff00007207 */ /* 0x000fe40001000000 */
[----:B------:R-:W-:Y:S01]  /*166d0*/  LOP3.LUT R2, R31, R2, RZ, 0x3c, !PT ;  /* 0x000000021f027212 */ /* 0x000fe200078e3cff */
[----:B------:R-:W-:Y:S06]  /*166e0*/  @!P0 BRA `(.L_x_2396) ;  /* 0x0000000000048947 */ /* 0x000fec0003800000 */
[----:B------:R-:W-:Y:S01]  /*166f0*/  BPT.TRAP 0x1 ;  /* 0x000000040000795c */ /* 0x000fe20000300000 */
.L_x_2396:
[----:B------:R-:W-:Y:S01]  /*16700*/  IMAD R5, R0, 0x8, R5 ;  /* 0x0000000800057824 */ /* 0x000fe200078e0205 */
[----:B------:R-:W-:-:S04]  /*16710*/  SHF.L.U32 R0, R2, 0x1f, RZ ;  /* 0x0000001f02007819 */ /* 0x000fc800000006ff */
[----:B------:R-:W1:Y:S02]  /*16720*/  SYNCS.PHASECHK.TRANS64.TRYWAIT P1, [R5+URZ+0x33440], R0 ;  /* 0x03344000050075a7 */ /* 0x000e64000802017f */
[----:B-1----:R-:W-:Y:S05]  /*16730*/  @!P1 BRA `(.L_x_2397) ;  /* 0x0000002400c09947 */ /* 0x002fea0003800000 */
.L_x_2476:
[----:B------:R-:W-:Y:S05]  /*16740*/  @!P0 BRA `(.L_x_2398) ;  /* 0x0000000000048947 */ /* 0x000fea0003800000 */
[----:B------:R-:W-:Y:S01]  /*16750*/  BPT.TRAP 0x1 ;  /* 0x000000040000795c */ /* 0x000fe20000300000 */
.L_x_2398:
[----:B------:R-:W2:Y:S02]  /*16760*/  SYNCS.PHASECHK.TRANS64.TRYWAIT P1, [R4+URZ+0x33460], R3 ;  /* 0x03346003040075a7 */ /* 0x000ea4000802017f */
[----:B--2---:R-:W-:Y:S05]  /*16770*/  @!P1 BRA `(.L_x_2399) ;  /* 0x0000002400c49947 */ /* 0x004fea0003800000 */
.L_x_2477:
[----:B------:R-:W-:Y:S05]  /*16780*/  @!P0 BRA `(.L_x_2400) ;  /* 0x0000000000048947 */ /* 0x000fea0003800000 */
[----:B------:R-:W-:Y:S01]  /*16790*/  BPT.TRAP 0x1 ;  /* 0x000000040000795c */ /* 0x000fe20000300000 */
.L_x_2400:
[----:B------:R-:W3:Y:S02]  /*167a0*/  SYNCS.PHASECHK.TRANS64.TRYWAIT P1, [R5+URZ+0x33460], R0 ;  /* 0x03346000050075a7 */ /* 0x000ee4000802017f */
[----:B---3--:R-:W-:Y:S05]  /*167b0*/  @!P1 BRA `(.L_x_2401) ;  /* 0x0000002400c89947 */ /* 0x008fea0003800000 */
.L_x_2478:
[----:B------:R-:W-:Y:S05]  /*167c0*/  @!P0 BRA `(.L_x_2402) ;  /* 0x0000000000048947 */ /* 0x000fea0003800000 */
[----:B------:R-:W-:Y:S01]  /*167d0*/  BPT.TRAP 0x1 ;  /* 0x000000040000795c */ /* 0x000fe20000300000 */
.L_x_2402:
[----:B------:R-:W4:Y:S02]  /*167e0*/  SYNCS.PHASECHK.TRANS64.TRYWAIT P1, [R4+URZ+0x33480], R3 ;  /* 0x03348003040075a7 */ /* 0x000f24000802017f */
[----:B----4-:R-:W-:Y:S05]  /*167f0*/  @!P1 BRA `(.L_x_2403) ;  /* 0x0000002400cc9947 */ /* 0x010fea0003800000 */
.L_x_2479:
[----:B------:R-:W-:Y:S05]  /*16800*/  @!P0 BRA `(.L_x_2404) ;  /* 0x0000000000048947 */ /* 0x000fea0003800000 */
[----:B------:R-:W-:Y:S01]  /*16810*/  BPT.TRAP 0x1 ;  /* 0x000000040000795c */ /* 0x000fe20000300000 */
.L_x_2404:
[----:B------:R0:W0:Y:S02]  /*16820*/  SYNCS.PHASECHK.TRANS64.TRYWAIT P0, [R5+URZ+0x33480], R0 ;  /* 0x03348000050075a7 */ /* 0x000024000800017f */
[----:B0-----:R-:W-:Y:S05]  /*16830*/  @!P0 NANOSLEEP.SYNCS 0x989680 ;  /* 0x009896800000895d */ /* 0x001fea0003900000 */
[----:B------:R-:W0:Y:S02]  /*16840*/  @!P0 SYNCS.PHASECHK.TRANS64 P0, [R5+URZ+0x33480], R0 ;  /* 0x03348000050085a7 */ /* 0x000e24000800007f */
[----:B0-----:R-:W-:Y:S05]  /*16850*/  @!P0 BRA `(.L_x_2404) ;  /* 0xfffffffc00f08947 */ /* 0x001fea000383ffff */
.L_x_2303:
[----:B------:R-:W-:Y:S05]  /*16860*/  BSYNC B6 ;  /* 0x0000000000067941 */ /* 0x000fea0003800000 */
.L_x_2300:
[----:B------:R-:W-:Y:S05]  /*16870*/  EXIT ;  /* 0x000000000000794d */ /* 0x000fea0003800000 */
.L_x_2307:
[----:B0-----:R-:W-:-:S04]  /*16880*/  IMAD.U32 R3, RZ, RZ, UR38 ;  /* 0x00000026ff037e24 */ /* 0x001fc8000f8e00ff */
[----:B------:R0:W1:Y:S03]  /*16890*/  SYNCS.PHASECHK.TRANS64.TRYWAIT P0, [R3+URZ+0x33400], R6 ;  /* 0x03340006030075a7 */ /* 0x000066000800017f */
[----:B-1----:R-:W-:Y:S05]  /*168a0*/  @!P0 NANOSLEEP.SYNCS 0x989680 ;  /* 0x009896800000895d */ /* 0x002fea0003900000 */
[----:B------:R-:W1:Y:S02]  /*168b0*/  @!P0 SYNCS.PHASECHK.TRANS64 P0, [R3+URZ+0x33400], R6 ;  /* 0x03340006030085a7 */ /* 0x000e64000800007f */
[----:B-1----:R-:W-:Y:S05]  /*168c0*/  @!P0 BRA `(.L_x_2307) ;  /* 0xfffffffc00ec8947 */ /* 0x002fea000383ffff */
[----:B------:R-:W-:Y:S05]  /*168d0*/  BRA `(.L_x_2405) ;  /* 0xfffffeac00e47947 */ /* 0x000fea000383ffff */
.L_x_2311:
[----:B--2---:R-:W-:-:S04]  /*168e0*/  IMAD.U32 R5, RZ, RZ, UR38 ;  /* 0x00000026ff057e24 */ /* 0x004fc8000f8e00ff */
[----:B------:R2:W3:Y:S03]  /*168f0*/  SYNCS.PHASECHK.TRANS64.TRYWAIT P1, [R5+URZ+0x33430], R6 ;  /* 0x03343006050075a7 */ /* 0x0004e6000802017f */
[----:B---3--:R-:W-:Y:S05]  /*16900*/  @!P1 NANOSLEEP.SYNCS 0x989680 ;  /* 0x009896800000995d */ /* 0x008fea0003900000 */
[----:B------:R-:W3:Y:S02]  /*16910*/  @!P1 SYNCS.PHASECHK.TRANS64 P1, [R5+URZ+0x33430], R6 ;  /* 0x03343006050095a7 */ /* 0x000ee4000802007f */
[----:B---3--:R-:W-:Y:S05]  /*16920*/  @!P1 BRA `(.L_x_2311) ;  /* 0xfffffffc00ec9947 */ /* 0x008fea000383ffff */
[----:B------:R-:W-:Y:S05]  /*16930*/  BRA `(.L_x_2310) ;  /* 0xfffffeb000087947 */ /* 0x000fea000383ffff */
.L_x_2317:
[----:B-1----:R-:W-:-:S04]  /*16940*/  IMAD.U32 R11, RZ, RZ, UR4 ;  /* 0x00000004ff0b7e24 */ /* 0x002fc8000f8e00ff */
[----:B------:R1:W2:Y:S03]  /*16950*/  SYNCS.PHASECHK.TRANS64.TRYWAIT P1, [R11+URZ+0x33430], R10 ;  /* 0x0334300a0b0075a7 */ /* 0x0002a6000802017f */
[----:B--2---:R-:W-:Y:S05]  /*16960*/  @!P1 NANOSLEEP.SYNCS 0x989680 ;  /* 0x009896800000995d */ /* 0x004fea0003900000 */
[----:B------:R-:W2:Y:S02]  /*16970*/  @!P1 SYNCS.PHASECHK.TRANS64 P1, [R11+URZ+0x33430], R10 ;  /* 0x0334300a0b0095a7 */ /* 0x000ea4000802007f */
[----:B--2---:R-:W-:Y:S05]  /*16980*/  @!P1 BRA `(.L_x_2317) ;  /* 0xfffffffc00ec9947 */ /* 0x004fea000383ffff */
[----:B------:R-:W-:Y:S05]  /*16990*/  BRA `(.L_x_2314) ;  /* 0xfffffef400547947 */ /* 0x000fea000383ffff */
.L_x_2321:
[----:B-1----:R-:W-:-:S04]  /*169a0*/  IMAD.U32 R11, RZ, RZ, UR10 ;  /* 0x0000000aff0b7e24 */ /* 0x002fc8000f8e00ff */
[----:B------:R1:W2:Y:S03]  /*169b0*/  SYNCS.PHASECHK.TRANS64.TRYWAIT P1, [R11+URZ+0x33450], R10 ;  /* 0x0334500a0b0075a7 */ /* 0x0002a6000802017f */
[----:B--2---:R-:W-:Y:S05]  /*169c0*/  @!P1 NANOSLEEP.SYNCS 0x989680 ;  /* 0x009896800000995d */ /* 0x004fea0003900000 */
[----:B------:R-:W2:Y:S02]  /*169d0*/  @!P1 SYNCS.PHASECHK.TRANS64 P1, [R11+URZ+0x33450], R10 ;  /* 0x0334500a0b0095a7 */ /* 0x000ea4000802007f */
[----:B--2---:R-:W-:Y:S05]  /*169e0*/  @!P1 BRA `(.L_x_2321) ;  /* 0xfffffffc00ec9947 */ /* 0x004fea000383ffff */
[----:B------:R-:W-:Y:S05]  /*169f0*/  BRA `(.L_x_2318) ;  /* 0xffffff0000687947 */ /* 0x000fea000383ffff */
.L_x_2329:
[----:B-1----:R-:W-:-:S04]  /*16a00*/  IMAD.U32 R10, RZ, RZ, UR10 ;  /* 0x0000000aff0a7e24 */ /* 0x002fc8000f8e00ff */
[----:B------:R1:W2:Y:S03]  /*16a10*/  SYNCS.PHASECHK.TRANS64.TRYWAIT P1, [R10+URZ+0x33430], R9 ;  /* 0x033430090a0075a7 */ /* 0x0002a6000802017f */
[----:B--2---:R-:W-:Y:S05]  /*16a20*/  @!P1 NANOSLEEP.SYNCS 0x989680 ;  /* 0x009896800000995d */ /* 0x004fea0003900000 */
[----:B------:R-:W2:Y:S02]  /*16a30*/  @!P1 SYNCS.PHASECHK.TRANS64 P1, [R10+URZ+0x33430], R9 ;  /* 0x033430090a0095a7 */ /* 0x000ea4000802007f */
[----:B--2---:R-:W-:Y:S05]  /*16a40*/  @!P1 BRA `(.L_x_2329) ;  /* 0xfffffffc00ec9947 */ /* 0x004fea000383ffff */
[----:B------:R-:W-:Y:S05]  /*16a50*/  BRA `(.L_x_2326) ;  /* 0xffffff3800607947 */ /* 0x000fea000383ffff */
.L_x_2333:
[----:B-1----:R-:W-:-:S04]  /*16a60*/  IMAD.U32 R10, RZ, RZ, UR10 ;  /* 0x0000000aff0a7e24 */ /* 0x002fc8000f8e00ff */
[----:B------:R1:W2:Y:S03]  /*16a70*/  SYNCS.PHASECHK.TRANS64.TRYWAIT P1, [R10+URZ+0x33450], R9 ;  /* 0x033450090a0075a7 */ /* 0x0002a6000802017f */
[----:B--2---:R-:W-:Y:S05]  /*16a80*/  @!P1 NANOSLEEP.SYNCS 0x989680 ;  /* 0x009896800000995d */ /* 0x004fea0003900000 */
[----:B------:R-:W2:Y:S02]  /*16a90*/  @!P1 SYNCS.PHASECHK.TRANS64 P1, [R10+URZ+0x33450], R9 ;  /* 0x033450090a0095a7 */ /* 0x000ea4000802007f */
[----:B--2---:R-:W-:Y:S05]  /*16aa0*/  @!P1 BRA `(.L_x_2333) ;  /* 0xfffffffc00ec9947 */ /* 0x004fea000383ffff */
[----:B------:R-:W-:Y:S05]  /*16ab0*/  BRA `(.L_x_2330) ;  /* 0xffffff44006c7947 */ /* 0x000fea000383ffff */
.L_x_2340:
[----:B-1----:R-:W-:-:S04]  /*16ac0*/  IMAD.U32 R3, RZ, RZ, UR9 ;  /* 0x00000009ff037e24 */ /* 0x002fc8000f8e00ff */
[----:B------:R1:W3:Y:S03]  /*16ad0*/  SYNCS.PHASECHK.TRANS64.TRYWAIT P1, [R3+URZ+0x33450], R0 ;  /* 0x03345000030075a7 */ /* 0x0002e6000802017f */
[----:B---3--:R-:W-:Y:S05]  /*16ae0*/  @!P1 NANOSLEEP.SYNCS 0x989680 ;  /* 0x009896800000995d */ /* 0x008fea0003900000 */
[----:B------:R-:W3:Y:S02]  /*16af0*/  @!P1 SYNCS.PHASECHK.TRANS64 P1, [R3+URZ+0x33450], R0 ;  /* 0x03345000030095a7 */ /* 0x000ee4000802007f */
[----:B---3--:R-:W-:Y:S05]  /*16b00*/  @!P1 BRA `(.L_x_2340) ;  /* 0xfffffffc00ec9947 */ /* 0x008fea000383ffff */
[----:B------:R-:W-:Y:S05]  /*16b10*/  BRA `(.L_x_2339) ;  /* 0xffffff70003c7947 */ /* 0x000fea000383ffff */
.L_x_2353:
[----:B------:R-:W-:Y:S02]  /*16b20*/  IMAD.MOV.U32 R13, RZ, RZ, R23 ;  /* 0x000000ffff0d7224 */ /* 0x000fe400078e0017 */
[----:B------:R-:W-:Y:S02]  /*16b30*/  IMAD.MOV.U32 R12, RZ, RZ, RZ ;  /* 0x000000ffff0c7224 */ /* 0x000fe400078e00ff */
[----:B------:R-:W-:Y:S02]  /*16b40*/  IMAD.MOV.U32 R11, RZ, RZ, 0x1f ;  /* 0x0000001fff0b7424 */ /* 0x000fe400078e00ff */
[----:B------:R-:W-:-:S07]  /*16b50*/  IMAD.MOV.U32 R15, RZ, RZ, -0x1 ;  /* 0xffffffffff0f7424 */ /* 0x000fce00078e00ff */
[----:B0----5:R-:W-:Y:S05]  /*16b60*/  WARPSYNC.COLLECTIVE R15, `(.L_x_2406) ;  /* 0x000000000f087348 */ /* 0x021fea0003c00000 */
[----:B------:R1:W2:Y:S02]  /*16b70*/  SHFL.IDX P6, R14, R13, R12, R11 ;  /* 0x0000000c0d0e7389 */ /* 0x0002a400000c000b */
[----:B012--5:R-:W-:Y:S01]  /*16b80*/  ENDCOLLECTIVE ;  /* 0x000000000000791b */ /* 0x027fe20003800000 */
.L_x_2406:
[----:B------:R-:W-:Y:S05]  /*16b90*/  BRA `(.L_x_2407) ;  /* 0xffffffb800d47947 */ /* 0x000fea000383ffff */
.L_x_2355:
[----:B0-----:R-:W-:-:S04]  /*16ba0*/  IMAD.U32 R2, RZ, RZ, UR45 ;  /* 0x0000002dff027e24 */ /* 0x001fc8000f8e00ff */
[----:B------:R0:W1:Y:S03]  /*16bb0*/  SYNCS.PHASECHK.TRANS64.TRYWAIT P0, [R2+URZ+0x33480], R29 ;  /* 0x0334801d020075a7 */ /* 0x000066000800017f */
[----:B-1----:R-:W-:Y:S05]  /*16bc0*/  @!P0 NANOSLEEP.SYNCS 0x989680 ;  /* 0x009896800000895d */ /* 0x002fea0003900000 */
[----:B------:R-:W1:Y:S02]  /*16bd0*/  @!P0 SYNCS.PHASECHK.TRANS64 P0, [R2+URZ+0x33480], R29 ;  /* 0x0334801d020085a7 */ /* 0x000e64000800007f */
[----:B-1----:R-:W-:Y:S05]  /*16be0*/  @!P0 BRA `(.L_x_2355) ;  /* 0xfffffffc00ec8947 */ /* 0x002fea000383ffff */
[----:B------:R-:W-:Y:S05]  /*16bf0*/  BRA `(.L_x_2408) ;  /* 0xffffffc000887947 */ /* 0x000fea000383ffff */
.L_x_2356:
        /* <DEDUP_REMOVED lines=8> */
.L_x_2410:
[----:B------:R-:W-:Y:S05]  /*16c80*/  BSYNC B0 ;  /* 0x0000000000007941 */ /* 0x000fea0003800000 */
.L_x_2409:
[----:B------:R-:W-:Y:S01]  /*16c90*/  IMAD.MOV.U32 R13, RZ, RZ, R8 ;  /* 0x000000ffff0d7224 */ /* 0x000fe200078e0008 */
[----:B------:R-:W0:Y:S01]  /*16ca0*/  LDC R31, c[0x0][0x2f4] ;  /* 0x0000bd00ff1f7b82 */ /* 0x000e220000000800 */
[----:B------:R-:W-:Y:S01]  /*16cb0*/  IMAD.MOV.U32 R12, RZ, RZ, RZ ;  /* 0x000000ffff0c7224 */ /* 0x000fe200078e00ff */
[----:B------:R-:W-:Y:S01]  /*16cc0*/  LOP3.LUT R16, R16, 0xffffff7f, RZ, 0xc0, !PT ;  /* 0xffffff7f10107812 */ /* 0x000fe200078ec0ff */
[----:B------:R-:W-:Y:S01]  /*16cd0*/  IMAD.MOV.U32 R11, RZ, RZ, 0x1c1f ;  /* 0x00001c1fff0b7424 */ /* 0x000fe200078e00ff */
[C---:B------:R-:W-:Y:S01]  /*16ce0*/  ISETP.GE.AND P5, PT, R7.reuse, 0x21, PT ;  /* 0x000000210700780c */ /* 0x040fe20003fa6270 */
[----:B------:R-:W-:Y:S01]  /*16cf0*/  IMAD.MOV.U32 R15, RZ, RZ, -0x1 ;  /* 0xffffffffff0f7424 */ /* 0x000fe200078e00ff */
[----:B------:R-:W-:Y:S01]  /*16d00*/  ISETP.GE.AND P4, PT, R7, 0x41, PT ;  /* 0x000000410700780c */ /* 0x000fe20003f86270 */
[----:B------:R-:W-:Y:S02]  /*16d10*/  IMAD.MOV.U32 R3, RZ, RZ, R14 ;  /* 0x000000ffff037224 */ /* 0x000fe400078e000e */
[----:B------:R-:W-:-:S10]  /*16d20*/  VIADD R24, R36, UR45 ;  /* 0x0000002d24187c36 */ /* 0x000fd40008000000 */
[----:B0-----:R-:W-:Y:S05]  /*16d30*/  WARPSYNC.COLLECTIVE R15, `(.L_x_2411) ;  /* 0x000000000f087348 */ /* 0x001fea0003c00000 */
[----:B------:R1:W2:Y:S02]  /*16d40*/  SHFL.IDX P6, R14, R13, R12, R11 ;  /* 0x0000000c0d0e7389 */ /* 0x0002a400000c000b */
[----:B012---:R-:W-:Y:S01]  /*16d50*/  ENDCOLLECTIVE ;  /* 0x000000000000791b */ /* 0x007fe20003800000 */
.L_x_2411:
[-C--:B------:R-:W-:Y:S01]  /*16d60*/  ISETP.GE.AND P2, PT, R35, R31.reuse, PT ;  /* 0x0000001f2300720c */ /* 0x080fe20003f46270 */
[----:B------:R-:W-:Y:S01]  /*16d70*/  IMAD.MOV.U32 R13, RZ, RZ, R9 ;  /* 0x000000ffff0d7224 */ /* 0x000fe200078e0009 */
[----:B------:R-:W-:Y:S01]  /*16d80*/  ISETP.GE.AND P1, PT, R25, R31, PT ;  /* 0x0000001f1900720c */ /* 0x000fe20003f26270 */
[----:B------:R-:W-:-:S03]  /*16d90*/  IMAD.MOV.U32 R12, RZ, RZ, 0x1 ;  /* 0x00000001ff0c7424 */ /* 0x000fc600078e00ff */
[----:B------:R-:W-:Y:S02]  /*16da0*/  ISETP.LT.OR P3, PT, R7, 0x1, P1 ;  /* 0x000000010700780c */ /* 0x000fe40000f61670 */
[----:B------:R-:W-:-:S13]  /*16db0*/  IADD3 R2, P0, R35, R14, RZ ;  /* 0x0000000e23027210 */ /* 0x000fda0007f1e0ff */
[----:B------:R-:W-:Y:S05]  /*16dc0*/  WARPSYNC.COLLECTIVE R15, `(.L_x_2412) ;  /* 0x000000000f087348 */ /* 0x000fea0003c00000 */
[----:B------:R0:W1:Y:S02]  /*16dd0*/  SHFL.IDX P6, R14, R13, R12, R11 ;  /* 0x0000000c0d0e7389 */ /* 0x00006400000c000b */
[----:B01----:R-:W-:Y:S01]  /*16de0*/  ENDCOLLECTIVE ;  /* 0x000000000000791b */ /* 0x003fe20003800000 */
.L_x_2412:
        /* <DEDUP_REMOVED lines=15> */
.L_x_2413:
[----:B------:R-:W-:Y:S02]  /*16ee0*/  IMAD.MOV.U32 R13, RZ, RZ, R9 ;  /* 0x000000ffff0d7224 */ /* 0x000fe400078e0009 */
[----:B------:R-:W-:Y:S02]  /*16ef0*/  IMAD.MOV.U32 R12, RZ, RZ, 0x2 ;  /* 0x00000002ff0c7424 */ /* 0x000fe400078e00ff */
[----:B------:R-:W-:-:S07]  /*16f00*/  IMAD.MOV.U32 R2, RZ, RZ, R14 ;  /* 0x000000ffff027224 */ /* 0x000fce00078e000e */
[----:B------:R-:W-:Y:S05]  /*16f10*/  WARPSYNC.COLLECTIVE R15, `(.L_x_2414) ;  /* 0x000000000f087348 */ /* 0x000fea0003c00000 */
[----:B------:R0:W1:Y:S02]  /*16f20*/  SHFL.IDX P6, R14, R13, R12, R11 ;  /* 0x0000000c0d0e7389 */ /* 0x00006400000c000b */
[----:B01----:R-:W-:Y:S01]  /*16f30*/  ENDCOLLECTIVE ;  /* 0x000000000000791b */ /* 0x003fe20003800000 */
.L_x_2414:
        /* <DEDUP_REMOVED lines=16> */
.L_x_2415:
[----:B------:R-:W-:Y:S02]  /*17040*/  IMAD.MOV.U32 R13, RZ, RZ, R9 ;  /* 0x000000ffff0d7224 */ /* 0x000fe400078e0009 */
[----:B------:R-:W-:Y:S02]  /*17050*/  IMAD.MOV.U32 R12, RZ, RZ, 0x3 ;  /* 0x00000003ff0c7424 */ /* 0x000fe400078e00ff */
[----:B------:R-:W-:-:S07]  /*17060*/  IMAD.MOV.U32 R2, RZ, RZ, R14 ;  /* 0x000000ffff027224 */ /* 0x000fce00078e000e */
[----:B------:R-:W-:Y:S05]  /*17070*/  WARPSYNC.COLLECTIVE R15, `(.L_x_2416) ;  /* 0x000000000f087348 */ /* 0x000fea0003c00000 */
[----:B------:R0:W1:Y:S02]  /*17080*/  SHFL.IDX P6, R14, R13, R12, R11 ;  /* 0x0000000c0d0e7389 */ /* 0x00006400000c000b */
[----:B01----:R-:W-:Y:S01]  /*17090*/  ENDCOLLECTIVE ;  /* 0x000000000000791b */ /* 0x003fe20003800000 */
.L_x_2416:
        /* <DEDUP_REMOVED lines=13> */
.L_x_2417:
        /* <DEDUP_REMOVED lines=8> */
[----:B0-----:R-:W-:-:S13]  /*171f0*/  IADD3 R2, P3, R35, R14, RZ ;  /* 0x0000000e23027210 */ /* 0x001fda0007f7e0ff */
[----:B------:R-:W-:Y:S05]  /*17200*/  WARPSYNC.COLLECTIVE R15, `(.L_x_2418) ;  /* 0x000000000f087348 */ /* 0x000fea0003c00000 */
[----:B------:R0:W1:Y:S02]  /*17210*/  SHFL.IDX P6, R14, R13, R12, R11 ;  /* 0x0000000c0d0e7389 */ /* 0x00006400000c000b */
[----:B01----:R-:W-:Y:S01]  /*17220*/  ENDCOLLECTIVE ;  /* 0x000000000000791b */ /* 0x003fe20003800000 */
.L_x_2418:
        /* <DEDUP_REMOVED lines=12> */
.L_x_2419:
        /* <DEDUP_REMOVED lines=9> */
[----:B-1----:R-:W-:Y:S06]  /*17380*/  BRA `(.L_x_2420) ;  /* 0xffffffc000247947 */ /* 0x002fec000383ffff */
.L_x_2359:
[----:B0-----:R-:W-:-:S04]  /*17390*/  IMAD.U32 R2, RZ, RZ, UR45 ;  /* 0x0000002dff027e24 */ /* 0x001fc8000f8e00ff */
[----:B------:R0:W1:Y:S03]  /*173a0*/  SYNCS.PHASECHK.TRANS64.TRYWAIT P0, [R2+URZ+0x33440], R29 ;  /* 0x0334401d020075a7 */ /* 0x000066000800017f */
[----:B-1----:R-:W-:Y:S05]  /*173b0*/  @!P0 NANOSLEEP.SYNCS 0x989680 ;  /* 0x009896800000895d */ /* 0x002fea0003900000 */
[----:B------:R-:W1:Y:S02]  /*173c0*/  @!P0 SYNCS.PHASECHK.TRANS64 P0, [R2+URZ+0x33440], R29 ;  /* 0x0334401d020085a7 */ /* 0x000e64000800007f */
[----:B-1----:R-:W-:Y:S05]  /*173d0*/  @!P0 BRA `(.L_x_2359) ;  /* 0xfffffffc00ec8947 */ /* 0x002fea000383ffff */
[----:B------:R-:W-:Y:S05]  /*173e0*/  BRA `(.L_x_2421) ;  /* 0xffffffc000687947 */ /* 0x000fea000383ffff */
.L_x_2360:
        /* <DEDUP_REMOVED lines=8> */
.L_x_2423:
[----:B------:R-:W-:Y:S05]  /*17470*/  BSYNC B0 ;  /* 0x0000000000007941 */ /* 0x000fea0003800000 */
.L_x_2422:
        /* <DEDUP_REMOVED lines=9> */
.L_x_2424:
[-C--:B------:R-:W-:Y:S01]  /*17510*/  ISETP.GE.AND P2, PT, R25, R10.reuse, PT ;  /* 0x0000000a1900720c */ /* 0x080fe20003f46270 */
[----:B------:R-:W-:Y:S01]  /*17520*/  IMAD.MOV.U32 R13, RZ, RZ, R5 ;  /* 0x000000ffff0d7224 */ /* 0x000fe200078e0005 */
[----:B------:R-:W-:Y:S01]  /*17530*/  ISETP.GE.AND P1, PT, R23, R10, PT ;  /* 0x0000000a1700720c */ /* 0x000fe20003f26270 */
[----:B------:R-:W-:Y:S01]  /*17540*/  IMAD.MOV.U32 R12, RZ, RZ, 0x1 ;  /* 0x00000001ff0c7424 */ /* 0x000fe200078e00ff */
[----:B------:R-:W-:-:S13]  /*17550*/  LOP3.LUT P6, RZ, R16, 0x40, RZ, 0xc0, !PT ;  /* 0x0000004010ff7812 */ /* 0x000fda00078cc0ff */
[----:B------:R-:W-:-:S05]  /*17560*/  @P6 IADD3 R14, P0, R35, R14, RZ ;  /* 0x0000000e230e6210 */ /* 0x000fca0007f1e0ff */
[----:B------:R-:W-:Y:S01]  /*17570*/  @P6 IMAD.X R3, RZ, RZ, R2, P0 ;  /* 0x000000ffff036224 */ /* 0x000fe200000e0602 */
[----:B------:R-:W-:Y:S01]  /*17580*/  ISETP.GE.AND P0, PT, R35, R10, PT ;  /* 0x0000000a2300720c */ /* 0x000fe20003f06270 */
[----:B------:R-:W-:-:S12]  /*17590*/  @P6 IMAD.MOV.U32 R2, RZ, RZ, R14 ;  /* 0x000000ffff026224 */ /* 0x000fd800078e000e */
        /* <DEDUP_REMOVED lines=9> */
.L_x_2425:
[----:B------:R-:W-:Y:S02]  /*17630*/  IMAD.MOV.U32 R13, RZ, RZ, R0 ;  /* 0x000000ffff0d7224 */ /* 0x000fe400078e0000 */
[----:B------:R-:W-:-:S07]  /*17640*/  IMAD.MOV.U32 R6, RZ, RZ, R14 ;  /* 0x000000ffff067224 */ /* 0x000fce00078e000e */
[----:B------:R-:W-:Y:S05]  /*17650*/  WARPSYNC.COLLECTIVE R15, `(.L_x_2426) ;  /* 0x000000000f087348 */ /* 0x000fea0003c00000 */
[----:B------:R0:W1:Y:S02]  /*17660*/  SHFL.IDX P6, R14, R13, R12, R11 ;  /* 0x0000000c0d0e7389 */ /* 0x00006400000c000b */
[----:B01----:R-:W-:Y:S01]  /*17670*/  ENDCOLLECTIVE ;  /* 0x000000000000791b */ /* 0x003fe20003800000 */
.L_x_2426:
[----:B------:R-:W-:Y:S02]  /*17680*/  IMAD.MOV.U32 R13, RZ, RZ, R5 ;  /* 0x000000ffff0d7224 */ /* 0x000fe400078e0005 */
        /* <DEDUP_REMOVED lines=13> */
.L_x_2427:
        /* <DEDUP_REMOVED lines=11> */
.L_x_2428:
[----:B------:R-:W-:Y:S02]  /*17810*/  IMAD.MOV.U32 R13, RZ, RZ, R5 ;  /* 0x000000ffff0d7224 */ /* 0x000fe400078e0005 */
[----:B------:R-:W-:Y:S01]  /*17820*/  IMAD.MOV.U32 R12, RZ, RZ, 0x3 ;  /* 0x00000003ff0c7424 */ /* 0x000fe200078e00ff */
[----:B------:R-:W-:-:S05]  /*17830*/  @P4 IADD3 R14, P0, R35, R14, RZ ;  /* 0x0000000e230e4210 */ /* 0x000fca0007f1e0ff */
[----:B------:R-:W-:-:S08]  /*17840*/  @P4 IMAD.MOV.U32 R2, RZ, RZ, R14 ;  /* 0x000000ffff024224 */ /* 0x000fd000078e000e */
[----:B------:R-:W-:Y:S05]  /*17850*/  WARPSYNC.COLLECTIVE R15, `(.L_x_2429) ;  /* 0x000000000f087348 */ /* 0x000fea0003c00000 */
[----:B------:R0:W1:Y:S02]  /*17860*/  SHFL.IDX P6, R14, R13, R12, R11 ;  /* 0x0000000c0d0e7389 */ /* 0x00006400000c000b */
[----:B01----:R-:W-:Y:S01]  /*17870*/  ENDCOLLECTIVE ;  /* 0x000000000000791b */ /* 0x003fe20003800000 */
.L_x_2429:
        /* <DEDUP_REMOVED lines=13> */
.L_x_2430:
[----:B------:R-:W-:Y:S02]  /*17950*/  IMAD.MOV.U32 R13, RZ, RZ, R8 ;  /* 0x000000ffff0d7224 */ /* 0x000fe400078e0008 */
[----:B------:R-:W-:Y:S01]  /*17960*/  IMAD.MOV.U32 R12, RZ, RZ, RZ ;  /* 0x000000ffff0c7224 */ /* 0x000fe200078e00ff */
[----:B------:R-:W-:-:S05]  /*17970*/  @P3 IADD3 R14, P0, R35, R14, RZ ;  /* 0x0000000e230e3210 */ /* 0x000fca0007f1e0ff */
[----:B------:R-:W-:-:S08]  /*17980*/  @P3 IMAD.MOV.U32 R2, RZ, RZ, R14 ;  /* 0x000000ffff023224 */ /* 0x000fd000078e000e */
[----:B------:R-:W-:Y:S05]  /*17990*/  WARPSYNC.COLLECTIVE R15, `(.L_x_2431) ;  /* 0x000000000f087348 */ /* 0x000fea0003c00000 */
[----:B------:R0:W1:Y:S02]  /*179a0*/  SHFL.IDX P6, R14, R13, R12, R11 ;  /* 0x0000000c0d0e7389 */ /* 0x00006400000c000b */
[----:B01----:R-:W-:Y:S01]  /*179b0*/  ENDCOLLECTIVE ;  /* 0x000000000000791b */ /* 0x003fe20003800000 */
.L_x_2431:
        /* <DEDUP_REMOVED lines=13> */
.L_x_2432:
[----:B------:R-:W-:Y:S05]  /*17a90*/  BRA `(.L_x_2433) ;  /* 0xffffffbc00f07947 */ /* 0x000fea000383ffff */
.L_x_2365:
[----:B------:R-:W-:Y:S02]  /*17aa0*/  IMAD.MOV.U32 R13, RZ, RZ, R5 ;  /* 0x000000ffff0d7224 */ /* 0x000fe400078e0005 */
[----:B------:R-:W-:Y:S02]  /*17ab0*/  IMAD.MOV.U32 R12, RZ, RZ, RZ ;  /* 0x000000ffff0c7224 */ /* 0x000fe400078e00ff */
[----:B------:R-:W-:Y:S02]  /*17ac0*/  IMAD.MOV.U32 R11, RZ, RZ, 0x1c1f ;  /* 0x00001c1fff0b7424 */ /* 0x000fe400078e00ff */
[----:B------:R-:W-:Y:S02]  /*17ad0*/  IMAD.MOV.U32 R15, RZ, RZ, -0x1 ;  /* 0xffffffffff0f7424 */ /* 0x000fe400078e00ff */
[----:B------:R-:W-:-:S07]  /*17ae0*/  IMAD.U32 R6, RZ, RZ, UR47 ;  /* 0x0000002fff067e24 */ /* 0x000fce000f8e00ff */
[----:B-1----:R-:W-:Y:S05]  /*17af0*/  WARPSYNC.COLLECTIVE R15, `(.L_x_2434) ;  /* 0x000000000f087348 */ /* 0x002fea0003c00000 */
[----:B-1----:R0:W1:Y:S02]  /*17b00*/  SHFL.IDX P6, R14, R13, R12, R11 ;  /* 0x0000000c0d0e7389 */ /* 0x00206400000c000b */
[----:B01----:R-:W-:Y:S01]  /*17b10*/  ENDCOLLECTIVE ;  /* 0x000000000000791b */ /* 0x003fe20003800000 */
.L_x_2434:
[----:B------:R-:W-:Y:S02]  /*17b20*/  IMAD.MOV.U32 R13, RZ, RZ, R0 ;  /* 0x000000ffff0d7224 */ /* 0x000fe400078e0000 */
[----:B------:R-:W-:-:S07]  /*17b30*/  IMAD.MOV.U32 R2, RZ, RZ, R14 ;  /* 0x000000ffff027224 */ /* 0x000fce00078e000e */
[----:B------:R-:W-:Y:S05]  /*17b40*/  WARPSYNC.COLLECTIVE R15, `(.L_x_2435) ;  /* 0x000000000f087348 */ /* 0x000fea0003c00000 */
[----:B------:R0:W1:Y:S02]  /*17b50*/  SHFL.IDX P6, R14, R13, R12, R11 ;  /* 0x0000000c0d0e7389 */ /* 0x00006400000c000b */
[----:B01----:R-:W-:Y:S01]  /*17b60*/  ENDCOLLECTIVE ;  /* 0x000000000000791b */ /* 0x003fe20003800000 */
.L_x_2435:
[----:B------:R-:W-:Y:S02]  /*17b70*/  ULDC UR4, c[0x0][0x288] ;  /* 0x0000a20000047ab9 */ /* 0x000fe40000000800 */
[----:B------:R-:W-:Y:S02]  /*17b80*/  IMAD R7, R4, UR4, RZ ;  /* 0x0000000404077c24 */ /* 0x000fe4000f8e02ff */
[----:B------:R-:W-:-:S04]  /*17b90*/  IMAD R4, R6, 0x80, R27 ;  /* 0x0000008006047824 */ /* 0x000fc800078e021b */
[C---:B------:R-:W-:Y:S01]  /*17ba0*/  VIADD R6, R4.reuse, 0x20 ;  /* 0x0000002004067836 */ /* 0x040fe20000000000 */
        /* <DEDUP_REMOVED lines=10> */
.L_x_2436:
        /* <DEDUP_REMOVED lines=11> */
.L_x_2437:
[----:B------:R-:W-:Y:S02]  /*17d00*/  IMAD.MOV.U32 R13, RZ, RZ, R5 ;  /* 0x000000ffff0d7224 */ /* 0x000fe400078e0005 */
[----:B------:R-:W-:Y:S01]  /*17d10*/  IMAD.MOV.U32 R12, RZ, RZ, 0x2 ;  /* 0x00000002ff0c7424 */ /* 0x000fe200078e00ff */
[----:B------:R-:W-:-:S13]  /*17d20*/  @!P1 IADD3 R8, P0, R35, R14, RZ ;  /* 0x0000000e23089210 */ /* 0x000fda0007f1e0ff */
[----:B------:R-:W-:Y:S05]  /*17d30*/  WARPSYNC.COLLECTIVE R15, `(.L_x_2438) ;  /* 0x000000000f087348 */ /* 0x000fea0003c00000 */
[----:B------:R0:W1:Y:S02]  /*17d40*/  SHFL.IDX P6, R14, R13, R12, R11 ;  /* 0x0000000c0d0e7389 */ /* 0x00006400000c000b */
[----:B01----:R-:W-:Y:S01]  /*17d50*/  ENDCOLLECTIVE ;  /* 0x000000000000791b */ /* 0x003fe20003800000 */
.L_x_2438:
[----:B------:R-:W-:Y:S02]  /*17d60*/  @!P1 IMAD.X R9, RZ, RZ, R6, P0 ;  /* 0x000000ffff099224 */ /* 0x000fe400000e0606 */
[----:B------:R-:W-:Y:S02]  /*17d70*/  VIADD R6, R4, 0x40 ;  /* 0x0000004004067836 */ /* 0x000fe40000000000 */
[----:B------:R-:W-:Y:S02]  /*17d80*/  @!P1 IMAD.MOV.U32 R2, RZ, RZ, R8 ;  /* 0x000000ffff029224 */ /* 0x000fe400078e0008 */
[----:B------:R-:W-:Y:S01]  /*17d90*/  @!P1 IMAD.MOV.U32 R3, RZ, RZ, R9 ;  /* 0x000000ffff039224 */ /* 0x000fe200078e0009 */
[----:B------:R-:W-:Y:S01]  /*17da0*/  ISETP.GE.AND P0, PT, R6, R7, PT ;  /* 0x000000070600720c */ /* 0x000fe20003f06270 */
[----:B------:R-:W-:-:S03]  /*17db0*/  IMAD.MOV.U32 R13, RZ, RZ, R0 ;  /* 0x000000ffff0d7224 */ /* 0x000fc600078e0000 */
[----:B------:R-:W-:Y:S01]  /*17dc0*/  @!PT LDS RZ, [RZ] ;  /* 0x00000000fffff984 */ /* 0x000fe20000000800 */
[----:B------:R-:W-:Y:S01]  /*17dd0*/  @!PT LDS RZ, [RZ] ;  /* 0x00000000fffff984 */ /* 0x000fe20000000800 */
[----:B------:R-:W-:Y:S01]  /*17de0*/  @!PT LDS RZ, [RZ] ;  /* 0x00000000fffff984 */ /* 0x000fe20000000800 */
[----:B------:R0:W-:Y:S04]  /*17df0*/  @!P1 LDGSTS.E.BYPASS.LTC128B.128 [R24+0x1ea00], desc[UR36][R2.64], !P4 ;  /* 0x1ea0000002189fae */ /* 0x0001e8000e101d64 */
[----:B------:R0:W-:Y:S04]  /*17e00*/  @!P1 LDGSTS.E.BYPASS.LTC128B.128 [R24+0x20a00], desc[UR36][R2.64+0x40], !P3 ;  /* 0x20a0004002189fae */ /* 0x0001e8000d901d64 */
[----:B------:R0:W-:Y:S01]  /*17e10*/  @!P1 LDGSTS.E.BYPASS.LTC128B.128 [R24+0x22a00], desc[UR36][R2.64+0x80], !P2 ;  /* 0x22a0008002189fae */ /* 0x0001e2000d101d64 */
[----:B------:R-:W-:-:S07]  /*17e20*/  IMAD.MOV.U32 R6, RZ, RZ, R14 ;  /* 0x000000ffff067224 */ /* 0x000fce00078e000e */
[----:B0-----:R-:W-:Y:S05]  /*17e30*/  WARPSYNC.COLLECTIVE R15, `(.L_x_2439) ;  /* 0x000000000f087348 */ /* 0x001fea0003c00000 */
[----:B------:R1:W2:Y:S02]  /*17e40*/  SHFL.IDX P6, R14, R13, R12, R11 ;  /* 0x0000000c0d0e7389 */ /* 0x0002a400000c000b */
[----:B012---:R-:W-:Y:S01]  /*17e50*/  ENDCOLLECTIVE ;  /* 0x000000000000791b */ /* 0x007fe20003800000 */
.L_x_2439:
[----:B------:R-:W-:Y:S02]  /*17e60*/  IMAD.MOV.U32 R13, RZ, RZ, R5 ;  /* 0x000000ffff0d7224 */ /* 0x000fe400078e0005 */
[----:B------:R-:W-:Y:S01]  /*17e70*/  IMAD.MOV.U32 R12, RZ, RZ, 0x3 ;  /* 0x00000003ff0c7424 */ /* 0x000fe200078e00ff */
[----:B------:R-:W-:-:S05]  /*17e80*/  @!P0 IADD3 R14, P5, R35, R14, RZ ;  /* 0x0000000e230e8210 */ /* 0x000fca0007fbe0ff */
[----:B------:R-:W-:-:S08]  /*17e90*/  @!P0 IMAD.MOV.U32 R2, RZ, RZ, R14 ;  /* 0x000000ffff028224 */ /* 0x000fd000078e000e */
[----:B------:R-:W-:Y:S05]  /*17ea0*/  WARPSYNC.COLLECTIVE R15, `(.L_x_2440) ;  /* 0x000000000f087348 */ /* 0x000fea0003c00000 */
[----:B------:R0:W1:Y:S02]  /*17eb0*/  SHFL.IDX P6, R14, R13, R12, R11 ;  /* 0x0000000c0d0e7389 */ /* 0x00006400000c000b */
[----:B01----:R-:W-:Y:S01]  /*17ec0*/  ENDCOLLECTIVE ;  /* 0x000000000000791b */ /* 0x003fe20003800000 */
.L_x_2440:
        /* <DEDUP_REMOVED lines=13> */
.L_x_2441:
[----:B------:R-:W-:Y:S05]  /*17fa0*/  BRA `(.L_x_2442) ;  /* 0xffffffc000bc7947 */ /* 0x000fea000383ffff */
.L_x_2368:
[----:B01----:R-:W-:-:S04]  /*17fb0*/  IMAD.U32 R3, RZ, RZ, UR45 ;  /* 0x0000002dff037e24 */ /* 0x003fc8000f8e00ff */
[----:B------:R0:W1:Y:S03]  /*17fc0*/  SYNCS.PHASECHK.TRANS64.TRYWAIT P0, [R3+URZ+0x33420], R0 ;  /* 0x03342000030075a7 */ /* 0x000066000800017f */
[----:B-1----:R-:W-:Y:S05]  /*17fd0*/  @!P0 NANOSLEEP.SYNCS 0x989680 ;  /* 0x009896800000895d */ /* 0x002fea0003900000 */
[----:B------:R-:W1:Y:S02]  /*17fe0*/  @!P0 SYNCS.PHASECHK.TRANS64 P0, [R3+URZ+0x33420], R0 ;  /* 0x03342000030085a7 */ /* 0x000e64000800007f */
[----:B-1----:R-:W-:Y:S05]  /*17ff0*/  @!P0 BRA `(.L_x_2368) ;  /* 0xfffffffc00ec8947 */ /* 0x002fea000383ffff */
[----:B------:R-:W-:Y:S05]  /*18000*/  BRA `(.L_x_2443) ;  /* 0xffffffc000fc7947 */ /* 0x000fea000383ffff */
.L_x_2371:
[----:B0-----:R0:W1:Y:S02]  /*18010*/  SYNCS.PHASECHK.TRANS64.TRYWAIT P0, [R5+URZ+0x33480], R30 ;  /* 0x0334801e050075a7 */ /* 0x001064000800017f */
[----:B-1----:R-:W-:Y:S05]  /*18020*/  @!P0 NANOSLEEP.SYNCS 0x989680 ;  /* 0x009896800000895d */ /* 0x002fea0003900000 */
[----:B------:R-:W1:Y:S02]  /*18030*/  @!P0 SYNCS.PHASECHK.TRANS64 P0, [R5+URZ+0x33480], R30 ;  /* 0x0334801e050085a7 */ /* 0x000e64000800007f */
[----:B-1----:R-:W-:Y:S05]  /*18040*/  @!P0 BRA `(.L_x_2371) ;  /* 0xfffffffc00f08947 */ /* 0x002fea000383ffff */
[----:B------:R-:W-:Y:S05]  /*18050*/  BRA `(.L_x_2444) ;  /* 0xffffffc800007947 */ /* 0x000fea000383ffff */
.L_x_2372:
        /* <DEDUP_REMOVED lines=8> */
.L_x_2446:
[----:B------:R-:W-:Y:S05]  /*180e0*/  BSYNC B0 ;  /* 0x0000000000007941 */ /* 0x000fea0003800000 */
.L_x_2445:
        /* <DEDUP_REMOVED lines=9> */
.L_x_2447:
[----:B------:R-:W-:Y:S02]  /*18180*/  IMAD.MOV.U32 R13, RZ, RZ, R19 ;  /* 0x000000ffff0d7224 */ /* 0x000fe400078e0013 */
[----:B------:R-:W-:Y:S02]  /*18190*/  IMAD.MOV.U32 R12, RZ, RZ, 0x1 ;  /* 0x00000001ff0c7424 */ /* 0x000fe400078e00ff */
[----:B------:R-:W-:-:S07]  /*181a0*/  IMAD.MOV.U32 R2, RZ, RZ, R14 ;  /* 0x000000ffff027224 */ /* 0x000fce00078e000e */
[----:B------:R-:W-:Y:S05]  /*181b0*/  WARPSYNC.COLLECTIVE R15, `(.L_x_2448) ;  /* 0x000000000f087348 */ /* 0x000fea0003c00000 */
[----:B------:R0:W1:Y:S02]  /*181c0*/  SHFL.IDX P6, R14, R13, R12, R11 ;  /* 0x0000000c0d0e7389 */ /* 0x00006400000c000b */
[----:B01----:R-:W-:Y:S01]  /*181d0*/  ENDCOLLECTIVE ;  /* 0x000000000000791b */ /* 0x003fe20003800000 */
.L_x_2448:
        /* <DEDUP_REMOVED lines=13> */
.L_x_2449:
[----:B------:R-:W-:Y:S02]  /*182b0*/  IMAD.MOV.U32 R13, RZ, RZ, R19 ;  /* 0x000000ffff0d7224 */ /* 0x000fe400078e0013 */
[----:B------:R-:W-:Y:S02]  /*182c0*/  IMAD.MOV.U32 R12, RZ, RZ, 0x2 ;  /* 0x00000002ff0c7424 */ /* 0x000fe400078e00ff */
[----:B------:R-:W-:-:S07]  /*182d0*/  IMAD.MOV.U32 R2, RZ, RZ, R14 ;  /* 0x000000ffff027224 */ /* 0x000fce00078e000e */
[----:B------:R-:W-:Y:S05]  /*182e0*/  WARPSYNC.COLLECTIVE R15, `(.L_x_2450) ;  /* 0x000000000f087348 */ /* 0x000fea0003c00000 */
[----:B------:R0:W1:Y:S02]  /*182f0*/  SHFL.IDX P6, R14, R13, R12, R11 ;  /* 0x0000000c0d0e7389 */ /* 0x00006400000c000b */
[----:B01----:R-:W-:Y:S01]  /*18300*/  ENDCOLLECTIVE ;  /* 0x000000000000791b */ /* 0x003fe20003800000 */
.L_x_2450:
        /* <DEDUP_REMOVED lines=13> */
.L_x_2451:
[----:B------:R-:W-:Y:S02]  /*183e0*/  IMAD.MOV.U32 R13, RZ, RZ, R19 ;  /* 0x000000ffff0d7224 */ /* 0x000fe400078e0013 */
[----:B------:R-:W-:Y:S02]  /*183f0*/  IMAD.MOV.U32 R12, RZ, RZ, 0x3 ;  /* 0x00000003ff0c7424 */ /* 0x000fe400078e00ff */
[----:B------:R-:W-:-:S07]  /*18400*/  IMAD.MOV.U32 R2, RZ, RZ, R14 ;  /* 0x000000ffff027224 */ /* 0x000fce00078e000e */
[----:B------:R-:W-:Y:S05]  /*18410*/  WARPSYNC.COLLECTIVE R15, `(.L_x_2452) ;  /* 0x000000000f087348 */ /* 0x000fea0003c00000 */
[----:B------:R0:W1:Y:S02]  /*18420*/  SHFL.IDX P6, R14, R13, R12, R11 ;  /* 0x0000000c0d0e7389 */ /* 0x00006400000c000b */
[----:B01----:R-:W-:Y:S01]  /*18430*/  ENDCOLLECTIVE ;  /* 0x000000000000791b */ /* 0x003fe20003800000 */
.L_x_2452:
        /* <DEDUP_REMOVED lines=13> */
.L_x_2453:
[----:B------:R-:W-:Y:S02]  /*18510*/  IMAD.MOV.U32 R13, RZ, RZ, R25 ;  /* 0x000000ffff0d7224 */ /* 0x000fe400078e0019 */
[----:B------:R-:W-:Y:S02]  /*18520*/  IMAD.MOV.U32 R12, RZ, RZ, RZ ;  /* 0x000000ffff0c7224 */ /* 0x000fe400078e00ff */
[----:B------:R-:W-:-:S07]  /*18530*/  IMAD.MOV.U32 R2, RZ, RZ, R14 ;  /* 0x000000ffff027224 */ /* 0x000fce00078e000e */
[----:B------:R-:W-:Y:S05]  /*18540*/  WARPSYNC.COLLECTIVE R15, `(.L_x_2454) ;  /* 0x000000000f087348 */ /* 0x000fea0003c00000 */
[----:B------:R0:W1:Y:S02]  /*18550*/  SHFL.IDX P6, R14, R13, R12, R11 ;  /* 0x0000000c0d0e7389 */ /* 0x00006400000c000b */
[----:B01----:R-:W-:Y:S01]  /*18560*/  ENDCOLLECTIVE ;  /* 0x000000000000791b */ /* 0x003fe20003800000 */
.L_x_2454:
        /* <DEDUP_REMOVED lines=13> */
.L_x_2455:
[----:B------:R-:W-:Y:S05]  /*18640*/  BRA `(.L_x_2456) ;  /* 0xffffffc400b47947 */ /* 0x000fea000383ffff */
.L_x_2375:
[----:B--2---:R2:W3:Y:S02]  /*18650*/  SYNCS.PHASECHK.TRANS64.TRYWAIT P0, [R5+URZ+0x33440], R30 ;  /* 0x0334401e050075a7 */ /* 0x0044e4000800017f */
[----:B---3--:R-:W-:Y:S05]  /*18660*/  @!P0 NANOSLEEP.SYNCS 0x989680 ;  /* 0x009896800000895d */ /* 0x008fea0003900000 */
[----:B------:R-:W3:Y:S02]  /*18670*/  @!P0 SYNCS.PHASECHK.TRANS64 P0, [R5+URZ+0x33440], R30 ;  /* 0x0334401e050085a7 */ /* 0x000ee4000800007f */
[----:B---3--:R-:W-:Y:S05]  /*18680*/  @!P0 BRA `(.L_x_2375) ;  /* 0xfffffffc00f08947 */ /* 0x008fea000383ffff */
[----:B------:R-:W-:Y:S05]  /*18690*/  BRA `(.L_x_2457) ;  /* 0xffffffc400f47947 */ /* 0x000fea000383ffff */
.L_x_2376:
        /* <DEDUP_REMOVED lines=8> */
.L_x_2459:
[----:B------:R-:W-:Y:S05]  /*18720*/  BSYNC B0 ;  /* 0x0000000000007941 */ /* 0x000fea0003800000 */
.L_x_2458:
        /* <DEDUP_REMOVED lines=9> */
.L_x_2460:
[----:B------:R-:W-:Y:S02]  /*187c0*/  VIADD R22, R22, UR45 ;  /* 0x0000002d16167c36 */ /* 0x000fe40008000000 */
[----:B------:R-:W-:Y:S02]  /*187d0*/  IMAD.MOV.U32 R13, RZ, RZ, R19 ;  /* 0x000000ffff0d7224 */ /* 0x000fe400078e0013 */
[----:B------:R-:W-:Y:S01]  /*187e0*/  IMAD.MOV.U32 R12, RZ, RZ, 0x1 ;  /* 0x00000001ff0c7424 */ /* 0x000fe200078e00ff */
[----:B------:R-:W-:-:S13]  /*187f0*/  IADD3 R2, P0, R35, R14, RZ ;  /* 0x0000000e23027210 */ /* 0x000fda0007f1e0ff */
[----:B------:R-:W-:Y:S05]  /*18800*/  WARPSYNC.COLLECTIVE R15, `(.L_x_2461) ;  /* 0x000000000f087348 */ /* 0x000fea0003c00000 */
[----:B------:R0:W1:Y:S02]  /*18810*/  SHFL.IDX P6, R14, R13, R12, R11 ;  /* 0x0000000c0d0e7389 */ /* 0x00006400000c000b */
[----:B01----:R-:W-:Y:S01]  /*18820*/  ENDCOLLECTIVE ;  /* 0x000000000000791b */ /* 0x003fe20003800000 */
.L_x_2461:
        /* <DEDUP_REMOVED lines=12> */
.L_x_2462:
[----:B------:R-:W-:Y:S02]  /*188f0*/  IMAD.MOV.U32 R13, RZ, RZ, R19 ;  /* 0x000000ffff0d7224 */ /* 0x000fe400078e0013 */
[----:B------:R-:W-:Y:S01]  /*18900*/  IMAD.MOV.U32 R12, RZ, RZ, 0x2 ;  /* 0x00000002ff0c7424 */ /* 0x000fe200078e00ff */
[----:B------:R-:W-:-:S13]  /*18910*/  IADD3 R2, P0, R35, R14, RZ ;  /* 0x0000000e23027210 */ /* 0x000fda0007f1e0ff */
[----:B------:R-:W-:Y:S05]  /*18920*/  WARPSYNC.COLLECTIVE R15, `(.L_x_2463) ;  /* 0x000000000f087348 */ /* 0x000fea0003c00000 */
[----:B------:R0:W1:Y:S02]  /*18930*/  SHFL.IDX P6, R14, R13, R12, R11 ;  /* 0x0000000c0d0e7389 */ /* 0x00006400000c000b */
[----:B01----:R-:W-:Y:S01]  /*18940*/  ENDCOLLECTIVE ;  /* 0x000000000000791b */ /* 0x003fe20003800000 */
.L_x_2463:
        /* <DEDUP_REMOVED lines=12> */
.L_x_2464:
[----:B------:R-:W-:Y:S02]  /*18a10*/  IMAD.MOV.U32 R13, RZ, RZ, R19 ;  /* 0x000000ffff0d7224 */ /* 0x000fe400078e0013 */
[----:B------:R-:W-:Y:S01]  /*18a20*/  IMAD.MOV.U32 R12, RZ, RZ, 0x3 ;  /* 0x00000003ff0c7424 */ /* 0x000fe200078e00ff */
[----:B------:R-:W-:-:S13]  /*18a30*/  IADD3 R2, P0, R35, R14, RZ ;  /* 0x0000000e23027210 */ /* 0x000fda0007f1e0ff */
[----:B------:R-:W-:Y:S05]  /*18a40*/  WARPSYNC.COLLECTIVE R15, `(.L_x_2465) ;  /* 0x000000000f087348 */ /* 0x000fea0003c00000 */
[----:B------:R0:W1:Y:S02]  /*18a50*/  SHFL.IDX P6, R14, R13, R12, R11 ;  /* 0x0000000c0d0e7389 */ /* 0x00006400000c000b */
[----:B01----:R-:W-:Y:S01]  /*18a60*/  ENDCOLLECTIVE ;  /* 0x000000000000791b */ /* 0x003fe20003800000 */
.L_x_2465:
        /* <DEDUP_REMOVED lines=12> */
.L_x_2466:
[----:B------:R-:W-:Y:S02]  /*18b30*/  IMAD.MOV.U32 R13, RZ, RZ, R23 ;  /* 0x000000ffff0d7224 */ /* 0x000fe400078e0017 */
[----:B------:R-:W-:Y:S01]  /*18b40*/  IMAD.MOV.U32 R12, RZ, RZ, RZ ;  /* 0x000000ffff0c7224 */ /* 0x000fe200078e00ff */
[----:B------:R-:W-:-:S13]  /*18b50*/  IADD3 R2, P0, R35, R14, RZ ;  /* 0x0000000e23027210 */ /* 0x000fda0007f1e0ff */
[----:B------:R-:W-:Y:S05]  /*18b60*/  WARPSYNC.COLLECTIVE R15, `(.L_x_2467) ;  /* 0x000000000f087348 */ /* 0x000fea0003c00000 */
[----:B------:R0:W1:Y:S02]  /*18b70*/  SHFL.IDX P6, R14, R13, R12, R11 ;  /* 0x0000000c0d0e7389 */ /* 0x00006400000c000b */
[----:B01----:R-:W-:Y:S01]  /*18b80*/  ENDCOLLECTIVE ;  /* 0x000000000000791b */ /* 0x003fe20003800000 */
.L_x_2467:
        /* <DEDUP_REMOVED lines=12> */
.L_x_2468:
[----:B------:R-:W-:Y:S05]  /*18c50*/  BRA `(.L_x_2469) ;  /* 0xffffffc400987947 */ /* 0x000fea000383ffff */
.L_x_2379:
[----:B0-----:R0:W1:Y:S02]  /*18c60*/  SYNCS.PHASECHK.TRANS64.TRYWAIT P1, [R5+URZ+0x33470], R2 ;  /* 0x03347002050075a7 */ /* 0x001064000802017f */
[----:B-1----:R-:W-:Y:S05]  /*18c70*/  @!P1 NANOSLEEP.SYNCS 0x989680 ;  /* 0x009896800000995d */ /* 0x002fea0003900000 */
[----:B------:R-:W1:Y:S02]  /*18c80*/  @!P1 SYNCS.PHASECHK.TRANS64 P1, [R5+URZ+0x33470], R2 ;  /* 0x03347002050095a7 */ /* 0x000e64000802007f */
[----:B-1----:R-:W-:Y:S05]  /*18c90*/  @!P1 BRA `(.L_x_2379) ;  /* 0xfffffffc00f09947 */ /* 0x002fea000383ffff */
[----:B------:R-:W-:Y:S05]  /*18ca0*/  BRA `(.L_x_2470) ;  /* 0xffffffc400ec7947 */ /* 0x000fea000383ffff */
.L_x_2381:
[----:B0-----:R0:W1:Y:S02]  /*18cb0*/  SYNCS.PHASECHK.TRANS64.TRYWAIT P1, [R5+URZ+0x33460], R6 ;  /* 0x03346006050075a7 */ /* 0x001064000802017f */
[----:B-1----:R-:W-:Y:S05]  /*18cc0*/  @!P1 NANOSLEEP.SYNCS 0x989680 ;  /* 0x009896800000995d */ /* 0x002fea0003900000 */
[----:B------:R-:W1:Y:S02]  /*18cd0*/  @!P1 SYNCS.PHASECHK.TRANS64 P1, [R5+URZ+0x33460], R6 ;  /* 0x03346006050095a7 */ /* 0x000e64000802007f */
[----:B-1----:R-:W-:Y:S05]  /*18ce0*/  @!P1 BRA `(.L_x_2381) ;  /* 0xfffffffc00f09947 */ /* 0x002fea000383ffff */
[----:B------:R-:W-:Y:S05]  /*18cf0*/  BRA `(.L_x_2471) ;  /* 0xffffffc400fc7947 */ /* 0x000fea000383ffff */
.L_x_2388:
[----:B0-----:R0:W1:Y:S02]  /*18d00*/  SYNCS.PHASECHK.TRANS64.TRYWAIT P0, [R0+URZ+0x33470], R3 ;  /* 0x03347003000075a7 */ /* 0x001064000800017f */
[----:B-1----:R-:W-:Y:S05]  /*18d10*/  @!P0 NANOSLEEP.SYNCS 0x989680 ;  /* 0x009896800000895d */ /* 0x002fea0003900000 */
[----:B------:R-:W1:Y:S02]  /*18d20*/  @!P0 SYNCS.PHASECHK.TRANS64 P0, [R0+URZ+0x33470], R3 ;  /* 0x03347003000085a7 */ /* 0x000e64000800007f */
[----:B-1----:R-:W-:Y:S05]  /*18d30*/  @!P0 BRA `(.L_x_2388) ;  /* 0xfffffffc00f08947 */ /* 0x002fea000383ffff */
[----:B------:R-:W-:Y:S05]  /*18d40*/  BRA `(.L_x_2472) ;  /* 0xffffffcc00f07947 */ /* 0x000fea000383ffff */
.L_x_2390:
[----:B0-----:R0:W1:Y:S02]  /*18d50*/  SYNCS.PHASECHK.TRANS64.TRYWAIT P0, [R0+URZ+0x33460], R5 ;  /* 0x03346005000075a7 */ /* 0x001064000800017f */
[----:B-1----:R-:W-:Y:S05]  /*18d60*/  @!P0 NANOSLEEP.SYNCS 0x989680 ;  /* 0x009896800000895d */ /* 0x002fea0003900000 */
[----:B------:R-:W1:Y:S02]  /*18d70*/  @!P0 SYNCS.PHASECHK.TRANS64 P0, [R0+URZ+0x33460], R5 ;  /* 0x03346005000085a7 */ /* 0x000e64000800007f */
[----:B-1----:R-:W-:Y:S05]  /*18d80*/  @!P0 BRA `(.L_x_2390) ;  /* 0xfffffffc00f08947 */ /* 0x002fea000383ffff */
[----:B------:R-:W-:Y:S05]  /*18d90*/  BRA `(.L_x_2473) ;  /* 0xffffffd000047947 */ /* 0x000fea000383ffff */
.L_x_2393:
[----:B0-----:R0:W1:Y:S02]  /*18da0*/  SYNCS.PHASECHK.TRANS64.TRYWAIT P0, [R5+URZ+0x33420], R2 ;  /* 0x03342002050075a7 */ /* 0x001064000800017f */
[----:B-1----:R-:W-:Y:S05]  /*18db0*/  @!P0 NANOSLEEP.SYNCS 0x989680 ;  /* 0x009896800000895d */ /* 0x002fea0003900000 */
[----:B------:R-:W1:Y:S02]  /*18dc0*/  @!P0 SYNCS.PHASECHK.TRANS64 P0, [R5+URZ+0x33420], R2 ;  /* 0x03342002050085a7 */ /* 0x000e64000800007f */
[----:B-1----:R-:W-:Y:S05]  /*18dd0*/  @!P0 BRA `(.L_x_2393) ;  /* 0xfffffffc00f08947 */ /* 0x002fea000383ffff */
[----:B------:R-:W-:Y:S05]  /*18de0*/  BRA `(.L_x_2474) ;  /* 0xffffffd400dc7947 */ /* 0x000fea000383ffff */
.L_x_2395:
[----:B0-----:R0:W1:Y:S02]  /*18df0*/  SYNCS.PHASECHK.TRANS64.TRYWAIT P1, [R4+URZ+0x33440], R3 ;  /* 0x03344003040075a7 */ /* 0x001064000802017f */
[----:B-1----:R-:W-:Y:S05]  /*18e00*/  @!P1 NANOSLEEP.SYNCS 0x989680 ;  /* 0x009896800000995d */ /* 0x002fea0003900000 */
[----:B------:R-:W1:Y:S02]  /*18e10*/  @!P1 SYNCS.PHASECHK.TRANS64 P1, [R4+URZ+0x33440], R3 ;  /* 0x03344003040095a7 */ /* 0x000e64000802007f */
[----:B-1----:R-:W-:Y:S05]  /*18e20*/  @!P1 BRA `(.L_x_2395) ;  /* 0xfffffffc00f09947 */ /* 0x002fea000383ffff */
[----:B------:R-:W-:Y:S05]  /*18e30*/  BRA `(.L_x_2475) ;  /* 0xffffffd800207947 */ /* 0x000fea000383ffff */
.L_x_2397:
[----:B-1----:R1:W2:Y:S02]  /*18e40*/  SYNCS.PHASECHK.TRANS64.TRYWAIT P1, [R5+URZ+0x33440], R0 ;  /* 0x03344000050075a7 */ /* 0x0022a4000802017f */
[----:B--2---:R-:W-:Y:S05]  /*18e50*/  @!P1 NANOSLEEP.SYNCS 0x989680 ;  /* 0x009896800000995d */ /* 0x004fea0003900000 */
[----:B------:R-:W2:Y:S02]  /*18e60*/  @!P1 SYNCS.PHASECHK.TRANS64 P1, [R5+URZ+0x33440], R0 ;  /* 0x03344000050095a7 */ /* 0x000ea4000802007f */
[----:B--2---:R-:W-:Y:S05]  /*18e70*/  @!P1 BRA `(.L_x_2397) ;  /* 0xfffffffc00f09947 */ /* 0x004fea000383ffff */
[----:B------:R-:W-:Y:S05]  /*18e80*/  BRA `(.L_x_2476) ;  /* 0xffffffd8002c7947 */ /* 0x000fea000383ffff */
.L_x_2399:
[----:B--2---:R2:W3:Y:S02]  /*18e90*/  SYNCS.PHASECHK.TRANS64.TRYWAIT P1, [R4+URZ+0x33460], R3 ;  /* 0x03346003040075a7 */ /* 0x0044e4000802017f */
[----:B---3--:R-:W-:Y:S05]  /*18ea0*/  @!P1 NANOSLEEP.SYNCS 0x989680 ;  /* 0x009896800000995d */ /* 0x008fea0003900000 */
[----:B------:R-:W3:Y:S02]  /*18eb0*/  @!P1 SYNCS.PHASECHK.TRANS64 P1, [R4+URZ+0x33460], R3 ;  /* 0x03346003040095a7 */ /* 0x000ee4000802007f */
[----:B---3--:R-:W-:Y:S05]  /*18ec0*/  @!P1 BRA `(.L_x_2399) ;  /* 0xfffffffc00f09947 */ /* 0x008fea000383ffff */
[----:B------:R-:W-:Y:S05]  /*18ed0*/  BRA `(.L_x_2477) ;  /* 0xffffffd800287947 */ /* 0x000fea000383ffff */
.L_x_2401:
[----:B---3--:R3:W4:Y:S02]  /*18ee0*/  SYNCS.PHASECHK.TRANS64.TRYWAIT P1, [R5+URZ+0x33460], R0 ;  /* 0x03346000050075a7 */ /* 0x008724000802017f */
[----:B----4-:R-:W-:Y:S05]  /*18ef0*/  @!P1 NANOSLEEP.SYNCS 0x989680 ;  /* 0x009896800000995d */ /* 0x010fea0003900000 */
[----:B------:R-:W4:Y:S02]  /*18f00*/  @!P1 SYNCS.PHASECHK.TRANS64 P1, [R5+URZ+0x33460], R0 ;  /* 0x03346000050095a7 */ /* 0x000f24000802007f */
[----:B----4-:R-:W-:Y:S05]  /*18f10*/  @!P1 BRA `(.L_x_2401) ;  /* 0xfffffffc00f09947 */ /* 0x010fea000383ffff */
[----:B------:R-:W-:Y:S05]  /*18f20*/  BRA `(.L_x_2478) ;  /* 0xffffffd800247947 */ /* 0x000fea000383ffff */
.L_x_2403:
[----:B----4-:R4:W0:Y:S02]  /*18f30*/  SYNCS.PHASECHK.TRANS64.TRYWAIT P1, [R4+URZ+0x33480], R3 ;  /* 0x03348003040075a7 */ /* 0x010824000802017f */
[----:B0-----:R-:W-:Y:S05]  /*18f40*/  @!P1 NANOSLEEP.SYNCS 0x989680 ;  /* 0x009896800000995d */ /* 0x001fea0003900000 */
[----:B------:R-:W0:Y:S02]  /*18f50*/  @!P1 SYNCS.PHASECHK.TRANS64 P1, [R4+URZ+0x33480], R3 ;  /* 0x03348003040095a7 */ /* 0x000e24000802007f */
[----:B0-----:R-:W-:Y:S05]  /*18f60*/  @!P1 BRA `(.L_x_2403) ;  /* 0xfffffffc00f09947 */ /* 0x001fea000383ffff */
[----:B------:R-:W-:Y:S05]  /*18f70*/  BRA `(.L_x_2479) ;  /* 0xffffffd800207947 */ /* 0x000fea000383ffff */
.L_x_2480:
        /* <DEDUP_REMOVED lines=16> */
.L_x_3424:


//--------------------- .text._ZN7cutlass13device_kernelIN5flash11enable_sm90INS1_16FlashAttnFwdSm90INS1_25CollectiveMainloopFwdSm90ILi2EN4cute5tupleIJNS5_1CILi1EEES8_S8_EEENS6_IJNS7_ILi128EEENS7_ILi160EEENS7_ILi192EEEEEELi192ENS_12float_e4m3_tEfNS_4arch4Sm90ELb1ELb0ELb1ELb1ELb1ELb0ELb0ELb1ELb1ELb1ELb1ELb0EEENS1_21CollectiveEpilogueFwdINS6_IJSA_SC_SB_EEES9_NS_10bfloat16_tESG_Li256ELb1ELb1ELb1ELb1EEENS1_36VarlenDynamicPersistentTileSchedulerILi128ELi160ELi256ELi128ELb1ELb1ELb1ELb1ELb1ELb1EEEEEEEEEvNT_6ParamsE --------------------------
	.section	.text._ZN7cutlass13device_kernelIN5flash11enable_sm90INS1_16FlashAttnFwdSm90INS1_25CollectiveMainloopFwdSm90ILi2EN4cute5tupleIJNS5_1CILi1EEES8_S8_EEENS6_IJNS7_ILi128EEENS7_ILi160EEENS7_ILi192EEEEEELi192ENS_12float_e4m3_tEfNS_4arch4Sm90ELb1ELb0ELb1ELb1ELb1ELb0ELb0ELb1ELb1ELb1ELb1ELb0EEENS1_21CollectiveEpilogueFwdINS6_IJSA_SC_SB_EEES9_NS_10bfloat16_tESG_Li256ELb1ELb1ELb1ELb1EEENS1_36VarlenDynamicPersistentTileSchedulerILi128ELi160ELi256ELi128ELb1ELb1ELb1ELb1ELb1ELb1EEEEEEEEEvNT_6ParamsE,"ax",@progbits
	.align	128
.text._ZN7cutlass13device_kernelIN5flash11enable_sm90INS1_16FlashAttnFwdSm90INS1_25CollectiveMainloopFwdSm90ILi2EN4cute5tupleIJNS5_1CILi1EEES8_S8_EEENS6_IJNS7_ILi128EEENS7_ILi160EEENS7_ILi192EEEEEELi192ENS_12float_e4m3_tEfNS_4arch4Sm90ELb1ELb0ELb1ELb1ELb1ELb0ELb0ELb1ELb1ELb1ELb1ELb0EEENS1_21CollectiveEpilogueFwdINS6_IJSA_SC_SB_EEES9_NS_10bfloat16_tESG_Li256ELb1ELb1ELb1ELb1EEENS1_36VarlenDynamicPersistentTileSchedulerILi128ELi160ELi256ELi128ELb1ELb1ELb1ELb1ELb1ELb1EEEEEEEEEvNT_6ParamsE:
        .type           _ZN7cutlass13device_kernelIN5flash11enable_sm90INS1_16FlashAttnFwdSm90INS1_25CollectiveMainloopFwdSm90ILi2EN4cute5tupleIJNS5_1CILi1EEES8_S8_EEENS6_IJNS7_ILi128EEENS7_ILi160EEENS7_ILi192EEEEEELi192ENS_12float_e4m3_tEfNS_4arch4Sm90ELb1ELb0ELb1ELb1ELb1ELb0ELb0ELb1ELb1ELb1ELb1ELb0EEENS1_21CollectiveEpilogueFwdINS6_IJSA_SC_SB_EEES9_NS_10bfloat16_tESG_Li256ELb1ELb1ELb1ELb1EEENS1_36VarlenDynamicPersistentTileSchedulerILi128ELi160ELi256ELi128ELb1ELb1ELb1ELb1ELb1ELb1EEEEEEEEEvNT_6ParamsE,@function
        .size           _ZN7cutlass13device_kernelIN5flash11enable_sm90INS1_16FlashAttnFwdSm90INS1_25CollectiveMainloopFwdSm90ILi2EN4cute5tupleIJNS5_1CILi1EEES8_S8_EEENS6_IJNS7_ILi128EEENS7_ILi160EEENS7_ILi192EEEEEELi192ENS_12float_e4m3_tEfNS_4arch4Sm90ELb1ELb0ELb1ELb1ELb1ELb0ELb0ELb1ELb1ELb1ELb1ELb0EEENS1_21CollectiveEpilogueFwdINS6_IJSA_SC_SB_EEES9_NS_10bfloat16_tESG_Li256ELb1ELb1ELb1ELb1EEENS1_36VarlenDynamicPersistentTileSchedulerILi128ELi160ELi256ELi128ELb1ELb1ELb1ELb1ELb1ELb1EEEEEEEEEvNT_6ParamsE,(.L_x_3425 - _ZN7cutlass13device_kernelIN5flash11enable_sm90INS1_16FlashAttnFwdSm90INS1_25CollectiveMainloopFwdSm90ILi2EN4cute5tupleIJNS5_1CILi1EEES8_S8_EEENS6_IJNS7_ILi128EEENS7_ILi160EEENS7_ILi192EEEEEELi192ENS_12float_e4m3_tEfNS_4arch4Sm90ELb1ELb0ELb1ELb1ELb1ELb0ELb0ELb1ELb1ELb1ELb1ELb0EEENS1_21CollectiveEpilogueFwdINS6_IJSA_SC_SB_EEES9_NS_10bfloat16_tESG_Li256ELb1ELb1ELb1ELb1EEENS1_36VarlenDynamicPersistentTileSchedulerILi128ELi160ELi256ELi128ELb1ELb1ELb1ELb1ELb1ELb1EEEEEEEEEvNT_6ParamsE)
        .other          _ZN7cutlass13device_kernelIN5flash11enable_sm90INS1_16FlashAttnFwdSm90INS1_25CollectiveMainloopFwdSm90ILi2EN4cute5tupleIJNS5_1CILi1EEES8_S8_EEENS6_IJNS7_ILi128EEENS7_ILi160EEENS7_ILi192EEEEEELi192ENS_12float_e4m3_tEfNS_4arch4Sm90ELb1ELb0ELb1ELb1ELb1ELb0ELb0ELb1ELb1ELb1ELb1ELb0EEENS1_21CollectiveEpilogueFwdINS6_IJSA_SC_SB_EEES9_NS_10bfloat16_tESG_Li256ELb1ELb1ELb1ELb1EEENS1_36VarlenDynamicPersistentTileSchedulerILi128ELi160ELi256ELi128ELb1ELb1ELb1ELb1ELb1ELb1EEEEEEEEEvNT_6ParamsE,@"STO_CUDA_ENTRY STV_DEFAULT"
_ZN7cutlass13device_kernelIN5flash11enable_sm90INS1_16FlashAttnFwdSm90INS1_25CollectiveMainloopFwdSm90ILi2EN4cute5tupleIJNS5_1CILi1EEES8_S8_EEENS6_IJNS7_ILi128EEENS7_ILi160EEENS7_ILi192EEEEEELi192ENS_12float_e4m3_tEfNS_4arch4Sm90ELb1ELb0ELb1ELb1ELb1ELb0ELb0ELb1ELb1ELb1ELb1ELb0EEENS1_21CollectiveEpilogueFwdINS6_IJSA_SC_SB_EEES9_NS_10bfloat16_tESG_Li256ELb1ELb1ELb1ELb1EEENS1_36VarlenDynamicPersistentTileSchedulerILi128ELi160ELi256ELi128ELb1ELb1ELb1ELb1ELb1ELb1EEEEEEEEEvNT_6ParamsE:
        /* <DEDUP_REMOVED lines=45> */
.L_x_2481:
        /* <DEDUP_REMOVED lines=22> */
.L_x_2482:
        /* <DEDUP_REMOVED lines=18> */
.L_x_2483:
        /* <DEDUP_REMOVED lines=22> */
.L_x_2484:
        /* <DEDUP_REMOVED lines=24> */
.L_x_2485:
[----:B------:R-:W-:Y:S01]  /*0830*/  UISETP.NE.AND UP0, UPT, UR9, URZ, UPT ;  /* 0x0000003f0900728c */ /* 0x000fe2000bf05270 */
[----:B------:R-:W-:Y:S01]  /*0840*/  NOP ;  /* 0x0000000000007918 */ /* 0x000fe20000000000 */
[----:B01----:R-:W-:Y:S01]  /*0850*/  UMOV UR4, 0x1 ;  /* 0x0000000100047882 */ /* 0x003fe20000000000 */
[----:B------:R-:W-:Y:S01]  /*0860*/  ULDC.64 UR36, c[0x0][0x208] ;  /* 0x0000820000247ab9 */ /* 0x000fe20000000a00 */
[----:B------:R-:W-:Y:S01]  /*0870*/  USEL UR4, UR4, 0x2, !UP0 ;  /* 0x0000000204047887 */ /* 0x000fe2000c000000 */
[----:B--234-:R-:W-:Y:S01]  /*0880*/  BAR.SYNC.DEFER_BLOCKING 0x0 ;  /* 0x0000000000007b1d */ /* 0x01cfe20000010000 */
[----:B------:R-:W-:-:S04]  /*0890*/  PLOP3.LUT P0, PT, PT, PT, UP0, 0x80, 0x0 ;  /* 0x000000000000781c */ /* 0x000fc80003f0f008 */
[----:B------:R-:W-:-:S05]  /*08a0*/  IMAD.U32 R3, RZ, RZ, UR4 ;  /* 0x00000004ff037e24 */ /* 0x000fca000f8e00ff */
[----:B------:R0:W-:Y:S04]  /*08b0*/  STL [R1+0x28], R3 ;  /* 0x0000280301007387 */ /* 0x0001e80000100800 */
[----:B------:R-:W-:Y:S05]  /*08c0*/  @!P0 BRA `(.L_x_2486) ;  /* 0x0000013400388947 */ /* 0x000fea0003800000 */
.L_x_2487:
[----:B------:R-:W-:-:S08]  /*08d0*/  NOP ;  /* 0x0000000000007918 */ /* 0x000fd00000000000 */
[----:B------:R-:W1:Y:S02]  /*08e0*/  USETMAXREG.TRY_ALLOC.CTAPOOL UP0, 0xe8 ;  /* 0x000000e8000079c8 */ /* 0x000e640008000600 */
[----:B-1----:R-:W-:-:S13]  /*08f0*/  PLOP3.LUT P0, PT, PT, PT, UP0, 0x80, 0x0 ;  /* 0x000000000000781c */ /* 0x002fda0003f0f008 */
[----:B------:R-:W-:Y:S05]  /*0900*/  @!P0 BRA `(.L_x_2487) ;  /* 0xfffffffc00f08947 */ /* 0x000fea000383ffff */
[----:B------:R-:W1:Y:S01]  /*0910*/  S2R R2, SR_TID.X ;  /* 0x0000000000027919 */ /* 0x000e620000002100 */
[----:B------:R-:W2:Y:S01]  /*0920*/  S2UR UR5, SR_CgaCtaId ;  /* 0x00000000000579c3 */ /* 0x000ea20000008800 */
[----:B------:R-:W-:-:S07]  /*0930*/  UMOV UR4, 0x400 ;  /* 0x0000040000047882 */ /* 0x000fce0000000000 */
[----:B------:R-:W-:Y:S06]  /*0940*/  BAR.ARV 0x8, 0x180 ;  /* 0x0206000000007b1d */ /* 0x000fec0000002000 */
[----:B--2---:R-:W-:Y:S01]  /*0950*/  ULEA UR4, UR5, UR4, 0x18 ;  /* 0x0000000405047291 */ /* 0x004fe2000f8ec03f */
[----:B-1----:R-:W-:-:S04]  /*0960*/  LOP3.LUT R0, R2, 0xffffff80, RZ, 0xc0, !PT ;  /* 0xffffff8002007812 */ /* 0x002fc800078ec0ff */
[----:B------:R-:W-:-:S13]  /*0970*/  ISETP.NE.AND P0, PT, R0, 0x80, PT ;  /* 0x000000800000780c */ /* 0x000fda0003f05270 */
[----:B------:R-:W-:Y:S08]  /*0980*/  @!P0 BAR.ARV 0x9, 0x100 ;  /* 0x0244000000008b1d */ /* 0x000ff00000002000 */
[----:B------:R-:W-:Y:S06]  /*0990*/  BAR.SYNC.DEFER_BLOCKING 0x5, 0x180 ;  /* 0x0146000000007b1d */ /* 0x000fec0000010000 */
[----:B------:R-:W1:Y:S01]  /*09a0*/  LDS.128 R8, [UR4+0x334d0] ;  /* 0x0334d004ff087984 */ /* 0x000e620008000c00 */
[----:B------:R-:W-:Y:S01]  /*09b0*/  ULDC UR4, c[0x0][0xc3c] ;  /* 0x00030f0000047ab9 */ /* 0x000fe20000000800 */
[----:B------:R-:W-:Y:S06]  /*09c0*/  BAR.ARV 0x4, 0x180 ;  /* 0x0106000000007b1d */ /* 0x000fec0000002000 */
[----:B-1----:R-:W-:-:S13]  /*09d0*/  ISETP.GE.AND P0, PT, R11, UR4, PT ;  /* 0x000000040b007c0c */ /* 0x002fda000bf06270 */
[----:B------:R-:W-:Y:S05]  /*09e0*/  @P0 EXIT ;  /* 0x000000000000094d */ /* 0x000fea0003800000 */
[----:B0-----:R-:W2:Y:S01]  /*09f0*/  LDL R3, [R1+0x28] ;  /* 0x0000280001037983 */ /* 0x001ea20000100800 */
[----:B------:R-:W-:Y:S01]  /*0a00*/  VIADD R12, R2, 0xffffff80 ;  /* 0xffffff80020c7836 */ /* 0x000fe20000000000 */
[----:B------:R-:W-:Y:S01]  /*0a10*/  R2UR UR6, R9 ;  /* 0x00000000090672ca */ /* 0x000fe200000e0000 */
[----:B------:R-:W-:Y:S01]  /*0a20*/  UMOV UR60, URZ ;  /* 0x0000003f003c7c82 */ /* 0x000fe20008000000 */
[----:B------:R-:W-:Y:S01]  /*0a30*/  R2UR UR5, R10 ;  /* 0x000000000a0572ca */ /* 0x000fe200000e0000 */
[----:B------:R-:W-:Y:S01]  /*0a40*/  UMOV UR44, URZ ;  /* 0x0000003f002c7c82 */ /* 0x000fe20008000000 */
[----:B------:R-:W-:Y:S01]  /*0a50*/  SHF.R.S32.HI R0, RZ, 0x1f, R12 ;  /* 0x0000001fff007819 */ /* 0x000fe2000001140c */
[----:B------:R-:W-:Y:S01]  /*0a60*/  UMOV UR38, URZ ;  /* 0x0000003f00267c82 */ /* 0x000fe20008000000 */
[----:B------:R-:W-:Y:S02]  /*0a70*/  R2UR UR7, R11 ;  /* 0x000000000b0772ca */ /* 0x000fe400000e0000 */
[----:B------:R-:W-:-:S02]  /*0a80*/  LEA.HI R2, R0, R12, RZ, 0x7 ;  /* 0x0000000c00027211 */ /* 0x000fc400078f38ff */
[-C--:B------:R-:W-:Y:S02]  /*0a90*/  LEA.HI R4, R0, R12.reuse, RZ, 0x5 ;  /* 0x0000000c00047211 */ /* 0x080fe400078f28ff */
[----:B------:R-:W-:Y:S02]  /*0aa0*/  LOP3.LUT R228, R2, 0xffffff80, RZ, 0xc0, !PT ;  /* 0xffffff8002e47812 */ /* 0x000fe400078ec0ff */
[----:B------:R-:W-:Y:S01]  /*0ab0*/  LEA.HI R11, R0, R12, RZ, 0x2 ;  /* 0x0000000c000b7211 */ /* 0x000fe200078f10ff */
[----:B------:R-:W-:Y:S01]  /*0ac0*/  IMAD.SHL.U32 R5, R4, 0x20, RZ ;  /* 0x0000002004057824 */ /* 0x000fe200078e00ff */
[----:B------:R-:W-:Y:S01]  /*0ad0*/  SHF.R.S32.HI R13, RZ, 0x7, R2 ;  /* 0x00000007ff0d7819 */ /* 0x000fe20000011402 */
[----:B------:R-:W-:Y:S01]  /*0ae0*/  IMAD.IADD R228, R12, 0x1, -R228 ;  /* 0x000000010ce47824 */ /* 0x000fe200078e0ae4 */
[----:B------:R-:W-:Y:S02]  /*0af0*/  LOP3.LUT R11, R11, 0xfffffffc, RZ, 0xc0, !PT ;  /* 0xfffffffc0b0b7812 */ /* 0x000fe400078ec0ff */
[----:B------:R-:W-:-:S02]  /*0b00*/  LEA.HI R2, R2, R13, RZ, 0x1 ;  /* 0x0000000d02027211 */ /* 0x000fc400078f08ff */
[----:B------:R-:W-:Y:S01]  /*0b10*/  SHF.R.S32.HI R7, RZ, 0x1f, R228 ;  /* 0x0000001fff077819 */ /* 0x000fe200000114e4 */
[----:B------:R-:W-:Y:S01]  /*0b20*/  IMAD.IADD R11, R12, 0x1, -R11 ;  /* 0x000000010c0b7824 */ /* 0x000fe200078e0a0b */
[----:B------:R-:W-:Y:S02]  /*0b30*/  LOP3.LUT R5, R5, 0xfffffc00, RZ, 0xc0, !PT ;  /* 0xfffffc0005057812 */ /* 0x000fe400078ec0ff */
[CC--:B------:R-:W-:Y:S02]  /*0b40*/  LEA.HI R8, R7.reuse, R228.reuse, RZ, 0x2 ;  /* 0x000000e407087211 */ /* 0x0c0fe400078f10ff */
[----:B------:R-:W-:Y:S02]  /*0b50*/  LEA.HI R7, R7, R228, RZ, 0x5 ;  /* 0x000000e407077211 */ /* 0x000fe400078f28ff */
[--C-:B------:R-:W-:Y:S02]  /*0b60*/  SHF.R.S32.HI R9, RZ, 0x2, R8.reuse ;  /* 0x00000002ff097819 */ /* 0x100fe40000011408 */
[----:B------:R-:W-:-:S02]  /*0b70*/  SHF.R.S32.HI R10, RZ, 0x1f, R8 ;  /* 0x0000001fff0a7819 */ /* 0x000fc40000011408 */
[----:B------:R-:W-:Y:S02]  /*0b80*/  SHF.R.S32.HI R7, RZ, 0x5, R7 ;  /* 0x00000005ff077819 */ /* 0x000fe40000011407 */
[----:B------:R-:W-:Y:S02]  /*0b90*/  LEA.HI R10, R10, R9, RZ, 0x3 ;  /* 0x000000090a0a7211 */ /* 0x000fe400078f18ff */
[----:B------:R-:W-:Y:S02]  /*0ba0*/  LOP3.LUT R2, R2, 0x3fffffe, RZ, 0xc0, !PT ;  /* 0x03fffffe02027812 */ /* 0x000fe400078ec0ff */
[----:B------:R-:W-:-:S03]  /*0bb0*/  LOP3.LUT R10, R10, 0xfffffff8, RZ, 0xc0, !PT ;  /* 0xfffffff80a0a7812 */ /* 0x000fc600078ec0ff */
[----:B------:R-:W-:Y:S02]  /*0bc0*/  IMAD.IADD R2, R13, 0x1, -R2 ;  /* 0x000000010d027824 */ /* 0x000fe400078e0a02 */
[----:B------:R-:W-:-:S04]  /*0bd0*/  IMAD.IADD R10, R9, 0x1, -R10 ;  /* 0x00000001090a7824 */ /* 0x000fc800078e0a0a */
[----:B------:R-:W-:Y:S01]  /*0be0*/  IMAD R7, R7, 0x10, R10 ;  /* 0x0000001007077824 */ /* 0x000fe200078e020a */
[----:B--2---:R-:W-:Y:S02]  /*0bf0*/  R2UR UR4, R3 ;  /* 0x00000000030472ca */ /* 0x004fe400000e0000 */
[CC--:B------:R-:W-:Y:S02]  /*0c00*/  LEA.HI R3, R0.reuse, R12.reuse, RZ, 0x4 ;  /* 0x0000000c00037211 */ /* 0x0c0fe400078f20ff */
[----:B------:R-:W-:Y:S02]  /*0c10*/  LEA.HI R0, R0, R12, RZ, 0x3 ;  /* 0x0000000c00007211 */ /* 0x000fe400078f18ff */
[----:B------:R-:W-:Y:S02]  /*0c20*/  SHF.R.S32.HI R6, RZ, 0x4, R3 ;  /* 0x00000004ff067819 */ /* 0x000fe40000011403 */
[C---:B------:R-:W-:Y:S02]  /*0c30*/  LOP3.LUT R4, R3.reuse, 0x3fffff0, RZ, 0xc0, !PT ;  /* 0x03fffff003047812 */ /* 0x040fe400078ec0ff */
[----:B------:R-:W-:-:S02]  /*0c40*/  LEA.HI R3, R3, R6, RZ, 0x1 ;  /* 0x0000000603037211 */ /* 0x000fc400078f08ff */
[----:B------:R-:W-:Y:S01]  /*0c50*/  LOP3.LUT R18, R0, 0xfffffff8, RZ, 0xc0, !PT ;  /* 0xfffffff800127812 */ /* 0x000fe200078ec0ff */
[----:B------:R-:W-:Y:S01]  /*0c60*/  IMAD.IADD R4, R12, 0x1, -R4 ;  /* 0x000000010c047824 */ /* 0x000fe200078e0a04 */
[----:B------:R-:W-:Y:S01]  /*0c70*/  LOP3.LUT R3, R3, 0x1ffffffe, RZ, 0xc0, !PT ;  /* 0x1ffffffe03037812 */ /* 0x000fe200078ec0ff */
[----:B------:R-:W-:Y:S01]  /*0c80*/  ULOP3.LUT UR61, UR4, 0x1, URZ, 0xfc, !UPT ;  /* 0x00000001043d7892 */ /* 0x000fe2000f8efc3f */
[----:B------:R-:W-:Y:S01]  /*0c90*/  SHF.R.S32.HI R227, RZ, 0x3, R0 ;  /* 0x00000003ffe37819 */ /* 0x000fe20000011400 */
[----:B------:R-:W-:Y:S01]  /*0ca0*/  IMAD R4, R4, 0x40, R5 ;  /* 0x0000004004047824 */ /* 0x000fe200078e0205 */
[----:B------:R-:W-:Y:S01]  /*0cb0*/  LEA.HI R5, R11, R11, RZ, 0x1 ;  /* 0x0000000b0b057211 */ /* 0x000fe200078f08ff */
[----:B------:R-:W-:Y:S02]  /*0cc0*/  IMAD.IADD R3, R6, 0x1, -R3 ;  /* 0x0000000106037824 */ /* 0x000fe400078e0a03 */
[----:B------:R-:W-:Y:S02]  /*0cd0*/  IMAD.IADD R18, R12, 0x1, -R18 ;  /* 0x000000010c127824 */ /* 0x000fe400078e0a12 */
[----:B------:R-:W-:Y:S01]  /*0ce0*/  IMAD R3, R3, 0x8, R4 ;  /* 0x0000000803037824 */ /* 0x000fe200078e0204 */
[----:B------:R-:W-:Y:S01]  /*0cf0*/  LOP3.LUT R4, R5, 0x1ffffffe, RZ, 0xc0, !PT ;  /* 0x1ffffffe05047812 */ /* 0x000fe200078ec0ff */
[----:B------:R-:W-:-:S03]  /*0d00*/  IMAD R5, R2, 0x40, R7 ;  /* 0x0000004002057824 */ /* 0x000fc600078e0207 */
[----:B------:R0:W-:Y:S01]  /*0d10*/  STL [R1+0x24], R3 ;  /* 0x0000240301007387 */ /* 0x0001e20000100800 */
[----:B------:R-:W-:-:S03]  /*0d20*/  IMAD.IADD R4, R11, 0x1, -R4 ;  /* 0x000000010b047824 */ /* 0x000fc600078e0a04 */
[----:B------:R1:W-:Y:S01]  /*0d30*/  STL [R1+0x20], R5 ;  /* 0x0000200501007387 */ /* 0x0003e20000100800 */
[----:B------:R-:W-:Y:S01]  /*0d40*/  IMAD R17, R4, 0x8, R5 ;  /* 0x0000000804117824 */ /* 0x000fe200078e0205 */
[----:B0-----:R-:W-:-:S05]  /*0d50*/  LOP3.LUT R3, R8, 0x7ffffffc, RZ, 0xc0, !PT ;  /* 0x7ffffffc08037812 */ /* 0x001fca00078ec0ff */
[----:B------:R-:W-:-:S04]  /*0d60*/  IMAD.IADD R3, R228, 0x1, -R3 ;  /* 0x00000001e4037824 */ /* 0x000fc800078e0a03 */
[----:B------:R-:W-:-:S04]  /*0d70*/  IMAD.SHL.U32 R16, R3, 0x2, RZ ;  /* 0x0000000203107824 */ /* 0x000fc800078e00ff */
[C---:B------:R-:W-:Y:S02]  /*0d80*/  VIADD R226, R16.reuse, 0x8 ;  /* 0x0000000810e27836 */ /* 0x040fe40000000000 */
        /* <DEDUP_REMOVED lines=17> */
[----:B-1----:R-:W-:-:S07]  /*0ea0*/  SHF.R.S32.HI R229, RZ, 0x1f, R22 ;  /* 0x0000001fffe57819 */ /* 0x002fce0000011416 */
.L_x_2551:
        /* <DEDUP_REMOVED lines=26> */
[----:B------:R-:W2:Y:S01]  /*1050*/  @P0 LDG.E R2, desc[UR36][R2.64] ;  /* 0x0000002402020981 */ /* 0x000ea2000c1e1900 */
[----:B------:R-:W-:Y:S01]  /*1060*/  UISETP.NE.U32.AND UP0, UPT, UR8, URZ, UPT ;  /* 0x0000003f0800728c */ /* 0x000fe2000bf05070 */
[----:B------:R-:W-:Y:S02]  /*1070*/  ULDC.64 UR10, c[0x0][0xa20] ;  /* 0x00028800000a7ab9 */ /* 0x000fe40000000a00 */
[----:B---3--:R-:W3:Y:S01]  /*1080*/  @P2 LDG.E R4, desc[UR36][R4.64] ;  /* 0x0000002404042981 */ /* 0x008ee2000c1e1900 */
[----:B------:R-:W-:Y:S01]  /*1090*/  UISETP.NE.AND.EX UP0, UPT, UR9, URZ, UPT, UP0 ;  /* 0x0000003f0900728c */ /* 0x000fe2000bf05300 */
[----:B------:R-:W-:Y:S01]  /*10a0*/  ISETP.NE.U32.AND P1, PT, RZ, UR10, PT ;  /* 0x0000000aff007c0c */ /* 0x000fe2000bf25070 */
[----:B------:R-:W-:Y:S01]  /*10b0*/  UMOV UR50, URZ ;  /* 0x0000003f00327c82 */ /* 0x000fe20008000000 */
[----:B------:R-:W-:Y:S02]  /*10c0*/  ULOP3.LUT UR54, UR5, 0xffff, URZ, 0xc0, !UPT ;  /* 0x0000ffff05367892 */ /* 0x000fe4000f8ec03f */
[----:B------:R-:W-:Y:S01]  /*10d0*/  USEL UR4, UR4, 0x1, UP0 ;  /* 0x0000000104047887 */ /* 0x000fe20008000000 */
[----:B------:R-:W-:-:S03]  /*10e0*/  ISETP.NE.AND.EX P1, PT, RZ, UR11, PT, P1 ;  /* 0x0000000bff007c0c */ /* 0x000fc6000bf25310 */
[----:B------:R-:W-:Y:S01]  /*10f0*/  UIMAD UR4, UR4, UR7, URZ ;  /* 0x00000007040472a4 */ /* 0x000fe2000f8e023f */
[----:B--2---:R-:W-:Y:S02]  /*1100*/  @P0 R2UR UR50, R2 ;  /* 0x00000000023202ca */ /* 0x004fe400000e0000 */
[----:B---3--:R-:W-:Y:S01]  /*1110*/  @P2 R2UR UR45, R4 ;  /* 0x00000000042d22ca */ /* 0x008fe200000e0000 */
[----:B-----5:R-:W-:-:S14]  /*1120*/  @P2 BRA `(.L_x_2488) ;  /* 0x0000000000382947 */ /* 0x020fdc0003800000 */
        /* <DEDUP_REMOVED lines=14> */
.L_x_2488:
[----:B------:R-:W-:Y:S05]  /*1210*/  @!P1 BRA `(.L_x_2489) ;  /* 0x00000000001c9947 */ /* 0x000fea0003800000 */
[----:B------:R-:W-:-:S04]  /*1220*/  ULEA UR4, UP0, UR53, UR10, 0x2 ;  /* 0x0000000a35047291 */ /* 0x000fc8000f80103f */
[----:B------:R-:W-:Y:S02]  /*1230*/  ULEA.HI.X UR7, UR53, UR11, UR57, 0x2, UP0 ;  /* 0x0000000b35077291 */ /* 0x000fe400080f1439 */
[----:B------:R-:W-:-:S04]  /*1240*/  IMAD.U32 R2, RZ, RZ, UR4 ;  /* 0x00000004ff027e24 */ /* 0x000fc8000f8e00ff */
[----:B------:R-:W-:-:S05]  /*1250*/  IMAD.U32 R3, RZ, RZ, UR7 ;  /* 0x00000007ff037e24 */ /* 0x000fca000f8e00ff */
[----:B------:R-:W2:Y:S02]  /*1260*/  LDG.E R2, desc[UR36][R2.64] ;  /* 0x0000002402027981 */ /* 0x000ea4000c1e1900 */
[----:B--2---:R-:W-:Y:S01]  /*1270*/  R2UR UR4, R2 ;  /* 0x00000000020472ca */ /* 0x004fe200000e0000 */
[----:B------:R-:W-:-:S14]  /*1280*/  BRA `(.L_x_2490) ;  /* 0x0000000000347947 */ /* 0x000fdc0003800000 */
.L_x_2489:
        /* <DEDUP_REMOVED lines=13> */
.L_x_2490:
[----:B------:R-:W-:Y:S01]  /*1360*/  ULDC UR7, c[0x0][0x448] ;  /* 0x0001120000077ab9 */ /* 0x000fe20000000800 */
[----:B------:R-:W-:Y:S02]  /*1370*/  USHF.L.U32 UR48, UR6, 0x7, URZ ;  /* 0x0000000706307899 */ /* 0x000fe4000800063f */
[----:B------:R-:W-:Y:S02]  /*1380*/  UISETP.NE.AND UP0, UPT, UR7, 0x1, UPT ;  /* 0x000000010700788c */ /* 0x000fe4000bf05270 */
[----:B------:R-:W-:Y:S02]  /*1390*/  UIADD3 UR8, UR48, 0x7f, URZ ;  /* 0x0000007f30087890 */ /* 0x000fe4000fffe03f */
[----:B------:R-:W-:Y:S02]  /*13a0*/  UIADD3 UR50, -UR50, UR4, URZ ;  /* 0x0000000432327290 */ /* 0x000fe4000fffe13f */
[----:B------:R-:W-:Y:S02]  /*13b0*/  UP2UR UR51, UPR, URZ, 0x1 ;  /* 0x000000013f337883 */ /* 0x000fe40008000000 */
[----:B------:R-:W-:-:S03]  /*13c0*/  UIADD3 UR4, UR50, 0xa0, -UR45 ;  /* 0x000000a032047890 */ /* 0x000fc6000fffe82d */
[----:B------:R-:W-:Y:S01]  /*13d0*/  @UP0 ULDC UR6, c[0x0][0x44c] ;  /* 0x0001130000060ab9 */ /* 0x000fe20000000800 */
[----:B------:R-:W-:Y:S01]  /*13e0*/  @UP0 ULDC UR9, c[0x0][0x450] ;  /* 0x0001140000090ab9 */ /* 0x000fe20000000800 */
[----:B------:R-:W-:Y:S02]  /*13f0*/  UIMAD.WIDE.U32 UR6, UR8, UR6, URZ ;  /* 0x00000006080672a5 */ /* 0x000fe4000f8e003f */
[----:B------:R-:W-:Y:S02]  /*1400*/  UIADD3 UR6, UR50, 0x9f, URZ ;  /* 0x0000009f32067890 */ /* 0x000fe4000fffe03f */
[----:B------:R-:W-:Y:S02]  /*1410*/  @UP0 USHF.R.U32.HI UR8, URZ, UR9, UR7 ;  /* 0x000000093f080299 */ /* 0x000fe40008011607 */
[----:B------:R-:W-:Y:S02]  /*1420*/  UIMAD.WIDE UR6, UR6, 0x66666667, URZ ;  /* 0x66666667060678a5 */ /* 0x000fe4000f8e023f */
[----:B------:R-:W-:-:S02]  /*1430*/  UIADD3 UR8, UR4, UR8, URZ ;  /* 0x0000000804087290 */ /* 0x000fc4000fffe03f */
[----:B------:R-:W-:Y:S02]  /*1440*/  USHF.R.U32.HI UR4, URZ, 0x1f, UR7 ;  /* 0x0000001f3f047899 */ /* 0x000fe40008011607 */
[----:B------:R-:W-:Y:S02]  /*1450*/  UIMAD.WIDE UR8, UR8, 0x66666667, URZ ;  /* 0x66666667080878a5 */ /* 0x000fe4000f8e023f */
[----:B------:R-:W-:Y:S02]  /*1460*/  ULEA.HI.SX32 UR7, UR7, UR4, 0x1a ;  /* 0x0000000407077291 */ /* 0x000fe4000f8fd23f */
[----:B------:R-:W-:Y:S02]  /*1470*/  USHF.R.U32.HI UR6, URZ, 0x1f, UR9 ;  /* 0x0000001f3f067899 */ /* 0x000fe40008011609 */
[----:B------:R-:W-:Y:S02]  /*1480*/  ULOP3.LUT UR4, UR5, 0xff000000, URZ, 0xc0, !UPT ;  /* 0xff00000005047892 */ /* 0x000fe4000f8ec03f */
[----:B------:R-:W-:-:S02]  /*1490*/  ULEA.HI.SX32 UR6, UR9, UR6, 0x1a ;  /* 0x0000000609067291 */ /* 0x000fc4000f8fd23f */
[----:B------:R-:W-:Y:S02]  /*14a0*/  ULOP3.LUT UR5, UR5, 0xff0000, URZ, 0xc0, !UPT ;  /* 0x00ff000005057892 */ /* 0x000fe4000f8ec03f */
[----:B------:R-:W-:Y:S02]  /*14b0*/  UISETP.LT.AND UP0, UPT, UR7, UR6, UPT ;  /* 0x000000060700728c */ /* 0x000fe4000bf01270 */
[----:B------:R-:W-:Y:S02]  /*14c0*/  USHF.R.U32.HI UR4, URZ, 0x8, UR4 ;  /* 0x000000083f047899 */ /* 0x000fe40008011604 */
[----:B------:R-:W-:Y:S02]  /*14d0*/  USEL UR9, UR7, UR6, UP0 ;  /* 0x0000000607097287 */ /* 0x000fe40008000000 */
[----:B------:R-:W-:Y:S02]  /*14e0*/  ULEA.HI UR5, UR5, UR4, URZ, 0x10 ;  /* 0x0000000405057291 */ /* 0x000fe4000f8f803f */
[----:B------:R-:W-:-:S02]  /*14f0*/  UISETP.GE.AND UP0, UPT, UR9, 0x1, UPT ;  /* 0x000000010900788c */ /* 0x000fc4000bf06270 */
[----:B------:R-:W-:Y:S01]  /*1500*/  ULOP3.LUT UR58, UR5, 0xff, URZ, 0xc0, !UPT ;  /* 0x000000ff053a7892 */ /* 0x000fe2000f8ec03f */
[----:B------:R-:W-:Y:S01]  /*1510*/  UMOV UR4, URZ ;  /* 0x0000003f00047c82 */ /* 0x000fe20008000000 */
[----:B------:R-:W-:Y:S02]  /*1520*/  USHF.R.U32.HI UR56, URZ, 0x10, UR5 ;  /* 0x000000103f387899 */ /* 0x000fe40008011605 */
[----:B------:R-:W-:-:S13]  /*1530*/  PLOP3.LUT P0, PT, PT, PT, UP0, 0x80, 0x0 ;  /* 0x000000000000781c */ /* 0x000fda0003f0f008 */
[----:B------:R-:W-:Y:S05]  /*1540*/  @!P0 BRA `(.L_x_2491) ;  /* 0x0000000000908947 */ /* 0x000fea0003800000 */
        /* <DEDUP_REMOVED lines=36> */
.L_x_2491:
[----:B------:R-:W-:Y:S01]  /*1790*/  UIMAD UR52, UR58, UR4, URZ ;  /* 0x000000043a3472a4 */ /* 0x000fe2000f8e023f */
[----:B------:R-:W-:Y:S01]  /*17a0*/  IMAD.U32 R0, RZ, RZ, UR9 ;  /* 0x00000009ff007e24 */ /* 0x000fe2000f8e00ff */
[----:B------:R-:W-:Y:S01]  /*17b0*/  PLOP3.LUT P0, PT, PT, PT, PT, 0x80, 0x0 ;  /* 0x000000000000781c */ /* 0x000fe20003f0f070 */
[----:B------:R-:W-:Y:S01]  /*17c0*/  IMAD.U32 R3, RZ, RZ, UR4 ;  /* 0x00000004ff037e24 */ /* 0x000fe2000f8e00ff */
[----:B------:R-:W-:Y:S02]  /*17d0*/  CS2R R76, SRZ ;  /* 0x00000000004c7805 */ /* 0x000fe4000001ff00 */
[----:B------:R-:W-:Y:S01]  /*17e0*/  CS2R R124, SRZ ;  /* 0x00000000007c7805 */ /* 0x000fe2000001ff00 */
[----:B------:R-:W-:Y:S01]  /*17f0*/  IMAD.MOV.U32 R55, RZ, RZ, RZ ;  /* 0x000000ffff377224 */ /* 0x000fe200078e00ff */
[----:B------:R-:W-:Y:S02]  /*1800*/  CS2R R92, SRZ ;  /* 0x00000000005c7805 */ /* 0x000fe4000001ff00 */
[----:B------:R-:W-:-:S02]  /*1810*/  VIADDMNMX R0, R3, UR52, R0, PT ;  /* 0x0000003403007c46 */ /* 0x000fc4000b800100 */
[----:B------:R-:W-:Y:S02]  /*1820*/  CS2R R2, SRZ ;  /* 0x0000000000027805 */ /* 0x000fe4000001ff00 */
[----:B------:R-:W-:Y:S02]  /*1830*/  CS2R R28, SRZ ;  /* 0x00000000001c7805 */ /* 0x000fe4000001ff00 */
[----:B------:R-:W-:Y:S02]  /*1840*/  CS2R R52, SRZ ;  /* 0x0000000000347805 */ /* 0x000fe4000001ff00 */
[----:B------:R-:W-:Y:S01]  /*1850*/  R2UR UR40, R0 ;  /* 0x00000000002872ca */ /* 0x000fe200000e0000 */
        /* <DEDUP_REMOVED lines=13> */
[----:B------:R-:W-:Y:S02]  /*1930*/  CS2R R128, SRZ ;  /* 0x0000000000807805 */ /* 0x000fe4000001ff00 */
[----:B------:R-:W-:Y:S01]  /*1940*/  CS2R R56, SRZ ;  /* 0x0000000000387805 */ /* 0x000fe2000001ff00 */
[----:B------:R-:W-:Y:S01]  /*1950*/  IMAD.MOV.U32 R143, RZ, RZ, RZ ;  /* 0x000000ffff8f7224 */ /* 0x000fe200078e00ff */
[----:B------:R-:W-:Y:S01]  /*1960*/  CS2R R32, SRZ ;  /* 0x0000000000207805 */ /* 0x000fe2000001ff00 */
[----:B------:R-:W-:Y:S01]  /*1970*/  IMAD.MOV.U32 R145, RZ, RZ, RZ ;  /* 0x000000ffff917224 */ /* 0x000fe200078e00ff */
[----:B------:R-:W-:Y:S01]  /*1980*/  PLOP3.LUT P1, PT, PT, PT, UP0, 0x80, 0x0 ;  /* 0x000000000000781c */ /* 0x000fe20003f2f008 */
        /* <DEDUP_REMOVED lines=75> */
.L_x_2493:
        /* <DEDUP_REMOVED lines=10> */
[----:B0-----:R-:W-:-:S02]  /*1ee0*/  @P1 IMAD R2, R8, UR57, RZ ;  /* 0x0000003908021c24 */ /* 0x001fc4000f8e02ff */
[----:B------:R-:W-:-:S04]  /*1ef0*/  @P1 IMAD.WIDE.U32 R4, R8, UR53, RZ ;  /* 0x0000003508041c25 */ /* 0x000fc8000f8e00ff */
[----:B------:R-:W-:Y:S02]  /*1f00*/  @P1 IMAD R9, R9, UR53, R2 ;  /* 0x0000003509091c24 */ /* 0x000fe4000f8e0202 */
[C---:B-1----:R-:W-:Y:S02]  /*1f10*/  @P0 IMAD R0, R6.reuse, UR57, RZ ;  /* 0x0000003906000c24 */ /* 0x042fe4000f8e02ff */
[----:B------:R-:W-:-:S04]  /*1f20*/  @P0 IMAD.WIDE.U32 R2, R6, UR53, RZ ;  /* 0x0000003506020c25 */ /* 0x000fc8000f8e00ff */
[----:B------:R-:W-:Y:S02]  /*1f30*/  @P0 IMAD R7, R7, UR53, R0 ;  /* 0x0000003507070c24 */ /* 0x000fe4000f8e0200 */
[----:B------:R-:W-:Y:S02]  /*1f40*/  @P1 IMAD.IADD R5, R5, 0x1, R9 ;  /* 0x0000000105051824 */ /* 0x000fe400078e0209 */
[----:B------:R-:W-:Y:S02]  /*1f50*/  @P0 IMAD.IADD R3, R3, 0x1, R7 ;  /* 0x0000000103030824 */ /* 0x000fe400078e0207 */
[----:B------:R-:W-:Y:S02]  /*1f60*/  IMAD.MOV.U32 R0, RZ, RZ, 0x3f800000 ;  /* 0x3f800000ff007424 */ /* 0x000fe400078e00ff */
[----:B--2---:R-:W-:-:S04]  /*1f70*/  @P0 IMAD.WIDE.U32 R2, R10, UR54, R2 ;  /* 0x000000360a020c25 */ /* 0x004fc8000f8e0002 */
[----:B---3--:R-:W-:Y:S01]  /*1f80*/  @P1 IMAD.WIDE.U32 R6, R12, UR54, R4 ;  /* 0x000000360c061c25 */ /* 0x008fe2000f8e0004 */
[----:B------:R-:W-:-:S03]  /*1f90*/  @P0 LEA R4, P2, R2, UR4, 0x2 ;  /* 0x0000000402040c11 */ /* 0x000fc6000f8410ff */
[----:B------:R-:W-:Y:S01]  /*1fa0*/  @P0 IMAD R5, R11, UR54, R3 ;  /* 0x000000360b050c24 */ /* 0x000fe2000f8e0203 */
[----:B------:R-:W-:Y:S01]  /*1fb0*/  @P1 LEA R8, P3, R6, UR6, 0x2 ;  /* 0x0000000606081c11 */ /* 0x000fe2000f8610ff */
[----:B------:R-:W-:-:S03]  /*1fc0*/  @P1 IMAD R3, R13, UR54, R7 ;  /* 0x000000360d031c24 */ /* 0x000fc6000f8e0207 */
[----:B------:R-:W-:Y:S02]  /*1fd0*/  @P0 LEA.HI.X R5, R2, UR5, R5, 0x2, P2 ;  /* 0x0000000502050c11 */ /* 0x000fe400090f1405 */
[----:B------:R-:W-:Y:S01]  /*1fe0*/  @P1 LEA.HI.X R9, R6, UR7, R3, 0x2, P3 ;  /* 0x0000000706091c11 */ /* 0x000fe200098f1403 */
[----:B------:R-:W-:-:S04]  /*1ff0*/  IMAD.MOV.U32 R3, RZ, RZ, 0x3f800000 ;  /* 0x3f800000ff037424 */ /* 0x000fc800078e00ff */
        /* <DEDUP_REMOVED lines=14> */
.L_x_2656:
[----:B------:R-:W-:Y:S05]  /*20e0*/  @!P1 BRA `(.L_x_2495) ;  /* 0x0000000000049947 */ /* 0x000fea0003800000 */
[----:B------:R-:W-:Y:S01]  /*20f0*/  BPT.TRAP 0x1 ;  /* 0x000000040000795c */ /* 0x000fe20000300000 */
.L_x_2495:
[----:B0-----:R-:W-:Y:S02]  /*2100*/  IMAD.U32 R2, RZ, RZ, UR38 ;  /* 0x00000026ff027e24 */ /* 0x001fe4000f8e00ff */
[----:B------:R-:W-:-:S03]  /*2110*/  IMAD.U32 R3, RZ, RZ, UR44 ;  /* 0x0000002cff037e24 */ /* 0x000fc6000f8e00ff */
[----:B------:R-:W-:Y:S02]  /*2120*/  LEA R2, R2, UR39, 0x3 ;  /* 0x0000002702027c11 */ /* 0x000fe4000f8e18ff */
[----:B------:R-:W-:-:S04]  /*2130*/  SHF.L.U32 R3, R3, 0x1f, RZ ;  /* 0x0000001f03037819 */ /* 0x000fc800000006ff */
[----:B------:R0:W1:Y:S01]  /*2140*/  SYNCS.PHASECHK.TRANS64.TRYWAIT P0, [R2+URZ+0x33430], R3 ;  /* 0x03343003020075a7 */ /* 0x000062000800017f */
[----:B------:R-:W-:Y:S05]  /*2150*/  @!P1 BRA `(.L_x_2496) ;  /* 0x0000000000049947 */ /* 0x000fea0003800000 */
[----:B------:R-:W-:Y:S01]  /*2160*/  BPT.TRAP 0x1 ;  /* 0x000000040000795c */ /* 0x000fe20000300000 */
.L_x_2496:
[----:B-1----:R-:W-:Y:S05]  /*2170*/  @P0 BRA `(.L_x_2497) ;  /* 0x0000000000080947 */ /* 0x002fea0003800000 */
[----:B------:R-:W1:Y:S02]  /*2180*/  SYNCS.PHASECHK.TRANS64.TRYWAIT P0, [R2+URZ+0x33430], R3 ;  /* 0x03343003020075a7 */ /* 0x000e64000800017f */
[----:B-1----:R-:W-:Y:S05]  /*2190*/  @!P0 BRA `(.L_x_2498) ;  /* 0x0000019400748947 */ /* 0x002fea0003800000 */
.L_x_2497:
        /* <DEDUP_REMOVED lines=9> */
[----:B------:R-:W-:Y:S02]  /*2230*/  UMOV UR7, 0x80000020 ;  /* 0x8000002000077882 */ /* 0x000fe40000000000 */
[----:B------:R-:W-:Y:S01]  /*2240*/  ULOP3.LUT UR47, UR4, 0x10000, URZ, 0xfc, !UPT ;  /* 0x00010000042f7892 */ /* 0x000fe2000f8efc3f */
[----:B------:R-:W-:Y:S02]  /*2250*/  UMOV UR12, UR8 ;  /* 0x00000008000c7c82 */ /* 0x000fe40008000000 */
[----:B------:R-:W-:Y:S01]  /*2260*/  UMOV UR4, UR8 ;  /* 0x0000000800047c82 */ /* 0x000fe20008000000 */
[----:B------:R-:W-:Y:S01]  /*2270*/  UIMAD UR10, UR38, 0x780, UR47 ;  /* 0x00000780260a78a4 */ /* 0x000fe2000f8e022f */
[----:B------:R-:W-:Y:S01]  /*2280*/  UMOV UR13, UR9 ;  /* 0x00000009000d7c82 */ /* 0x000fe20008000000 */
[----:B------:R-:W-:-:S02]  /*2290*/  UMOV UR15, 0x80000020 ;  /* 0x80000020000f7882 */ /* 0x000fc40000000000 */
[----:B------:R-:W-:Y:S02]  /*22a0*/  UIADD3 UR6, UR10, 0x80, URZ ;  /* 0x000000800a067890 */ /* 0x000fe4000fffe03f */
[----:B------:R-:W-:Y:S02]  /*22b0*/  UIADD3 UR14, UR10, 0x100, URZ ;  /* 0x000001000a0e7890 */ /* 0x000fe4000fffe03f */
[----:B------:R-:W-:Y:S02]  /*22c0*/  UIADD3 UR16, UR10, 0x200, URZ ;  /* 0x000002000a107890 */ /* 0x000fe4000fffe03f */
[----:B------:R-:W-:Y:S01]  /*22d0*/  QGMMA.64x32x32.F32.E4M3.E4M3 R88, gdesc[UR8], RZ, !UPT, gsb0 ;  /* 0x00600000085879f3 */ /* 0x000fe2000c0008ff */
[----:B------:R-:W-:Y:S02]  /*22e0*/  UIADD3 UR11, UR10, 0x180, URZ ;  /* 0x000001800a0b7890 */ /* 0x000fe4000fffe03f */
[----:B------:R-:W-:Y:S02]  /*22f0*/  UIADD3 UR17, UR10, 0x202, URZ ;  /* 0x000002020a117890 */ /* 0x000fe4000fffe03f */
[----:B------:R-:W-:Y:S01]  /*2300*/  UIADD3 UR18, UR10, 0x280, URZ ;  /* 0x000002800a127890 */ /* 0x000fe2000fffe03f */
        /* <DEDUP_REMOVED lines=9> */
[----:B------:R-:W-:Y:S02]  /*23a0*/  UIADD3 UR28, UR8, 0x402, URZ ;  /* 0x00000402081c7890 */ /* 0x000fe4000fffe03f */
[----:B------:R-:W-:Y:S01]  /*23b0*/  UIADD3 UR30, UR10, 0x502, URZ ;  /* 0x000005020a1e7890 */ /* 0x000fe2000fffe03f */
[----:B------:R-:W-:Y:S01]  /*23c0*/  UMOV UR29, 0x80000020 ;  /* 0x80000020001d7882 */ /* 0x000fe20000000000 */
[----:B------:R-:W-:Y:S01]  /*23d0*/  UMOV UR31, 0x80000020 ;  /* 0x80000020001f7882 */ /* 0x000fe20000000000 */
[----:B------:R-:W-:-:S02]  /*23e0*/  WARPGROUP.DEPBAR.LE gsb0, 0x0 ;  /* 0x00008000000079c5 */ /* 0x000fc40000010000 */
[----:B------:R-:W-:-:S06]  /*23f0*/  WARPGROUP.ARRIVE ;  /* 0x00000000000079c5 */ /* 0x000fcc0000000000 */
[----:B------:R-:W-:Y:S01]  /*2400*/  QGMMA.64x32x32.F32.E4M3.E4M3 R72, gdesc[UR4], RZ, !UPT, gsb0 ;  /* 0x00600000044879f3 */ /* 0x000fe2000c0008ff */
[----:B------:R-:W-:Y:S01]  /*2410*/  UMOV UR4, UR8 ;  /* 0x0000000800047c82 */ /* 0x000fe20008000000 */
[----:B------:R-:W-:Y:S01]  /*2420*/  UMOV UR5, UR9 ;  /* 0x0000000900057c82 */ /* 0x000fe20008000000 */
[----:B------:R-:W-:Y:S01]  /*2430*/  UMOV UR6, UR11 ;  /* 0x0000000b00067c82 */ /* 0x000fe20008000000 */
[----:B------:R-:W-:Y:S01]  /*2440*/  UMOV UR7, 0x80000020 ;  /* 0x8000002000077882 */ /* 0x000fe20000000000 */
[----:B------:R-:W-:Y:S01]  /*2450*/  UIADD3 UR11, UR10, 0x102, URZ ;  /* 0x000001020a0b7890 */ /* 0x000fe2000fffe03f */
[----:B------:R-:W-:Y:S02]  /*2460*/  WARPGROUP.DEPBAR.LE gsb0, 0x0 ;  /* 0x00008000000079c5 */ /* 0x000fe40000010000 */
[----:B------:R-:W-:-:S06]  /*2470*/  WARPGROUP.ARRIVE ;  /* 0x00000000000079c5 */ /* 0x000fcc0000000000 */
[----:B------:R-:W-:Y:S01]  /*2480*/  QGMMA.64x32x32.F32.E4M3.E4M3 R56, gdesc[UR12], RZ, !UPT, gsb0 ;  /* 0x006000000c3879f3 */ /* 0x000fe2000c0008ff */
[----:B------:R-:W-:Y:S02]  /*2490*/  UIADD3 UR12, UR8, 0x2, URZ ;  /* 0x00000002080c7890 */ /* 0x000fe4000fffe03f */
[----:B------:R-:W-:Y:S01]  /*24a0*/  UIADD3 UR14, UR10, 0x2, URZ ;  /* 0x000000020a0e7890 */ /* 0x000fe2000fffe03f */
[----:B------:R-:W-:Y:S01]  /*24b0*/  UMOV UR13, 0x80000020 ;  /* 0x80000020000d7882 */ /* 0x000fe20000000000 */
[----:B------:R-:W-:Y:S01]  /*24c0*/  UMOV UR15, 0x80000020 ;  /* 0x80000020000f7882 */ /* 0x000fe20000000000 */
[----:B------:R-:W-:Y:S02]  /*24d0*/  WARPGROUP.DEPBAR.LE gsb0, 0x0 ;  /* 0x00008000000079c5 */ /* 0x000fe40000010000 */
        /* <DEDUP_REMOVED lines=24> */
[----:B------:R-:W-:Y:S01]  /*2660*/  UMOV UR5, UR13 ;  /* 0x0000000d00057c82 */ /* 0x000fe20008000000 */
        /* <DEDUP_REMOVED lines=147> */
.L_x_2499:
[----:B------:R-:W-:Y:S01]  /*2fa0*/  UISETP.NE.AND UP0, UPT, UR51, URZ, UPT ;  /* 0x0000003f3300728c */ /* 0x000fe2000bf05270 */
[C---:B------:R-:W-:Y:S01]  /*2fb0*/  FMUL.FTZ R74, R0.reuse, R74 ;  /* 0x0000004a004a7220 */ /* 0x040fe20000410000 */
[C---:B------:R-:W-:Y:S01]  /*2fc0*/  FMUL.FTZ R5, R0.reuse, R93 ;  /* 0x0000005d00057220 */ /* 0x040fe20000410000 */
[C---:B------:R-:W-:Y:S01]  /*2fd0*/  FMUL.FTZ R15, R0.reuse, R80 ;  /* 0x00000050000f7220 */ /* 0x040fe20000410000 */
[C---:B------:R-:W-:Y:S01]  /*2fe0*/  FMUL.FTZ R86, R0.reuse, R86 ;  /* 0x0000005600567220 */ /* 0x040fe20000410000 */
[----:B------:R2:W-:Y:S01]  /*2ff0*/  MUFU.TANH R93, R74 ;  /* 0x0000004a005d7308 */ /* 0x0005e20000002400 */
[----:B------:R-:W-:Y:S01]  /*3000*/  PLOP3.LUT P0, PT, PT, PT, UP0, 0x80, 0x0 ;  /* 0x000000000000781c */ /* 0x000fe20003f0f008 */
[C---:B------:R-:W-:Y:S01]  /*3010*/  FMUL.FTZ R63, R0.reuse, R63 ;  /* 0x0000003f003f7220 */ /* 0x040fe20000410000 */
[----:B------:R-:W-:Y:S01]  /*3020*/  PLOP3.LUT P2, PT, PT, PT, UP0, 0x80, 0x0 ;  /* 0x000000000000781c */ /* 0x000fe20003f4f008 */
[C---:B------:R-:W-:Y:S01]  /*3030*/  FMUL.FTZ R20, R0.reuse, R81 ;  /* 0x0000005100147220 */ /* 0x040fe20000410000 */
[C---:B------:R-:W-:Y:S01]  /*3040*/  FMUL.FTZ R12, R0.reuse, R73 ;  /* 0x00000049000c7220 */ /* 0x040fe20000410000 */
[----:B------:R-:W-:Y:S01]  /*3050*/  @UP0 ULDC UR4, c[0x0][0x44c] ;  /* 0x0001130000040ab9 */ /* 0x000fe20000000800 */
[C---:B------:R-:W-:Y:S01]  /*3060*/  FMUL.FTZ R73, R0.reuse, R56 ;  /* 0x0000003800497220 */ /* 0x040fe20000410000 */
[----:B------:R-:W-:Y:S01]  /*3070*/  MUFU.TANH R81, R86 ;  /* 0x0000005600517308 */ /* 0x000fe20000002400 */
[C---:B--2---:R-:W-:Y:S01]  /*3080*/  FMUL.FTZ R74, R0.reuse, R58 ;  /* 0x0000003a004a7220 */ /* 0x044fe20000410000 */
[C---:B------:R-:W-:Y:S01]  /*3090*/  FMUL.FTZ R58, R0.reuse, R61 ;  /* 0x0000003d003a7220 */ /* 0x040fe20000410000 */
[C---:B------:R-:W-:Y:S01]  /*30a0*/  FMUL.FTZ R67, R0.reuse, R67 ;  /* 0x0000004300437220 */ /* 0x040fe20000410000 */
[C---:B------:R-:W-:Y:S01]  /*30b0*/  FMUL.FTZ R56, R0.reuse, R57 ;  /* 0x0000003900387220 */ /* 0x040fe20000410000 */
[C---:B------:R-:W-:Y:S01]  /*30c0*/  FMUL.FTZ R57, R0.reuse, R60 ;  /* 0x0000003c00397220 */ /* 0x040fe20000410000 */
[C---:B------:R-:W-:Y:S01]  /*30d0*/  FMUL.FTZ R90, R0.reuse, R90 ;  /* 0x0000005a005a7220 */ /* 0x040fe20000410000 */
[C---:B------:R-:W-:Y:S01]  /*30e0*/  FMUL.FTZ R91, R0.reuse, R91 ;  /* 0x0000005b005b7220 */ /* 0x040fe20000410000 */
[----:B------:R2:W-:Y:S01]  /*30f0*/  MUFU.TANH R80, R74 ;  /* 0x0000004a00507308 */ /* 0x0005e20000002400 */
[C---:B------:R-:W-:Y:S01]  /*3100*/  FMUL.FTZ R60, R0.reuse, R65 ;  /* 0x00000041003c7220 */ /* 0x040fe20000410000 */
[----:B------:R-:W-:Y:S01]  /*3110*/  UIMAD UR5, UR40, -0xa0, UR50 ;  /* 0xffffff60280578a4 */ /* 0x000fe2000f8e0232 */
[C---:B------:R-:W-:Y:S01]  /*3120*/  FMUL.FTZ R95, R0.reuse, R95 ;  /* 0x0000005f005f7220 */ /* 0x040fe20000410000 */
[C---:B------:R-:W-:Y:S01]  /*3130*/  FMUL.FTZ R62, R0.reuse, R62 ;  /* 0x0000003e003e7220 */ /* 0x040fe20000410000 */
[C---:B------:R-:W-:Y:S01]  /*3140*/  FMUL.FTZ R11, R0.reuse, R72 ;  /* 0x00000048000b7220 */ /* 0x040fe20000410000 */
[C---:B------:R-:W-:Y:S01]  /*3150*/  FMUL.FTZ R94, R0.reuse, R94 ;  /* 0x0000005e005e7220 */ /* 0x040fe20000410000 */
[----:B------:R-:W-:Y:S01]  /*3160*/  FMUL.FTZ R72, R0, R84 ;  /* 0x0000005400487220 */ /* 0x000fe20000410000 */
[----:B------:R3:W-:Y:S01]  /*3170*/  MUFU.TANH R86, R63 ;  /* 0x0000003f00567308 */ /* 0x0007e20000002400 */
[----:B--2---:R-:W-:-:S02]  /*3180*/  VIADD R74, R17, UR48 ;  /* 0x00000030114a7c36 */ /* 0x004fc40008000000 */
[C---:B------:R-:W-:Y:S01]  /*3190*/  FMUL.FTZ R98, R0.reuse, R98 ;  /* 0x0000006200627220 */ /* 0x040fe20000410000 */
[C---:B------:R-:W-:Y:S01]  /*31a0*/  FMUL.FTZ R13, R0.reuse, R76 ;  /* 0x0000004c000d7220 */ /* 0x040fe20000410000 */
[----:B------:R-:W-:Y:S01]  /*31b0*/  FMUL.FTZ R99, R0, R99 ;  /* 0x0000006300637220 */ /* 0x000fe20000410000 */
[----:B------:R-:W-:Y:S01]  /*31c0*/  @P0 IMAD.HI.U32 R61, R74, UR4, RZ ;  /* 0x000000044a3d0c27 */ /* 0x000fe2000f8e00ff */
[----:B------:R-:W-:-:S03]  /*31d0*/  @UP0 ULDC UR4, c[0x0][0x450] ;  /* 0x0001140000040ab9 */ /* 0x000fc60000000800 */
[C---:B------:R-:W-:Y:S01]  /*31e0*/  FMUL.FTZ R102, R0.reuse, R102 ;  /* 0x0000006600667220 */ /* 0x040fe20000410000 */
[----:B------:R2:W-:Y:S01]  /*31f0*/  MUFU.TANH R65, R67 ;  /* 0x0000004300417308 */ /* 0x0005e20000002400 */
[C---:B------:R-:W-:Y:S01]  /*3200*/  FMUL.FTZ R75, R0.reuse, R75 ;  /* 0x0000004b004b7220 */ /* 0x040fe20000410000 */
[----:B------:R-:W-:Y:S01]  /*3210*/  @P2 SHF.R.U32.HI R74, RZ, UR4, R61 ;  /* 0x00000004ff4a2c19 */ /* 0x000fe2000801163d */
[----:B------:R-:W-:Y:S01]  /*3220*/  UIMAD UR4, UR40, -0xa0, URZ ;  /* 0xffffff60280478a4 */ /* 0x000fe2000f8e023f */
[C---:B------:R-:W-:Y:S01]  /*3230*/  FMUL.FTZ R61, R0.reuse, R69 ;  /* 0x00000045003d7220 */ /* 0x040fe20000410000 */
[----:B------:R-:W-:Y:S02]  /*3240*/  IMAD.U32 R69, RZ, RZ, UR45 ;  /* 0x0000002dff457e24 */ /* 0x000fe4000f8e00ff */
[----:B01----:R-:W-:Y:S01]  /*3250*/  FMUL.FTZ R3, R0, R88 ;  /* 0x0000005800037220 */ /* 0x003fe20000410000 */
[----:B---3--:R-:W0:Y:S01]  /*3260*/  SHFL.IDX PT, R63, R74, 0x1, 0x1c1f ;  /* 0x003c1f004a3f7f89 */ /* 0x008e2200000e0000 */
[----:B------:R1:W-:Y:S01]  /*3270*/  MUFU.TANH R109, R95 ;  /* 0x0000005f006d7308 */ /* 0x0003e20000002400 */
[----:B--2---:R-:W-:-:S02]  /*3280*/  IMAD.U32 R67, RZ, RZ, UR4 ;  /* 0x00000004ff437e24 */ /* 0x004fc4000f8e00ff */
[C---:B------:R-:W-:Y:S01]  /*3290*/  FMUL.FTZ R103, R0.reuse, R103 ;  /* 0x0000006700677220 */ /* 0x040fe20000410000 */
[C---:B------:R-:W-:Y:S01]  /*32a0*/  FMUL.FTZ R8, R0.reuse, R97 ;  /* 0x0000006100087220 */ /* 0x040fe20000410000 */
[C---:B------:R-:W-:Y:S01]  /*32b0*/  FMUL.FTZ R78, R0.reuse, R78 ;  /* 0x0000004e004e7220 */ /* 0x040fe20000410000 */
[C---:B------:R-:W-:Y:S01]  /*32c0*/  FMUL.FTZ R10, R0.reuse, R101 ;  /* 0x00000065000a7220 */ /* 0x040fe20000410000 */
[C---:B------:R-:W-:Y:S01]  /*32d0*/  FMUL.FTZ R79, R0.reuse, R79 ;  /* 0x0000004f004f7220 */ /* 0x040fe20000410000 */
[C---:B------:R-:W-:Y:S01]  /*32e0*/  FMUL.FTZ R82, R0.reuse, R82 ;  /* 0x0000005200527220 */ /* 0x040fe20000410000 */
[----:B------:R2:W-:Y:S01]  /*32f0*/  MUFU.TANH R84, R62 ;  /* 0x0000003e00547308 */ /* 0x0005e20000002400 */
[----:B-1----:R-:W-:Y:S02]  /*3300*/  IMAD.U32 R95, RZ, RZ, UR5 ;  /* 0x00000005ff5f7e24 */ /* 0x002fe4000f8e00ff */
[C---:B------:R-:W-:Y:S01]  /*3310*/  FMUL.FTZ R83, R0.reuse, R83 ;  /* 0x0000005300537220 */ /* 0x040fe20000410000 */
[C---:B------:R-:W-:Y:S01]  /*3320*/  FMUL.FTZ R4, R0.reuse, R89 ;  /* 0x0000005900047220 */ /* 0x040fe20000410000 */
[C---:B------:R-:W-:Y:S01]  /*3330*/  FMUL.FTZ R87, R0.reuse, R87 ;  /* 0x0000005700577220 */ /* 0x040fe20000410000 */
[----:B------:R-:W-:Y:S01]  /*3340*/  FMUL.FTZ R14, R0, R77 ;  /* 0x0000004d000e7220 */ /* 0x000fe20000410000 */
[----:B------:R-:W-:Y:S01]  /*3350*/  IADD3 R95, -R16, 0xa0, R95 ;  /* 0x000000a0105f7810 */ /* 0x000fe20007ffe15f */
[C---:B------:R-:W-:Y:S01]  /*3360*/  FMUL.FTZ R21, R0.reuse, R85 ;  /* 0x0000005500157220 */ /* 0x040fe20000410000 */
[----:B------:R-:W1:Y:S01]  /*3370*/  MUFU.TANH R90, R90 ;  /* 0x0000005a005a7308 */ /* 0x000e620000002400 */
[----:B--2---:R-:W-:Y:S01]  /*3380*/  FMUL.FTZ R62, R0, R68 ;  /* 0x00000044003e7220 */ /* 0x004fe20000410000 */
[----:B------:R-:W-:Y:S01]  /*3390*/  IADD3 R68, -R16, 0xa1, R67 ;  /* 0x000000a110447810 */ /* 0x000fe20007ffe143 */
[C---:B------:R-:W-:Y:S01]  /*33a0*/  FMUL.FTZ R66, R0.reuse, R66 ;  /* 0x0000004200427220 */ /* 0x040fe20000410000 */
[C---:B------:R-:W-:Y:S01]  /*33b0*/  FMUL.FTZ R70, R0.reuse, R70 ;  /* 0x0000004600467220 */ /* 0x040fe20000410000 */
[C---:B------:R-:W-:Y:S01]  /*33c0*/  FMUL.FTZ R71, R0.reuse, R71 ;  /* 0x0000004700477220 */ /* 0x040fe20000410000 */
[----:B------:R-:W-:Y:S01]  /*33d0*/  IADD3 R68, -R69, UR50, R68 ;  /* 0x0000003245447c10 */ /* 0x000fe2000fffe144 */
[C---:B------:R-:W-:Y:S01]  /*33e0*/  FMUL.FTZ R6, R0.reuse, R92 ;  /* 0x0000005c00067220 */ /* 0x040fe20000410000 */
[----:B------:R-:W2:Y:S01]  /*33f0*/  MUFU.TANH R91, R91 ;  /* 0x0000005b005b7308 */ /* 0x000ea20000002400 */
[C---:B------:R-:W-:Y:S01]  /*3400*/  FMUL.FTZ R42, R0.reuse, R42 ;  /* 0x0000002a002a7220 */ /* 0x040fe20000410000 */
[--C-:B0-----:R-:W-:Y:S01]  /*3410*/  VIADDMNMX R76, R63, R68, R95.reuse, PT ;  /* 0x000000443f4c7246 */ /* 0x101fe2000380015f */
[C---:B------:R-:W-:Y:S01]  /*3420*/  FMUL.FTZ R43, R0.reuse, R43 ;  /* 0x0000002b002b7220 */ /* 0x040fe20000410000 */
[C---:B------:R-:W-:Y:S01]  /*3430*/  FMUL.FTZ R46, R0.reuse, R46 ;  /* 0x0000002e002e7220 */ /* 0x040fe20000410000 */
[----:B------:R-:W-:Y:S01]  /*3440*/  FMUL.FTZ R63, R0, R40 ;  /* 0x00000028003f7220 */ /* 0x000fe20000410000 */
[----:B------:R-:W-:Y:S01]  /*3450*/  ISETP.GT.AND P0, PT, R76, RZ, PT ;  /* 0x000000ff4c00720c */ /* 0x000fe20003f04270 */
[----:B------:R-:W-:Y:S01]  /*3460*/  FMUL.FTZ R40, R0, R41 ;  /* 0x0000002900287220 */ /* 0x000fe20000410000 */
[----:B------:R-:W0:Y:S01]  /*3470*/  MUFU.TANH R94, R94 ;  /* 0x0000005e005e7308 */ /* 0x000e220000002400 */
[----:B------:R-:W-:Y:S01]  /*3480*/  ISETP.GT.AND P2, PT, R76, 0x1, PT ;  /* 0x000000014c00780c */ /* 0x000fe20003f44270 */
[----:B------:R-:W-:Y:S01]  /*3490*/  FMUL.FTZ R47, R0, R47 ;  /* 0x0000002f002f7220 */ /* 0x000fe20000410000 */
[----:B------:R-:W-:Y:S01]  /*34a0*/  ISETP.GT.AND P3, PT, R76, 0x8, PT ;  /* 0x000000084c00780c */ /* 0x000fe20003f64270 */
[----:B------:R-:W-:Y:S01]  /*34b0*/  FMUL.FTZ R50, R0, R50 ;  /* 0x0000003200327220 */ /* 0x000fe20000410000 */
[----:B-1----:R-:W-:Y:S01]  /*34c0*/  FSEL R111, R90, -INF , P0 ;  /* 0xff8000005a6f7808 */ /* 0x002fe20000000000 */
[----:B------:R-:W-:Y:S01]  /*34d0*/  FMUL.FTZ R26, R0, R26 ;  /* 0x0000001a001a7220 */ /* 0x000fe20000410000 */
[----:B------:R-:W-:Y:S01]  /*34e0*/  ISETP.GT.AND P0, PT, R76, 0x9, PT ;  /* 0x000000094c00780c */ /* 0x000fe20003f04270 */
[----:B------:R-:W-:Y:S01]  /*34f0*/  MUFU.TANH R98, R98 ;  /* 0x0000006200627308 */ /* 0x000fe20000002400 */
[----:B--2---:R-:W-:Y:S01]  /*3500*/  FSEL R105, R91, -INF , P2 ;  /* 0xff8000005b697808 */ /* 0x004fe20001000000 */
[----:B------:R-:W-:Y:S01]  /*3510*/  FMUL.FTZ R51, R0, R51 ;  /* 0x0000003300337220 */ /* 0x000fe20000410000 */
[----:B------:R-:W-:Y:S01]  /*3520*/  ISETP.GT.AND P2, PT, R76, 0x10, PT ;  /* 0x000000104c00780c */ /* 0x000fe20003f44270 */
[C---:B------:R-:W-:Y:S01]  /*3530*/  FMUL.FTZ R54, R0.reuse, R54 ;  /* 0x0000003600367220 */ /* 0x040fe20000410000 */
[----:B------:R-:W-:Y:S01]  /*3540*/  FSEL R109, R109, -INF , P0 ;  /* 0xff8000006d6d7808 */ /* 0x000fe20000000000 */
[----:B------:R-:W-:Y:S01]  /*3550*/  FMUL.FTZ R27, R0, R27 ;  /* 0x0000001b001b7220 */ /* 0x000fe20000410000 */
[----:B------:R-:W-:Y:S01]  /*3560*/  ISETP.GT.AND P0, PT, R76, 0x11, PT ;  /* 0x000000114c00780c */ /* 0x000fe20003f04270 */
[----:B------:R-:W1:Y:S01]  /*3570*/  MUFU.TANH R99, R99 ;  /* 0x0000006300637308 */ /* 0x000e620000002400 */
[----:B0-----:R-:W-:Y:S01]  /*3580*/  FSEL R107, R94, -INF , P3 ;  /* 0xff8000005e6b7808 */ /* 0x001fe20001800000 */
[C---:B------:R-:W-:Y:S01]  /*3590*/  FMUL.FTZ R55, R0.reuse, R55 ;  /* 0x0000003700377220 */ /* 0x040fe20000410000 */
[C---:B------:R-:W-:Y:S01]  /*35a0*/  FMUL.FTZ R30, R0.reuse, R30 ;  /* 0x0000001e001e7220 */ /* 0x040fe20000410000 */
[C---:B------:R-:W-:Y:S01]  /*35b0*/  FMUL.FTZ R31, R0.reuse, R31 ;  /* 0x0000001f001f7220 */ /* 0x040fe20000410000 */
[C---:B------:R-:W-:Y:S01]  /*35c0*/  FMUL.FTZ R35, R0.reuse, R35 ;  /* 0x0000002300237220 */ /* 0x040fe20000410000 */
[C---:B------:R-:W-:Y:S01]  /*35d0*/  FMUL.FTZ R39, R0.reuse, R39 ;  /* 0x0000002700277220 */ /* 0x040fe20000410000 */
[----:B------:R-:W0:Y:S01]  /*35e0*/  SHFL.IDX PT, R74, R74, RZ, 0x1c1f ;  /* 0x001c1fff4a4a7589 */ /* 0x000e2200000e0000 */
[----:B------:R2:W-:Y:S01]  /*35f0*/  MUFU.TANH R88, R75 ;  /* 0x0000004b00587308 */ /* 0x0005e20000002400 */
[----:B------:R-:W-:Y:S01]  /*3600*/  ULDC UR59, c[0x0][0x988] ;  /* 0x00026200003b7ab9 */ /* 0x000fe20000000800 */
[C---:B------:R-:W-:Y:S01]  /*3610*/  FMUL.FTZ R7, R0.reuse, R96 ;  /* 0x0000006000077220 */ /* 0x040fe20000410000 */
[C---:B------:R-:W-:Y:S01]  /*3620*/  FMUL.FTZ R9, R0.reuse, R100 ;  /* 0x0000006400097220 */ /* 0x040fe20000410000 */
[C---:B------:R-:W-:Y:S01]  /*3630*/  FMUL.FTZ R100, R0.reuse, R48 ;  /* 0x0000003000647220 */ /* 0x040fe20000410000 */
[----:B------:R-:W-:Y:S01]  /*3640*/  FMUL.FTZ R96, R0, R52 ;  /* 0x0000003400607220 */ /* 0x000fe20000410000 */
[----:B------:R-:W-:Y:S01]  /*3650*/  R2UR UR10, R2 ;  /* 0x00000000020a72ca */ /* 0x000fe200000e0000 */
[----:B------:R-:W-:Y:S01]  /*3660*/  @UP0 ULDC UR6, c[0x0][0x44c] ;  /* 0x0001130000060ab9 */ /* 0x000fe20000000800 */
[----:B------:R-:W3:Y:S01]  /*3670*/  MUFU.TANH R102, R102 ;  /* 0x0000006600667308 */ /* 0x000ee20000002400 */
[C---:B--2---:R-:W-:Y:S01]  /*3680*/  FMUL.FTZ R75, R0.reuse, R59 ;  /* 0x0000003b004b7220 */ /* 0x044fe20000410000 */
[----:B------:R-:W-:Y:S01]  /*3690*/  FMUL.FTZ R59, R0, R64 ;  /* 0x00000040003b7220 */ /* 0x000fe20000410000 */
[----:B------:R-:W-:Y:S01]  /*36a0*/  FMNMX.FTZ R64, R111, R105, !PT ;  /* 0x000000696f407209 */ /* 0x000fe20007810000 */
[----:B------:R-:W-:Y:S01]  /*36b0*/  UIMAD.WIDE.U32 UR6, UR48, UR6, URZ ;  /* 0x00000006300672a5 */ /* 0x000fe2000f8e003f */
[----:B-1----:R-:W-:Y:S01]  /*36c0*/  FSEL R101, R99, -INF , P0 ;  /* 0xff80000063657808 */ /* 0x002fe20000000000 */
[----:B------:R-:W-:Y:S01]  /*36d0*/  @UP0 ULDC UR11, c[0x0][0x450] ;  /* 0x00011400000b0ab9 */ /* 0x000fe20000000800 */
[----:B------:R-:W-:Y:S01]  /*36e0*/  FMNMX.FTZ R64, R107, R64, !PT ;  /* 0x000000406b407209 */ /* 0x000fe20007810000 */
[----:B------:R1:W2:Y:S01]  /*36f0*/  MUFU.TANH R97, R103 ;  /* 0x0000006700617308 */ /* 0x0002a20000002400 */
[----:B------:R-:W-:Y:S01]  /*3700*/  ISETP.GT.AND P0, PT, R76, 0x19, PT ;  /* 0x000000194c00780c */ /* 0x000fe20003f04270 */
[----:B------:R-:W-:Y:S01]  /*3710*/  UMOV UR5, UR48 ;  /* 0x0000003000057c82 */ /* 0x000fe20008000000 */
[----:B------:R-:W-:Y:S01]  /*3720*/  FMNMX.FTZ R64, R109, R64, !PT ;  /* 0x000000406d407209 */ /* 0x000fe20007810000 */
[----:B------:R-:W-:Y:S01]  /*3730*/  @UP0 USHF.R.U32.HI UR5, URZ, UR11, UR7 ;  /* 0x0000000b3f050299 */ /* 0x000fe20008011607 */
[----:B------:R-:W-:Y:S01]  /*3740*/  CS2R R112, SRZ ;  /* 0x0000000000707805 */ /* 0x000fe2000001ff00 */
[----:B------:R-:W-:Y:S01]  /*3750*/  UIADD3 UR4, UR40, -0x2, URZ ;  /* 0xfffffffe28047890 */ /* 0x000fe2000fffe03f */
[----:B0-----:R-:W-:Y:S01]  /*3760*/  VIADDMNMX R95, R74, R68, R95, PT ;  /* 0x000000444a5f7246 */ /* 0x001fe2000380015f */
[----:B------:R-:W0:Y:S01]  /*3770*/  MUFU.TANH R78, R78 ;  /* 0x0000004e004e7308 */ /* 0x000e220000002400 */
[----:B-1----:R-:W-:Y:S01]  /*3780*/  FSEL R103, R98, -INF , P2 ;  /* 0xff80000062677808 */ /* 0x002fe20001000000 */
[----:B------:R-:W-:Y:S01]  /*3790*/  FMUL.FTZ R98, R0, R36 ;  /* 0x0000002400627220 */ /* 0x000fe20000410000 */
[----:B------:R-:W-:Y:S01]  /*37a0*/  ISETP.GT.AND P2, PT, R76, 0x18, PT ;  /* 0x000000184c00780c */ /* 0x000fe20003f44270 */
[----:B------:R-:W-:Y:S01]  /*37b0*/  UIADD3 UR6, UR5, UR50, -UR45 ;  /* 0x0000003205067290 */ /* 0x000fe2000fffe82d */
[----:B------:R-:W-:-:S02]  /*37c0*/  FMNMX.FTZ R64, R103, R64, !PT ;  /* 0x0000004067407209 */ /* 0x000fc40007810000 */
[----:B------:R-:W-:Y:S02]  /*37d0*/  CS2R R114, SRZ ;  /* 0x0000000000727805 */ /* 0x000fe4000001ff00 */
[----:B---3--:R-:W-:Y:S01]  /*37e0*/  FSEL R99, R102, -INF , P2 ;  /* 0xff80000066637808 */ /* 0x008fe20001000000 */
[----:B------:R-:W-:Y:S01]  /*37f0*/  MUFU.TANH R79, R79 ;  /* 0x0000004f004f7308 */ /* 0x000fe20000002400 */
[----:B------:R-:W-:Y:S01]  /*3800*/  FMNMX.FTZ R64, R101, R64, !PT ;  /* 0x0000004065407209 */ /* 0x000fe20007810000 */
[----:B------:R-:W-:Y:S01]  /*3810*/  UIMAD.WIDE UR6, UR6, 0x66666667, URZ ;  /* 0x66666667060678a5 */ /* 0x000fe2000f8e023f */
[C---:B------:R-:W-:Y:S02]  /*3820*/  ISETP.GT.AND P2, PT, R76.reuse, 0x20, PT ;  /* 0x000000204c00780c */ /* 0x040fe40003f44270 */
[----:B------:R-:W-:Y:S02]  /*3830*/  CS2R R116, SRZ ;  /* 0x0000000000747805 */ /* 0x000fe4000001ff00 */
[----:B--2---:R-:W-:Y:S01]  /*3840*/  FSEL R97, R97, -INF , P0 ;  /* 0xff80000061617808 */ /* 0x004fe20000000000 */
[----:B------:R-:W-:Y:S01]  /*3850*/  USHF.R.U32.HI UR5, URZ, 0x1f, UR7 ;  /* 0x0000001f3f057899 */ /* 0x000fe20008011607 */
[----:B------:R-:W-:Y:S01]  /*3860*/  FMNMX.FTZ R64, R99, R64, !PT ;  /* 0x0000004063407209 */ /* 0x000fe20007810000 */
[----:B------:R-:W1:Y:S01]  /*3870*/  MUFU.TANH R82, R82 ;  /* 0x0000005200527308 */ /* 0x000e620000002400 */
[C---:B------:R-:W-:Y:S01]  /*3880*/  ISETP.GT.AND P0, PT, R76.reuse, 0x21, PT ;  /* 0x000000214c00780c */ /* 0x040fe20003f04270 */
[----:B------:R-:W-:Y:S01]  /*3890*/  ULEA.HI.SX32 UR7, UR7, UR5, 0x1a ;  /* 0x0000000507077291 */ /* 0x000fe2000f8fd23f */
[----:B------:R-:W-:Y:S01]  /*38a0*/  FSEL R93, R93, -INF , P2 ;  /* 0xff8000005d5d7808 */ /* 0x000fe20001000000 */
[----:B------:R-:W-:Y:S01]  /*38b0*/  UIADD3 UR5, UR10, 0x33440, URZ ;  /* 0x000334400a057890 */ /* 0x000fe2000fffe03f */
[----:B------:R-:W-:Y:S01]  /*38c0*/  FMNMX.FTZ R64, R97, R64, !PT ;  /* 0x0000004061407209 */ /* 0x000fe20007810000 */
[----:B------:R-:W-:Y:S01]  /*38d0*/  UISETP.LT.AND UP0, UPT, UR52, UR7, UPT ;  /* 0x000000073400728c */ /* 0x000fe2000bf01270 */
[----:B------:R-:W-:Y:S01]  /*38e0*/  ISETP.GT.AND P2, PT, R76, 0x28, PT ;  /* 0x000000284c00780c */ /* 0x000fe20003f44270 */
[----:B------:R-:W2:Y:S01]  /*38f0*/  MUFU.TANH R83, R83 ;  /* 0x0000005300537308 */ /* 0x000ea20000002400 */
[----:B------:R-:W-:Y:S01]  /*3900*/  FSEL R91, R88, -INF , P0 ;  /* 0xff800000585b7808 */ /* 0x000fe20000000000 */
[----:B------:R-:W-:Y:S01]  /*3910*/  FMUL.FTZ R88, R0, R24 ;  /* 0x0000001800587220 */ /* 0x000fe20000410000 */
[----:B------:R-:W-:Y:S01]  /*3920*/  FMNMX.FTZ R64, R93, R64, !PT ;  /* 0x000000405d407209 */ /* 0x000fe20007810000 */
[----:B------:R-:W-:Y:S01]  /*3930*/  IMAD.U32 R24, RZ, RZ, UR59 ;  /* 0x0000003bff187e24 */ /* 0x000fe2000f8e00ff */
[----:B------:R-:W-:Y:S01]  /*3940*/  ISETP.GT.AND P0, PT, R76, 0x29, PT ;  /* 0x000000294c00780c */ /* 0x000fe20003f04270 */
[----:B------:R-:W-:Y:S01]  /*3950*/  USEL UR46, UR52, UR7, !UP0 ;  /* 0x00000007342e7287 */ /* 0x000fe2000c000000 */
[----:B0-----:R-:W-:Y:S01]  /*3960*/  FSEL R89, R78, -INF , P2 ;  /* 0xff8000004e597808 */ /* 0x001fe20001000000 */
[----:B------:R0:W3:Y:S01]  /*3970*/  MUFU.TANH R77, R87 ;  /* 0x00000057004d7308 */ /* 0x0000e20000002400 */
[----:B------:R-:W-:Y:S01]  /*3980*/  FMNMX.FTZ R64, R91, R64, !PT ;  /* 0x000000405b407209 */ /* 0x000fe20007810000 */
[----:B------:R-:W-:Y:S01]  /*3990*/  UISETP.GE.AND UP0, UPT, UR4, UR46, UPT ;  /* 0x0000002e0400728c */ /* 0x000fe2000bf06270 */
[----:B------:R-:W-:Y:S01]  /*39a0*/  ISETP.GT.AND P2, PT, R76, 0x30, PT ;  /* 0x000000304c00780c */ /* 0x000fe20003f44270 */
[----:B------:R-:W-:Y:S01]  /*39b0*/  UPRMT UR5, UR55, 0x654, UR5 ;  /* 0x0000065437057896 */ /* 0x000fe20008000005 */
[----:B------:R-:W-:-:S02]  /*39c0*/  FMNMX.FTZ R64, R89, R64, !PT ;  /* 0x0000004059407209 */ /* 0x000fc40007810000 */
[----:B------:R-:W-:Y:S02]  /*39d0*/  CS2R R118, SRZ ;  /* 0x0000000000767805 */ /* 0x000fe4000001ff00 */
[----:B-1----:R-:W-:Y:S01]  /*39e0*/  FSEL R85, R82, -INF , P2 ;  /* 0xff80000052557808 */ /* 0x002fe20001000000 */
[----:B------:R-:W1:Y:S01]  /*39f0*/  MUFU.TANH R75, R75 ;  /* 0x0000004b004b7308 */ /* 0x000e620000002400 */
[----:B0-----:R-:W-:Y:S02]  /*3a00*/  FSEL R87, R79, -INF , P0 ;  /* 0xff8000004f577808 */ /* 0x001fe40000000000 */
[C---:B------:R-:W-:Y:S02]  /*3a10*/  ISETP.GT.AND P0, PT, R76.reuse, 0x31, PT ;  /* 0x000000314c00780c */ /* 0x040fe40003f04270 */
[----:B------:R-:W-:Y:S01]  /*3a20*/  FMNMX.FTZ R64, R87, R64, !PT ;  /* 0x0000004057407209 */ /* 0x000fe20007810000 */
[----:B------:R-:W-:Y:S01]  /*3a30*/  SYNCS.ARRIVE.TRANS64.RED.A1T0 RZ, [UR5], RZ ;  /* 0x000000ffffff79a7 */ /* 0x000fe20008100405 */
[----:B------:R-:W-:Y:S01]  /*3a40*/  ISETP.GT.AND P2, PT, R76, 0x38, PT ;  /* 0x000000384c00780c */ /* 0x000fe20003f44270 */
[----:B------:R-:W0:Y:S01]  /*3a50*/  MUFU.TANH R66, R66 ;  /* 0x0000004200427308 */ /* 0x000e220000002400 */
[----:B--2---:R-:W-:-:S02]  /*3a60*/  FSEL R83, R83, -INF , P0 ;  /* 0xff80000053537808 */ /* 0x004fc40000000000 */
[----:B------:R-:W-:Y:S02]  /*3a70*/  FMNMX.FTZ R64, R85, R64, !PT ;  /* 0x0000004055407209 */ /* 0x000fe40007810000 */
[C---:B------:R-:W-:Y:S02]  /*3a80*/  ISETP.GT.AND P0, PT, R76.reuse, 0x39, PT ;  /* 0x000000394c00780c */ /* 0x040fe40003f04270 */
[----:B------:R-:W-:Y:S01]  /*3a90*/  FSEL R81, R81, -INF , P2 ;  /* 0xff80000051517808 */ /* 0x000fe20001000000 */
[----:B------:R-:W2:Y:S01]  /*3aa0*/  MUFU.TANH R70, R70 ;  /* 0x0000004600467308 */ /* 0x000ea20000002400 */
[----:B------:R-:W-:Y:S02]  /*3ab0*/  FMNMX.FTZ R64, R83, R64, !PT ;  /* 0x0000004053407209 */ /* 0x000fe40007810000 */
[----:B------:R-:W-:Y:S02]  /*3ac0*/  ISETP.GT.AND P2, PT, R76, 0x40, PT ;  /* 0x000000404c00780c */ /* 0x000fe40003f44270 */
[----:B---3--:R-:W-:-:S02]  /*3ad0*/  FSEL R79, R77, -INF , P0 ;  /* 0xff8000004d4f7808 */ /* 0x008fc40000000000 */
[----:B------:R-:W-:Y:S01]  /*3ae0*/  FMNMX.FTZ R64, R81, R64, !PT ;  /* 0x0000004051407209 */ /* 0x000fe20007810000 */
[----:B------:R3:W4:Y:S01]  /*3af0*/  MUFU.TANH R92, R71 ;  /* 0x00000047005c7308 */ /* 0x0007220000002400 */
[----:B------:R-:W-:Y:S02]  /*3b00*/  ISETP.GT.AND P0, PT, R76, 0x41, PT ;  /* 0x000000414c00780c */ /* 0x000fe40003f04270 */
[----:B------:R-:W-:Y:S02]  /*3b10*/  FSEL R77, R80, -INF , P2 ;  /* 0xff800000504d7808 */ /* 0x000fe40001000000 */
[----:B------:R-:W-:Y:S02]  /*3b20*/  FMNMX.FTZ R64, R79, R64, !PT ;  /* 0x000000404f407209 */ /* 0x000fe40007810000 */
[----:B------:R-:W-:Y:S01]  /*3b30*/  ISETP.GT.AND P2, PT, R76, 0x48, PT ;  /* 0x000000484c00780c */ /* 0x000fe20003f44270 */
[----:B------:R5:W4:Y:S01]  /*3b40*/  MUFU.TANH R90, R42 ;  /* 0x0000002a005a7308 */ /* 0x000b220000002400 */
[----:B-1----:R-:W-:-:S02]  /*3b50*/  FSEL R75, R75, -INF , P0 ;  /* 0xff8000004b4b7808 */ /* 0x002fc40000000000 */
[----:B------:R-:W-:Y:S02]  /*3b60*/  FMNMX.FTZ R64, R77, R64, !PT ;  /* 0x000000404d407209 */ /* 0x000fe40007810000 */
[----:B------:R-:W-:Y:S02]  /*3b70*/  ISETP.GT.AND P0, PT, R76, 0x49, PT ;  /* 0x000000494c00780c */ /* 0x000fe40003f04270 */
[----:B---3--:R-:W-:Y:S01]  /*3b80*/  FSEL R71, R84, -INF , P2 ;  /* 0xff80000054477808 */ /* 0x008fe20001000000 */
[----:B------:R1:W-:Y:S01]  /*3b90*/  MUFU.TANH R94, R43 ;  /* 0x0000002b005e7308 */ /* 0x0003e20000002400 */
[----:B------:R-:W-:Y:S02]  /*3ba0*/  FMNMX.FTZ R64, R75, R64, !PT ;  /* 0x000000404b407209 */ /* 0x000fe40007810000 */
[----:B------:R-:W-:Y:S02]  /*3bb0*/  ISETP.GT.AND P2, PT, R76, 0x50, PT ;  /* 0x000000504c00780c */ /* 0x000fe40003f44270 */
[----:B------:R-:W-:-:S02]  /*3bc0*/  FSEL R69, R86, -INF , P0 ;  /* 0xff80000056457808 */ /* 0x000fc40000000000 */
[----:B------:R-:W-:Y:S01]  /*3bd0*/  FMNMX.FTZ R64, R71, R64, !PT ;  /* 0x0000004047407209 */ /* 0x000fe20007810000 */
[----:B------:R-:W3:Y:S01]  /*3be0*/  MUFU.TANH R46, R46 ;  /* 0x0000002e002e7308 */ /* 0x000ee20000002400 */
[----:B------:R-:W-:Y:S02]  /*3bf0*/  ISETP.GT.AND P0, PT, R76, 0x51, PT ;  /* 0x000000514c00780c */ /* 0x000fe40003f04270 */
[----:B0-----:R-:W-:Y:S02]  /*3c00*/  FSEL R67, R66, -INF , P2 ;  /* 0xff80000042437808 */ /* 0x001fe40001000000 */
[----:B------:R-:W-:Y:S02]  /*3c10*/  FMNMX.FTZ R64, R69, R64, !PT ;  /* 0x0000004045407209 */ /* 0x000fe40007810000 */
[----:B------:R-:W-:Y:S01]  /*3c20*/  ISETP.GT.AND P2, PT, R76, 0x58, PT ;  /* 0x000000584c00780c */ /* 0x000fe20003f44270 */
[----:B------:R-:W0:Y:S01]  /*3c30*/  MUFU.TANH R47, R47 ;  /* 0x0000002f002f7308 */ /* 0x000e220000002400 */
[----:B------:R-:W-:-:S02]  /*3c40*/  FSEL R66, R65, -INF , P0 ;  /* 0xff80000041427808 */ /* 0x000fc40000000000 */
[----:B------:R-:W-:Y:S02]  /*3c50*/  FMNMX.FTZ R41, R67, R64, !PT ;  /* 0x0000004043297209 */ /* 0x000fe40007810000 */
[----:B------:R-:W-:Y:S02]  /*3c60*/  ISETP.GT.AND P0, PT, R76, 0x59, PT ;  /* 0x000000594c00780c */ /* 0x000fe40003f04270 */
[----:B--2---:R-:W-:Y:S01]  /*3c70*/  FSEL R65, R70, -INF , P2 ;  /* 0xff80000046417808 */ /* 0x004fe20001000000 */
[----:B------:R-:W-:Y:S01]  /*3c80*/  MUFU.TANH R78, R50 ;  /* 0x00000032004e7308 */ /* 0x000fe20000002400 */
[----:B-----5:R-:W-:Y:S02]  /*3c90*/  FMNMX.FTZ R42, R66, R41, !PT ;  /* 0x00000029422a7209 */ /* 0x020fe40007810000 */
[----:B------:R-:W-:Y:S02]  /*3ca0*/  ISETP.GT.AND P2, PT, R76, 0x60, PT ;  /* 0x000000604c00780c */ /* 0x000fe40003f44270 */
[----:B----4-:R-:W-:Y:S01]  /*3cb0*/  FSEL R64, R92, -INF , P0 ;  /* 0xff8000005c407808 */ /* 0x010fe20000000000 */
[----:B------:R-:W-:Y:S01]  /*3cc0*/  FMUL.FTZ R92, R0, R49 ;  /* 0x00000031005c7220 */ /* 0x000fe20000410000 */
[----:B-1----:R-:W-:Y:S01]  /*3cd0*/  FMNMX.FTZ R43, R65, R42, !PT ;  /* 0x0000002a412b7209 */ /* 0x002fe20007810000 */
[----:B------:R1:W-:Y:S01]  /*3ce0*/  MUFU.TANH R84, R26 ;  /* 0x0000001a00547308 */ /* 0x0003e20000002400 */
[----:B------:R-:W-:-:S02]  /*3cf0*/  ISETP.GT.AND P0, PT, R76, 0x61, PT ;  /* 0x000000614c00780c */ /* 0x000fc40003f04270 */
[----:B------:R-:W-:Y:S01]  /*3d00*/  FSEL R41, R90, -INF , P2 ;  /* 0xff8000005a297808 */ /* 0x000fe20001000000 */
[----:B------:R-:W-:Y:S01]  /*3d10*/  FMUL.FTZ R90, R0, R25 ;  /* 0x00000019005a7220 */ /* 0x000fe20000410000 */
[----:B------:R-:W-:Y:S02]  /*3d20*/  ISETP.GT.AND P2, PT, R76, 0x68, PT ;  /* 0x000000684c00780c */ /* 0x000fe40003f44270 */
[----:B------:R-:W-:Y:S01]  /*3d30*/  ISETP.GT.AND P3, PT, R95, 0x8, PT ;  /* 0x000000085f00780c */ /* 0x000fe20003f64270 */
[----:B------:R2:W4:Y:S01]  /*3d40*/  MUFU.TANH R82, R51 ;  /* 0x0000003300527308 */ /* 0x0005220000002400 */
[----:B-1----:R-:W-:Y:S02]  /*3d50*/  FMNMX.FTZ R26, R64, R43, !PT ;  /* 0x0000002b401a7209 */ /* 0x002fe40007810000 */
[----:B---3--:R-:W-:Y:S02]  /*3d60*/  FSEL R50, R46, -INF , P2 ;  /* 0xff8000002e327808 */ /* 0x008fe40001000000 */
[----:B------:R-:W-:-:S02]  /*3d70*/  FMNMX.FTZ R26, R41, R26, !PT ;  /* 0x0000001a291a7209 */ /* 0x000fc40007810000 */
[----:B------:R-:W-:Y:S01]  /*3d80*/  ISETP.GT.AND P2, PT, R76, 0x70, PT ;  /* 0x000000704c00780c */ /* 0x000fe20003f44270 */
[----:B------:R-:W1:Y:S01]  /*3d90*/  MUFU.TANH R54, R54 ;  /* 0x0000003600367308 */ /* 0x000e620000002400 */
[----:B--2---:R-:W-:Y:S01]  /*3da0*/  FSEL R51, R94, -INF , P0 ;  /* 0xff8000005e337808 */ /* 0x004fe20000000000 */
[----:B------:R-:W-:Y:S01]  /*3db0*/  FMUL.FTZ R94, R0, R28 ;  /* 0x0000001c005e7220 */ /* 0x000fe20000410000 */
[----:B------:R-:W-:-:S04]  /*3dc0*/  ISETP.GT.AND P0, PT, R76, 0x69, PT ;  /* 0x000000694c00780c */ /* 0x000fc80003f04270 */
[----:B0-----:R-:W-:Y:S01]  /*3dd0*/  FSEL R42, R47, -INF , P0 ;  /* 0xff8000002f2a7808 */ /* 0x001fe20000000000 */
[----:B------:R0:W-:Y:S01]  /*3de0*/  MUFU.TANH R70, R27 ;  /* 0x0000001b00467308 */ /* 0x0001e20000002400 */
[----:B------:R-:W-:-:S04]  /*3df0*/  ISETP.GT.AND P0, PT, R76, 0x71, PT ;  /* 0x000000714c00780c */ /* 0x000fc80003f04270 */
[----:B----4-:R-:W-:Y:S02]  /*3e00*/  FSEL R47, R82, -INF , P0 ;  /* 0xff800000522f7808 */ /* 0x010fe40000000000 */
[----:B------:R-:W-:Y:S01]  /*3e10*/  ISETP.GT.AND P0, PT, R76, 0x79, PT ;  /* 0x000000794c00780c */ /* 0x000fe20003f04270 */
[----:B------:R2:W3:Y:S01]  /*3e20*/  MUFU.TANH R80, R55 ;  /* 0x0000003700507308 */ /* 0x0004e20000002400 */
[----:B0-----:R-:W-:Y:S01]  /*3e30*/  FMNMX.FTZ R27, R51, R26, !PT ;  /* 0x0000001a331b7209 */ /* 0x001fe20007810000 */
[----:B------:R-:W-:-:S03]  /*3e40*/  FMUL.FTZ R26, R0, R34 ;  /* 0x00000022001a7220 */ /* 0x000fc60000410000 */
[----:B------:R-:W-:-:S03]  /*3e50*/  FMNMX.FTZ R27, R50, R27, !PT ;  /* 0x0000001b321b7209 */ /* 0x000fc60007810000 */
[----:B------:R0:W4:Y:S01]  /*3e60*/  MUFU.TANH R86, R30 ;  /* 0x0000001e00567308 */ /* 0x0001220000002400 */
[----:B--2---:R-:W-:Y:S02]  /*3e70*/  FSEL R55, R78, -INF , P2 ;  /* 0xff8000004e377808 */ /* 0x004fe40001000000 */
[----:B------:R-:W-:-:S04]  /*3e80*/  ISETP.GT.AND P2, PT, R76, 0x78, PT ;  /* 0x000000784c00780c */ /* 0x000fc80003f44270 */
[----:B-1----:R-:W-:Y:S01]  /*3e90*/  FSEL R46, R54, -INF , P2 ;  /* 0xff800000362e7808 */ /* 0x002fe20001000000 */
[----:B------:R-:W1:Y:S01]  /*3ea0*/  MUFU.TANH R31, R31 ;  /* 0x0000001f001f7308 */ /* 0x000e620000002400 */
[----:B0-----:R-:W-:Y:S02]  /*3eb0*/  FMNMX.FTZ R30, R42, R27, !PT ;  /* 0x0000001b2a1e7209 */ /* 0x001fe40007810000 */
[----:B------:R-:W-:Y:S02]  /*3ec0*/  ISETP.GT.AND P2, PT, R76, 0x80, PT ;  /* 0x000000804c00780c */ /* 0x000fe40003f44270 */
[----:B------:R-:W-:Y:S02]  /*3ed0*/  FMNMX.FTZ R30, R55, R30, !PT ;  /* 0x0000001e371e7209 */ /* 0x000fe40007810000 */
[----:B---3--:R-:W-:Y:S01]  /*3ee0*/  FSEL R34, R80, -INF , P0 ;  /* 0xff80000050227808 */ /* 0x008fe20000000000 */
[----:B------:R0:W2:Y:S01]  /*3ef0*/  MUFU.TANH R78, R26 ;  /* 0x0000001a004e7308 */ /* 0x0000a20000002400 */
[----:B------:R-:W-:-:S02]  /*3f00*/  FMNMX.FTZ R27, R47, R30, !PT ;  /* 0x0000001e2f1b7209 */ /* 0x000fc40007810000 */
[----:B------:R-:W-:Y:S02]  /*3f10*/  ISETP.GT.AND P0, PT, R76, 0x81, PT ;  /* 0x000000814c00780c */ /* 0x000fe40003f04270 */
[----:B------:R-:W-:Y:S02]  /*3f20*/  FMNMX.FTZ R27, R46, R27, !PT ;  /* 0x0000001b2e1b7209 */ /* 0x000fe40007810000 */
[----:B------:R-:W-:Y:S01]  /*3f30*/  FSEL R54, R84, -INF , P2 ;  /* 0xff80000054367808 */ /* 0x000fe20001000000 */
[----:B------:R1:W3:Y:S01]  /*3f40*/  MUFU.TANH R82, R35 ;  /* 0x0000002300527308 */ /* 0x0002e20000002400 */
[----:B------:R-:W-:Y:S01]  /*3f50*/  FMNMX.FTZ R27, R34, R27, !PT ;  /* 0x0000001b221b7209 */ /* 0x000fe20007810000 */
[----:B0-----:R-:W-:Y:S01]  /*3f60*/  FMUL.FTZ R26, R0, R38 ;  /* 0x00000026001a7220 */ /* 0x001fe20000410000 */
[----:B------:R-:W-:Y:S01]  /*3f70*/  ISETP.GT.AND P2, PT, R76, 0x88, PT ;  /* 0x000000884c00780c */ /* 0x000fe20003f44270 */
[----:B------:R-:W-:Y:S01]  /*3f80*/  FMUL.FTZ R84, R0, R53 ;  /* 0x0000003500547220 */ /* 0x000fe20000410000 */
[----:B------:R-:W-:Y:S01]  /*3f90*/  FSEL R43, R70, -INF , P0 ;  /* 0xff800000462b7808 */ /* 0x000fe20000000000 */
[----:B------:R-:W-:Y:S01]  /*3fa0*/  FMUL.FTZ R70, R0, R44 ;  /* 0x0000002c00467220 */ /* 0x000fe20000410000 */
[----:B------:R-:W-:Y:S01]  /*3fb0*/  FMNMX.FTZ R30, R54, R27, !PT ;  /* 0x0000001b361e7209 */ /* 0x000fe20007810000 */
[----:B------:R0:W5:Y:S01]  /*3fc0*/  MUFU.TANH R80, R26 ;  /* 0x0000001a00507308 */ /* 0x0001620000002400 */
[----:B------:R-:W-:-:S02]  /*3fd0*/  ISETP.GT.AND P0, PT, R76, 0x89, PT ;  /* 0x000000894c00780c */ /* 0x000fc40003f04270 */
[----:B----4-:R-:W-:Y:S01]  /*3fe0*/  FSEL R38, R86, -INF , P2 ;  /* 0xff80000056267808 */ /* 0x010fe20001000000 */
[----:B------:R-:W-:Y:S01]  /*3ff0*/  FMUL.FTZ R86, R0, R37 ;  /* 0x0000002500567220 */ /* 0x000fe20000410000 */
[----:B------:R-:W-:Y:S02]  /*4000*/  FMNMX.FTZ R27, R43, R30, !PT ;  /* 0x0000001e2b1b7209 */ /* 0x000fe40007810000 */
[----:B------:R-:W-:Y:S01]  /*4010*/  ISETP.GT.AND P2, PT, R76, 0x90, PT ;  /* 0x000000904c00780c */ /* 0x000fe20003f44270 */
[----:B------:R-:W4:Y:S01]  /*4020*/  MUFU.TANH R39, R39 ;  /* 0x0000002700277308 */ /* 0x000f220000002400 */
[----:B-1----:R-:W-:Y:S02]  /*4030*/  FSEL R35, R31, -INF , P0 ;  /* 0xff8000001f237808 */ /* 0x002fe40000000000 */
[----:B0-----:R-:W-:Y:S02]  /*4040*/  FMNMX.FTZ R26, R38, R27, !PT ;  /* 0x0000001b261a7209 */ /* 0x001fe40007810000 */
[----:B------:R-:W-:-:S02]  /*4050*/  ISETP.GT.AND P0, PT, R76, 0x91, PT ;  /* 0x000000914c00780c */ /* 0x000fc40003f04270 */
[----:B--2---:R-:W-:Y:S01]  /*4060*/  FSEL R30, R78, -INF , P2 ;  /* 0xff8000004e1e7808 */ /* 0x004fe20001000000 */
[----:B------:R-:W-:Y:S01]  /*4070*/  MUFU.TANH R3, R3 ;  /* 0x0000000300037308 */ /* 0x000fe20000002400 */
[----:B------:R-:W-:Y:S01]  /*4080*/  FMNMX.FTZ R31, R35, R26, !PT ;  /* 0x0000001a231f7209 */ /* 0x000fe20007810000 */
[----:B------:R-:W-:Y:S01]  /*4090*/  FMUL.FTZ R78, R0, R45 ;  /* 0x0000002d004e7220 */ /* 0x000fe20000410000 */
[----:B------:R-:W-:Y:S02]  /*40a0*/  ISETP.GT.AND P2, PT, R76, 0x98, PT ;  /* 0x000000984c00780c */ /* 0x000fe40003f44270 */
[----:B---3--:R-:W-:Y:S01]  /*40b0*/  FSEL R27, R82, -INF , P0 ;  /* 0xff800000521b7808 */ /* 0x008fe20000000000 */
[----:B------:R-:W-:Y:S01]  /*40c0*/  FMUL.FTZ R82, R0, R32 ;  /* 0x0000002000527220 */ /* 0x000fe20000410000 */
[----:B------:R-:W-:Y:S01]  /*40d0*/  FMNMX.FTZ R26, R30, R31, !PT ;  /* 0x0000001f1e1a7209 */ /* 0x000fe20007810000 */
[----:B------:R-:W-:Y:S01]  /*40e0*/  MUFU.TANH R4, R4 ;  /* 0x0000000400047308 */ /* 0x000fe20000002400 */
[----:B------:R-:W-:Y:S01]  /*40f0*/  ISETP.GT.AND P0, PT, R76, 0x99, PT ;  /* 0x000000994c00780c */ /* 0x000fe20003f04270 */
[----:B------:R-:W-:Y:S01]  /*4100*/  FMUL.FTZ R76, R0, R33 ;  /* 0x00000021004c7220 */ /* 0x000fe20000410000 */
[----:B-----5:R-:W-:Y:S01]  /*4110*/  FSEL R31, R80, -INF , P2 ;  /* 0xff800000501f7808 */ /* 0x020fe20001000000 */
[----:B------:R-:W-:Y:S01]  /*4120*/  FMUL.FTZ R80, R0, R29 ;  /* 0x0000001d00507220 */ /* 0x000fe20000410000 */
[----:B------:R-:W-:-:S02]  /*4130*/  FMNMX.FTZ R44, R27, R26, !PT ;  /* 0x0000001a1b2c7209 */ /* 0x000fc40007810000 */
[----:B----4-:R-:W-:Y:S01]  /*4140*/  FSEL R26, R39, -INF , P0 ;  /* 0xff800000271a7808 */ /* 0x010fe20000000000 */
[----:B------:R-:W0:Y:S01]  /*4150*/  MUFU.TANH R6, R6 ;  /* 0x0000000600067308 */ /* 0x000e220000002400 */
[----:B------:R-:W-:Y:S02]  /*4160*/  FMNMX.FTZ R39, R31, R44, !PT ;  /* 0x0000002c1f277209 */ /* 0x000fe40007810000 */
[----:B------:R-:W-:Y:S02]  /*4170*/  ISETP.GT.AND P2, PT, R95, 0x1, PT ;  /* 0x000000015f00780c */ /* 0x000fe40003f44270 */
[----:B------:R-:W-:-:S03]  /*4180*/  FMNMX.FTZ R39, R26, R39, !PT ;  /* 0x000000271a277209 */ /* 0x000fc60007810000 */
[----:B------:R-:W-:Y:S02]  /*4190*/  MUFU.TANH R5, R5 ;  /* 0x0000000500057308 */ /* 0x000fe40000002400 */
[----:B------:R-:W1:Y:S06]  /*41a0*/  SHFL.BFLY PT, R44, R39, 0x2, 0x1f ;  /* 0x0c401f00272c7f89 */ /* 0x000e6c00000e0000 */
[----:B------:R-:W2:Y:S01]  /*41b0*/  MUFU.TANH R7, R7 ;  /* 0x0000000700077308 */ /* 0x000ea20000002400 */
[----:B0-----:R-:W-:-:S07]  /*41c0*/  FSEL R37, R6, -INF , P3 ;  /* 0xff80000006257808 */ /* 0x001fce0001800000 */
[----:B------:R-:W-:Y:S08]  /*41d0*/  MUFU.TANH R8, R8 ;  /* 0x0000000800087308 */ /* 0x000ff00000002400 */
[----:B------:R-:W0:Y:S01]  /*41e0*/  MUFU.TANH R9, R9 ;  /* 0x0000000900097308 */ /* 0x000e220000002400 */
[----:B-1----:R-:W-:Y:S02]  /*41f0*/  FMNMX.FTZ R44, R39, R44, !PT ;  /* 0x0000002c272c7209 */ /* 0x002fe40007810000 */
[----:B------:R-:W-:-:S02]  /*4200*/  FSEL R39, R4, -INF , P2 ;  /* 0xff80000004277808 */ /* 0x000fc40001000000 */
[----:B------:R-:W-:Y:S01]  /*4210*/  ISETP.GT.AND P2, PT, R95, 0x10, PT ;  /* 0x000000105f00780c */ /* 0x000fe20003f44270 */
[----:B------:R-:W1:Y:S02]  /*4220*/  SHFL.BFLY PT, R121, R44, 0x1, 0x1f ;  /* 0x0c201f002c797f89 */ /* 0x000e6400000e0000 */
[----:B------:R-:W-:Y:S01]  /*4230*/  MUFU.TANH R10, R10 ;  /* 0x0000000a000a7308 */ /* 0x000fe20000002400 */
[----:B--2---:R-:W-:Y:S02]  /*4240*/  FSEL R7, R7, -INF , P2 ;  /* 0xff80000007077808 */ /* 0x004fe40001000000 */
[----:B------:R-:W-:-:S05]  /*4250*/  ISETP.GT.AND P2, PT, R95, 0x18, PT ;  /* 0x000000185f00780c */ /* 0x000fca0003f44270 */
[----:B------:R-:W2:Y:S01]  /*4260*/  MUFU.TANH R11, R11 ;  /* 0x0000000b000b7308 */ /* 0x000ea20000002400 */
[----:B0-----:R-:W-:Y:S02]  /*4270*/  FSEL R9, R9, -INF , P2 ;  /* 0xff80000009097808 */ /* 0x001fe40001000000 */
[----:B------:R-:W-:-:S05]  /*4280*/  ISETP.GT.AND P2, PT, R95, 0x20, PT ;  /* 0x000000205f00780c */ /* 0x000fca0003f44270 */
[----:B------:R-:W0:Y:S01]  /*4290*/  MUFU.TANH R12, R12 ;  /* 0x0000000c000c7308 */ /* 0x000e220000002400 */
[----:B-1----:R-:W-:-:S07]  /*42a0*/  FMNMX.FTZ R121, R44, R121, !PT ;  /* 0x000000792c797209 */ /* 0x002fce0007810000 */
[----:B------:R-:W1:Y:S01]  /*42b0*/  MUFU.TANH R13, R13 ;  /* 0x0000000d000d7308 */ /* 0x000e620000002400 */
[----:B--2---:R-:W-:Y:S02]  /*42c0*/  FSEL R48, R11, -INF , P2 ;  /* 0xff8000000b307808 */ /* 0x004fe40001000000 */
[C---:B------:R-:W-:Y:S01]  /*42d0*/  FSETP.NEU.FTZ.AND P0, PT, R121.reuse, -INF , PT ;  /* 0xff8000007900780b */ /* 0x040fe20003f1d000 */
[----:B------:R-:W-:-:S01]  /*42e0*/  FFMA.FTZ R24, R121, R24, -8 ;  /* 0xc100000079187423 */ /* 0x000fc20000010018 */
[----:B------:R-:W-:-:S03]  /*42f0*/  ISETP.GT.AND P2, PT, R95, 0x28, PT ;  /* 0x000000285f00780c */ /* 0x000fc60003f44270 */
[----:B------:R-:W2:Y:S01]  /*4300*/  MUFU.TANH R14, R14 ;  /* 0x0000000e000e7308 */ /* 0x000ea20000002400 */
[----:B------:R-:W-:Y:S02]  /*4310*/  FSEL R24, R24, RZ, P0 ;  /* 0x000000ff18187208 */ /* 0x000fe40000000000 */
[----:B------:R-:W-:-:S03]  /*4320*/  ISETP.GT.AND P0, PT, R95, RZ, PT ;  /* 0x000000ff5f00720c */ /* 0x000fc60003f04270 */
[--C-:B------:R-:W-:Y:S01]  /*4330*/  FFMA.FTZ R87, R87, UR59, -R24.reuse ;  /* 0x0000003b57577c23 */ /* 0x100fe20008010818 */
[----:B------:R-:W-:Y:S01]  /*4340*/  FSEL R36, R3, -INF , P0 ;  /* 0xff80000003247808 */ /* 0x000fe20000000000 */
[----:B------:R-:W3:Y:S01]  /*4350*/  MUFU.TANH R15, R15 ;  /* 0x0000000f000f7308 */ /* 0x000ee20000002400 */
[----:B------:R-:W-:Y:S01]  /*4360*/  ISETP.GT.AND P0, PT, R95, 0x9, PT ;  /* 0x000000095f00780c */ /* 0x000fe20003f04270 */
[--C-:B------:R-:W-:Y:S01]  /*4370*/  FFMA.FTZ R85, R85, UR59, -R24.reuse ;  /* 0x0000003b55557c23 */ /* 0x100fe20008010818 */
[----:B------:R-:W-:Y:S01]  /*4380*/  FMNMX.FTZ R6, R36, R39, !PT ;  /* 0x0000002724067209 */ /* 0x000fe20007810000 */
[--C-:B------:R-:W-:Y:S01]  /*4390*/  FFMA.FTZ R66, R66, UR59, -R24.reuse ;  /* 0x0000003b42427c23 */ /* 0x100fe20008010818 */
[----:B------:R-:W-:Y:S01]  /*43a0*/  FSEL R44, R5, -INF , P0 ;  /* 0xff800000052c7808 */ /* 0x000fe20000000000 */
[--C-:B------:R-:W-:Y:S01]  /*43b0*/  FFMA.FTZ R25, R111, UR59, -R24.reuse ;  /* 0x0000003b6f197c23 */ /* 0x100fe20008010818 */
[----:B------:R-:W-:Y:S01]  /*43c0*/  FMNMX.FTZ R5, R37, R6, !PT ;  /* 0x0000000625057209 */ /* 0x000fe20007810000 */
[----:B------:R-:W4:Y:S01]  /*43d0*/  MUFU.TANH R20, R20 ;  /* 0x0000001400147308 */ /* 0x000f220000002400 */
[----:B------:R-:W-:Y:S01]  /*43e0*/  ISETP.GT.AND P0, PT, R95, 0x11, PT ;  /* 0x000000115f00780c */ /* 0x000fe20003f04270 */
[--C-:B------:R-:W-:Y:S01]  /*43f0*/  FFMA.FTZ R28, R105, UR59, -R24.reuse ;  /* 0x0000003b691c7c23 */ /* 0x100fe20008010818 */
[----:B------:R-:W-:Y:S01]  /*4400*/  FMNMX.FTZ R6, R44, R5, !PT ;  /* 0x000000052c067209 */ /* 0x000fe20007810000 */
[--C-:B------:R-:W-:Y:S01]  /*4410*/  FFMA.FTZ R29, R107, UR59, -R24.reuse ;  /* 0x0000003b6b1d7c23 */ /* 0x100fe20008010818 */
[----:B------:R-:W-:Y:S01]  /*4420*/  FSEL R45, R8, -INF , P0 ;  /* 0xff800000082d7808 */ /* 0x000fe20000000000 */
[--C-:B------:R-:W-:Y:S01]  /*4430*/  FFMA.FTZ R69, R69, UR59, -R24.reuse ;  /* 0x0000003b45457c23 */ /* 0x100fe20008010818 */
[----:B------:R-:W-:Y:S01]  /*4440*/  FMNMX.FTZ R8, R7, R6, !PT ;  /* 0x0000000607087209 */ /* 0x000fe20007810000 */
[----:B------:R-:W5:Y:S01]  /*4450*/  MUFU.TANH R72, R72 ;  /* 0x0000004800487308 */ /* 0x000f620000002400 */
        /* <DEDUP_REMOVED lines=12> */
[----:B0-----:R-:W-:Y:S01]  /*4520*/  FSEL R12, R12, -INF , P0 ;  /* 0xff8000000c0c7808 */ /* 0x001fe20000000000 */
[--C-:B------:R-:W-:Y:S01]  /*4530*/  FFMA.FTZ R5, R93, UR59, -R24.reuse ;  /* 0x0000003b5d057c23 */ /* 0x100fe20008010818 */
[----:B------:R-:W-:Y:S01]  /*4540*/  FMNMX.FTZ R11, R48, R49, !PT ;  /* 0x00000031300b7209 */ /* 0x000fe20007810000 */
[----:B------:R-:W0:Y:S01]  /*4550*/  MUFU.TANH R73, R73 ;  /* 0x0000004900497308 */ /* 0x000e220000002400 */
[----:B------:R-:W-:Y:S01]  /*4560*/  ISETP.GT.AND P0, PT, R95, 0x29, PT ;  /* 0x000000295f00780c */ /* 0x000fe20003f04270 */
[--C-:B------:R-:W-:Y:S01]  /*4570*/  FFMA.FTZ R8, R91, UR59, -R24.reuse ;  /* 0x0000003b5b087c23 */ /* 0x100fe20008010818 */
[----:B-1----:R-:W-:Y:S01]  /*4580*/  FSEL R49, R13, -INF , P2 ;  /* 0xff8000000d317808 */ /* 0x002fe20001000000 */
[--C-:B------:R-:W-:Y:S01]  /*4590*/  FFMA.FTZ R65, R65, UR59, -R24.reuse ;  /* 0x0000003b41417c23 */ /* 0x100fe20008010818 */
[----:B------:R-:W-:Y:S01]  /*45a0*/  FMNMX.FTZ R68, R12, R11, !PT ;  /* 0x0000000b0c447209 */ /* 0x000fe20007810000 */
[--C-:B------:R-:W-:Y:S01]  /*45b0*/  FFMA.FTZ R11, R89, UR59, -R24.reuse ;  /* 0x0000003b590b7c23 */ /* 0x100fe20008010818 */
[----:B------:R-:W-:Y:S01]  /*45c0*/  ISETP.GT.AND P2, PT, R95, 0x30, PT ;  /* 0x000000305f00780c */ /* 0x000fe20003f44270 */
[----:B------:R-:W1:Y:S01]  /*45d0*/  MUFU.TANH R56, R56 ;  /* 0x0000003800387308 */ /* 0x000e620000002400 */
[----:B--2---:R-:W-:Y:S01]  /*45e0*/  FSEL R52, R14, -INF , P0 ;  /* 0xff8000000e347808 */ /* 0x004fe20000000000 */
[--C-:B------:R-:W-:Y:S01]  /*45f0*/  FFMA.FTZ R41, R41, UR59, -R24.reuse ;  /* 0x0000003b29297c23 */ /* 0x100fe20008010818 */
[----:B------:R-:W-:Y:S01]  /*4600*/  FMNMX.FTZ R13, R49, R68, !PT ;  /* 0x00000044310d7209 */ /* 0x000fe20007810000 */
[--C-:B------:R-:W-:Y:S01]  /*4610*/  FFMA.FTZ R50, R50, UR59, -R24.reuse ;  /* 0x0000003b32327c23 */ /* 0x100fe20008010818 */
[----:B------:R-:W-:Y:S01]  /*4620*/  ISETP.GT.AND P0, PT, R95, 0x31, PT ;  /* 0x000000315f00780c */ /* 0x000fe20003f04270 */
[--C-:B------:R-:W-:Y:S01]  /*4630*/  FFMA.FTZ R47, R47, UR59, -R24.reuse ;  /* 0x0000003b2f2f7c23 */ /* 0x100fe20008010818 */
[----:B---3--:R-:W-:Y:S01]  /*4640*/  FSEL R15, R15, -INF , P2 ;  /* 0xff8000000f0f7808 */ /* 0x008fe20001000000 */
[----:B------:R-:W2:Y:S01]  /*4650*/  MUFU.TANH R57, R57 ;  /* 0x0000003900397308 */ /* 0x000ea20000002400 */
[----:B------:R-:W-:Y:S01]  /*4660*/  FMNMX.FTZ R14, R52, R13, !PT ;  /* 0x0000000d340e7209 */ /* 0x000fe20007810000 */
[--C-:B------:R-:W-:Y:S01]  /*4670*/  FFMA.FTZ R46, R46, UR59, -R24.reuse ;  /* 0x0000003b2e2e7c23 */ /* 0x100fe20008010818 */
[----:B----4-:R-:W-:Y:S01]  /*4680*/  FSEL R53, R20, -INF , P0 ;  /* 0xff80000014357808 */ /* 0x010fe20000000000 */
[--C-:B------:R-:W-:Y:S01]  /*4690*/  FFMA.FTZ R43, R43, UR59, -R24.reuse ;  /* 0x0000003b2b2b7c23 */ /* 0x100fe20008010818 */
[----:B------:R-:W-:Y:S01]  /*46a0*/  ISETP.GT.AND P2, PT, R95, 0x38, PT ;  /* 0x000000385f00780c */ /* 0x000fe20003f44270 */
[--C-:B------:R-:W-:Y:S01]  /*46b0*/  FFMA.FTZ R38, R38, UR59, -R24.reuse ;  /* 0x0000003b26267c23 */ /* 0x100fe20008010818 */
[----:B------:R-:W-:Y:S01]  /*46c0*/  FMNMX.FTZ R20, R15, R14, !PT ;  /* 0x0000000e0f147209 */ /* 0x000fe20007810000 */
[----:B------:R-:W3:Y:S01]  /*46d0*/  MUFU.TANH R58, R58 ;  /* 0x0000003a003a7308 */ /* 0x000ee20000002400 */
[----:B------:R-:W-:Y:S01]  /*46e0*/  ISETP.GT.AND P0, PT, R95, 0x39, PT ;  /* 0x000000395f00780c */ /* 0x000fe20003f04270 */
[--C-:B------:R-:W-:Y:S01]  /*46f0*/  FFMA.FTZ R35, R35, UR59, -R24.reuse ;  /* 0x0000003b23237c23 */ /* 0x100fe20008010818 */
[----:B-----5:R-:W-:Y:S01]  /*4700*/  FSEL R72, R72, -INF , P2 ;  /* 0xff80000048487808 */ /* 0x020fe20001000000 */
[--C-:B------:R-:W-:Y:S01]  /*4710*/  FFMA.FTZ R30, R30, UR59, -R24.reuse ;  /* 0x0000003b1e1e7c23 */ /* 0x100fe20008010818 */
[----:B------:R-:W-:Y:S01]  /*4720*/  FMNMX.FTZ R13, R53, R20, !PT ;  /* 0x00000014350d7209 */ /* 0x000fe20007810000 */
[--C-:B------:R-:W-:Y:S01]  /*4730*/  FFMA.FTZ R27, R27, UR59, -R24.reuse ;  /* 0x0000003b1b1b7c23 */ /* 0x100fe20008010818 */
[----:B------:R-:W-:Y:S01]  /*4740*/  ISETP.GT.AND P2, PT, R95, 0x40, PT ;  /* 0x000000405f00780c */ /* 0x000fe20003f44270 */
[----:B------:R-:W4:Y:S01]  /*4750*/  MUFU.TANH R59, R59 ;  /* 0x0000003b003b7308 */ /* 0x000f220000002400 */
[----:B------:R-:W-:Y:S01]  /*4760*/  FSEL R21, R21, -INF , P0 ;  /* 0xff80000015157808 */ /* 0x000fe20000000000 */
[----:B------:R-:W-:Y:S01]  /*4770*/  FFMA.FTZ R31, R31, UR59, -R24 ;  /* 0x0000003b1f1f7c23 */ /* 0x000fe20008010818 */
[----:B------:R-:W-:-:S02]  /*4780*/  FMNMX.FTZ R20, R72, R13, !PT ;  /* 0x0000000d48147209 */ /* 0x000fc40007810000 */
[----:B------:R-:W-:Y:S02]  /*4790*/  CS2R R110, SRZ ;  /* 0x00000000006e7805 */ /* 0x000fe4000001ff00 */
[----:B------:R-:W-:Y:S02]  /*47a0*/  ISETP.GT.AND P0, PT, R95, 0x41, PT ;  /* 0x000000415f00780c */ /* 0x000fe40003f04270 */
[----:B0-----:R-:W-:Y:S01]  /*47b0*/  FSEL R73, R73, -INF , P2 ;  /* 0xff80000049497808 */ /* 0x001fe20001000000 */
[----:B------:R0:W-:Y:S01]  /*47c0*/  MUFU.EX2 R14, R87 ;  /* 0x00000057000e7308 */ /* 0x0001e20000000800 */
[----:B------:R-:W-:Y:S02]  /*47d0*/  FMNMX.FTZ R20, R21, R20, !PT ;  /* 0x0000001415147209 */ /* 0x000fe40007810000 */
[----:B------:R-:W-:Y:S02]  /*47e0*/  ISETP.GT.AND P2, PT, R95, 0x48, PT ;  /* 0x000000485f00780c */ /* 0x000fe40003f44270 */
[----:B-1----:R-:W-:Y:S01]  /*47f0*/  FSEL R68, R56, -INF , P0 ;  /* 0xff80000038447808 */ /* 0x002fe20000000000 */
[--C-:B------:R-:W-:Y:S01]  /*4800*/  FFMA.FTZ R56, R81, UR59, -R24.reuse ;  /* 0x0000003b51387c23 */ /* 0x100fe20008010818 */
[----:B------:R-:W-:Y:S01]  /*4810*/  ISETP.GT.AND P0, PT, R95, 0x49, PT ;  /* 0x000000495f00780c */ /* 0x000fe20003f04270 */
[----:B------:R-:W-:Y:S01]  /*4820*/  MUFU.TANH R60, R60 ;  /* 0x0000003c003c7308 */ /* 0x000fe20000002400 */
[----:B0-----:R-:W-:-:S01]  /*4830*/  FFMA.FTZ R87, R83, UR59, -R24 ;  /* 0x0000003b53577c23 */ /* 0x001fc20008010818 */
[----:B------:R-:W-:-:S02]  /*4840*/  FMNMX.FTZ R83, R73, R20, !PT ;  /* 0x0000001449537209 */ /* 0x000fc40007810000 */
[----:B--2---:R-:W-:Y:S02]  /*4850*/  FSEL R74, R57, -INF , P2 ;  /* 0xff800000394a7808 */ /* 0x004fe40001000000 */
[----:B------:R-:W-:Y:S02]  /*4860*/  FMNMX.FTZ R57, R68, R83, !PT ;  /* 0x0000005344397209 */ /* 0x000fe40007810000 */
[----:B------:R-:W0:Y:S01]  /*4870*/  MUFU.TANH R62, R62 ;  /* 0x0000003e003e7308 */ /* 0x000e220000002400 */
[----:B---3--:R-:W-:Y:S02]  /*4880*/  FSEL R83, R58, -INF , P0 ;  /* 0xff8000003a537808 */ /* 0x008fe40000000000 */
[C---:B------:R-:W-:Y:S02]  /*4890*/  ISETP.GT.AND P2, PT, R95.reuse, 0x50, PT ;  /* 0x000000505f00780c */ /* 0x040fe40003f44270 */
[----:B------:R-:W-:Y:S02]  /*48a0*/  FMNMX.FTZ R58, R74, R57, !PT ;  /* 0x000000394a3a7209 */ /* 0x000fe40007810000 */
[----:B------:R-:W-:Y:S01]  /*48b0*/  ISETP.GT.AND P0, PT, R95, 0x51, PT ;  /* 0x000000515f00780c */ /* 0x000fe20003f04270 */
[----:B------:R-:W1:Y:S01]  /*48c0*/  MUFU.TANH R61, R61 ;  /* 0x0000003d003d7308 */ /* 0x000e620000002400 */
[----:B----4-:R-:W-:Y:S01]  /*48d0*/  FSEL R81, R59, -INF , P2 ;  /* 0xff8000003b517808 */ /* 0x010fe20001000000 */
[----:B------:R-:W-:Y:S01]  /*48e0*/  FFMA.FTZ R59, R79, UR59, -R24 ;  /* 0x0000003b4f3b7c23 */ /* 0x000fe20008010818 */
[----:B------:R-:W-:-:S02]  /*48f0*/  FMNMX.FTZ R58, R83, R58, !PT ;  /* 0x0000003a533a7209 */ /* 0x000fc40007810000 */
[----:B------:R-:W-:Y:S02]  /*4900*/  ISETP.GT.AND P2, PT, R95, 0x58, PT ;  /* 0x000000585f00780c */ /* 0x000fe40003f44270 */
[----:B------:R-:W-:Y:S01]  /*4910*/  FMNMX.FTZ R58, R81, R58, !PT ;  /* 0x0000003a513a7209 */ /* 0x000fe20007810000 */
[----:B------:R-:W2:Y:S01]  /*4920*/  MUFU.TANH R63, R63 ;  /* 0x0000003f003f7308 */ /* 0x000ea20000002400 */
[----:B0-----:R-:W-:Y:S02]  /*4930*/  FSEL R62, R62, -INF , P2 ;  /* 0xff8000003e3e7808 */ /* 0x001fe40001000000 */
[----:B------:R-:W-:-:S05]  /*4940*/  ISETP.GT.AND P2, PT, R95, 0x60, PT ;  /* 0x000000605f00780c */ /* 0x000fca0003f44270 */
[----:B------:R-:W-:Y:S08]  /*4950*/  MUFU.TANH R40, R40 ;  /* 0x0000002800287308 */ /* 0x000ff00000002400 */
[----:B------:R0:W-:Y:S08]  /*4960*/  MUFU.EX2 R13, R85 ;  /* 0x00000055000d7308 */ /* 0x0001f00000000800 */
[----:B------:R-:W3:Y:S01]  /*4970*/  MUFU.TANH R70, R70 ;  /* 0x0000004600467308 */ /* 0x000ee20000002400 */
[----:B0-----:R-:W-:Y:S01]  /*4980*/  FSEL R85, R60, -INF , P0 ;  /* 0xff8000003c557808 */ /* 0x001fe20000000000 */
[----:B------:R-:W-:Y:S01]  /*4990*/  FFMA.FTZ R60, R77, UR59, -R24 ;  /* 0x0000003b4d3c7c23 */ /* 0x000fe20008010818 */
[----:B------:R-:W-:-:S02]  /*49a0*/  ISETP.GT.AND P0, PT, R95, 0x59, PT ;  /* 0x000000595f00780c */ /* 0x000fc40003f04270 */
[----:B------:R-:W-:Y:S02]  /*49b0*/  FMNMX.FTZ R57, R85, R58, !PT ;  /* 0x0000003a55397209 */ /* 0x000fe40007810000 */
[----:B-1----:R-:W-:Y:S01]  /*49c0*/  FSEL R79, R61, -INF , P0 ;  /* 0xff8000003d4f7808 */ /* 0x002fe20000000000 */
[----:B------:R-:W-:Y:S01]  /*49d0*/  MUFU.TANH R78, R78 ;  /* 0x0000004e004e7308 */ /* 0x000fe20000002400 */
[----:B------:R-:W-:Y:S02]  /*49e0*/  FMNMX.FTZ R58, R62, R57, !PT ;  /* 0x000000393e3a7209 */ /* 0x000fe40007810000 */
[----:B------:R-:W-:Y:S02]  /*49f0*/  ISETP.GT.AND P0, PT, R95, 0x61, PT ;  /* 0x000000615f00780c */ /* 0x000fe40003f04270 */
[----:B--2---:R-:W-:Y:S02]  /*4a00*/  FSEL R77, R63, -INF , P2 ;  /* 0xff8000003f4d7808 */ /* 0x004fe40001000000 */
[----:B------:R-:W-:Y:S01]  /*4a10*/  FMNMX.FTZ R58, R79, R58, !PT ;  /* 0x0000003a4f3a7209 */ /* 0x000fe20007810000 */
[----:B------:R-:W0:Y:S01]  /*4a20*/  MUFU.TANH R100, R100 ;  /* 0x0000006400647308 */ /* 0x000e220000002400 */
[----:B------:R-:W-:-:S02]  /*4a30*/  ISETP.GT.AND P2, PT, R95, 0x68, PT ;  /* 0x000000685f00780c */ /* 0x000fc40003f44270 */
[----:B------:R-:W-:Y:S02]  /*4a40*/  FMNMX.FTZ R58, R77, R58, !PT ;  /* 0x0000003a4d3a7209 */ /* 0x000fe40007810000 */
[----:B---3--:R-:W-:Y:S02]  /*4a50*/  FSEL R70, R70, -INF , P2 ;  /* 0xff80000046467808 */ /* 0x008fe40001000000 */
[----:B------:R-:W-:Y:S01]  /*4a60*/  ISETP.GT.AND P2, PT, R95, 0x70, PT ;  /* 0x000000705f00780c */ /* 0x000fe20003f44270 */
[----:B------:R-:W1:Y:S08]  /*4a70*/  MUFU.TANH R92, R92 ;  /* 0x0000005c005c7308 */ /* 0x000e700000002400 */
[----:B------:R2:W-:Y:S01]  /*4a80*/  MUFU.EX2 R20, R87 ;  /* 0x0000005700147308 */ /* 0x0005e20000000800 */
[----:B0-----:R-:W-:-:S02]  /*4a90*/  FSEL R100, R100, -INF , P2 ;  /* 0xff80000064647808 */ /* 0x001fc40001000000 */
[----:B------:R-:W-:-:S05]  /*4aa0*/  ISETP.GT.AND P2, PT, R95, 0x78, PT ;  /* 0x000000785f00780c */ /* 0x000fca0003f44270 */
[----:B------:R-:W0:Y:S01]  /*4ab0*/  MUFU.TANH R96, R96 ;  /* 0x0000006000607308 */ /* 0x000e220000002400 */
[----:B--2---:R-:W-:Y:S01]  /*4ac0*/  FSEL R87, R40, -INF , P0 ;  /* 0xff80000028577808 */ /* 0x004fe20000000000 */
[--C-:B------:R-:W-:Y:S01]  /*4ad0*/  FFMA.FTZ R40, R75, UR59, -R24.reuse ;  /* 0x0000003b4b287c23 */ /* 0x100fe20008010818 */
[----:B------:R-:W-:Y:S02]  /*4ae0*/  ISETP.GT.AND P0, PT, R95, 0x69, PT ;  /* 0x000000695f00780c */ /* 0x000fe40003f04270 */
[----:B------:R-:W-:Y:S01]  /*4af0*/  FMNMX.FTZ R61, R87, R58, !PT ;  /* 0x0000003a573d7209 */ /* 0x000fe20007810000 */
[----:B------:R-:W-:-:S01]  /*4b00*/  FFMA.FTZ R58, R71, UR59, -R24 ;  /* 0x0000003b473a7c23 */ /* 0x000fc20008010818 */
[----:B------:R-:W-:Y:S01]  /*4b10*/  FSEL R78, R78, -INF , P0 ;  /* 0xff8000004e4e7808 */ /* 0x000fe20000000000 */
[----:B------:R-:W2:Y:S01]  /*4b20*/  MUFU.TANH R84, R84 ;  /* 0x0000005400547308 */ /* 0x000ea20000002400 */
[----:B------:R-:W-:Y:S02]  /*4b30*/  FMNMX.FTZ R61, R70, R61, !PT ;  /* 0x0000003d463d7209 */ /* 0x000fe40007810000 */
[----:B------:R-:W-:-:S02]  /*4b40*/  ISETP.GT.AND P0, PT, R95, 0x71, PT ;  /* 0x000000715f00780c */ /* 0x000fc40003f04270 */
[----:B------:R-:W-:Y:S02]  /*4b50*/  FMNMX.FTZ R61, R78, R61, !PT ;  /* 0x0000003d4e3d7209 */ /* 0x000fe40007810000 */
[----:B-1----:R-:W-:Y:S01]  /*4b60*/  FSEL R92, R92, -INF , P0 ;  /* 0xff8000005c5c7808 */ /* 0x002fe20000000000 */
[----:B------:R-:W1:Y:S01]  /*4b70*/  MUFU.TANH R88, R88 ;  /* 0x0000005800587308 */ /* 0x000e620000002400 */
[----:B------:R-:W-:Y:S02]  /*4b80*/  FMNMX.FTZ R63, R100, R61, !PT ;  /* 0x0000003d643f7209 */ /* 0x000fe40007810000 */
[C---:B------:R-:W-:Y:S02]  /*4b90*/  ISETP.GT.AND P0, PT, R95.reuse, 0x79, PT ;  /* 0x000000795f00780c */ /* 0x040fe40003f04270 */
[----:B0-----:R-:W-:Y:S02]  /*4ba0*/  FSEL R96, R96, -INF , P2 ;  /* 0xff80000060607808 */ /* 0x001fe40001000000 */
[----:B------:R-:W-:Y:S01]  /*4bb0*/  FMNMX.FTZ R63, R92, R63, !PT ;  /* 0x0000003f5c3f7209 */ /* 0x000fe20007810000 */
[----:B------:R-:W0:Y:S01]  /*4bc0*/  MUFU.TANH R90, R90 ;  /* 0x0000005a005a7308 */ /* 0x000e220000002400 */
[----:B------:R-:W-:-:S02]  /*4bd0*/  ISETP.GT.AND P2, PT, R95, 0x80, PT ;  /* 0x000000805f00780c */ /* 0x000fc40003f44270 */
[----:B--2---:R-:W-:Y:S02]  /*4be0*/  FSEL R84, R84, -INF , P0 ;  /* 0xff80000054547808 */ /* 0x004fe40000000000 */
[----:B------:R-:W-:Y:S02]  /*4bf0*/  FMNMX.FTZ R63, R96, R63, !PT ;  /* 0x0000003f603f7209 */ /* 0x000fe40007810000 */
[C---:B------:R-:W-:Y:S01]  /*4c00*/  ISETP.GT.AND P0, PT, R95.reuse, 0x81, PT ;  /* 0x000000815f00780c */ /* 0x040fe20003f04270 */
[----:B------:R-:W2:Y:S01]  /*4c10*/  MUFU.TANH R94, R94 ;  /* 0x0000005e005e7308 */ /* 0x000ea20000002400 */
[----:B-1----:R-:W-:Y:S02]  /*4c20*/  FSEL R88, R88, -INF , P2 ;  /* 0xff80000058587808 */ /* 0x002fe40001000000 */
[----:B------:R-:W-:Y:S02]  /*4c30*/  FMNMX.FTZ R63, R84, R63, !PT ;  /* 0x0000003f543f7209 */ /* 0x000fe40007810000 */
[----:B------:R-:W-:-:S03]  /*4c40*/  ISETP.GT.AND P2, PT, R95, 0x88, PT ;  /* 0x000000885f00780c */ /* 0x000fc60003f44270 */
[----:B------:R-:W1:Y:S01]  /*4c50*/  MUFU.TANH R80, R80 ;  /* 0x0000005000507308 */ /* 0x000e620000002400 */
[----:B0-----:R-:W-:Y:S02]  /*4c60*/  FSEL R90, R90, -INF , P0 ;  /* 0xff8000005a5a7808 */ /* 0x001fe40000000000 */
[----:B------:R-:W-:-:S05]  /*4c70*/  ISETP.GT.AND P0, PT, R95, 0x89, PT ;  /* 0x000000895f00780c */ /* 0x000fca0003f04270 */
[----:B------:R-:W0:Y:S01]  /*4c80*/  MUFU.TANH R82, R82 ;  /* 0x0000005200527308 */ /* 0x000e220000002400 */
[----:B--2---:R-:W-:Y:S02]  /*4c90*/  FSEL R94, R94, -INF , P2 ;  /* 0xff8000005e5e7808 */ /* 0x004fe40001000000 */
[----:B------:R-:W-:-:S05]  /*4ca0*/  ISETP.GT.AND P2, PT, R95, 0x90, PT ;  /* 0x000000905f00780c */ /* 0x000fca0003f44270 */
[----:B------:R2:W-:Y:S01]  /*4cb0*/  MUFU.EX2 R57, R60 ;  /* 0x0000003c00397308 */ /* 0x0005e20000000800 */
[----:B-1----:R-:W-:Y:S02]  /*4cc0*/  FSEL R80, R80, -INF , P0 ;  /* 0xff80000050507808 */ /* 0x002fe40000000000 */
[----:B------:R-:W-:-:S05]  /*4cd0*/  ISETP.GT.AND P0, PT, R95, 0x91, PT ;  /* 0x000000915f00780c */ /* 0x000fca0003f04270 */
[----:B------:R-:W1:Y:S01]  /*4ce0*/  MUFU.TANH R76, R76 ;  /* 0x0000004c004c7308 */ /* 0x000e620000002400 */
[----:B--2---:R-:W-:-:S01]  /*4cf0*/  FFMA.FTZ R60, R67, UR59, -R24 ;  /* 0x0000003b433c7c23 */ /* 0x004fc20008010818 */
[----:B------:R-:W-:Y:S02]  /*4d00*/  FMNMX.FTZ R67, R88, R63, !PT ;  /* 0x0000003f58437209 */ /* 0x000fe40007810000 */
[----:B0-----:R-:W-:Y:S02]  /*4d10*/  FSEL R82, R82, -INF , P2 ;  /* 0xff80000052527808 */ /* 0x001fe40001000000 */
[----:B------:R-:W-:Y:S02]  /*4d20*/  FMNMX.FTZ R67, R90, R67, !PT ;  /* 0x000000435a437209 */ /* 0x000fe40007810000 */
[----:B------:R-:W0:Y:S01]  /*4d30*/  MUFU.TANH R98, R98 ;  /* 0x0000006200627308 */ /* 0x000e220000002400 */
[----:B------:R-:W-:Y:S02]  /*4d40*/  ISETP.GT.AND P2, PT, R95, 0x98, PT ;  /* 0x000000985f00780c */ /* 0x000fe40003f44270 */
[----:B------:R-:W-:-:S04]  /*4d50*/  FMNMX.FTZ R67, R94, R67, !PT ;  /* 0x000000435e437209 */ /* 0x000fc80007810000 */
[----:B------:R-:W-:Y:S01]  /*4d60*/  FMNMX.FTZ R67, R80, R67, !PT ;  /* 0x0000004350437209 */ /* 0x000fe20007810000 */
[----:B------:R-:W2:Y:S01]  /*4d70*/  MUFU.TANH R86, R86 ;  /* 0x0000005600567308 */ /* 0x000ea20000002400 */
[----:B-1----:R-:W-:Y:S02]  /*4d80*/  FSEL R76, R76, -INF , P0 ;  /* 0xff8000004c4c7808 */ /* 0x002fe40000000000 */
[----:B------:R-:W-:Y:S02]  /*4d90*/  FMNMX.FTZ R67, R82, R67, !PT ;  /* 0x0000004352437209 */ /* 0x000fe40007810000 */
[----:B------:R-:W-:Y:S02]  /*4da0*/  ISETP.GT.AND P0, PT, R95, 0x99, PT ;  /* 0x000000995f00780c */ /* 0x000fe40003f04270 */
[----:B------:R-:W-:Y:S01]  /*4db0*/  FMNMX.FTZ R67, R76, R67, !PT ;  /* 0x000000434c437209 */ /* 0x000fe20007810000 */
[----:B------:R1:W-:Y:S01]  /*4dc0*/  MUFU.EX2 R63, R66 ;  /* 0x00000042003f7308 */ /* 0x0003e20000000800 */
[----:B0-----:R-:W-:-:S04]  /*4dd0*/  FSEL R98, R98, -INF , P2 ;  /* 0xff80000062627808 */ /* 0x001fc80001000000 */
[----:B------:R-:W-:-:S03]  /*4de0*/  FMNMX.FTZ R67, R98, R67, !PT ;  /* 0x0000004362437209 */ /* 0x000fc60007810000 */
[----:B------:R-:W-:Y:S01]  /*4df0*/  MUFU.EX2 R25, R25 ;  /* 0x0000001900197308 */ /* 0x000fe20000000800 */
[----:B--2---:R-:W-:Y:S01]  /*4e00*/  FSEL R86, R86, -INF , P0 ;  /* 0xff80000056567808 */ /* 0x004fe20000000000 */
[--C-:B-1----:R-:W-:Y:S01]  /*4e10*/  FFMA.FTZ R66, R64, UR59, -R24.reuse ;  /* 0x0000003b40427c23 */ /* 0x102fe20008010818 */
[----:B------:R-:W-:-:S01]  /*4e20*/  FFMA.FTZ R64, R51, UR59, -R24 ;  /* 0x0000003b33407c23 */ /* 0x000fc20008010818 */
[--C-:B------:R-:W-:Y:S01]  /*4e30*/  FFMA.FTZ R51, R42, UR59, -R24.reuse ;  /* 0x0000003b2a337c23 */ /* 0x100fe20008010818 */
[----:B------:R-:W-:Y:S01]  /*4e40*/  FMNMX.FTZ R67, R86, R67, !PT ;  /* 0x0000004356437209 */ /* 0x000fe20007810000 */
[--C-:B------:R-:W-:Y:S01]  /*4e50*/  FFMA.FTZ R42, R55, UR59, -R24.reuse ;  /* 0x0000003b372a7c23 */ /* 0x100fe20008010818 */
[----:B------:R-:W-:-:S01]  /*4e60*/  FFMA.FTZ R55, R34, UR59, -R24 ;  /* 0x0000003b22377c23 */ /* 0x000fc20008010818 */
[--C-:B------:R-:W-:Y:S01]  /*4e70*/  FFMA.FTZ R34, R54, UR59, -R24.reuse ;  /* 0x0000003b36227c23 */ /* 0x100fe20008010818 */
[----:B------:R-:W-:Y:S01]  /*4e80*/  MUFU.EX2 R28, R28 ;  /* 0x0000001c001c7308 */ /* 0x000fe20000000800 */
[----:B------:R-:W0:Y:S01]  /*4e90*/  SHFL.BFLY PT, R102, R67, 0x2, 0x1f ;  /* 0x0c401f0043667f89 */ /* 0x000e2200000e0000 */
[----:B------:R-:W-:-:S06]  /*4ea0*/  FFMA.FTZ R24, R26, UR59, -R24 ;  /* 0x0000003b1a187c23 */ /* 0x000fcc0008010818 */
[----:B------:R-:W-:Y:S08]  /*4eb0*/  MUFU.EX2 R61, R69 ;  /* 0x00000045003d7308 */ /* 0x000ff00000000800 */
[----:B------:R-:W-:Y:S08]  /*4ec0*/  MUFU.EX2 R29, R29 ;  /* 0x0000001d001d7308 */ /* 0x000ff00000000800 */
[----:B------:R-:W1:Y:S01]  /*4ed0*/  MUFU.EX2 R32, R32 ;  /* 0x0000002000207308 */ /* 0x000e620000000800 */
[----:B0-----:R-:W-:-:S05]  /*4ee0*/  FMNMX.FTZ R102, R67, R102, !PT ;  /* 0x0000006643667209 */ /* 0x001fca0007810000 */
[----:B------:R-:W0:Y:S02]  /*4ef0*/  SHFL.BFLY PT, R67, R102, 0x1, 0x1f ;  /* 0x0c201f0066437f89 */ /* 0x000e2400000e0000 */
[----:B------:R-:W-:Y:S08]  /*4f00*/  MUFU.EX2 R33, R33 ;  /* 0x0000002100217308 */ /* 0x000ff00000000800 */
[----:B------:R-:W-:Y:S01]  /*4f10*/  MUFU.EX2 R4, R101 ;  /* 0x0000006500047308 */ /* 0x000fe20000000800 */
[----:B-1----:R-:W-:-:S04]  /*4f20*/  F2FP.SATFINITE.E4M3.F32.PACK_AB_MERGE_C R217, R32, R29, RZ ;  /* 0x0000001d20d9723e */ /* 0x002fc800048070ff */
[----:B------:R-:W-:-:S03]  /*4f30*/  F2FP.SATFINITE.E4M3.F32.PACK_AB_MERGE_C R217, R28, R25, R217 ;  /* 0x000000191cd9723e */ /* 0x000fc600048070d9 */
[----:B------:R-:W-:Y:S01]  /*4f40*/  MUFU.EX2 R3, R3 ;  /* 0x0000000300037308 */ /* 0x000fe20000000800 */
[----:B0-----:R-:W-:Y:S01]  /*4f50*/  FMNMX.FTZ R120, R102, R67, !PT ;  /* 0x0000004366787209 */ /* 0x001fe20007810000 */
[----:B------:R-:W-:-:S06]  /*4f60*/  IMAD.U32 R67, RZ, RZ, UR59 ;  /* 0x0000003bff437e24 */ /* 0x000fcc000f8e00ff */
[----:B------:R-:W0:Y:S01]  /*4f70*/  MUFU.EX2 R6, R97 ;  /* 0x0000006100067308 */ /* 0x000e220000000800 */
[C---:B------:R-:W-:Y:S01]  /*4f80*/  FSETP.NEU.FTZ.AND P0, PT, R120.reuse, -INF , PT ;  /* 0xff8000007800780b */ /* 0x040fe20003f1d000 */
[----:B------:R-:W-:-:S05]  /*4f90*/  FFMA.FTZ R54, R120, R67, -8 ;  /* 0xc100000078367423 */ /* 0x000fca0000010043 */
        /* <DEDUP_REMOVED lines=22> */
[----:B0-----:R-:W-:Y:S01]  /*5100*/  F2FP.SATFINITE.E4M3.F32.PACK_AB_MERGE_C R219, R6, R3, RZ ;  /* 0x0000000306db723e */ /* 0x001fe200048070ff */
[--C-:B------:R-:W-:Y:S01]  /*5110*/  FFMA.FTZ R70, R70, UR59, -R67.reuse ;  /* 0x0000003b46467c23 */ /* 0x100fe20008010843 */
[----:B------:R-:W-:-:S01]  /*5120*/  FFMA.FTZ R78, R78, UR59, -R67 ;  /* 0x0000003b4e4e7c23 */ /* 0x000fc20008010843 */
[----:B------:R0:W-:Y:S01]  /*5130*/  MUFU.EX2 R69, R37 ;  /* 0x0000002500457308 */ /* 0x0001e20000000800 */
[----:B------:R-:W-:-:S01]  /*5140*/  FFMA.FTZ R100, R100, UR59, -R67 ;  /* 0x0000003b64647c23 */ /* 0x000fc20008010843 */
[----:B------:R-:W-:Y:S01]  /*5150*/  FFMA.FTZ R92, R92, UR59, -R67 ;  /* 0x0000003b5c5c7c23 */ /* 0x000fe20008010843 */
[----:B------:R-:W-:Y:S01]  /*5160*/  F2FP.SATFINITE.E4M3.F32.PACK_AB_MERGE_C R219, R4, R33, R219 ;  /* 0x0000002104db723e */ /* 0x000fe200048070db */
[--C-:B------:R-:W-:Y:S01]  /*5170*/  FFMA.FTZ R96, R96, UR59, -R67.reuse ;  /* 0x0000003b60607c23 */ /* 0x100fe20008010843 */
[----:B------:R-:W-:-:S01]  /*5180*/  FFMA.FTZ R84, R84, UR59, -R67 ;  /* 0x0000003b54547c23 */ /* 0x000fc20008010843 */
[--C-:B------:R-:W-:Y:S01]  /*5190*/  FFMA.FTZ R88, R88, UR59, -R67.reuse ;  /* 0x0000003b58587c23 */ /* 0x100fe20008010843 */
[----:B------:R-:W-:-:S01]  /*51a0*/  FFMA.FTZ R90, R90, UR59, -R67 ;  /* 0x0000003b5a5a7c23 */ /* 0x000fc20008010843 */
[----:B------:R1:W2:Y:S01]  /*51b0*/  MUFU.EX2 R102, R54 ;  /* 0x0000003600667308 */ /* 0x0002a20000000800 */
[----:B0-----:R-:W-:-:S01]  /*51c0*/  FFMA.FTZ R37, R48, UR59, -R67 ;  /* 0x0000003b30257c23 */ /* 0x001fc20008010843 */
        /* <DEDUP_REMOVED lines=8> */
[----:B------:R-:W-:-:S06]  /*5250*/  FFMA.FTZ R98, R98, UR59, -R67 ;  /* 0x0000003b62627c23 */ /* 0x000fcc0008010843 */
[----:B------:R1:W-:Y:S01]  /*5260*/  MUFU.EX2 R106, R52 ;  /* 0x00000034006a7308 */ /* 0x0003e20000000800 */
[----:B--2---:R-:W-:-:S04]  /*5270*/  F2FP.SATFINITE.E4M3.F32.PACK_AB_MERGE_C R216, R102, R69, RZ ;  /* 0x0000004566d8723e */ /* 0x004fc800048070ff */
[----:B------:R-:W-:-:S03]  /*5280*/  F2FP.SATFINITE.E4M3.F32.PACK_AB_MERGE_C R216, R39, R36, R216 ;  /* 0x0000002427d8723e */ /* 0x000fc600048070d8 */
[----:B------:R-:W2:Y:S01]  /*5290*/  MUFU.EX2 R44, R44 ;  /* 0x0000002c002c7308 */ /* 0x000ea20000000800 */
[----:B-1----:R-:W-:-:S01]  /*52a0*/  FFMA.FTZ R52, R68, UR59, -R67 ;  /* 0x0000003b44347c23 */ /* 0x002fc20008010843 */
[----:B------:R-:W-:-:S04]  /*52b0*/  FADD.FTZ R68, R25, R28 ;  /* 0x0000001c19447221 */ /* 0x000fc80000010000 */
[----:B------:R-:W-:Y:S02]  /*52c0*/  FADD.FTZ R75, R29, R68 ;  /* 0x000000441d4b7221 */ /* 0x000fe40000010000 */
[----:B------:R1:W-:Y:S02]  /*52d0*/  MUFU.EX2 R71, R9 ;  /* 0x0000000900477308 */ /* 0x0003e40000000800 */
[----:B------:R-:W-:-:S04]  /*52e0*/  FADD.FTZ R108, R32, R75 ;  /* 0x0000004b206c7221 */ /* 0x000fc80000010000 */
[----:B------:R-:W-:Y:S01]  /*52f0*/  FADD.FTZ R75, R33, R108 ;  /* 0x0000006c214b7221 */ /* 0x000fe20000010000 */
[----:B------:R-:W-:Y:S01]  /*5300*/  CS2R R108, SRZ ;  /* 0x00000000006c7805 */ /* 0x000fe2000001ff00 */
[----:B------:R3:W4:Y:S01]  /*5310*/  MUFU.EX2 R104, R10 ;  /* 0x0000000a00687308 */ /* 0x0007220000000800 */
[----:B-1----:R-:W-:-:S01]  /*5320*/  FFMA.FTZ R9, R15, UR59, -R67 ;  /* 0x0000003b0f097c23 */ /* 0x002fc20008010843 */
[----:B------:R-:W-:Y:S01]  /*5330*/  FFMA.FTZ R15, R73, UR59, -R67 ;  /* 0x0000003b490f7c23 */ /* 0x000fe20008010843 */
[----:B------:R-:W-:-:S01]  /*5340*/  FADD.FTZ R73, R69, R54 ;  /* 0x0000003645497221 */ /* 0x000fc20000010000 */
[----:B------:R-:W-:-:S03]  /*5350*/  FFMA.FTZ R54, R87, UR59, -R67 ;  /* 0x0000003b57367c23 */ /* 0x000fc60008010843 */
[----:B------:R-:W-:Y:S01]  /*5360*/  FADD.FTZ R68, R102, R73 ;  /* 0x0000004966447221 */ /* 0x000fe20000010000 */
[----:B------:R-:W1:Y:S01]  /*5370*/  MUFU.EX2 R37, R37 ;  /* 0x0000002500257308 */ /* 0x000e620000000800 */
[----:B---3--:R-:W-:-:S01]  /*5380*/  FFMA.FTZ R10, R53, UR59, -R67 ;  /* 0x0000003b350a7c23 */ /* 0x008fc20008010843 */
[----:B------:R-:W-:Y:S01]  /*5390*/  CS2R R102, SRZ ;  /* 0x0000000000667805 */ /* 0x000fe2000001ff00 */
[----:B0-----:R-:W-:-:S01]  /*53a0*/  FADD.FTZ R73, R7, R68 ;  /* 0x0000004407497221 */ /* 0x001fc20000010000 */
[----:B------:R-:W-:-:S03]  /*53b0*/  FADD.FTZ R68, R4, R75 ;  /* 0x0000004b04447221 */ /* 0x000fc60000010000 */
[----:B--2---:R-:W-:Y:S01]  /*53c0*/  FADD.FTZ R2, R44, R73 ;  /* 0x000000492c027221 */ /* 0x004fe20000010000 */
[----:B------:R-:W0:Y:S01]  /*53d0*/  MUFU.EX2 R8, R8 ;  /* 0x0000000800087308 */ /* 0x000e220000000800 */
[----:B------:R-:W-:-:S01]  /*53e0*/  FADD.FTZ R75, R3, R68 ;  /* 0x00000044034b7221 */ /* 0x000fc20000010000 */
[----:B----4-:R-:W-:Y:S01]  /*53f0*/  F2FP.SATFINITE.E4M3.F32.PACK_AB_MERGE_C R218, R104, R71, RZ ;  /* 0x0000004768da723e */ /* 0x010fe200048070ff */
[----:B------:R-:W-:-:S01]  /*5400*/  FADD.FTZ R73, R71, R2 ;  /* 0x0000000247497221 */ /* 0x000fc20000010000 */
[----:B------:R-:W-:Y:S01]  /*5410*/  CS2R R68, SRZ ;  /* 0x0000000000447805 */ /* 0x000fe2000001ff00 */
[----:B------:R-:W-:-:S01]  /*5420*/  FADD.FTZ R26, R6, R75 ;  /* 0x0000004b061a7221 */ /* 0x000fc20000010000 */
[----:B------:R-:W-:Y:S01]  /*5430*/  F2FP.SATFINITE.E4M3.F32.PACK_AB_MERGE_C R218, R44, R7, R218 ;  /* 0x000000072cda723e */ /* 0x000fe200048070da */
[----:B------:R-:W-:-:S01]  /*5440*/  FADD.FTZ R2, R104, R73 ;  /* 0x0000004968027221 */ /* 0x000fc20000010000 */
[----:B------:R-:W2:Y:S01]  /*5450*/  MUFU.EX2 R48, R48 ;  /* 0x0000003000307308 */ /* 0x000ea20000000800 */
[----:B------:R-:W-:-:S01]  /*5460*/  FADD.FTZ R77, R5, R26 ;  /* 0x0000001a054d7221 */ /* 0x000fc20000010000 */
[----:B------:R-:W-:Y:S01]  /*5470*/  CS2R R104, SRZ ;  /* 0x0000000000687805 */ /* 0x000fe2000001ff00 */
[----:B-1----:R-:W-:-:S05]  /*5480*/  FADD.FTZ R75, R37, R2 ;  /* 0x00000002254b7221 */ /* 0x002fca0000010000 */
[----:B------:R-:W1:Y:S01]  /*5490*/  MUFU.EX2 R11, R11 ;  /* 0x0000000b000b7308 */ /* 0x000e620000000800 */
[----:B0-----:R-:W-:-:S07]  /*54a0*/  FADD.FTZ R26, R8, R77 ;  /* 0x0000004d081a7221 */ /* 0x001fce0000010000 */
[----:B------:R-:W0:Y:S01]  /*54b0*/  MUFU.EX2 R49, R49 ;  /* 0x0000003100317308 */ /* 0x000e220000000800 */
[----:B--2---:R-:W-:-:S07]  /*54c0*/  FADD.FTZ R2, R48, R75 ;  /* 0x0000004b30027221 */ /* 0x004fce0000010000 */
[----:B------:R-:W2:Y:S01]  /*54d0*/  MUFU.EX2 R9, R9 ;  /* 0x0000000900097308 */ /* 0x000ea20000000800 */
[----:B-1----:R-:W-:-:S01]  /*54e0*/  FADD.FTZ R77, R11, R26 ;  /* 0x0000001a0b4d7221 */ /* 0x002fc20000010000 */
[----:B------:R-:W-:-:S03]  /*54f0*/  F2FP.SATFINITE.E4M3.F32.PACK_AB_MERGE_C R213, R14, R11, RZ ;  /* 0x0000000b0ed5723e */ /* 0x000fc600048070ff */
[----:B------:R-:W-:Y:S01]  /*5500*/  FADD.FTZ R26, R14, R77 ;  /* 0x0000004d0e1a7221 */ /* 0x000fe20000010000 */
[----:B------:R-:W-:Y:S02]  /*5510*/  F2FP.SATFINITE.E4M3.F32.PACK_AB_MERGE_C R213, R8, R5, R213 ;  /* 0x0000000508d5723e */ /* 0x000fe400048070d5 */
[----:B------:R-:W1:Y:S01]  /*5520*/  MUFU.EX2 R10, R10 ;  /* 0x0000000a000a7308 */ /* 0x000e620000000800 */
[----:B0-----:R-:W-:-:S01]  /*5530*/  FADD.FTZ R75, R49, R2 ;  /* 0x00000002314b7221 */ /* 0x001fc20000010000 */
[----:B------:R-:W-:Y:S01]  /*5540*/  FADD.FTZ R81, R13, R26 ;  /* 0x0000001a0d517221 */ /* 0x000fe20000010000 */
[C---:B------:R-:W-:Y:S02]  /*5550*/  F2FP.SATFINITE.E4M3.F32.PACK_AB_MERGE_C R212, R106.reuse, R49, RZ ;  /* 0x000000316ad4723e */ /* 0x040fe400048070ff */
[----:B------:R-:W-:Y:S01]  /*5560*/  FADD.FTZ R2, R106, R75 ;  /* 0x0000004b6a027221 */ /* 0x000fe20000010000 */
[----:B------:R-:W-:-:S01]  /*5570*/  FADD.FTZ R81, R20, R81 ;  /* 0x0000005114517221 */ /* 0x000fc20000010000 */
[----:B------:R-:W-:Y:S01]  /*5580*/  F2FP.SATFINITE.E4M3.F32.PACK_AB_MERGE_C R212, R48, R37, R212 ;  /* 0x0000002530d4723e */ /* 0x000fe200048070d4 */
[----:B------:R-:W0:Y:S01]  /*5590*/  MUFU.EX2 R56, R56 ;  /* 0x0000003800387308 */ /* 0x000e220000000800 */
[----:B--2---:R-:W-:-:S01]  /*55a0*/  FADD.FTZ R77, R9, R2 ;  /* 0x00000002094d7221 */ /* 0x004fc20000010000 */
[----:B------:R-:W-:-:S02]  /*55b0*/  CS2R R36, SRZ ;  /* 0x0000000000247805 */ /* 0x000fc4000001ff00 */
[----:B------:R-:W-:-:S04]  /*55c0*/  CS2R R106, SRZ ;  /* 0x00000000006a7805 */ /* 0x000fc8000001ff00 */
[----:B------:R-:W2:Y:S01]  /*55d0*/  MUFU.EX2 R72, R72 ;  /* 0x0000004800487308 */ /* 0x000ea20000000800 */
[----:B-1----:R-:W-:-:S07]  /*55e0*/  FADD.FTZ R77, R10, R77 ;  /* 0x0000004d0a4d7221 */ /* 0x002fce0000010000 */
[----:B------:R-:W1:Y:S01]  /*55f0*/  MUFU.EX2 R59, R59 ;  /* 0x0000003b003b7308 */ /* 0x000e620000000800 */
[----:B0-----:R-:W-:-:S07]  /*5600*/  FADD.FTZ R26, R56, R81 ;  /* 0x00000051381a7221 */ /* 0x001fce0000010000 */
[----:B------:R0:W3:Y:S01]  /*5610*/  MUFU.EX2 R53, R21 ;  /* 0x0000001500357308 */ /* 0x0000e20000000800 */
[----:B--2---:R-:W-:-:S07]  /*5620*/  FADD.FTZ R2, R72, R77 ;  /* 0x0000004d48027221 */ /* 0x004fce0000010000 */
[----:B------:R-:W2:Y:S01]  /*5630*/  MUFU.EX2 R15, R15 ;  /* 0x0000000f000f7308 */ /* 0x000ea20000000800 */
[----:B-1----:R-:W-:-:S01]  /*5640*/  FADD.FTZ R26, R59, R26 ;  /* 0x0000001a3b1a7221 */ /* 0x002fc20000010000 */
[--C-:B0-----:R-:W-:Y:S01]  /*5650*/  FFMA.FTZ R21, R85, UR59, -R67.reuse ;  /* 0x0000003b55157c23 */ /* 0x101fe20008010843 */
[----:B------:R-:W-:-:S01]  /*5660*/  FFMA.FTZ R67, R86, UR59, -R67 ;  /* 0x0000003b56437c23 */ /* 0x000fc20008010843 */
[----:B------:R-:W-:Y:S01]  /*5670*/  F2FP.SATFINITE.E4M3.F32.PACK_AB_MERGE_C R215, R59, R56, RZ ;  /* 0x000000383bd7723e */ /* 0x000fe200048070ff */
[----:B------:R-:W-:-:S01]  /*5680*/  FADD.FTZ R77, R57, R26 ;  /* 0x0000001a394d7221 */ /* 0x000fc20000010000 */
[----:B------:R-:W-:Y:S02]  /*5690*/  CS2R R86, SRZ ;  /* 0x0000000000567805 */ /* 0x000fe4000001ff00 */
[----:B------:R-:W0:Y:S01]  /*56a0*/  MUFU.EX2 R40, R40 ;  /* 0x0000002800287308 */ /* 0x000e220000000800 */
[----:B---3--:R-:W-:-:S01]  /*56b0*/  FADD.FTZ R2, R53, R2 ;  /* 0x0000000235027221 */ /* 0x008fc20000010000 */
[----:B------:R-:W-:-:S02]  /*56c0*/  F2FP.SATFINITE.E4M3.F32.PACK_AB_MERGE_C R214, R53, R72, RZ ;  /* 0x0000004835d6723e */ /* 0x000fc400048070ff */
[----:B------:R-:W-:Y:S02]  /*56d0*/  F2FP.SATFINITE.E4M3.F32.PACK_AB_MERGE_C R215, R20, R13, R215 ;  /* 0x0000000d14d7723e */ /* 0x000fe400048070d7 */
        /* <DEDUP_REMOVED lines=9> */
[----:B------:R-:W-:-:S03]  /*5770*/  F2FP.SATFINITE.E4M3.F32.PACK_AB_MERGE_C R58, R61, R58, RZ ;  /* 0x0000003a3d3a723e */ /* 0x000fc600048070ff */
[----:B------:R-:W-:Y:S01]  /*5780*/  FADD.FTZ R49, R61, R6 ;  /* 0x000000063d317221 */ /* 0x000fe20000010000 */
[----:B------:R-:W-:Y:S02]  /*5790*/  F2FP.SATFINITE.E4M3.F32.PACK_AB_MERGE_C R209, R40, R57, R58 ;  /* 0x0000003928d1723e */ /* 0x000fe4000480703a */
[----:B------:R-:W-:Y:S01]  /*57a0*/  CS2R R56, SRZ ;  /* 0x0000000000387805 */ /* 0x000fe2000001ff00 */
[----:B------:R-:W2:Y:S01]  /*57b0*/  MUFU.EX2 R60, R60 ;  /* 0x0000003c003c7308 */ /* 0x000ea20000000800 */
[----:B0-----:R-:W-:-:S01]  /*57c0*/  FADD.FTZ R2, R74, R29 ;  /* 0x0000001d4a027221 */ /* 0x001fc20000010000 */
[----:B------:R-:W-:-:S06]  /*57d0*/  CS2R R58, SRZ ;  /* 0x00000000003a7805 */ /* 0x000fcc000001ff00 */
[----:B------:R-:W0:Y:S01]  /*57e0*/  MUFU.EX2 R12, R12 ;  /* 0x0000000c000c7308 */ /* 0x000e220000000800 */
[----:B-1----:R-:W-:-:S01]  /*57f0*/  FADD.FTZ R29, R83, R2 ;  /* 0x00000002531d7221 */ /* 0x002fc20000010000 */
[----:B------:R-:W-:-:S04]  /*5800*/  F2FP.SATFINITE.E4M3.F32.PACK_AB_MERGE_C R74, R83, R74, RZ ;  /* 0x0000004a534a723e */ /* 0x000fc800048070ff */
[----:B------:R-:W-:Y:S02]  /*5810*/  F2FP.SATFINITE.E4M3.F32.PACK_AB_MERGE_C R208, R52, R15, R74 ;  /* 0x0000000f34d0723e */ /* 0x000fe4000480704a */
[----:B------:R-:W-:Y:S01]  /*5820*/  CS2R R52, SRZ ;  /* 0x0000000000347805 */ /* 0x000fe2000001ff00 */
[----:B------:R-:W1:Y:S01]  /*5830*/  MUFU.EX2 R21, R21 ;  /* 0x0000001500157308 */ /* 0x000e620000000800 */
[----:B--2---:R-:W-:-:S01]  /*5840*/  FADD.FTZ R6, R60, R49 ;  /* 0x000000313c067221 */ /* 0x004fc20000010000 */
[----:B------:R-:W-:-:S03]  /*5850*/  CS2R R48, SRZ ;  /* 0x0000000000307805 */ /* 0x000fc6000001ff00 */
        /* <DEDUP_REMOVED lines=10> */
[C---:B-1----:R-:W-:Y:S01]  /*5900*/  F2FP.SATFINITE.E4M3.F32.PACK_AB_MERGE_C R65, R66.reuse, R65, RZ ;  /* 0x000000414241723e */ /* 0x042fe200048070ff */
[----:B------:R-:W-:-:S03]  /*5910*/  FADD.FTZ R66, R66, R29 ;  /* 0x0000001d42427221 */ /* 0x000fc60000010000 */
[----:B------:R-:W-:Y:S02]  /*5920*/  F2FP.SATFINITE.E4M3.F32.PACK_AB_MERGE_C R211, R63, R60, R65 ;  /* 0x0000003c3fd3723e */ /* 0x000fe40004807041 */
[----:B------:R-:W-:Y:S01]  /*5930*/  CS2R R60, SRZ ;  /* 0x00000000003c7805 */ /* 0x000fe2000001ff00 */
[----:B------:R-:W1:Y:S01]  /*5940*/  MUFU.EX2 R45, R45 ;  /* 0x0000002d002d7308 */ /* 0x000e620000000800 */
[----:B--2---:R-:W-:-:S01]  /*5950*/  FADD.FTZ R2, R79, R2 ;  /* 0x000000024f027221 */ /* 0x004fc20000010000 */
[----:B------:R-:W-:-:S04]  /*5960*/  F2FP.SATFINITE.E4M3.F32.PACK_AB_MERGE_C R62, R79, R62, RZ ;  /* 0x0000003e4f3e723e */ /* 0x000fc800048070ff */
[----:B------:R-:W-:Y:S02]  /*5970*/  F2FP.SATFINITE.E4M3.F32.PACK_AB_MERGE_C R210, R21, R12, R62 ;  /* 0x0000000c15d2723e */ /* 0x000fe4000480703e */
[----:B------:R-:W-:Y:S01]  /*5980*/  CS2R R62, SRZ ;  /* 0x00000000003e7805 */ /* 0x000fe2000001ff00 */
        /* <DEDUP_REMOVED lines=10> */
[----:B------:R-:W-:-:S06]  /*5a30*/  CS2R R32, SRZ ;  /* 0x0000000000207805 */ /* 0x000fcc000001ff00 */
[----:B------:R1:W3:Y:S01]  /*5a40*/  MUFU.EX2 R73, R78 ;  /* 0x0000004e00497308 */ /* 0x0002e20000000800 */
[----:B--2---:R-:W-:-:S01]  /*5a50*/  FADD.FTZ R2, R70, R29 ;  /* 0x0000001d46027221 */ /* 0x004fc20000010000 */
[----:B------:R-:W-:-:S06]  /*5a60*/  CS2R R28, SRZ ;  /* 0x00000000001c7805 */ /* 0x000fcc000001ff00 */
[----:B------:R-:W2:Y:S01]  /*5a70*/  MUFU.EX2 R42, R42 ;  /* 0x0000002a002a7308 */ /* 0x000ea20000000800 */
[C---:B0-----:R-:W-:Y:S01]  /*5a80*/  F2FP.SATFINITE.E4M3.F32.PACK_AB_MERGE_C R50, R51.reuse, R50, RZ ;  /* 0x000000323332723e */ /* 0x041fe200048070ff */
[----:B------:R-:W-:Y:S01]  /*5a90*/  FADD.FTZ R51, R51, R4 ;  /* 0x0000000433337221 */ /* 0x000fe20000010000 */
[----:B-1----:R-:W-:Y:S02]  /*5aa0*/  CS2R R78, SRZ ;  /* 0x00000000004e7805 */ /* 0x002fe4000001ff00 */
[----:B------:R-:W-:Y:S02]  /*5ab0*/  F2FP.SATFINITE.E4M3.F32.PACK_AB_MERGE_C R205, R64, R41, R50 ;  /* 0x0000002940cd723e */ /* 0x000fe40004807032 */
[----:B------:R-:W-:Y:S02]  /*5ac0*/  CS2R R40, SRZ ;  /* 0x0000000000287805 */ /* 0x000fe4000001ff00 */
[----:B------:R-:W-:Y:S01]  /*5ad0*/  CS2R R64, SRZ ;  /* 0x0000000000407805 */ /* 0x000fe2000001ff00 */
[----:B------:R-:W0:Y:S01]  /*5ae0*/  MUFU.EX2 R100, R100 ;  /* 0x0000006400647308 */ /* 0x000e220000000800 */
[C---:B---3--:R-:W-:Y:S01]  /*5af0*/  F2FP.SATFINITE.E4M3.F32.PACK_AB_MERGE_C R70, R73.reuse, R70, RZ ;  /* 0x000000464946723e */ /* 0x048fe200048070ff */
[----:B------:R-:W-:-:S03]  /*5b00*/  FADD.FTZ R73, R73, R2 ;  /* 0x0000000249497221 */ /* 0x000fc60000010000 */
[----:B------:R-:W-:Y:S02]  /*5b10*/  F2FP.SATFINITE.E4M3.F32.PACK_AB_MERGE_C R204, R54, R45, R70 ;  /* 0x0000002d36cc723e */ /* 0x000fe40004807046 */
[----:B------:R-:W-:Y:S02]  /*5b20*/  CS2R R44, SRZ ;  /* 0x00000000002c7805 */ /* 0x000fe4000001ff00 */
[----:B------:R-:W-:Y:S01]  /*5b30*/  CS2R R70, SRZ ;  /* 0x0000000000467805 */ /* 0x000fe2000001ff00 */
[----:B------:R-:W1:Y:S01]  /*5b40*/  MUFU.EX2 R47, R47 ;  /* 0x0000002f002f7308 */ /* 0x000e620000000800 */
[----:B--2---:R-:W-:-:S01]  /*5b50*/  FADD.FTZ R4, R42, R51 ;  /* 0x000000332a047221 */ /* 0x004fc20000010000 */
[----:B------:R-:W-:-:S06]  /*5b60*/  CS2R R50, SRZ ;  /* 0x0000000000327805 */ /* 0x000fcc000001ff00 */
[----:B------:R2:W3:Y:S01]  /*5b70*/  MUFU.EX2 R75, R92 ;  /* 0x0000005c004b7308 */ /* 0x0004e20000000800 */
[----:B0-----:R-:W-:-:S01]  /*5b80*/  FADD.FTZ R2, R100, R73 ;  /* 0x0000004964027221 */ /* 0x001fc20000010000 */
[----:B------:R-:W-:-:S06]  /*5b90*/  CS2R R72, SRZ ;  /* 0x0000000000487805 */ /* 0x000fcc000001ff00 */
[----:B------:R-:W0:Y:S01]  /*5ba0*/  MUFU.EX2 R46, R46 ;  /* 0x0000002e002e7308 */ /* 0x000e220000000800 */
[----:B-1----:R-:W-:-:S01]  /*5bb0*/  FADD.FTZ R9, R47, R4 ;  /* 0x000000042f097221 */ /* 0x002fc20000010000 */
[----:B--2---:R-:W-:-:S06]  /*5bc0*/  CS2R R92, SRZ ;  /* 0x00000000005c7805 */ /* 0x004fcc000001ff00 */
[----:B------:R-:W1:Y:S01]  /*5bd0*/  MUFU.EX2 R96, R96 ;  /* 0x0000006000607308 */ /* 0x000e620000000800 */
[----:B---3--:R-:W-:-:S07]  /*5be0*/  FADD.FTZ R7, R75, R2 ;  /* 0x000000024b077221 */ /* 0x008fce0000010000 */
[----:B------:R-:W2:Y:S01]  /*5bf0*/  MUFU.EX2 R55, R55 ;  /* 0x0000003700377308 */ /* 0x000ea20000000800 */
[----:B0-----:R-:W-:-:S07]  /*5c00*/  FADD.FTZ R4, R46, R9 ;  /* 0x000000092e047221 */ /* 0x001fce0000010000 */
[----:B------:R0:W3:Y:S01]  /*5c10*/  MUFU.EX2 R3, R84 ;  /* 0x0000005400037308 */ /* 0x0000e20000000800 */
[----:B-1----:R-:W-:-:S07]  /*5c20*/  FADD.FTZ R2, R96, R7 ;  /* 0x0000000760027221 */ /* 0x002fce0000010000 */
[----:B------:R-:W1:Y:S01]  /*5c30*/  MUFU.EX2 R34, R34 ;  /* 0x0000002200227308 */ /* 0x000e620000000800 */
[C---:B--2---:R-:W-:Y:S01]  /*5c40*/  F2FP.SATFINITE.E4M3.F32.PACK_AB_MERGE_C R46, R55.reuse, R46, RZ ;  /* 0x0000002e372e723e */ /* 0x044fe200048070ff */
[----:B------:R-:W-:Y:S01]  /*5c50*/  FADD.FTZ R55, R55, R4 ;  /* 0x0000000437377221 */ /* 0x000fe20000010000 */
[----:B0-----:R-:W-:Y:S02]  /*5c60*/  CS2R R84, SRZ ;  /* 0x0000000000547805 */ /* 0x001fe4000001ff00 */
[----:B------:R-:W-:Y:S02]  /*5c70*/  F2FP.SATFINITE.E4M3.F32.PACK_AB_MERGE_C R207, R47, R42, R46 ;  /* 0x0000002a2fcf723e */ /* 0x000fe4000480702e */
[----:B------:R-:W-:Y:S01]  /*5c80*/  CS2R R46, SRZ ;  /* 0x00000000002e7805 */ /* 0x000fe2000001ff00 */
[----:B------:R-:W0:Y:S01]  /*5c90*/  MUFU.EX2 R88, R88 ;  /* 0x0000005800587308 */ /* 0x000e220000000800 */
[C---:B---3--:R-:W-:Y:S01]  /*5ca0*/  F2FP.SATFINITE.E4M3.F32.PACK_AB_MERGE_C R96, R3.reuse, R96, RZ ;  /* 0x000000600360723e */ /* 0x048fe200048070ff */
[----:B------:R-:W-:-:S03]  /*5cb0*/  FADD.FTZ R3, R3, R2 ;  /* 0x0000000203037221 */ /* 0x000fc60000010000 */
[----:B------:R-:W-:Y:S02]  /*5cc0*/  F2FP.SATFINITE.E4M3.F32.PACK_AB_MERGE_C R206, R75, R100, R96 ;  /* 0x000000644bce723e */ /* 0x000fe40004807060 */
[----:B------:R-:W-:Y:S02]  /*5cd0*/  CS2R R74, SRZ ;  /* 0x00000000004a7805 */ /* 0x000fe4000001ff00 */
[----:B------:R-:W-:Y:S01]  /*5ce0*/  CS2R R96, SRZ ;  /* 0x0000000000607805 */ /* 0x000fe2000001ff00 */
[----:B------:R-:W2:Y:S01]  /*5cf0*/  MUFU.EX2 R43, R43 ;  /* 0x0000002b002b7308 */ /* 0x000ea20000000800 */
[----:B-1----:R-:W-:-:S01]  /*5d00*/  FADD.FTZ R4, R34, R55 ;  /* 0x0000003722047221 */ /* 0x002fc20000010000 */
[----:B------:R-:W-:Y:S02]  /*5d10*/  CS2R R54, SRZ ;  /* 0x0000000000367805 */ /* 0x000fe4000001ff00 */
[----:B------:R-:W-:-:S04]  /*5d20*/  CS2R R100, SRZ ;  /* 0x0000000000647805 */ /* 0x000fc8000001ff00 */
[----:B------:R1:W3:Y:S01]  /*5d30*/  MUFU.EX2 R11, R90 ;  /* 0x0000005a000b7308 */ /* 0x0002e20000000800 */
[----:B0-----:R-:W-:-:S07]  /*5d40*/  FADD.FTZ R2, R88, R3 ;  /* 0x0000000358027221 */ /* 0x001fce0000010000 */
[----:B------:R-:W0:Y:S01]  /*5d50*/  MUFU.EX2 R38, R38 ;  /* 0x0000002600267308 */ /* 0x000e220000000800 */
[----:B--2---:R-:W-:-:S01]  /*5d60*/  FADD.FTZ R7, R43, R4 ;  /* 0x000000042b077221 */ /* 0x004fc20000010000 */
[----:B-1----:R-:W-:-:S06]  /*5d70*/  CS2R R90, SRZ ;  /* 0x00000000005a7805 */ /* 0x002fcc000001ff00 */
        /* <DEDUP_REMOVED lines=21> */
[----:B------:R-:W-:-:S06]  /*5ed0*/  CS2R R34, SRZ ;  /* 0x0000000000227805 */ /* 0x000fcc000001ff00 */
[----:B------:R1:W3:Y:S01]  /*5ee0*/  MUFU.EX2 R5, R76 ;  /* 0x0000004c00057308 */ /* 0x0002e20000000800 */
[----:B0-----:R-:W-:-:S07]  /*5ef0*/  FADD.FTZ R2, R82, R25 ;  /* 0x0000001952027221 */ /* 0x001fce0000010000 */
[----:B------:R-:W-:Y:S01]  /*5f00*/  MUFU.EX2 R31, R31 ;  /* 0x0000001f001f7308 */ /* 0x000fe20000000800 */
[----:B--2---:R-:W-:-:S01]  /*5f10*/  FADD.FTZ R4, R27, R4 ;  /* 0x000000041b047221 */ /* 0x004fc20000010000 */
[----:B-1----:R-:W-:-:S06]  /*5f20*/  CS2R R76, SRZ ;  /* 0x00000000004c7805 */ /* 0x002fcc000001ff00 */
[----:B------:R-:W-:Y:S01]  /*5f30*/  MUFU.EX2 R98, R98 ;  /* 0x0000006200627308 */ /* 0x000fe20000000800 */
[----:B---3--:R-:W-:-:S07]  /*5f40*/  FADD.FTZ R3, R5, R2 ;  /* 0x0000000205037221 */ /* 0x008fce0000010000 */
[----:B------:R-:W0:Y:S08]  /*5f50*/  MUFU.EX2 R67, R67 ;  /* 0x0000004300437308 */ /* 0x000e300000000800 */
[----:B------:R-:W1:Y:S01]  /*5f60*/  MUFU.EX2 R24, R24 ;  /* 0x0000001800187308 */ /* 0x000e620000000800 */
[----:B0-----:R-:W-:Y:S01]  /*5f70*/  F2FP.SATFINITE.E4M3.F32.PACK_AB_MERGE_C R2, R67, R98, RZ ;  /* 0x000000624302723e */ /* 0x001fe200048070ff */
[----:B------:R-:W-:-:S03]  /*5f80*/  FADD.FTZ R98, R98, R3 ;  /* 0x0000000362627221 */ /* 0x000fc60000010000 */
[----:B------:R-:W-:Y:S01]  /*5f90*/  F2FP.SATFINITE.E4M3.F32.PACK_AB_MERGE_C R202, R5, R82, R2 ;  /* 0x0000005205ca723e */ /* 0x000fe20004807002 */
[----:B------:R-:W-:-:S01]  /*5fa0*/  FADD.FTZ R3, R67, R98 ;  /* 0x0000006243037221 */ /* 0x000fc20000010000 */
[----:B------:R-:W-:Y:S02]  /*5fb0*/  CS2R R66, SRZ ;  /* 0x0000000000427805 */ /* 0x000fe4000001ff00 */
[----:B------:R-:W-:Y:S02]  /*5fc0*/  CS2R R82, SRZ ;  /* 0x0000000000527805 */ /* 0x000fe4000001ff00 */
[----:B-1----:R-:W-:Y:S01]  /*5fd0*/  F2FP.SATFINITE.E4M3.F32.PACK_AB_MERGE_C R6, R24, R31, RZ ;  /* 0x0000001f1806723e */ /* 0x002fe200048070ff */
[----:B------:R-:W-:-:S01]  /*5fe0*/  FADD.FTZ R31, R31, R4 ;  /* 0x000000041f1f7221 */ /* 0x000fc20000010000 */
        /* <DEDUP_REMOVED lines=60> */
.L_x_2511:
[----:B------:R-:W-:Y:S01]  /*63b0*/  ISETP.NE.AND P2, PT, RZ, UR49, PT ;  /* 0x00000031ff007c0c */ /* 0x000fe2000bf45270 */
[----:B------:R-:W-:-:S04]  /*63c0*/  UISETP.NE.AND UP0, UPT, UR5, 0x1, UPT ;  /* 0x000000010500788c */ /* 0x000fc8000bf05270 */
[----:B------:R-:W-:-:S04]  /*63d0*/  USEL UR44, URZ, 0x1, UP0 ;  /* 0x000000013f2c7887 */ /* 0x000fc80008000000 */
[----:B------:R-:W-:-:S04]  /*63e0*/  ULOP3.LUT UR44, UR7, UR44, URZ, 0x3c, !UPT ;  /* 0x0000002c072c7292 */ /* 0x000fc8000f8e3c3f */
[----:B------:R-:W-:Y:S08]  /*63f0*/  @P2 BRA `(.L_x_2501) ;  /* 0x0000000000382947 */ /* 0x000ff00003800000 */
[----:B------:R-:W-:Y:S05]  /*6400*/  @!P1 BRA `(.L_x_2502) ;  /* 0x0000000000049947 */ /* 0x000fea0003800000 */
[----:B------:R-:W-:Y:S01]  /*6410*/  BPT.TRAP 0x1 ;  /* 0x000000040000795c */ /* 0x000fe20000300000 */
.L_x_2502:
        /* <DEDUP_REMOVED lines=9> */
.L_x_2503:
[----:B-1----:R-:W-:Y:S05]  /*64b0*/  @P0 BRA `(.L_x_2501) ;  /* 0x0000000000080947 */ /* 0x002fea0003800000 */
[----:B------:R-:W1:Y:S02]  /*64c0*/  SYNCS.PHASECHK.TRANS64.TRYWAIT P0, [UR6+0x33430], R6 ;  /* 0x03343006ff0075a7 */ /* 0x000e640008000146 */
[----:B-1----:R-:W-:Y:S05]  /*64d0*/  @!P0 BRA `(.L_x_2504) ;  /* 0x0000015000b88947 */ /* 0x002fea0003800000 */
.L_x_2501:
        /* <DEDUP_REMOVED lines=49> */
[----:B------:R-:W-:Y:S02]  /*67f0*/  UIADD3 UR10, UR6, 0x202, URZ ;  /* 0x00000202060a7890 */ /* 0x000fe4000fffe03f */
        /* <DEDUP_REMOVED lines=142> */
.L_x_2506:
[----:B------:R-:W-:Y:S01]  /*70e0*/  ULEA UR6, UR5, UR39, 0x3 ;  /* 0x0000002705067291 */ /* 0x000fe2000f8e183f */
[----:B------:R-:W-:-:S05]  /*70f0*/  IMAD.U32 R6, RZ, RZ, UR7 ;  /* 0x00000007ff067e24 */ /* 0x000fca000f8e00ff */
[----:B------:R-:W-:-:S04]  /*7100*/  SHF.L.U32 R6, R6, 0x1f, RZ ;  /* 0x0000001f06067819 */ /* 0x000fc800000006ff */
[----:B------:R0:W1:Y:S01]  /*7110*/  SYNCS.PHASECHK.TRANS64.TRYWAIT P0, [UR6+0x33450], R6 ;  /* 0x03345006ff0075a7 */ /* 0x0000620008000146 */
[----:B------:R-:W-:Y:S05]  /*7120*/  @!P1 BRA `(.L_x_2507) ;  /* 0x0000000000049947 */ /* 0x000fea0003800000 */
[----:B------:R-:W-:Y:S01]  /*7130*/  BPT.TRAP 0x1 ;  /* 0x000000040000795c */ /* 0x000fe20000300000 */
.L_x_2507:
[----:B-1----:R-:W-:Y:S05]  /*7140*/  @P0 BRA `(.L_x_2505) ;  /* 0x0000000000080947 */ /* 0x002fea0003800000 */
[----:B------:R-:W1:Y:S02]  /*7150*/  SYNCS.PHASECHK.TRANS64.TRYWAIT P0, [UR6+0x33450], R6 ;  /* 0x03345006ff0075a7 */ /* 0x000e640008000146 */
[----:B-1----:R-:W-:Y:S05]  /*7160*/  @!P0 BRA `(.L_x_2508) ;  /* 0x0000014400ac8947 */ /* 0x002fea0003800000 */
.L_x_2505:
        /* <DEDUP_REMOVED lines=36> */
.L_x_2509:
[----:B------:R-:W-:Y:S01]  /*73b0*/  UISETP.NE.AND UP0, UPT, UR51, URZ, UPT ;  /* 0x0000003f3300728c */ /* 0x000fe2000bf05270 */
[C---:B------:R-:W-:Y:S01]  /*73c0*/  FMUL.FTZ R12, R0.reuse, R190 ;  /* 0x000000be000c7220 */ /* 0x040fe20000410000 */
[----:B------:R-:W-:Y:S02]  /*73d0*/  VIADD R190, R17, UR48 ;  /* 0x0000003011be7c36 */ /* 0x000fe40008000000 */
[C---:B------:R-:W-:Y:S01]  /*73e0*/  FMUL.FTZ R11, R0.reuse, R189 ;  /* 0x000000bd000b7220 */ /* 0x040fe20000410000 */
[C---:B------:R-:W-:Y:S01]  /*73f0*/  FMUL.FTZ R10, R0.reuse, R188 ;  /* 0x000000bc000a7220 */ /* 0x040fe20000410000 */
[C---:B------:R-:W-:Y:S01]  /*7400*/  FMUL.FTZ R188, R0.reuse, R144 ;  /* 0x0000009000bc7220 */ /* 0x040fe20000410000 */
[----:B------:R-:W-:Y:S01]  /*7410*/  PLOP3.LUT P0, PT, PT, PT, UP0, 0x80, 0x0 ;  /* 0x000000000000781c */ /* 0x000fe20003f0f008 */
[----:B------:R-:W-:Y:S01]  /*7420*/  IMAD.MOV.U32 R144, RZ, RZ, R190 ;  /* 0x000000ffff907224 */ /* 0x000fe200078e00be */
[----:B------:R-:W-:Y:S01]  /*7430*/  PLOP3.LUT P2, PT, PT, PT, UP0, 0x80, 0x0 ;  /* 0x000000000000781c */ /* 0x000fe20003f4f008 */
[C---:B------:R-:W-:Y:S01]  /*7440*/  FMUL.FTZ R15, R0.reuse, R193 ;  /* 0x000000c1000f7220 */ /* 0x040fe20000410000 */
[C---:B0-----:R-:W-:Y:S01]  /*7450*/  FMUL.FTZ R6, R0.reuse, R184 ;  /* 0x000000b800067220 */ /* 0x041fe20000410000 */
[----:B------:R-:W-:Y:S01]  /*7460*/  @UP0 ULDC UR6, c[0x0][0x44c] ;  /* 0x0001130000060ab9 */ /* 0x000fe20000000800 */
[C---:B------:R-:W-:Y:S01]  /*7470*/  FMUL.FTZ R7, R0.reuse, R185 ;  /* 0x000000b900077220 */ /* 0x040fe20000410000 */
[----:B------:R-:W-:Y:S01]  /*7480*/  FMUL.FTZ R13, R0, R191 ;  /* 0x000000bf000d7220 */ /* 0x000fe20000410000 */
[----:B------:R-:W-:-:S02]  /*7490*/  IMAD.U32 R191, RZ, RZ, UR45 ;  /* 0x0000002dffbf7e24 */ /* 0x000fc4000f8e00ff */
[C---:B------:R-:W-:Y:S01]  /*74a0*/  FMUL.FTZ R14, R0.reuse, R192 ;  /* 0x000000c0000e7220 */ /* 0x040fe20000410000 */
[C---:B------:R-:W-:Y:S01]  /*74b0*/  FMUL.FTZ R184, R0.reuse, R196 ;  /* 0x000000c400b87220 */ /* 0x040fe20000410000 */
[C---:B------:R-:W-:Y:S01]  /*74c0*/  FMUL.FTZ R185, R0.reuse, R197 ;  /* 0x000000c500b97220 */ /* 0x040fe20000410000 */
[----:B------:R-:W-:Y:S01]  /*74d0*/  FMUL.FTZ R168, R0, R168 ;  /* 0x000000a800a87220 */ /* 0x000fe20000410000 */
[----:B------:R-:W-:Y:S01]  /*74e0*/  @P0 IMAD.HI.U32 R189, R190, UR6, RZ ;  /* 0x00000006bebd0c27 */ /* 0x000fe2000f8e00ff */
[----:B------:R-:W-:-:S03]  /*74f0*/  @UP0 ULDC UR6, c[0x0][0x450] ;  /* 0x0001140000060ab9 */ /* 0x000fc60000000800 */
[C---:B------:R-:W-:Y:S01]  /*7500*/  FMUL.FTZ R169, R0.reuse, R169 ;  /* 0x000000a900a97220 */ /* 0x040fe20000410000 */
[----:B------:R-:W0:Y:S01]  /*7510*/  MUFU.TANH R6, R6 ;  /* 0x0000000600067308 */ /* 0x000e220000002400 */
[C---:B------:R-:W-:Y:S01]  /*7520*/  FMUL.FTZ R172, R0.reuse, R172 ;  /* 0x000000ac00ac7220 */ /* 0x040fe20000410000 */
[----:B------:R-:W-:Y:S01]  /*7530*/  @P2 SHF.R.U32.HI R144, RZ, UR6, R189 ;  /* 0x00000006ff902c19 */ /* 0x000fe200080116bd */
[----:B------:R-:W-:Y:S01]  /*7540*/  UIMAD UR6, UR4, -0xa0, URZ ;  /* 0xffffff60040678a4 */ /* 0x000fe2000f8e023f */
[C---:B------:R-:W-:Y:S01]  /*7550*/  FMUL.FTZ R173, R0.reuse, R173 ;  /* 0x000000ad00ad7220 */ /* 0x040fe20000410000 */
[C---:B------:R-:W-:Y:S01]  /*7560*/  FMUL.FTZ R176, R0.reuse, R176 ;  /* 0x000000b000b07220 */ /* 0x040fe20000410000 */
[----:B------:R-:W-:Y:S01]  /*7570*/  FMUL.FTZ R177, R0, R177 ;  /* 0x000000b100b17220 */ /* 0x000fe20000410000 */
[----:B------:R-:W1:Y:S01]  /*7580*/  SHFL.IDX PT, R193, R144, RZ, 0x1c1f ;  /* 0x001c1fff90c17589 */ /* 0x000e6200000e0000 */
[----:B------:R-:W2:Y:S01]  /*7590*/  MUFU.TANH R7, R7 ;  /* 0x0000000700077308 */ /* 0x000ea20000002400 */
[----:B------:R-:W-:-:S02]  /*75a0*/  IMAD.U32 R189, RZ, RZ, UR6 ;  /* 0x00000006ffbd7e24 */ /* 0x000fc4000f8e00ff */
[C---:B------:R-:W-:Y:S01]  /*75b0*/  FMUL.FTZ R180, R0.reuse, R180 ;  /* 0x000000b400b47220 */ /* 0x040fe20000410000 */
[C---:B------:R-:W-:Y:S01]  /*75c0*/  FMUL.FTZ R181, R0.reuse, R181 ;  /* 0x000000b500b57220 */ /* 0x040fe20000410000 */
[C---:B------:R-:W-:Y:S01]  /*75d0*/  FMUL.FTZ R152, R0.reuse, R152 ;  /* 0x0000009800987220 */ /* 0x040fe20000410000 */
[----:B------:R-:W-:Y:S01]  /*75e0*/  FMUL.FTZ R153, R0, R153 ;  /* 0x0000009900997220 */ /* 0x000fe20000410000 */
[----:B------:R-:W-:Y:S01]  /*75f0*/  IADD3 R190, -R16, 0x1, R189 ;  /* 0x0000000110be7810 */ /* 0x000fe20007ffe1bd */
[C---:B------:R-:W-:Y:S01]  /*7600*/  FMUL.FTZ R189, R0.reuse, R120 ;  /* 0x0000007800bd7220 */ /* 0x040fe20000410000 */
[----:B------:R-:W3:Y:S01]  /*7610*/  MUFU.TANH R10, R10 ;  /* 0x0000000a000a7308 */ /* 0x000ee20000002400 */
[C---:B------:R-:W-:Y:S01]  /*7620*/  FMUL.FTZ R156, R0.reuse, R156 ;  /* 0x0000009c009c7220 */ /* 0x040fe20000410000 */
[----:B------:R-:W-:Y:S01]  /*7630*/  IADD3 R120, -R191, UR50, R190 ;  /* 0x00000032bf787c10 */ /* 0x000fe2000fffe1be */
        /* <DEDUP_REMOVED lines=11> */
[----:B------:R-:W-:Y:S01]  /*76f0*/  FMUL.FTZ R145, R0, R145 ;  /* 0x0000009100917220 */ /* 0x000fe20000410000 */
[----:B-1----:R-:W-:Y:S01]  /*7700*/  IMAD.IADD R121, R120, 0x1, R193 ;  /* 0x0000000178797824 */ /* 0x002fe200078e02c1 */
[----:B------:R-:W1:Y:S01]  /*7710*/  MUFU.TANH R14, R14 ;  /* 0x0000000e000e7308 */ /* 0x000e620000002400 */
[C---:B------:R-:W-:Y:S01]  /*7720*/  FMUL.FTZ R148, R0.reuse, R148 ;  /* 0x0000009400947220 */ /* 0x040fe20000410000 */
[C---:B------:R-:W-:Y:S01]  /*7730*/  FMUL.FTZ R149, R0.reuse, R149 ;  /* 0x0000009500957220 */ /* 0x040fe20000410000 */
[C---:B------:R-:W-:Y:S01]  /*7740*/  FMUL.FTZ R190, R0.reuse, R183 ;  /* 0x000000b700be7220 */ /* 0x040fe20000410000 */
[C---:B------:R-:W-:Y:S01]  /*7750*/  ISETP.GT.AND P2, PT, R121.reuse, RZ, PT ;  /* 0x000000ff7900720c */ /* 0x040fe20003f44270 */
[C---:B------:R-:W-:Y:S01]  /*7760*/  FMUL.FTZ R124, R0.reuse, R124 ;  /* 0x0000007c007c7220 */ /* 0x040fe20000410000 */
[C---:B------:R-:W-:Y:S01]  /*7770*/  ISETP.GT.AND P3, PT, R121.reuse, 0x1, PT ;  /* 0x000000017900780c */ /* 0x040fe20003f64270 */
[C---:B------:R-:W-:Y:S01]  /*7780*/  FMUL.FTZ R125, R0.reuse, R125 ;  /* 0x0000007d007d7220 */ /* 0x040fe20000410000 */
[----:B------:R-:W5:Y:S01]  /*7790*/  MUFU.TANH R15, R15 ;  /* 0x0000000f000f7308 */ /* 0x000f620000002400 */
[C---:B------:R-:W-:Y:S01]  /*77a0*/  ISETP.GT.AND P4, PT, R121.reuse, 0x8, PT ;  /* 0x000000087900780c */ /* 0x040fe20003f84270 */
[C---:B------:R-:W-:Y:S01]  /*77b0*/  FMUL.FTZ R128, R0.reuse, R128 ;  /* 0x0000008000807220 */ /* 0x040fe20000410000 */
[----:B------:R-:W-:Y:S01]  /*77c0*/  ISETP.GT.AND P5, PT, R121, 0x9, PT ;  /* 0x000000097900780c */ /* 0x000fe20003fa4270 */
[----:B------:R-:W-:Y:S01]  /*77d0*/  FMUL.FTZ R129, R0, R129 ;  /* 0x0000008100817220 */ /* 0x000fe20000410000 */
[----:B0-----:R-:W-:Y:S01]  /*77e0*/  FSEL R6, R6, -INF , P2 ;  /* 0xff80000006067808 */ /* 0x001fe20001000000 */
[----:B------:R-:W-:Y:S01]  /*77f0*/  FMUL.FTZ R8, R0, R186 ;  /* 0x000000ba00087220 */ /* 0x000fe20000410000 */
[----:B--2---:R-:W-:Y:S01]  /*7800*/  FSEL R7, R7, -INF , P3 ;  /* 0xff80000007077808 */ /* 0x004fe20001800000 */
[----:B------:R-:W0:Y:S01]  /*7810*/  MUFU.TANH R184, R184 ;  /* 0x000000b800b87308 */ /* 0x000e220000002400 */
[----:B---3--:R-:W-:Y:S01]  /*7820*/  FSEL R10, R10, -INF , P4 ;  /* 0xff8000000a0a7808 */ /* 0x008fe20002000000 */
[C---:B------:R-:W-:Y:S01]  /*7830*/  FMUL.FTZ R9, R0.reuse, R187 ;  /* 0x000000bb00097220 */ /* 0x040fe20000410000 */
[----:B----4-:R-:W-:Y:S01]  /*7840*/  FSEL R11, R11, -INF , P5 ;  /* 0xff8000000b0b7808 */ /* 0x010fe20002800000 */
[C---:B------:R-:W-:Y:S01]  /*7850*/  FMUL.FTZ R20, R0.reuse, R194 ;  /* 0x000000c200147220 */ /* 0x040fe20000410000 */
[C---:B------:R-:W-:Y:S01]  /*7860*/  ISETP.GT.AND P6, PT, R121.reuse, 0x10, PT ;  /* 0x000000107900780c */ /* 0x040fe20003fc4270 */
[C---:B------:R-:W-:Y:S01]  /*7870*/  FMUL.FTZ R21, R0.reuse, R195 ;  /* 0x000000c300157220 */ /* 0x040fe20000410000 */
[C---:B------:R-:W-:Y:S01]  /*7880*/  ISETP.GT.AND P0, PT, R121.reuse, 0x11, PT ;  /* 0x000000117900780c */ /* 0x040fe20003f04270 */
[----:B------:R-:W2:Y:S01]  /*7890*/  MUFU.TANH R185, R185 ;  /* 0x000000b900b97308 */ /* 0x000ea20000002400 */
[C---:B------:R-:W-:Y:S01]  /*78a0*/  ISETP.GT.AND P2, PT, R121.reuse, 0x18, PT ;  /* 0x000000187900780c */ /* 0x040fe20003f44270 */
[C---:B------:R-:W-:Y:S01]  /*78b0*/  FMUL.FTZ R186, R0.reuse, R198 ;  /* 0x000000c600ba7220 */ /* 0x040fe20000410000 */
[C---:B------:R-:W-:Y:S01]  /*78c0*/  ISETP.GT.AND P3, PT, R121.reuse, 0x19, PT ;  /* 0x000000197900780c */ /* 0x040fe20003f64270 */
[C---:B------:R-:W-:Y:S01]  /*78d0*/  FMUL.FTZ R187, R0.reuse, R199 ;  /* 0x000000c700bb7220 */ /* 0x040fe20000410000 */
[C---:B------:R-:W-:Y:S01]  /*78e0*/  ISETP.GT.AND P4, PT, R121.reuse, 0x20, PT ;  /* 0x000000207900780c */ /* 0x040fe20003f84270 */
[----:B------:R-:W-:Y:S01]  /*78f0*/  FMUL.FTZ R170, R0, R170 ;  /* 0x000000aa00aa7220 */ /* 0x000fe20000410000 */
[----:B------:R-:W-:Y:S01]  /*7900*/  ISETP.GT.AND P5, PT, R121, 0x21, PT ;  /* 0x000000217900780c */ /* 0x000fe20003fa4270 */
[----:B------:R-:W3:Y:S01]  /*7910*/  MUFU.TANH R168, R168 ;  /* 0x000000a800a87308 */ /* 0x000ee20000002400 */
[----:B-1----:R-:W-:Y:S01]  /*7920*/  FSEL R14, R14, -INF , P6 ;  /* 0xff8000000e0e7808 */ /* 0x002fe20003000000 */
[C---:B------:R-:W-:Y:S01]  /*7930*/  FMUL.FTZ R174, R0.reuse, R174 ;  /* 0x000000ae00ae7220 */ /* 0x040fe20000410000 */
[----:B-----5:R-:W-:Y:S01]  /*7940*/  FSEL R15, R15, -INF , P0 ;  /* 0xff8000000f0f7808 */ /* 0x020fe20000000000 */
[----:B------:R-:W-:Y:S01]  /*7950*/  FMUL.FTZ R175, R0, R175 ;  /* 0x000000af00af7220 */ /* 0x000fe20000410000 */
[----:B0-----:R-:W-:Y:S01]  /*7960*/  FSEL R184, R184, -INF , P2 ;  /* 0xff800000b8b87808 */ /* 0x001fe20001000000 */
[C---:B------:R-:W-:Y:S01]  /*7970*/  FMUL.FTZ R178, R0.reuse, R178 ;  /* 0x000000b200b27220 */ /* 0x040fe20000410000 */
[----:B------:R-:W-:Y:S01]  /*7980*/  ISETP.GT.AND P6, PT, R121, 0x28, PT ;  /* 0x000000287900780c */ /* 0x000fe20003fc4270 */
[----:B------:R-:W0:Y:S01]  /*7990*/  MUFU.TANH R169, R169 ;  /* 0x000000a900a97308 */ /* 0x000e220000002400 */
[----:B--2---:R-:W-:Y:S01]  /*79a0*/  FSEL R185, R185, -INF , P3 ;  /* 0xff800000b9b97808 */ /* 0x004fe20001800000 */
[C---:B------:R-:W-:Y:S01]  /*79b0*/  FMUL.FTZ R179, R0.reuse, R179 ;  /* 0x000000b300b37220 */ /* 0x040fe20000410000 */
[C---:B------:R-:W-:Y:S01]  /*79c0*/  ISETP.GT.AND P0, PT, R121.reuse, 0x29, PT ;  /* 0x000000297900780c */ /* 0x040fe20003f04270 */
[C---:B------:R-:W-:Y:S01]  /*79d0*/  FMUL.FTZ R182, R0.reuse, R182 ;  /* 0x000000b600b67220 */ /* 0x040fe20000410000 */
[C---:B------:R-:W-:Y:S01]  /*79e0*/  ISETP.GT.AND P2, PT, R121.reuse, 0x30, PT ;  /* 0x000000307900780c */ /* 0x040fe20003f44270 */
[----:B------:R-:W-:Y:S01]  /*79f0*/  FMUL.FTZ R171, R0, R171 ;  /* 0x000000ab00ab7220 */ /* 0x000fe20000410000 */
[C---:B------:R-:W-:Y:S01]  /*7a00*/  ISETP.GT.AND P3, PT, R121.reuse, 0x31, PT ;  /* 0x000000317900780c */ /* 0x040fe20003f64270 */
[----:B------:R-:W1:Y:S01]  /*7a10*/  MUFU.TANH R172, R172 ;  /* 0x000000ac00ac7308 */ /* 0x000e620000002400 */
[----:B---3--:R-:W-:Y:S01]  /*7a20*/  FSEL R168, R168, -INF , P4 ;  /* 0xff800000a8a87808 */ /* 0x008fe20002000000 */
[C---:B------:R-:W-:Y:S01]  /*7a30*/  FMUL.FTZ R138, R0.reuse, R138 ;  /* 0x0000008a008a7220 */ /* 0x040fe20000410000 */
[----:B------:R-:W-:Y:S01]  /*7a40*/  ISETP.GT.AND P4, PT, R121, 0x38, PT ;  /* 0x000000387900780c */ /* 0x000fe20003f84270 */
[----:B------:R-:W-:Y:S01]  /*7a50*/  FMUL.FTZ R139, R0, R139 ;  /* 0x0000008b008b7220 */ /* 0x000fe20000410000 */
[----:B------:R-:W-:Y:S01]  /*7a60*/  FMNMX.FTZ R192, R6, R5, !PT ;  /* 0x0000000506c07209 */ /* 0x000fe20007810000 */
[C---:B------:R-:W-:Y:S01]  /*7a70*/  FMUL.FTZ R142, R0.reuse, R142 ;  /* 0x0000008e008e7220 */ /* 0x040fe20000410000 */
[C---:B------:R-:W-:Y:S01]  /*7a80*/  FMUL.FTZ R147, R0.reuse, R147 ;  /* 0x0000009300937220 */ /* 0x040fe20000410000 */
[----:B------:R-:W2:Y:S01]  /*7a90*/  MUFU.TANH R173, R173 ;  /* 0x000000ad00ad7308 */ /* 0x000ea20000002400 */
[----:B0-----:R-:W-:Y:S01]  /*7aa0*/  FSEL R169, R169, -INF , P5 ;  /* 0xff800000a9a97808 */ /* 0x001fe20002800000 */
[C---:B------:R-:W-:Y:S01]  /*7ab0*/  FMUL.FTZ R150, R0.reuse, R150 ;  /* 0x0000009600967220 */ /* 0x040fe20000410000 */
[C---:B------:R-:W-:Y:S01]  /*7ac0*/  ISETP.GT.AND P5, PT, R121.reuse, 0x39, PT ;  /* 0x000000397900780c */ /* 0x040fe20003fa4270 */
[C---:B------:R-:W-:Y:S01]  /*7ad0*/  FMUL.FTZ R151, R0.reuse, R151 ;  /* 0x0000009700977220 */ /* 0x040fe20000410000 */
[C---:B------:R-:W-:Y:S01]  /*7ae0*/  FMUL.FTZ R122, R0.reuse, R122 ;  /* 0x0000007a007a7220 */ /* 0x040fe20000410000 */
[C---:B------:R-:W-:Y:S01]  /*7af0*/  FMUL.FTZ R123, R0.reuse, R123 ;  /* 0x0000007b007b7220 */ /* 0x040fe20000410000 */
[----:B------:R-:W-:Y:S01]  /*7b00*/  FMUL.FTZ R126, R0, R126 ;  /* 0x0000007e007e7220 */ /* 0x000fe20000410000 */
[----:B------:R-:W0:Y:S01]  /*7b10*/  MUFU.TANH R176, R176 ;  /* 0x000000b000b07308 */ /* 0x000e220000002400 */
[----:B-1----:R-:W-:Y:S01]  /*7b20*/  FSEL R172, R172, -INF , P6 ;  /* 0xff800000acac7808 */ /* 0x002fe20003000000 */
[----:B------:R-:W-:Y:S01]  /*7b30*/  IMAD.U32 R193, RZ, RZ, UR59 ;  /* 0x0000003bffc17e24 */ /* 0x000fe2000f8e00ff */
[----:B------:R-:W-:Y:S01]  /*7b40*/  ISETP.GT.AND P6, PT, R121, 0x40, PT ;  /* 0x000000407900780c */ /* 0x000fe20003fc4270 */
[C---:B------:R-:W-:Y:S01]  /*7b50*/  FMUL.FTZ R127, R0.reuse, R127 ;  /* 0x0000007f007f7220 */ /* 0x040fe20000410000 */
[C---:B------:R-:W-:Y:S01]  /*7b60*/  FMUL.FTZ R130, R0.reuse, R130 ;  /* 0x0000008200827220 */ /* 0x040fe20000410000 */
[C---:B------:R-:W-:Y:S01]  /*7b70*/  FMUL.FTZ R131, R0.reuse, R131 ;  /* 0x0000008300837220 */ /* 0x040fe20000410000 */
[C---:B------:R-:W-:Y:S01]  /*7b80*/  FMUL.FTZ R134, R0.reuse, R134 ;  /* 0x0000008600867220 */ /* 0x040fe20000410000 */
[----:B------:R-:W1:Y:S01]  /*7b90*/  MUFU.TANH R177, R177 ;  /* 0x000000b100b17308 */ /* 0x000e620000002400 */
[----:B--2---:R-:W-:Y:S01]  /*7ba0*/  FSEL R173, R173, -INF , P0 ;  /* 0xff800000adad7808 */ /* 0x004fe20000000000 */
[----:B------:R-:W-:Y:S01]  /*7bb0*/  FMUL.FTZ R135, R0, R135 ;  /* 0x0000008700877220 */ /* 0x000fe20000410000 */
[----:B------:R-:W-:Y:S01]  /*7bc0*/  ISETP.GT.AND P0, PT, R121, 0x41, PT ;  /* 0x000000417900780c */ /* 0x000fe20003f04270 */
[----:B------:R-:W-:-:S04]  /*7bd0*/  ULEA UR6, UR38, UR39, 0x3 ;  /* 0x0000002726067291 */ /* 0x000fc8000f8e183f */
[----:B------:R-:W2:Y:S01]  /*7be0*/  MUFU.TANH R180, R180 ;  /* 0x000000b400b47308 */ /* 0x000ea20000002400 */
[----:B0-----:R-:W-:Y:S01]  /*7bf0*/  FSEL R176, R176, -INF , P2 ;  /* 0xff800000b0b07808 */ /* 0x001fe20001000000 */
[----:B------:R-:W-:Y:S01]  /*7c00*/  UIADD3 UR6, UR6, 0x33440, URZ ;  /* 0x0003344006067890 */ /* 0x000fe2000fffe03f */
[----:B------:R-:W-:-:S03]  /*7c10*/  ISETP.GT.AND P2, PT, R121, 0x48, PT ;  /* 0x000000487900780c */ /* 0x000fc60003f44270 */
[----:B------:R-:W-:Y:S02]  /*7c20*/  UPRMT UR6, UR55, 0x654, UR6 ;  /* 0x0000065437067896 */ /* 0x000fe40008000006 */
[----:B------:R-:W0:Y:S01]  /*7c30*/  MUFU.TANH R181, R181 ;  /* 0x000000b500b57308 */ /* 0x000e220000002400 */
[----:B-1----:R-:W-:Y:S02]  /*7c40*/  FSEL R177, R177, -INF , P3 ;  /* 0xff800000b1b17808 */ /* 0x002fe40001800000 */
[----:B------:R-:W-:-:S04]  /*7c50*/  ISETP.GT.AND P3, PT, R121, 0x49, PT ;  /* 0x000000497900780c */ /* 0x000fc80003f64270 */
[----:B------:R-:W-:Y:S01]  /*7c60*/  SYNCS.ARRIVE.TRANS64.RED.A1T0 RZ, [UR6], RZ ;  /* 0x000000ffffff79a7 */ /* 0x000fe20008100406 */
[----:B------:R-:W1:Y:S01]  /*7c70*/  MUFU.TANH R152, R152 ;  /* 0x0000009800987308 */ /* 0x000e620000002400 */
[----:B--2---:R-:W-:Y:S02]  /*7c80*/  FSEL R180, R180, -INF , P4 ;  /* 0xff800000b4b47808 */ /* 0x004fe40002000000 */
[----:B------:R-:W-:-:S05]  /*7c90*/  ISETP.GT.AND P4, PT, R121, 0x50, PT ;  /* 0x000000507900780c */ /* 0x000fca0003f84270 */
[----:B------:R-:W2:Y:S01]  /*7ca0*/  MUFU.TANH R153, R153 ;  /* 0x0000009900997308 */ /* 0x000ea20000002400 */
[----:B0-----:R-:W-:Y:S02]  /*7cb0*/  FSEL R181, R181, -INF , P5 ;  /* 0xff800000b5b57808 */ /* 0x001fe40002800000 */
[----:B------:R-:W-:-:S05]  /*7cc0*/  ISETP.GT.AND P5, PT, R121, 0x51, PT ;  /* 0x000000517900780c */ /* 0x000fca0003fa4270 */
[----:B------:R-:W0:Y:S01]  /*7cd0*/  MUFU.TANH R156, R156 ;  /* 0x0000009c009c7308 */ /* 0x000e220000002400 */
[----:B-1----:R-:W-:Y:S02]  /*7ce0*/  FSEL R152, R152, -INF , P6 ;  /* 0xff80000098987808 */ /* 0x002fe40003000000 */
[----:B------:R-:W-:-:S05]  /*7cf0*/  ISETP.GT.AND P6, PT, R121, 0x58, PT ;  /* 0x000000587900780c */ /* 0x000fca0003fc4270 */
        /* <DEDUP_REMOVED lines=42> */
[----:B------:R0:W3:Y:S01]  /*7fa0*/  MUFU.TANH R183, R191 ;  /* 0x000000bf00b77308 */ /* 0x0000e20000002400 */
[----:B-1----:R-:W-:Y:S02]  /*7fb0*/  FSEL R149, R149, -INF , P3 ;  /* 0xff80000095957808 */ /* 0x002fe40001800000 */
[----:B------:R-:W-:-:S05]  /*7fc0*/  ISETP.GT.AND P3, PT, R121, 0x91, PT ;  /* 0x000000917900780c */ /* 0x000fca0003f64270 */
[----:B------:R-:W1:Y:S01]  /*7fd0*/  MUFU.TANH R124, R124 ;  /* 0x0000007c007c7308 */ /* 0x000e620000002400 */
[----:B0-----:R-:W-:Y:S02]  /*7fe0*/  FMNMX.FTZ R191, R7, R192, !PT ;  /* 0x000000c007bf7209 */ /* 0x001fe40007810000 */
[----:B--2---:R-:W-:Y:S02]  /*7ff0*/  FSEL R189, R189, -INF , P4 ;  /* 0xff800000bdbd7808 */ /* 0x004fe40002000000 */
[----:B------:R-:W-:Y:S02]  /*8000*/  FMNMX.FTZ R192, R10, R191, !PT ;  /* 0x000000bf0ac07209 */ /* 0x000fe40007810000 */
[----:B------:R-:W-:Y:S01]  /*8010*/  ISETP.GT.AND P4, PT, R121, 0x98, PT ;  /* 0x000000987900780c */ /* 0x000fe20003f84270 */
[----:B------:R-:W0:Y:S01]  /*8020*/  MUFU.TANH R125, R125 ;  /* 0x0000007d007d7308 */ /* 0x000e220000002400 */
[----:B---3--:R-:W-:Y:S02]  /*8030*/  FSEL R183, R183, -INF , P5 ;  /* 0xff800000b7b77808 */ /* 0x008fe40002800000 */
[----:B------:R-:W-:Y:S01]  /*8040*/  ISETP.GT.AND P5, PT, R121, 0x99, PT ;  /* 0x000000997900780c */ /* 0x000fe20003fa4270 */
[C---:B------:R-:W-:Y:S01]  /*8050*/  FMUL.FTZ R121, R0.reuse, R154 ;  /* 0x0000009a00797220 */ /* 0x040fe20000410000 */
[----:B------:R-:W-:Y:S01]  /*8060*/  FMUL.FTZ R154, R0, R155 ;  /* 0x0000009b009a7220 */ /* 0x000fe20000410000 */
[----:B------:R-:W-:-:S02]  /*8070*/  FMNMX.FTZ R155, R11, R192, !PT ;  /* 0x000000c00b9b7209 */ /* 0x000fc40007810000 */
[----:B------:R-:W2:Y:S01]  /*8080*/  MUFU.TANH R128, R128 ;  /* 0x0000008000807308 */ /* 0x000ea20000002400 */
[----:B-1----:R-:W-:Y:S02]  /*8090*/  FSEL R124, R124, -INF , P6 ;  /* 0xff8000007c7c7808 */ /* 0x002fe40003000000 */
[----:B------:R-:W-:Y:S01]  /*80a0*/  FMNMX.FTZ R192, R14, R155, !PT ;  /* 0x0000009b0ec07209 */ /* 0x000fe20007810000 */
[C---:B------:R-:W-:Y:S01]  /*80b0*/  FMUL.FTZ R155, R0.reuse, R158 ;  /* 0x0000009e009b7220 */ /* 0x040fe20000410000 */
[----:B------:R-:W-:Y:S02]  /*80c0*/  FMUL.FTZ R158, R0, R159 ;  /* 0x0000009f009e7220 */ /* 0x000fe40000410000 */
[----:B------:R-:W-:Y:S01]  /*80d0*/  FMNMX.FTZ R191, R15, R192, !PT ;  /* 0x000000c00fbf7209 */ /* 0x000fe20007810000 */
[----:B------:R-:W1:Y:S01]  /*80e0*/  MUFU.TANH R129, R129 ;  /* 0x0000008100817308 */ /* 0x000e620000002400 */
[----:B0-----:R-:W-:Y:S02]  /*80f0*/  FSEL R125, R125, -INF , P0 ;  /* 0xff8000007d7d7808 */ /* 0x001fe40000000000 */
[----:B------:R-:W-:-:S04]  /*8100*/  FMNMX.FTZ R192, R184, R191, !PT ;  /* 0x000000bfb8c07209 */ /* 0x000fc80007810000 */
[----:B------:R-:W-:Y:S01]  /*8110*/  FMNMX.FTZ R159, R185, R192, !PT ;  /* 0x000000c0b99f7209 */ /* 0x000fe20007810000 */
[----:B------:R-:W-:Y:S01]  /*8120*/  MUFU.TANH R8, R8 ;  /* 0x0000000800087308 */ /* 0x000fe20000002400 */
[----:B--2---:R-:W-:Y:S02]  /*8130*/  FSEL R128, R128, -INF , P2 ;  /* 0xff80000080807808 */ /* 0x004fe40001000000 */
[----:B------:R-:W-:Y:S01]  /*8140*/  FMNMX.FTZ R192, R168, R159, !PT ;  /* 0x0000009fa8c07209 */ /* 0x000fe20007810000 */
[C---:B------:R-:W-:Y:S01]  /*8150*/  FMUL.FTZ R159, R0.reuse, R162 ;  /* 0x000000a2009f7220 */ /* 0x040fe20000410000 */
[----:B------:R-:W-:Y:S02]  /*8160*/  FMUL.FTZ R162, R0, R163 ;  /* 0x000000a300a27220 */ /* 0x000fe40000410000 */
[----:B------:R-:W-:Y:S01]  /*8170*/  FMNMX.FTZ R191, R169, R192, !PT ;  /* 0x000000c0a9bf7209 */ /* 0x000fe20007810000 */
[----:B------:R-:W-:Y:S01]  /*8180*/  MUFU.TANH R9, R9 ;  /* 0x0000000900097308 */ /* 0x000fe20000002400 */
[----:B-1----:R-:W-:-:S02]  /*8190*/  FSEL R129, R129, -INF , P3 ;  /* 0xff80000081817808 */ /* 0x002fc40001800000 */
[----:B------:R-:W-:-:S04]  /*81a0*/  FMNMX.FTZ R192, R172, R191, !PT ;  /* 0x000000bfacc07209 */ /* 0x000fc80007810000 */
[----:B------:R-:W-:Y:S01]  /*81b0*/  FMNMX.FTZ R163, R173, R192, !PT ;  /* 0x000000c0ada37209 */ /* 0x000fe20007810000 */
[----:B------:R-:W-:Y:S03]  /*81c0*/  MUFU.TANH R12, R12 ;  /* 0x0000000c000c7308 */ /* 0x000fe60000002400 */
[----:B------:R-:W-:Y:S01]  /*81d0*/  FMNMX.FTZ R192, R176, R163, !PT ;  /* 0x000000a3b0c07209 */ /* 0x000fe20007810000 */
[C---:B------:R-:W-:Y:S01]  /*81e0*/  FMUL.FTZ R163, R0.reuse, R166 ;  /* 0x000000a600a37220 */ /* 0x040fe20000410000 */
[----:B------:R-:W-:Y:S02]  /*81f0*/  FMUL.FTZ R166, R0, R167 ;  /* 0x000000a700a67220 */ /* 0x000fe40000410000 */
[----:B------:R-:W-:Y:S01]  /*8200*/  FMNMX.FTZ R191, R177, R192, !PT ;  /* 0x000000c0b1bf7209 */ /* 0x000fe20007810000 */
[----:B------:R-:W-:Y:S03]  /*8210*/  MUFU.TANH R20, R20 ;  /* 0x0000001400147308 */ /* 0x000fe60000002400 */
[----:B------:R-:W-:Y:S01]  /*8220*/  FMNMX.FTZ R192, R180, R191, !PT ;  /* 0x000000bfb4c07209 */ /* 0x000fe20007810000 */
[----:B------:R-:W-:-:S03]  /*8230*/  FMUL.FTZ R191, R0, R133 ;  /* 0x0000008500bf7220 */ /* 0x000fc60000410000 */
[----:B------:R-:W-:Y:S01]  /*8240*/  FMNMX.FTZ R167, R181, R192, !PT ;  /* 0x000000c0b5a77209 */ /* 0x000fe20007810000 */
[----:B------:R-:W-:Y:S03]  /*8250*/  MUFU.TANH R21, R21 ;  /* 0x0000001500157308 */ /* 0x000fe60000002400 */
[----:B------:R-:W-:-:S04]  /*8260*/  FMNMX.FTZ R192, R152, R167, !PT ;  /* 0x000000a798c07209 */ /* 0x000fc80007810000 */
[----:B------:R-:W-:Y:S01]  /*8270*/  FMNMX.FTZ R167, R153, R192, !PT ;  /* 0x000000c099a77209 */ /* 0x000fe20007810000 */
[----:B------:R-:W0:Y:S03]  /*8280*/  MUFU.TANH R191, R191 ;  /* 0x000000bf00bf7308 */ /* 0x000e260000002400 */
[----:B------:R-:W-:-:S04]  /*8290*/  FMNMX.FTZ R192, R156, R167, !PT ;  /* 0x000000a79cc07209 */ /* 0x000fc80007810000 */
[----:B------:R-:W-:Y:S01]  /*82a0*/  FMNMX.FTZ R167, R157, R192, !PT ;  /* 0x000000c09da77209 */ /* 0x000fe20007810000 */
[----:B------:R-:W-:Y:S03]  /*82b0*/  MUFU.TANH R186, R186 ;  /* 0x000000ba00ba7308 */ /* 0x000fe60000002400 */
        /* <DEDUP_REMOVED lines=15> */
[----:B------:R-:W-:Y:S01]  /*83b0*/  FMNMX.FTZ R192, R148, R167, !PT ;  /* 0x000000a794c07209 */ /* 0x000fe20007810000 */
[C---:B------:R-:W-:Y:S01]  /*83c0*/  FMUL.FTZ R167, R0.reuse, R132 ;  /* 0x0000008400a77220 */ /* 0x040fe20000410000 */
[C---:B------:R-:W-:Y:S01]  /*83d0*/  FMUL.FTZ R132, R0.reuse, R143 ;  /* 0x0000008f00847220 */ /* 0x040fe20000410000 */
[----:B------:R-:W-:Y:S01]  /*83e0*/  FMUL.FTZ R143, R0, R146 ;  /* 0x00000092008f7220 */ /* 0x000fe20000410000 */
[----:B------:R-:W-:Y:S01]  /*83f0*/  FMNMX.FTZ R192, R149, R192, !PT ;  /* 0x000000c095c07209 */ /* 0x000fe20007810000 */
[----:B------:R-:W-:Y:S01]  /*8400*/  MUFU.TANH R179, R179 ;  /* 0x000000b300b37308 */ /* 0x000fe20000002400 */
[----:B0-----:R-:W-:-:S02]  /*8410*/  FSEL R146, R191, -INF , P5 ;  /* 0xff800000bf927808 */ /* 0x001fc40002800000 */
[----:B------:R-:W-:-:S04]  /*8420*/  FMNMX.FTZ R192, R189, R192, !PT ;  /* 0x000000c0bdc07209 */ /* 0x000fc80007810000 */
[----:B------:R-:W-:Y:S01]  /*8430*/  FMNMX.FTZ R133, R183, R192, !PT ;  /* 0x000000c0b7857209 */ /* 0x000fe20007810000 */
[----:B------:R-:W0:Y:S03]  /*8440*/  MUFU.TANH R167, R167 ;  /* 0x000000a700a77308 */ /* 0x000e260000002400 */
[----:B------:R-:W-:-:S04]  /*8450*/  FMNMX.FTZ R192, R124, R133, !PT ;  /* 0x000000857cc07209 */ /* 0x000fc80007810000 */
[----:B------:R-:W-:Y:S01]  /*8460*/  FMNMX.FTZ R133, R125, R192, !PT ;  /* 0x000000c07d857209 */ /* 0x000fe20007810000 */
[----:B------:R-:W1:Y:S03]  /*8470*/  MUFU.TANH R182, R182 ;  /* 0x000000b600b67308 */ /* 0x000e660000002400 */
[----:B------:R-:W-:-:S04]  /*8480*/  FMNMX.FTZ R192, R128, R133, !PT ;  /* 0x0000008580c07209 */ /* 0x000fc80007810000 */
[----:B------:R-:W-:Y:S01]  /*8490*/  FMNMX.FTZ R192, R129, R192, !PT ;  /* 0x000000c081c07209 */ /* 0x000fe20007810000 */
[----:B------:R-:W2:Y:S01]  /*84a0*/  MUFU.TANH R13, R13 ;  /* 0x0000000d000d7308 */ /* 0x000ea20000002400 */
[----:B0-----:R-:W-:-:S04]  /*84b0*/  FSEL R133, R167, -INF , P4 ;  /* 0xff800000a7857808 */ /* 0x001fc80002000000 */
[----:B------:R-:W-:-:S03]  /*84c0*/  FMNMX.FTZ R167, R133, R192, !PT ;  /* 0x000000c085a77209 */ /* 0x000fc60007810000 */
[----:B------:R-:W0:Y:S01]  /*84d0*/  MUFU.TANH R190, R190 ;  /* 0x000000be00be7308 */ /* 0x000e220000002400 */
[----:B------:R-:W-:-:S05]  /*84e0*/  FMNMX.FTZ R167, R146, R167, !PT ;  /* 0x000000a792a77209 */ /* 0x000fca0007810000 */
[----:B------:R-:W3:Y:S02]  /*84f0*/  SHFL.BFLY PT, R192, R167, 0x2, 0x1f ;  /* 0x0c401f00a7c07f89 */ /* 0x000ee400000e0000 */
[----:B------:R-:W4:Y:S08]  /*8500*/  MUFU.TANH R121, R121 ;  /* 0x0000007900797308 */ /* 0x000f300000002400 */
[----:B------:R-:W5:Y:S08]  /*8510*/  MUFU.TANH R154, R154 ;  /* 0x0000009a009a7308 */ /* 0x000f700000002400 */
[----:B------:R-:W5:Y:S01]  /*8520*/  MUFU.TANH R155, R155 ;  /* 0x0000009b009b7308 */ /* 0x000f620000002400 */
[----:B---3--:R-:W-:-:S02]  /*8530*/  FMNMX.FTZ R192, R167, R192, !PT ;  /* 0x000000c0a7c07209 */ /* 0x008fc40007810000 */
[----:B------:R-:W3:Y:S05]  /*8540*/  SHFL.IDX PT, R167, R144, 0x1, 0x1c1f ;  /* 0x003c1f0090a77f89 */ /* 0x000eea00000e0000 */
[----:B------:R-:W5:Y:S01]  /*8550*/  MUFU.TANH R158, R158 ;  /* 0x0000009e009e7308 */ /* 0x000f620000002400 */
[----:B------:R-:W1:Y:S07]  /*8560*/  SHFL.BFLY PT, R191, R192, 0x1, 0x1f ;  /* 0x0c201f00c0bf7f89 */ /* 0x000e6e00000e0000 */
[----:B------:R-:W5:Y:S08]  /*8570*/  MUFU.TANH R171, R171 ;  /* 0x000000ab00ab7308 */ /* 0x000f700000002400 */
[----:B------:R-:W5:Y:S01]  /*8580*/  MUFU.TANH R159, R159 ;  /* 0x0000009f009f7308 */ /* 0x000f620000002400 */
[----:B---3--:R-:W-:-:S07]  /*8590*/  IMAD.IADD R167, R120, 0x1, R167 ;  /* 0x0000000178a77824 */ /* 0x008fce00078e02a7 */
[----:B------:R-:W3:Y:S01]  /*85a0*/  MUFU.TANH R162, R162 ;  /* 0x000000a200a27308 */ /* 0x000ee20000002400 */
[----:B-1----:R-:W-:Y:S02]  /*85b0*/  FMNMX.FTZ R120, R192, R191, !PT ;  /* 0x000000bfc0787209 */ /* 0x002fe40007810000 */
[C---:B------:R-:W-:Y:S02]  /*85c0*/  ISETP.GT.AND P6, PT, R167.reuse, RZ, PT ;  /* 0x000000ffa700720c */ /* 0x040fe40003fc4270 */
[----:B------:R-:W-:-:S03]  /*85d0*/  ISETP.GT.AND P2, PT, R167, 0x1, PT ;  /* 0x00000001a700780c */ /* 0x000fc60003f44270 */
[----:B------:R-:W1:Y:S01]  /*85e0*/  MUFU.TANH R163, R163 ;  /* 0x000000a300a37308 */ /* 0x000e620000002400 */
[----:B------:R-:W-:Y:S02]  /*85f0*/  ISETP.GT.AND P3, PT, R167, 0x8, PT ;  /* 0x00000008a700780c */ /* 0x000fe40003f64270 */
[----:B------:R-:W-:Y:S01]  /*8600*/  FSEL R191, R8, -INF , P6 ;  /* 0xff80000008bf7808 */ /* 0x000fe20003000000 */
[----:B------:R-:W-:-:S01]  /*8610*/  FFMA.FTZ R8, R120, R193, -8 ;  /* 0xc100000078087423 */ /* 0x000fc200000100c1 */
[----:B------:R-:W-:Y:S02]  /*8620*/  FSEL R9, R9, -INF , P2 ;  /* 0xff80000009097808 */ /* 0x000fe40001000000 */
[----:B------:R-:W-:Y:S01]  /*8630*/  FSEL R12, R12, -INF , P3 ;  /* 0xff8000000c0c7808 */ /* 0x000fe20001800000 */
[----:B------:R-:W1:Y:S01]  /*8640*/  MUFU.TANH R166, R166 ;  /* 0x000000a600a67308 */ /* 0x000e620000002400 */
[C---:B------:R-:W-:Y:S02]  /*8650*/  ISETP.GT.AND P4, PT, R167.reuse, 0x10, PT ;  /* 0x00000010a700780c */ /* 0x040fe40003f84270 */
[----:B------:R-:W-:-:S02]  /*8660*/  ISETP.GT.AND P5, PT, R167, 0x11, PT ;  /* 0x00000011a700780c */ /* 0x000fc40003fa4270 */
[C---:B------:R-:W-:Y:S02]  /*8670*/  ISETP.GT.AND P6, PT, R167.reuse, 0x18, PT ;  /* 0x00000018a700780c */ /* 0x040fe40003fc4270 */
[C---:B------:R-:W-:Y:S01]  /*8680*/  ISETP.GT.AND P2, PT, R167.reuse, 0x19, PT ;  /* 0x00000019a700780c */ /* 0x040fe20003f44270 */
[----:B------:R-:W1:Y:S01]  /*8690*/  MUFU.TANH R138, R138 ;  /* 0x0000008a008a7308 */ /* 0x000e620000002400 */
[----:B------:R-:W-:Y:S02]  /*86a0*/  ISETP.GT.AND P3, PT, R167, 0x20, PT ;  /* 0x00000020a700780c */ /* 0x000fe40003f64270 */
[----:B------:R-:W-:Y:S02]  /*86b0*/  FSEL R20, R20, -INF , P4 ;  /* 0xff80000014147808 */ /* 0x000fe40002000000 */
[----:B------:R-:W-:Y:S02]  /*86c0*/  FSEL R21, R21, -INF , P5 ;  /* 0xff80000015157808 */ /* 0x000fe40002800000 */
[----:B------:R-:W-:Y:S01]  /*86d0*/  FSEL R186, R186, -INF , P6 ;  /* 0xff800000baba7808 */ /* 0x000fe20003000000 */
[----:B------:R-:W1:Y:S01]  /*86e0*/  MUFU.TANH R139, R139 ;  /* 0x0000008b008b7308 */ /* 0x000e620000002400 */
[----:B------:R-:W-:-:S02]  /*86f0*/  FSEL R187, R187, -INF , P2 ;  /* 0xff800000bbbb7808 */ /* 0x000fc40001000000 */
[----:B------:R-:W-:Y:S02]  /*8700*/  FSEL R170, R170, -INF , P3 ;  /* 0xff800000aaaa7808 */ /* 0x000fe40001800000 */
[C---:B------:R-:W-:Y:S02]  /*8710*/  ISETP.GT.AND P4, PT, R167.reuse, 0x28, PT ;  /* 0x00000028a700780c */ /* 0x040fe40003f84270 */
[C---:B------:R-:W-:Y:S01]  /*8720*/  ISETP.GT.AND P5, PT, R167.reuse, 0x29, PT ;  /* 0x00000029a700780c */ /* 0x040fe20003fa4270 */
[----:B------:R-:W1:Y:S01]  /*8730*/  MUFU.TANH R142, R142 ;  /* 0x0000008e008e7308 */ /* 0x000e620000002400 */
[C---:B------:R-:W-:Y:S02]  /*8740*/  ISETP.GT.AND P6, PT, R167.reuse, 0x30, PT ;  /* 0x00000030a700780c */ /* 0x040fe40003fc4270 */
[C---:B------:R-:W-:Y:S02]  /*8750*/  ISETP.GT.AND P2, PT, R167.reuse, 0x31, PT ;  /* 0x00000031a700780c */ /* 0x040fe40003f44270 */
[----:B------:R-:W-:-:S02]  /*8760*/  ISETP.GT.AND P3, PT, R167, 0x38, PT ;  /* 0x00000038a700780c */ /* 0x000fc40003f64270 */
[----:B------:R-:W-:Y:S01]  /*8770*/  ISETP.GT.AND P0, PT, R167, 0x9, PT ;  /* 0x00000009a700780c */ /* 0x000fe20003f04270 */
[----:B------:R-:W1:Y:S01]  /*8780*/  MUFU.TANH R132, R132 ;  /* 0x0000008400847308 */ /* 0x000e620000002400 */
[----:B------:R-:W-:Y:S02]  /*8790*/  FSEL R174, R174, -INF , P4 ;  /* 0xff800000aeae7808 */ /* 0x000fe40002000000 */
[----:B------:R-:W-:Y:S02]  /*87a0*/  FSEL R175, R175, -INF , P5 ;  /* 0xff800000afaf7808 */ /* 0x000fe40002800000 */
[----:B------:R-:W-:Y:S02]  /*87b0*/  FSEL R178, R178, -INF , P6 ;  /* 0xff800000b2b27808 */ /* 0x000fe40003000000 */
[----:B------:R-:W-:Y:S01]  /*87c0*/  FSEL R179, R179, -INF , P2 ;  /* 0xff800000b3b37808 */ /* 0x000fe20001000000 */
[----:B------:R-:W1:Y:S01]  /*87d0*/  MUFU.TANH R143, R143 ;  /* 0x0000008f008f7308 */ /* 0x000e620000002400 */
[----:B------:R-:W-:-:S02]  /*87e0*/  FSEL R182, R182, -INF , P3 ;  /* 0xff800000b6b67808 */ /* 0x000fc40001800000 */
[C---:B------:R-:W-:Y:S02]  /*87f0*/  ISETP.GT.AND P4, PT, R167.reuse, 0x39, PT ;  /* 0x00000039a700780c */ /* 0x040fe40003f84270 */
[C---:B------:R-:W-:Y:S02]  /*8800*/  ISETP.GT.AND P5, PT, R167.reuse, 0x40, PT ;  /* 0x00000040a700780c */ /* 0x040fe40003fa4270 */
[C---:B------:R-:W-:Y:S01]  /*8810*/  ISETP.GT.AND P6, PT, R167.reuse, 0x41, PT ;  /* 0x00000041a700780c */ /* 0x040fe20003fc4270 */
[----:B------:R-:W1:Y:S01]  /*8820*/  MUFU.TANH R147, R147 ;  /* 0x0000009300937308 */ /* 0x000e620000002400 */
[C---:B------:R-:W-:Y:S02]  /*8830*/  ISETP.GT.AND P2, PT, R167.reuse, 0x48, PT ;  /* 0x00000048a700780c */ /* 0x040fe40003f44270 */
[----:B------:R-:W-:Y:S02]  /*8840*/  ISETP.GT.AND P3, PT, R167, 0x49, PT ;  /* 0x00000049a700780c */ /* 0x000fe40003f64270 */
[----:B--2---:R-:W-:-:S02]  /*8850*/  FSEL R13, R13, -INF , P0 ;  /* 0xff8000000d0d7808 */ /* 0x004fc40000000000 */
[----:B------:R-:W-:Y:S01]  /*8860*/  ISETP.GT.AND P0, PT, R167, 0x21, PT ;  /* 0x00000021a700780c */ /* 0x000fe20003f04270 */
[----:B------:R-:W2:Y:S01]  /*8870*/  MUFU.TANH R150, R150 ;  /* 0x0000009600967308 */ /* 0x000ea20000002400 */
[----:B0-----:R-:W-:Y:S02]  /*8880*/  FSEL R190, R190, -INF , P4 ;  /* 0xff800000bebe7808 */ /* 0x001fe40002000000 */
[----:B----4-:R-:W-:Y:S02]  /*8890*/  FSEL R144, R121, -INF , P5 ;  /* 0xff80000079907808 */ /* 0x010fe40002800000 */
[----:B-----5:R-:W-:Y:S02]  /*88a0*/  FSEL R154, R154, -INF , P6 ;  /* 0xff8000009a9a7808 */ /* 0x020fe40003000000 */
[----:B------:R-:W-:Y:S01]  /*88b0*/  FSEL R155, R155, -INF , P2 ;  /* 0xff8000009b9b7808 */ /* 0x000fe20001000000 */
[----:B------:R-:W0:Y:S01]  /*88c0*/  MUFU.TANH R151, R151 ;  /* 0x0000009700977308 */ /* 0x000e220000002400 */
[----:B------:R-:W-:-:S02]  /*88d0*/  FSEL R158, R158, -INF , P3 ;  /* 0xff8000009e9e7808 */ /* 0x000fc40001800000 */
[C---:B------:R-:W-:Y:S02]  /*88e0*/  ISETP.GT.AND P4, PT, R167.reuse, 0x50, PT ;  /* 0x00000050a700780c */ /* 0x040fe40003f84270 */
[C---:B------:R-:W-:Y:S02]  /*88f0*/  ISETP.GT.AND P5, PT, R167.reuse, 0x51, PT ;  /* 0x00000051a700780c */ /* 0x040fe40003fa4270 */
[C---:B------:R-:W-:Y:S01]  /*8900*/  ISETP.GT.AND P6, PT, R167.reuse, 0x58, PT ;  /* 0x00000058a700780c */ /* 0x040fe20003fc4270 */
[----:B------:R-:W4:Y:S01]  /*8910*/  MUFU.TANH R122, R122 ;  /* 0x0000007a007a7308 */ /* 0x000f220000002400 */
[C---:B------:R-:W-:Y:S02]  /*8920*/  ISETP.GT.AND P2, PT, R167.reuse, 0x59, PT ;  /* 0x00000059a700780c */ /* 0x040fe40003f44270 */
[----:B------:R-:W-:Y:S02]  /*8930*/  ISETP.GT.AND P3, PT, R167, 0x60, PT ;  /* 0x00000060a700780c */ /* 0x000fe40003f64270 */
[----:B------:R-:W-:-:S02]  /*8940*/  FSEL R171, R171, -INF , P0 ;  /* 0xff800000abab7808 */ /* 0x000fc40000000000 */
[----:B------:R-:W-:Y:S01]  /*8950*/  FSETP.NEU.FTZ.AND P0, PT, R120, -INF , PT ;  /* 0xff8000007800780b */ /* 0x000fe20003f1d000 */
[----:B------:R-:W5:Y:S01]  /*8960*/  MUFU.TANH R123, R123 ;  /* 0x0000007b007b7308 */ /* 0x000f620000002400 */
[----:B------:R-:W-:Y:S02]  /*8970*/  FSEL R159, R159, -INF , P4 ;  /* 0xff8000009f9f7808 */ /* 0x000fe40002000000 */
[----:B---3--:R-:W-:Y:S02]  /*8980*/  FSEL R162, R162, -INF , P5 ;  /* 0xff800000a2a27808 */ /* 0x008fe40002800000 */
[----:B-1----:R-:W-:Y:S02]  /*8990*/  FSEL R163, R163, -INF , P6 ;  /* 0xff800000a3a37808 */ /* 0x002fe40003000000 */
[----:B------:R-:W-:Y:S01]  /*89a0*/  FSEL R166, R166, -INF , P2 ;  /* 0xff800000a6a67808 */ /* 0x000fe20001000000 */
[----:B------:R-:W1:Y:S01]  /*89b0*/  MUFU.TANH R126, R126 ;  /* 0x0000007e007e7308 */ /* 0x000e620000002400 */
[----:B------:R-:W-:-:S02]  /*89c0*/  FSEL R138, R138, -INF , P3 ;  /* 0xff8000008a8a7808 */ /* 0x000fc40001800000 */
[C---:B------:R-:W-:Y:S02]  /*89d0*/  ISETP.GT.AND P4, PT, R167.reuse, 0x61, PT ;  /* 0x00000061a700780c */ /* 0x040fe40003f84270 */
[C---:B------:R-:W-:Y:S02]  /*89e0*/  ISETP.GT.AND P5, PT, R167.reuse, 0x68, PT ;  /* 0x00000068a700780c */ /* 0x040fe40003fa4270 */
[C---:B------:R-:W-:Y:S01]  /*89f0*/  ISETP.GT.AND P6, PT, R167.reuse, 0x69, PT ;  /* 0x00000069a700780c */ /* 0x040fe20003fc4270 */
[----:B------:R-:W3:Y:S01]  /*8a00*/  MUFU.TANH R127, R127 ;  /* 0x0000007f007f7308 */ /* 0x000ee20000002400 */
[C---:B------:R-:W-:Y:S02]  /*8a10*/  ISETP.GT.AND P2, PT, R167.reuse, 0x70, PT ;  /* 0x00000070a700780c */ /* 0x040fe40003f44270 */
[----:B------:R-:W-:Y:S02]  /*8a20*/  ISETP.GT.AND P3, PT, R167, 0x71, PT ;  /* 0x00000071a700780c */ /* 0x000fe40003f64270 */
[----:B------:R-:W-:-:S02]  /*8a30*/  FSEL R8, R8, RZ, P0 ;  /* 0x000000ff08087208 */ /* 0x000fc40000000000 */
[----:B------:R-:W-:Y:S01]  /*8a40*/  FSEL R139, R139, -INF , P4 ;  /* 0xff8000008b8b7808 */ /* 0x000fe20002000000 */
[----:B------:R-:W-:Y:S01]  /*8a50*/  MUFU.TANH R130, R130 ;  /* 0x0000008200827308 */ /* 0x000fe20000002400 */
[----:B------:R-:W-:Y:S01]  /*8a60*/  FSEL R142, R142, -INF , P5 ;  /* 0xff8000008e8e7808 */ /* 0x000fe20002800000 */
[--C-:B------:R-:W-:Y:S01]  /*8a70*/  FFMA.FTZ R193, R184, UR59, -R8.reuse ;  /* 0x0000003bb8c17c23 */ /* 0x100fe20008010808 */
[----:B------:R-:W-:Y:S01]  /*8a80*/  FSEL R132, R132, -INF , P6 ;  /* 0xff80000084847808 */ /* 0x000fe20003000000 */
[--C-:B------:R-:W-:Y:S01]  /*8a90*/  FFMA.FTZ R192, R185, UR59, -R8.reuse ;  /* 0x0000003bb9c07c23 */ /* 0x100fe20008010808 */
[----:B------:R-:W-:Y:S01]  /*8aa0*/  FSEL R143, R143, -INF , P2 ;  /* 0xff8000008f8f7808 */ /* 0x000fe20001000000 */
[--C-:B------:R-:W-:Y:S01]  /*8ab0*/  FFMA.FTZ R6, R6, UR59, -R8.reuse ;  /* 0x0000003b06067c23 */ /* 0x100fe20008010808 */
[----:B------:R-:W-:Y:S01]  /*8ac0*/  FSEL R147, R147, -INF , P3 ;  /* 0xff80000093937808 */ /* 0x000fe20001800000 */
[----:B------:R-:W3:Y:S01]  /*8ad0*/  MUFU.TANH R131, R131 ;  /* 0x0000008300837308 */ /* 0x000ee20000002400 */
[----:B------:R-:W-:Y:S01]  /*8ae0*/  FMNMX.FTZ R194, R191, R4, !PT ;  /* 0x00000004bfc27209 */ /* 0x000fe20007810000 */
[--C-:B------:R-:W-:Y:S01]  /*8af0*/  FFMA.FTZ R7, R7, UR59, -R8.reuse ;  /* 0x0000003b07077c23 */ /* 0x100fe20008010808 */
[C---:B------:R-:W-:Y:S01]  /*8b00*/  ISETP.GT.AND P4, PT, R167.reuse, 0x78, PT ;  /* 0x00000078a700780c */ /* 0x040fe20003f84270 */
[--C-:B------:R-:W-:Y:S01]  /*8b10*/  FFMA.FTZ R10, R10, UR59, -R8.reuse ;  /* 0x0000003b0a0a7c23 */ /* 0x100fe20008010808 */
[----:B------:R-:W-:Y:S01]  /*8b20*/  ISETP.GT.AND P5, PT, R167, 0x79, PT ;  /* 0x00000079a700780c */ /* 0x000fe20003fa4270 */
[--C-:B------:R-:W-:Y:S01]  /*8b30*/  FFMA.FTZ R11, R11, UR59, -R8.reuse ;  /* 0x0000003b0b0b7c23 */ /* 0x100fe20008010808 */
[C---:B------:R-:W-:Y:S01]  /*8b40*/  ISETP.GT.AND P6, PT, R167.reuse, 0x80, PT ;  /* 0x00000080a700780c */ /* 0x040fe20003fc4270 */
[----:B------:R-:W3:Y:S01]  /*8b50*/  MUFU.TANH R134, R134 ;  /* 0x0000008600867308 */ /* 0x000ee20000002400 */
[C---:B------:R-:W-:Y:S01]  /*8b60*/  ISETP.GT.AND P2, PT, R167.reuse, 0x81, PT ;  /* 0x00000081a700780c */ /* 0x040fe20003f44270 */
[--C-:B------:R-:W-:Y:S01]  /*8b70*/  FFMA.FTZ R14, R14, UR59, -R8.reuse ;  /* 0x0000003b0e0e7c23 */ /* 0x100fe20008010808 */
[----:B------:R-:W-:Y:S01]  /*8b80*/  ISETP.GT.AND P3, PT, R167, 0x88, PT ;  /* 0x00000088a700780c */ /* 0x000fe20003f64270 */
[--C-:B------:R-:W-:Y:S01]  /*8b90*/  FFMA.FTZ R15, R15, UR59, -R8.reuse ;  /* 0x0000003b0f0f7c23 */ /* 0x100fe20008010808 */
[----:B------:R-:W-:Y:S01]  /*8ba0*/  FMNMX.FTZ R121, R9, R194, !PT ;  /* 0x000000c209797209 */ /* 0x000fe20007810000 */
[--C-:B------:R-:W-:Y:S01]  /*8bb0*/  FFMA.FTZ R152, R152, UR59, -R8.reuse ;  /* 0x0000003b98987c23 */ /* 0x100fe20008010808 */
[----:B--2---:R-:W-:Y:S01]  /*8bc0*/  FSEL R150, R150, -INF , P4 ;  /* 0xff80000096967808 */ /* 0x004fe20002000000 */
[----:B------:R-:W2:Y:S01]  /*8bd0*/  MUFU.TANH R135, R135 ;  /* 0x0000008700877308 */ /* 0x000ea20000002400 */
[----:B0-----:R-:W-:Y:S01]  /*8be0*/  FSEL R151, R151, -INF , P5 ;  /* 0xff80000097977808 */ /* 0x001fe20002800000 */
[--C-:B------:R-:W-:Y:S01]  /*8bf0*/  FFMA.FTZ R153, R153, UR59, -R8.reuse ;  /* 0x0000003b99997c23 */ /* 0x100fe20008010808 */
[----:B----4-:R-:W-:Y:S01]  /*8c00*/  FSEL R122, R122, -INF , P6 ;  /* 0xff8000007a7a7808 */ /* 0x010fe20003000000 */
[--C-:B------:R-:W-:Y:S01]  /*8c10*/  FFMA.FTZ R156, R156, UR59, -R8.reuse ;  /* 0x0000003b9c9c7c23 */ /* 0x100fe20008010808 */
[----:B-----5:R-:W-:Y:S01]  /*8c20*/  FSEL R184, R123, -INF , P2 ;  /* 0xff8000007bb87808 */ /* 0x020fe20001000000 */
[--C-:B------:R-:W-:Y:S01]  /*8c30*/  FFMA.FTZ R157, R157, UR59, -R8.reuse ;  /* 0x0000003b9d9d7c23 */ /* 0x100fe20008010808 */
[----:B-1----:R-:W-:Y:S01]  /*8c40*/  FSEL R126, R126, -INF , P3 ;  /* 0xff8000007e7e7808 */ /* 0x002fe20001800000 */
[--C-:B------:R-:W-:Y:S01]  /*8c50*/  FFMA.FTZ R160, R160, UR59, -R8.reuse ;  /* 0x0000003ba0a07c23 */ /* 0x100fe20008010808 */
[----:B------:R-:W-:Y:S01]  /*8c60*/  ISETP.GT.AND P4, PT, R167, 0x89, PT ;  /* 0x00000089a700780c */ /* 0x000fe20003f84270 */
[--C-:B------:R-:W-:Y:S01]  /*8c70*/  FFMA.FTZ R161, R161, UR59, -R8.reuse ;  /* 0x0000003ba1a17c23 */ /* 0x100fe20008010808 */
[C---:B------:R-:W-:Y:S01]  /*8c80*/  ISETP.GT.AND P5, PT, R167.reuse, 0x90, PT ;  /* 0x00000090a700780c */ /* 0x040fe20003fa4270 */
[--C-:B------:R-:W-:Y:S01]  /*8c90*/  FFMA.FTZ R164, R164, UR59, -R8.reuse ;  /* 0x0000003ba4a47c23 */ /* 0x100fe20008010808 */
[----:B------:R-:W-:Y:S01]  /*8ca0*/  ISETP.GT.AND P6, PT, R167, 0x91, PT ;  /* 0x00000091a700780c */ /* 0x000fe20003fc4270 */
[--C-:B------:R-:W-:Y:S01]  /*8cb0*/  FFMA.FTZ R165, R165, UR59, -R8.reuse ;  /* 0x0000003ba5a57c23 */ /* 0x100fe20008010808 */
[----:B------:R-:W-:Y:S01]  /*8cc0*/  ISETP.GT.AND P2, PT, R167, 0x98, PT ;  /* 0x00000098a700780c */ /* 0x000fe20003f44270 */
[--C-:B------:R-:W-:Y:S01]  /*8cd0*/  FFMA.FTZ R137, R137, UR59, -R8.reuse ;  /* 0x0000003b89897c23 */ /* 0x100fe20008010808 */
[----:B------:R-:W-:Y:S01]  /*8ce0*/  ISETP.GT.AND P3, PT, R167, 0x99, PT ;  /* 0x00000099a700780c */ /* 0x000fe20003f64270 */
[--C-:B------:R-:W-:Y:S01]  /*8cf0*/  FFMA.FTZ R167, R168, UR59, -R8.reuse ;  /* 0x0000003ba8a77c23 */ /* 0x100fe20008010808 */
[----:B------:R-:W-:Y:S01]  /*8d00*/  FMNMX.FTZ R168, R12, R121, !PT ;  /* 0x000000790ca87209 */ /* 0x000fe20007810000 */
[--C-:B------:R-:W-:Y:S01]  /*8d10*/  FFMA.FTZ R140, R140, UR59, -R8.reuse ;  /* 0x0000003b8c8c7c23 */ /* 0x100fe20008010808 */
[----:B---3--:R-:W-:Y:S01]  /*8d20*/  FSEL R127, R127, -INF , P4 ;  /* 0xff8000007f7f7808 */ /* 0x008fe20002000000 */
[--C-:B------:R-:W-:Y:S01]  /*8d30*/  FFMA.FTZ R141, R141, UR59, -R8.reuse ;  /* 0x0000003b8d8d7c23 */ /* 0x100fe20008010808 */
[----:B------:R-:W-:Y:S01]  /*8d40*/  FMNMX.FTZ R121, R13, R168, !PT ;  /* 0x000000a80d797209 */ /* 0x000fe20007810000 */
[--C-:B------:R-:W-:Y:S01]  /*8d50*/  FFMA.FTZ R168, R169, UR59, -R8.reuse ;  /* 0x0000003ba9a87c23 */ /* 0x100fe20008010808 */
[----:B------:R-:W-:-:S01]  /*8d60*/  FFMA.FTZ R169, R172, UR59, -R8 ;  /* 0x0000003baca97c23 */ /* 0x000fc20008010808 */
[----:B------:R-:W-:Y:S01]  /*8d70*/  FSEL R131, R131, -INF , P6 ;  /* 0xff80000083837808 */ /* 0x000fe20003000000 */
[----:B------:R-:W-:-:S01]  /*8d80*/  FFMA.FTZ R124, R124, UR59, -R8 ;  /* 0x0000003b7c7c7c23 */ /* 0x000fc20008010808 */
[----:B------:R-:W-:Y:S01]  /*8d90*/  FMNMX.FTZ R194, R20, R121, !PT ;  /* 0x0000007914c27209 */ /* 0x000fe20007810000 */
[----:B------:R-:W-:-:S01]  /*8da0*/  FFMA.FTZ R125, R125, UR59, -R8 ;  /* 0x0000003b7d7d7c23 */ /* 0x000fc20008010808 */
[----:B------:R-:W-:Y:S01]  /*8db0*/  FSEL R134, R134, -INF , P2 ;  /* 0xff80000086867808 */ /* 0x000fe20001000000 */
[----:B------:R-:W-:-:S01]  /*8dc0*/  FFMA.FTZ R128, R128, UR59, -R8 ;  /* 0x0000003b80807c23 */ /* 0x000fc20008010808 */
[----:B------:R-:W-:Y:S01]  /*8dd0*/  FMNMX.FTZ R121, R21, R194, !PT ;  /* 0x000000c215797209 */ /* 0x000fe20007810000 */
[----:B------:R-:W-:-:S01]  /*8de0*/  FFMA.FTZ R129, R129, UR59, -R8 ;  /* 0x0000003b81817c23 */ /* 0x000fc20008010808 */
[----:B--2---:R-:W-:Y:S01]  /*8df0*/  FSEL R135, R135, -INF , P3 ;  /* 0xff80000087877808 */ /* 0x004fe20001800000 */
[----:B------:R-:W-:-:S01]  /*8e00*/  FFMA.FTZ R133, R133, UR59, -R8 ;  /* 0x0000003b85857c23 */ /* 0x000fc20008010808 */
[----:B------:R-:W-:Y:S01]  /*8e10*/  FMNMX.FTZ R172, R186, R121, !PT ;  /* 0x00000079baac7209 */ /* 0x000fe20007810000 */
[----:B------:R-:W-:Y:S03]  /*8e20*/  MUFU.EX2 R6, R6 ;  /* 0x0000000600067308 */ /* 0x000fe60000000800 */
[----:B------:R-:W-:Y:S01]  /*8e30*/  FMNMX.FTZ R121, R187, R172, !PT ;  /* 0x000000acbb797209 */ /* 0x000fe20007810000 */
[--C-:B------:R-:W-:Y:S01]  /*8e40*/  FFMA.FTZ R172, R173, UR59, -R8.reuse ;  /* 0x0000003badac7c23 */ /* 0x100fe20008010808 */
[----:B------:R-:W-:-:S02]  /*8e50*/  FFMA.FTZ R173, R176, UR59, -R8 ;  /* 0x0000003bb0ad7c23 */ /* 0x000fc40008010808 */
        /* <DEDUP_REMOVED lines=10> */
[----:B------:R-:W-:Y:S01]  /*8f00*/  FFMA.FTZ R181, R136, UR59, -R8 ;  /* 0x0000003b88b57c23 */ /* 0x000fe20008010808 */
[----:B------:R-:W-:Y:S01]  /*8f10*/  FSEL R136, R130, -INF , P5 ;  /* 0xff80000082887808 */ /* 0x000fe20002800000 */
        /* <DEDUP_REMOVED lines=8> */
[--C-:B0-----:R-:W-:Y:S01]  /*8fa0*/  FFMA.FTZ R181, R188, UR59, -R8.reuse ;  /* 0x0000003bbcb57c23 */ /* 0x101fe20008010808 */
[----:B------:R-:W-:-:S01]  /*8fb0*/  FFMA.FTZ R188, R145, UR59, -R8 ;  /* 0x0000003b91bc7c23 */ /* 0x000fc20008010808 */
[--C-:B------:R-:W-:Y:S01]  /*8fc0*/  FFMA.FTZ R145, R148, UR59, -R8.reuse ;  /* 0x0000003b94917c23 */ /* 0x100fe20008010808 */
[----:B------:R-:W-:Y:S01]  /*8fd0*/  FMNMX.FTZ R121, R155, R194, !PT ;  /* 0x000000c29b797209 */ /* 0x000fe20007810000 */
[--C-:B------:R-:W-:Y:S01]  /*8fe0*/  FFMA.FTZ R148, R149, UR59, -R8.reuse ;  /* 0x0000003b95947c23 */ /* 0x100fe20008010808 */
        /* <DEDUP_REMOVED lines=37> */
[----:B0-----:R-:W-:Y:S01]  /*9240*/  FMNMX.FTZ R185, R194, R121, !PT ;  /* 0x00000079c2b97209 */ /* 0x001fe20007810000 */
[--C-:B------:R-:W-:Y:S01]  /*9250*/  FFMA.FTZ R194, R183, UR59, -R8.reuse ;  /* 0x0000003bb7c27c23 */ /* 0x100fe20008010808 */
[----:B------:R-:W-:-:S05]  /*9260*/  FFMA.FTZ R8, R146, UR59, -R8 ;  /* 0x0000003b92087c23 */ /* 0x000fca0008010808 */
        /* <DEDUP_REMOVED lines=22> */
[----:B------:R-:W-:Y:S01]  /*93d0*/  FSEL R190, R120, RZ, P0 ;  /* 0x000000ff78be7208 */ /* 0x000fe20000000000 */
[--C-:B------:R-:W-:Y:S01]  /*93e0*/  FFMA.FTZ R185, R191, UR59, -R183.reuse ;  /* 0x0000003bbfb97c23 */ /* 0x100fe200080108b7 */
[----:B------:R-:W-:Y:S01]  /*93f0*/  FSEL R155, R121, RZ, P2 ;  /* 0x000000ff799b7208 */ /* 0x000fe20001000000 */
[----:B------:R-:W-:Y:S01]  /*9400*/  MUFU.EX2 R146, R146 ;  /* 0x0000009200927308 */ /* 0x000fe20000000800 */
[----:B------:R-:W-:-:S01]  /*9410*/  FFMA.FTZ R159, R159, UR59, -R183 ;  /* 0x0000003b9f9f7c23 */ /* 0x000fc200080108b7 */
[----:B------:R-:W-:Y:S01]  /*9420*/  FADD.FTZ R190, -R190, R5 ;  /* 0x00000005bebe7221 */ /* 0x000fe20000010100 */
[----:B------:R-:W-:-:S01]  /*9430*/  FFMA.FTZ R5, R158, UR59, -R183 ;  /* 0x0000003b9e057c23 */ /* 0x000fc200080108b7 */
[----:B------:R-:W-:Y:S01]  /*9440*/  FADD.FTZ R4, -R155, R4 ;  /* 0x000000049b047221 */ /* 0x000fe20000010100 */
[----:B------:R-:W-:-:S01]  /*9450*/  FFMA.FTZ R158, R143, UR59, -R183 ;  /* 0x0000003b8f9e7c23 */ /* 0x000fc200080108b7 */
[----:B------:R-:W-:Y:S01]  /*9460*/  FMUL.FTZ R155, R190, UR59 ;  /* 0x0000003bbe9b7c20 */ /* 0x000fe20008410000 */
[----:B------:R-:W-:-:S01]  /*9470*/  FFMA.FTZ R170, R170, UR59, -R183 ;  /* 0x0000003baaaa7c23 */ /* 0x000fc200080108b7 */
[----:B------:R-:W-:Y:S01]  /*9480*/  FMUL.FTZ R4, R4, UR59 ;  /* 0x0000003b04047c20 */ /* 0x000fe20008410000 */
        /* <DEDUP_REMOVED lines=29> */
[----:B------:R-:W-:-:S03]  /*9660*/  FFMA.FTZ R135, R135, UR59, -R183 ;  /* 0x0000003b87877c23 */ /* 0x000fc600080108b7 */
[----:B------:R-:W0:Y:S01]  /*9670*/  MUFU.EX2 R12, R12 ;  /* 0x0000000c000c7308 */ /* 0x000e220000000800 */
[----:B-1----:R-:W-:-:S04]  /*9680*/  FFMA.FTZ R3, R4, R2, R185 ;  /* 0x0000000204037223 */ /* 0x002fc800000100b9 */
        /* <DEDUP_REMOVED lines=45> */
[----:B------:R-:W-:-:S06]  /*9960*/  FADD.FTZ R2, R152, R183 ;  /* 0x000000b798027221 */ /* 0x000fcc0000010000 */
[----:B------:R-:W1:Y:S08]  /*9970*/  MUFU.EX2 R154, R154 ;  /* 0x0000009a009a7308 */ /* 0x000e700000000800 */
[----:B------:R-:W3:Y:S08]  /*9980*/  MUFU.EX2 R5, R5 ;  /* 0x0000000500057308 */ /* 0x000ef00000000800 */
[----:B------:R2:W-:Y:S08]  /*9990*/  MUFU.EX2 R159, R132 ;  /* 0x00000084009f7308 */ /* 0x0005f00000000800 */
[----:B------:R-:W4:Y:S01]  /*99a0*/  MUFU.EX2 R162, R162 ;  /* 0x000000a200a27308 */ /* 0x000f220000000800 */
[----:B--2---:R-:W-:-:S01]  /*99b0*/  FADD.FTZ R132, R144, R3 ;  /* 0x0000000390847221 */ /* 0x004fc20000010000 */
[----:B------:R-:W-:-:S03]  /*99c0*/  FADD.FTZ R3, R153, R2 ;  /* 0x0000000299037221 */ /* 0x000fc60000010000 */
[----:B0-----:R-:W-:Y:S01]  /*99d0*/  FADD.FTZ R183, R189, R132 ;  /* 0x00000084bdb77221 */ /* 0x001fe20000010000 */
[----:B------:R-:W-:-:S02]  /*99e0*/  FADD.FTZ R2, R156, R3 ;  /* 0x000000039c027221 */ /* 0x000fc40000010000 */
[----:B------:R-:W0:Y:S01]  /*99f0*/  MUFU.EX2 R163, R163 ;  /* 0x000000a300a37308 */ /* 0x000e220000000800 */
[----:B-1----:R-:W-:-:S01]  /*9a00*/  FADD.FTZ R132, R154, R183 ;  /* 0x000000b79a847221 */ /* 0x002fc20000010000 */
[----:B------:R-:W-:-:S03]  /*9a10*/  FADD.FTZ R3, R157, R2 ;  /* 0x000000029d037221 */ /* 0x000fc60000010000 */
[----:B---3--:R-:W-:Y:S01]  /*9a20*/  FADD.FTZ R132, R5, R132 ;  /* 0x0000008405847221 */ /* 0x008fe20000010000 */
[----:B------:R-:W-:-:S02]  /*9a30*/  FADD.FTZ R2, R160, R3 ;  /* 0x00000003a0027221 */ /* 0x000fc40000010000 */
[----:B------:R-:W1:Y:S01]  /*9a40*/  MUFU.EX2 R166, R166 ;  /* 0x000000a600a67308 */ /* 0x000e620000000800 */
[----:B------:R-:W-:-:S01]  /*9a50*/  FADD.FTZ R3, R143, R132 ;  /* 0x000000848f037221 */ /* 0x000fc20000010000 */
[----:B------:R-:W-:-:S03]  /*9a60*/  FADD.FTZ R183, R161, R2 ;  /* 0x00000002a1b77221 */ /* 0x000fc60000010000 */
[----:B----4-:R-:W-:Y:S01]  /*9a70*/  FADD.FTZ R2, R162, R3 ;  /* 0x00000003a2027221 */ /* 0x010fe20000010000 */
[----:B------:R-:W-:-:S02]  /*9a80*/  FADD.FTZ R132, R164, R183 ;  /* 0x000000b7a4847221 */ /* 0x000fc40000010000 */
[----:B------:R-:W2:Y:S01]  /*9a90*/  MUFU.EX2 R138, R138 ;  /* 0x0000008a008a7308 */ /* 0x000ea20000000800 */
[----:B0-----:R-:W-:-:S01]  /*9aa0*/  FADD.FTZ R3, R163, R2 ;  /* 0x00000002a3037221 */ /* 0x001fc20000010000 */
[----:B------:R-:W-:-:S04]  /*9ab0*/  FADD.FTZ R191, R165, R132 ;  /* 0x00000084a5bf7221 */ /* 0x000fc80000010000 */
[----:B------:R-:W-:Y:S02]  /*9ac0*/  FADD.FTZ R2, R130, R191 ;  /* 0x000000bf82027221 */ /* 0x000fe40000010000 */
[----:B------:R-:W0:Y:S01]  /*9ad0*/  MUFU.EX2 R139, R139 ;  /* 0x0000008b008b7308 */ /* 0x000e220000000800 */
[----:B-1----:R-:W-:-:S07]  /*9ae0*/  FADD.FTZ R3, R166, R3 ;  /* 0x00000003a6037221 */ /* 0x002fce0000010000 */
        /* <DEDUP_REMOVED lines=60> */
.L_x_2510:
        /* <DEDUP_REMOVED lines=148> */
.L_x_2500:
[----:B------:R-:W-:-:S06]  /*a7f0*/  UISETP.GE.AND UP0, UPT, UR4, UR52, UPT ;  /* 0x000000340400728c */ /* 0x000fcc000bf06270 */
[----:B------:R-:W-:-:S13]  /*a800*/  PLOP3.LUT P0, PT, PT, PT, UP0, 0x80, 0x0 ;  /* 0x000000000000781c */ /* 0x000fda0003f0f008 */
[----:B------:R-:W-:Y:S05]  /*a810*/  @!P0 BRA `(.L_x_2512) ;  /* 0x0000003800388947 */ /* 0x000fea0003800000 */
[----:B------:R-:W-:Y:S01]  /*a820*/  IMAD.MOV.U32 R4, RZ, RZ, R121 ;  /* 0x000000ffff047224 */ /* 0x000fe200078e0079 */
[----:B------:R-:W-:Y:S01]  /*a830*/  UMOV UR7, UR44 ;  /* 0x0000002c00077c82 */ /* 0x000fe20008000000 */
[----:B------:R-:W-:Y:S01]  /*a840*/  IMAD.MOV.U32 R5, RZ, RZ, R120 ;  /* 0x000000ffff057224 */ /* 0x000fe200078e0078 */
[----:B------:R-:W-:Y:S01]  /*a850*/  UMOV UR5, UR38 ;  /* 0x0000002600057c82 */ /* 0x000fe20008000000 */
[----:B------:R-:W-:-:S05]  /*a860*/  ULDC UR45, c[0x0][0x988] ;  /* 0x00026200002d7ab9 */ /* 0x000fca0000000800 */
.L_x_2523:
        /* <DEDUP_REMOVED lines=9> */
.L_x_2514:
[----:B------:R-:W-:Y:S01]  /*a900*/  ULEA UR6, UR38, UR39, 0x3 ;  /* 0x0000002726067291 */ /* 0x000fe2000f8e183f */
[----:B------:R-:W-:-:S05]  /*a910*/  IMAD.U32 R6, RZ, RZ, UR44 ;  /* 0x0000002cff067e24 */ /* 0x000fca000f8e00ff */
[----:B------:R-:W-:-:S04]  /*a920*/  SHF.L.U32 R6, R6, 0x1f, RZ ;  /* 0x0000001f06067819 */ /* 0x000fc800000006ff */
[----:B------:R0:W1:Y:S01]  /*a930*/  SYNCS.PHASECHK.TRANS64.TRYWAIT P0, [UR6+0x33430], R6 ;  /* 0x03343006ff0075a7 */ /* 0x0000620008000146 */
[----:B------:R-:W-:Y:S05]  /*a940*/  @!P1 BRA `(.L_x_2515) ;  /* 0x0000000000049947 */ /* 0x000fea0003800000 */
[----:B------:R-:W-:Y:S01]  /*a950*/  BPT.TRAP 0x1 ;  /* 0x000000040000795c */ /* 0x000fe20000300000 */
.L_x_2515:
[----:B-1----:R-:W-:Y:S05]  /*a960*/  @P0 BRA `(.L_x_2513) ;  /* 0x0000000000080947 */ /* 0x002fea0003800000 */
[----:B------:R-:W1:Y:S02]  /*a970*/  SYNCS.PHASECHK.TRANS64.TRYWAIT P0, [UR6+0x33430], R6 ;  /* 0x03343006ff0075a7 */ /* 0x000e640008000146 */
[----:B-1----:R-:W-:Y:S05]  /*a980*/  @!P0 BRA `(.L_x_2516) ;  /* 0x0000010c00bc8947 */ /* 0x002fea0003800000 */
.L_x_2513:
[----:B-1----:R-:W1:Y:S01]  /*a990*/  S2R R7, SR_TID.X ;  /* 0x0000000000077919 */ /* 0x002e620000002100 */
[----:B------:R-:W-:Y:S01]  /*a9a0*/  UIMAD UR6, UR38, 0x780, UR47 ;  /* 0x00000780260678a4 */ /* 0x000fe2000f8e022f */
[----:B------:R-:W-:Y:S01]  /*a9b0*/  UMOV UR11, 0x80000020 ;  /* 0x80000020000b7882 */ /* 0x000fe20000000000 */
[----:B------:R-:W-:Y:S02]  /*a9c0*/  UMOV UR32, UR8 ;  /* 0x0000000800207c82 */ /* 0x000fe40008000000 */
[----:B------:R-:W-:Y:S01]  /*a9d0*/  UIADD3 UR34, UR6, 0x80, URZ ;  /* 0x0000008006227890 */ /* 0x000fe2000fffe03f */
[----:B------:R-:W-:Y:S02]  /*a9e0*/  UMOV UR33, UR9 ;  /* 0x0000000900217c82 */ /* 0x000fe40008000000 */
[----:B------:R-:W-:Y:S01]  /*a9f0*/  UMOV UR10, UR6 ;  /* 0x00000006000a7c82 */ /* 0x000fe20008000000 */
[----:B------:R-:W-:Y:S01]  /*aa00*/  UMOV UR35, 0x80000020 ;  /* 0x8000002000237882 */ /* 0x000fe20000000000 */
        /* <DEDUP_REMOVED lines=181> */
.L_x_2518:
[----:B------:R-:W-:Y:S01]  /*b560*/  ULEA UR6, UR5, UR39, 0x3 ;  /* 0x0000002705067291 */ /* 0x000fe2000f8e183f */
[----:B------:R-:W-:-:S05]  /*b570*/  IMAD.U32 R6, RZ, RZ, UR7 ;  /* 0x00000007ff067e24 */ /* 0x000fca000f8e00ff */
[----:B------:R-:W-:-:S04]  /*b580*/  SHF.L.U32 R6, R6, 0x1f, RZ ;  /* 0x0000001f06067819 */ /* 0x000fc800000006ff */
[----:B------:R0:W1:Y:S01]  /*b590*/  SYNCS.PHASECHK.TRANS64.TRYWAIT P0, [UR6+0x33450], R6 ;  /* 0x03345006ff0075a7 */ /* 0x0000620008000146 */
[----:B------:R-:W-:Y:S05]  /*b5a0*/  @!P1 BRA `(.L_x_2519) ;  /* 0x0000000000049947 */ /* 0x000fea0003800000 */
[----:B------:R-:W-:Y:S01]  /*b5b0*/  BPT.TRAP 0x1 ;  /* 0x000000040000795c */ /* 0x000fe20000300000 */
.L_x_2519:
[----:B-1----:R-:W-:Y:S05]  /*b5c0*/  @P0 BRA `(.L_x_2517) ;  /* 0x0000000000080947 */ /* 0x002fea0003800000 */
[----:B------:R-:W1:Y:S02]  /*b5d0*/  SYNCS.PHASECHK.TRANS64.TRYWAIT P0, [UR6+0x33450], R6 ;  /* 0x03345006ff0075a7 */ /* 0x000e640008000146 */
[----:B-1----:R-:W-:Y:S05]  /*b5e0*/  @!P0 BRA `(.L_x_2520) ;  /* 0x0000010000bc8947 */ /* 0x002fea0003800000 */
.L_x_2517:
        /* <DEDUP_REMOVED lines=36> */
.L_x_2521:
        /* <DEDUP_REMOVED lines=101> */
[----:B------:R-:W-:Y:S01]  /*be80*/  UMOV UR59, UR45 ;  /* 0x0000002d003b7c82 */ /* 0x000fe20008000000 */
[----:B------:R-:W0:Y:S01]  /*be90*/  MUFU.TANH R184, R184 ;  /* 0x000000b800b87308 */ /* 0x000e220000002400 */
[----:B-1----:R-:W-:Y:S01]  /*bea0*/  FMNMX.FTZ R189, R15, R190, !PT ;  /* 0x000000be0fbd7209 */ /* 0x002fe20007810000 */
[----:B------:R-:W-:-:S04]  /*beb0*/  ULEA UR6, UR38, UR39, 0x3 ;  /* 0x0000002726067291 */ /* 0x000fc8000f8e183f */
[----:B------:R-:W-:Y:S02]  /*bec0*/  UIADD3 UR6, UR6, 0x33440, URZ ;  /* 0x0003344006067890 */ /* 0x000fe4000fffe03f */
[----:B------:R-:W1:Y:S01]  /*bed0*/  MUFU.TANH R186, R186 ;  /* 0x000000ba00ba7308 */ /* 0x000e620000002400 */
[----:B--2---:R-:W-:Y:S01]  /*bee0*/  FMNMX.FTZ R191, R21, R120, !PT ;  /* 0x0000007815bf7209 */ /* 0x004fe20007810000 */
[----:B------:R-:W-:-:S06]  /*bef0*/  UPRMT UR6, UR55, 0x654, UR6 ;  /* 0x0000065437067896 */ /* 0x000fcc0008000006 */
[----:B------:R-:W2:Y:S01]  /*bf00*/  MUFU.TANH R185, R185 ;  /* 0x000000b900b97308 */ /* 0x000ea20000002400 */
[----:B0-----:R-:W-:Y:S01]  /*bf10*/  FMNMX.FTZ R120, R184, R189, !PT ;  /* 0x000000bdb8787209 */ /* 0x001fe20007810000 */
[----:B------:R-:W-:Y:S01]  /*bf20*/  FMUL.FTZ R189, R0, R121 ;  /* 0x0000007900bd7220 */ /* 0x000fe20000410000 */
[----:B------:R-:W-:Y:S05]  /*bf30*/  SYNCS.ARRIVE.TRANS64.RED.A1T0 RZ, [UR6], RZ ;  /* 0x000000ffffff79a7 */ /* 0x000fea0008100406 */
        /* <DEDUP_REMOVED lines=134> */
[----:B0-----:R-:W-:Y:S01]  /*c7a0*/  FMNMX.FTZ R192, R191, R120, !PT ;  /* 0x00000078bfc07209 */ /* 0x001fe20007810000 */
[----:B------:R-:W-:Y:S01]  /*c7b0*/  IMAD.U32 R191, RZ, RZ, UR59 ;  /* 0x0000003bffbf7e24 */ /* 0x000fe2000f8e00ff */
[----:B-1----:R-:W-:-:S03]  /*c7c0*/  FMNMX.FTZ R193, R190, R121, !PT ;  /* 0x00000079bec17209 */ /* 0x002fc60007810000 */
        /* <DEDUP_REMOVED lines=50> */
[----:B------:R-:W-:-:S02]  /*caf0*/  FFMA.FTZ R189, R121, R190, -8 ;  /* 0xc100000079bd7423 */ /* 0x000fc400000100be */
[----:B------:R-:W-:Y:S02]  /*cb00*/  FMUL.FTZ R5, R5, UR59 ;  /* 0x0000003b05057c20 */ /* 0x000fe40008410000 */
        /* <DEDUP_REMOVED lines=47> */
[----:B------:R-:W-:-:S04]  /*ce00*/  FFMA.FTZ R135, R135, UR59, -R189 ;  /* 0x0000003b87877c23 */ /* 0x000fc800080108bd */
[----:B------:R-:W3:Y:S08]  /*ce10*/  MUFU.EX2 R8, R8 ;  /* 0x0000000800087308 */ /* 0x000ef00000000800 */
[----:B------:R-:W4:Y:S08]  /*ce20*/  MUFU.EX2 R10, R10 ;  /* 0x0000000a000a7308 */ /* 0x000f300000000800 */
[----:B------:R-:W5:Y:S08]  /*ce30*/  MUFU.EX2 R13, R13 ;  /* 0x0000000d000d7308 */ /* 0x000f700000000800 */
[----:B------:R-:W5:Y:S08]  /*ce40*/  MUFU.EX2 R11, R11 ;  /* 0x0000000b000b7308 */ /* 0x000f700000000800 */
[----:B------:R-:W5:Y:S08]  /*ce50*/  MUFU.EX2 R12, R12 ;  /* 0x0000000c000c7308 */ /* 0x000f700000000800 */
[----:B------:R-:W5:Y:S08]  /*ce60*/  MUFU.EX2 R14, R14 ;  /* 0x0000000e000e7308 */ /* 0x000f700000000800 */
[----:B------:R0:W-:Y:S08]  /*ce70*/  MUFU.EX2 R146, R186 ;  /* 0x000000ba00927308 */ /* 0x0001f00000000800 */
[----:B------:R-:W5:Y:S01]  /*ce80*/  MUFU.EX2 R21, R21 ;  /* 0x0000001500157308 */ /* 0x000f620000000800 */
[----:B0-----:R-:W-:-:S01]  /*ce90*/  FADD.FTZ R186, R6, R3 ;  /* 0x0000000306ba7221 */ /* 0x001fc20000010000 */
[----:B--2---:R-:W-:-:S03]  /*cea0*/  FADD.FTZ R3, R9, R2 ;  /* 0x0000000209037221 */ /* 0x004fc60000010000 */
[----:B-1----:R-:W-:Y:S01]  /*ceb0*/  FADD.FTZ R189, R7, R186 ;  /* 0x000000ba07bd7221 */ /* 0x002fe20000010000 */
[----:B---3--:R-:W-:-:S02]  /*cec0*/  FADD.FTZ R2, R8, R3 ;  /* 0x0000000308027221 */ /* 0x008fc40000010000 */
[----:B------:R-:W0:Y:S01]  /*ced0*/  MUFU.EX2 R15, R15 ;  /* 0x0000000f000f7308 */ /* 0x000e220000000800 */
[----:B----4-:R-:W-:-:S01]  /*cee0*/  FADD.FTZ R186, R10, R189 ;  /* 0x000000bd0aba7221 */ /* 0x010fc20000010000 */
[----:B-----5:R-:W-:-:S03]  /*cef0*/  FADD.FTZ R3, R13, R2 ;  /* 0x000000020d037221 */ /* 0x020fc60000010000 */
[----:B------:R-:W-:Y:S01]  /*cf00*/  FADD.FTZ R189, R11, R186 ;  /* 0x000000ba0bbd7221 */ /* 0x000fe20000010000 */
[----:B------:R-:W-:-:S02]  /*cf10*/  FADD.FTZ R2, R12, R3 ;  /* 0x000000030c027221 */ /* 0x000fc40000010000 */
[----:B------:R-:W1:Y:S01]  /*cf20*/  MUFU.EX2 R20, R20 ;  /* 0x0000001400147308 */ /* 0x000e620000000800 */
[----:B------:R-:W-:-:S01]  /*cf30*/  FADD.FTZ R186, R14, R189 ;  /* 0x000000bd0eba7221 */ /* 0x000fc20000010000 */
        /* <DEDUP_REMOVED lines=136> */
.L_x_2522:
        /* <DEDUP_REMOVED lines=148> */
.L_x_2512:
[----:B------:R-:W-:Y:S06]  /*e100*/  BAR.ARV 0x8, 0x180 ;  /* 0x0206000000007b1d */ /* 0x000fec0000002000 */
[----:B------:R-:W-:Y:S05]  /*e110*/  @!P1 BRA `(.L_x_2524) ;  /* 0x0000000000049947 */ /* 0x000fea0003800000 */
[----:B------:R-:W-:Y:S01]  /*e120*/  BPT.TRAP 0x1 ;  /* 0x000000040000795c */ /* 0x000fe20000300000 */
.L_x_2524:
[----:B------:R-:W-:Y:S01]  /*e130*/  ULEA UR5, UR38, UR39, 0x3 ;  /* 0x0000002726057291 */ /* 0x000fe2000f8e183f */
[----:B------:R-:W-:-:S05]  /*e140*/  IMAD.U32 R0, RZ, RZ, UR44 ;  /* 0x0000002cff007e24 */ /* 0x000fca000f8e00ff */
[----:B------:R-:W-:-:S04]  /*e150*/  SHF.L.U32 R0, R0, 0x1f, RZ ;  /* 0x0000001f00007819 */ /* 0x000fc800000006ff */
[----:B------:R0:W1:Y:S01]  /*e160*/  SYNCS.PHASECHK.TRANS64.TRYWAIT P0, [UR5+0x33450], R0 ;  /* 0x03345000ff0075a7 */ /* 0x0000620008000145 */
[----:B------:R-:W-:Y:S05]  /*e170*/  @!P1 BRA `(.L_x_2525) ;  /* 0x0000000000049947 */ /* 0x000fea0003800000 */
[----:B------:R-:W-:Y:S01]  /*e180*/  BPT.TRAP 0x1 ;  /* 0x000000040000795c */ /* 0x000fe20000300000 */
.L_x_2525:
[----:B-1----:R-:W-:Y:S05]  /*e190*/  @P0 BRA `(.L_x_2526) ;  /* 0x0000000000080947 */ /* 0x002fea0003800000 */
[----:B------:R-:W1:Y:S02]  /*e1a0*/  SYNCS.PHASECHK.TRANS64.TRYWAIT P0, [UR5+0x33450], R0 ;  /* 0x03345000ff0075a7 */ /* 0x000e640008000145 */
[----:B-1----:R-:W-:Y:S05]  /*e1b0*/  @!P0 BRA `(.L_x_2527) ;  /* 0x000000d400e08947 */ /* 0x002fea0003800000 */
.L_x_2526:
        /* <DEDUP_REMOVED lines=19> */
[----:B------:R-:W-:Y:S02]  /*e2f0*/  ULDC.64 UR6, c[0x0][0x9a0] ;  /* 0x0002680000067ab9 */ /* 0x000fe40000000a00 */
[----:B------:R-:W-:-:S04]  /*e300*/  ISETP.NE.U32.AND P0, PT, RZ, UR6, PT ;  /* 0x00000006ff007c0c */ /* 0x000fc8000bf05070 */
[----:B------:R-:W-:-:S13]  /*e310*/  ISETP.NE.AND.EX P0, PT, RZ, UR7, PT, P0 ;  /* 0x00000007ff007c0c */ /* 0x000fda000bf05300 */
[----:B------:R-:W0:Y:S08]  /*e320*/  @P0 LDC.64 R6, c[0x0][0x9c8] ;  /* 0x00027200ff060b82 */ /* 0x000e300000000a00 */
[----:B------:R-:W2:Y:S01]  /*e330*/  @P0 LDC.64 R8, c[0x0][0x9d0] ;  /* 0x00027400ff080b82 */ /* 0x000ea20000000a00 */
[C---:B01----:R-:W-:Y:S02]  /*e340*/  @P0 IMAD R0, R6.reuse, UR57, RZ ;  /* 0x0000003906000c24 */ /* 0x043fe4000f8e02ff */
[----:B------:R-:W-:-:S04]  /*e350*/  @P0 IMAD.WIDE.U32 R4, R6, UR53, RZ ;  /* 0x0000003506040c25 */ /* 0x000fc8000f8e00ff */
[----:B------:R-:W-:-:S04]  /*e360*/  @P0 IMAD R7, R7, UR53, R0 ;  /* 0x0000003507070c24 */ /* 0x000fc8000f8e0200 */
[----:B------:R-:W-:Y:S02]  /*e370*/  @P0 IMAD.IADD R5, R5, 0x1, R7 ;  /* 0x0000000105050824 */ /* 0x000fe400078e0207 */
[----:B--2---:R-:W-:-:S04]  /*e380*/  @P0 IMAD.WIDE.U32 R4, R8, UR54, R4 ;  /* 0x0000003608040c25 */ /* 0x004fc8000f8e0004 */
[----:B------:R-:W-:Y:S01]  /*e390*/  @P0 IMAD R5, R9, UR54, R5 ;  /* 0x0000003609050c24 */ /* 0x000fe2000f8e0205 */
[----:B------:R-:W-:-:S04]  /*e3a0*/  @P0 LEA R6, P2, R4, UR6, 0x2 ;  /* 0x0000000604060c11 */ /* 0x000fc8000f8410ff */
[----:B------:R-:W-:Y:S01]  /*e3b0*/  @P0 LEA.HI.X R7, R4, UR7, R5, 0x2, P2 ;  /* 0x0000000704070c11 */ /* 0x000fe200090f1405 */
[----:B------:R-:W-:-:S06]  /*e3c0*/  IMAD.MOV.U32 R4, RZ, RZ, 0x3f800000 ;  /* 0x3f800000ff047424 */ /* 0x000fcc00078e00ff */
[----:B------:R0:W2:Y:S01]  /*e3d0*/  @P0 LDG.E R4, desc[UR36][R6.64] ;  /* 0x0000002406040981 */ /* 0x0000a2000c1e1900 */
[----:B------:R-:W-:Y:S01]  /*e3e0*/  UIADD3 UR6, UR4, 0x480, URZ ;  /* 0x0000048004067890 */ /* 0x000fe2000fffe03f */
[----:B------:R-:W-:Y:S01]  /*e3f0*/  UMOV UR7, 0xc0000010 ;  /* 0xc000001000077882 */ /* 0x000fe20000000000 */
[----:B------:R-:W-:Y:S02]  /*e400*/  WARPGROUP.DEPBAR.LE gsb0, 0x0 ;  /* 0x00008000000079c5 */ /* 0x000fe40000010000 */
[----:B------:R-:W-:-:S06]  /*e410*/  WARPGROUP.ARRIVE ;  /* 0x00000000000079c5 */ /* 0x000fcc0000000000 */
[----:B------:R-:W-:Y:S01]  /*e420*/  QGMMA.64x192x32.F32.E4M3.E4M3 R24, R204, gdesc[UR4], R24, gsb0 ;  /* 0x02e00004cc187df3 */ /* 0x000fe20008000818 */
[----:B------:R-:W-:Y:S01]  /*e430*/  UIADD3 UR6, UR4, 0x600, URZ ;  /* 0x0000060004067890 */ /* 0x000fe2000fffe03f */
[----:B------:R-:W-:Y:S01]  /*e440*/  UMOV UR7, 0xc0000010 ;  /* 0xc000001000077882 */ /* 0x000fe20000000000 */
[----:B------:R-:W1:Y:S04]  /*e450*/  SHFL.BFLY PT, R0, R3, 0x2, 0x1f ;  /* 0x0c401f0003007f89 */ /* 0x000e6800000e0000 */
[----:B------:R-:W3:Y:S01]  /*e460*/  SHFL.BFLY PT, R9, R2, 0x2, 0x1f ;  /* 0x0c401f0002097f89 */ /* 0x000ee200000e0000 */
[----:B-1----:R-:W-:-:S01]  /*e470*/  FADD.FTZ R0, R0, R3 ;  /* 0x0000000300007221 */ /* 0x002fc20000010000 */
[----:B---3--:R-:W-:-:S04]  /*e480*/  FADD.FTZ R9, R9, R2 ;  /* 0x0000000209097221 */ /* 0x008fc80000010000 */
[----:B------:R-:W1:Y:S04]  /*e490*/  SHFL.BFLY PT, R5, R0, 0x1, 0x1f ;  /* 0x0c201f0000057f89 */ /* 0x000e6800000e0000 */
[----:B0-----:R-:W0:Y:S01]  /*e4a0*/  SHFL.BFLY PT, R6, R9, 0x1, 0x1f ;  /* 0x0c201f0009067f89 */ /* 0x001e2200000e0000 */
[----:B------:R-:W-:Y:S02]  /*e4b0*/  IMAD.MOV.U32 R3, RZ, RZ, RZ ;  /* 0x000000ffff037224 */ /* 0x000fe400078e00ff */
[----:B-1----:R-:W-:Y:S01]  /*e4c0*/  FADD.FTZ R5, R0, R5 ;  /* 0x0000000500057221 */ /* 0x002fe20000010000 */
[----:B0-----:R-:W-:-:S04]  /*e4d0*/  FADD.FTZ R10, R9, R6 ;  /* 0x00000006090a7221 */ /* 0x001fc80000010000 */
        /* <DEDUP_REMOVED lines=29> */
.L_x_2528:
        /* <DEDUP_REMOVED lines=44> */
[----:B------:R-:W-:Y:S01]  /*e970*/  SYNCS.ARRIVE.TRANS64.RED.A1T0 RZ, [UR4], RZ ;  /* 0x000000ffffff79a7 */ /* 0x000fe20008100404 */
        /* <DEDUP_REMOVED lines=54> */
[----:B------:R-:W-:Y:S01]  /*ece0*/  FMUL.FTZ R118, R118, R135 ;  /* 0x0000008776767220 */ /* 0x000fe20000410000 */
[----:B------:R-:W-:Y:S01]  /*ecf0*/  FMUL.FTZ R127, R113, R127 ;  /* 0x0000007f717f7220 */ /* 0x000fe20000410000 */
[----:B------:R-:W-:Y:S01]  /*ed00*/  PLOP3.LUT P0, PT, PT, PT, PT, 0x8, 0x0 ;  /* 0x000000000000781c */ /* 0x000fe20003f0e170 */
[----:B------:R-:W-:Y:S01]  /*ed10*/  FMUL.FTZ R135, R115, R135 ;  /* 0x0000008773877220 */ /* 0x000fe20000410000 */
[----:B------:R-:W-:-:S02]  /*ed20*/  UIADD3 UR60, UR60, 0x1, URZ ;  /* 0x000000013c3c7890 */ /* 0x000fc4000fffe03f */
[----:B------:R-:W-:Y:S02]  /*ed30*/  USEL UR38, UR38, URZ, UP0 ;  /* 0x0000003f26267287 */ /* 0x000fe40008000000 */
[----:B------:R-:W-:-:S12]  /*ed40*/  ULOP3.LUT UR44, UR44, UR4, URZ, 0x3c, !UPT ;  /* 0x000000042c2c7292 */ /* 0x000fd8000f8e3c3f */
.L_x_2492:
        /* <DEDUP_REMOVED lines=27> */
[----:B------:R-:W-:Y:S01]  /*ef00*/  IMAD.MOV.U32 R12, RZ, RZ, 0x2 ;  /* 0x00000002ff0c7424 */ /* 0x000fe200078e00ff */
[----:B------:R-:W-:Y:S01]  /*ef10*/  UMOV UR10, UR8 ;  /* 0x00000008000a7c82 */ /* 0x000fe20008000000 */
[----:B-1----:R-:W-:Y:S01]  /*ef20*/  UMOV UR11, UR4 ;  /* 0x00000004000b7c82 */ /* 0x002fe20008000000 */
[----:B------:R-:W-:Y:S01]  /*ef30*/  UIMAD.WIDE UR12, UR53, 0x4, UR12 ;  /* 0x00000004350c78a5 */ /* 0x000fe2000f8e020c */
        /* <DEDUP_REMOVED lines=96> */
[----:B--2---:R-:W-:Y:S01]  /*f540*/  LOP3.LUT R92, R24, 0x2, RZ, 0x3c, !PT ;  /* 0x00000002185c7812 */ /* 0x004fe200078e3cff */
[----:B------:R-:W-:Y:S04]  /*f550*/  SHFL.IDX PT, R130, R81, R24, 0x1c1f ;  /* 0x001c1f1851827589 */ /* 0x000fe800000e0000 */
[----:B------:R-:W-:Y:S04]  /*f560*/  SHFL.IDX PT, R98, R95, R24, 0x1c1f ;  /* 0x001c1f185f627589 */ /* 0x000fe800000e0000 */
[----:B------:R-:W-:Y:S01]  /*f570*/  SHFL.IDX PT, R183, R183, R24, 0x1c1f ;  /* 0x001c1f18b7b77589 */ /* 0x000fe200000e0000 */
[----:B---3--:R-:W-:-:S03]  /*f580*/  IMAD.WIDE R12, R10, R12, UR10 ;  /* 0x0000000a0a0c7e25 */ /* 0x008fc6000f8e020c */
[----:B------:R-:W0:Y:S01]  /*f590*/  SHFL.IDX PT, R118, R118, R92, 0x1c1f ;  /* 0x001c1f5c76767589 */ /* 0x000e2200000e0000 */
[C---:B------:R-:W-:Y:S02]  /*f5a0*/  LOP3.LUT R3, R12.reuse, 0x380, RZ, 0xc0, !PT ;  /* 0x000003800c037812 */ /* 0x040fe400078ec0ff */
[C---:B------:R-:W-:Y:S01]  /*f5b0*/  IADD3 R191, P3, R12.reuse, 0x8040, RZ ;  /* 0x000080400cbf7810 */ /* 0x040fe20007f7e0ff */
[----:B------:R-:W-:Y:S01]  /*f5c0*/  SHFL.IDX PT, R87, R87, R24, 0x1c1f ;  /* 0x001c1f1857577589 */ /* 0x000fe200000e0000 */
[C---:B------:R-:W-:Y:S02]  /*f5d0*/  IADD3 R193, P4, R12.reuse, 0x8060, RZ ;  /* 0x000080600cc17810 */ /* 0x040fe40007f9e0ff */
        /* <DEDUP_REMOVED lines=12> */
[----:B------:R-:W-:-:S02]  /*f6a0*/  IADD3 R37, P1, R12, 0x4040, RZ ;  /* 0x000040400c257810 */ /* 0x000fc40007f3e0ff */
[C---:B------:R-:W-:Y:S01]  /*f6b0*/  IADD3 R6, P4, R12.reuse, 0x4020, RZ ;  /* 0x000040200c067810 */ /* 0x040fe20007f9e0ff */
[----:B------:R-:W-:Y:S01]  /*f6c0*/  SHFL.IDX PT, R95, R26, R92, 0x1c1f ;  /* 0x001c1f5c1a5f7589 */ /* 0x000fe200000e0000 */
        /* <DEDUP_REMOVED lines=14> */
[----:B------:R-:W-:-:S02]  /*f7b0*/  LOP3.LUT R134, R14, R191, RZ, 0x3c, !PT ;  /* 0x000000bf0e867212 */ /* 0x000fc400078e3cff */
[----:B------:R-:W-:Y:S01]  /*f7c0*/  LOP3.LUT R14, R3, R10, RZ, 0x3c, !PT ;  /* 0x0000000a030e7212 */ /* 0x000fe200078e3cff */
[----:B------:R-:W-:Y:S01]  /*f7d0*/  SHFL.IDX PT, R126, R51, R92, 0x1c1f ;  /* 0x001c1f5c337e7589 */ /* 0x000fe200000e0000 */
[----:B------:R-:W-:Y:S02]  /*f7e0*/  LOP3.LUT R8, R37, 0x380, RZ, 0xc0, !PT ;  /* 0x0000038025087812 */ /* 0x000fe400078ec0ff */
[----:B------:R-:W-:Y:S01]  /*f7f0*/  LOP3.LUT R3, R6, 0x380, RZ, 0xc0, !PT ;  /* 0x0000038006037812 */ /* 0x000fe200078ec0ff */
[----:B------:R-:W-:Y:S01]  /*f800*/  SHFL.IDX PT, R54, R54, R92, 0x1c1f ;  /* 0x001c1f5c36367589 */ /* 0x000fe200000e0000 */
[----:B------:R-:W-:Y:S02]  /*f810*/  LOP3.LUT R50, R189, 0x380, RZ, 0xc0, !PT ;  /* 0x00000380bd327812 */ /* 0x000fe400078ec0ff */
[----:B------:R-:W-:Y:S01]  /*f820*/  SHF.R.U64 R8, R8, 0x3, RZ ;  /* 0x0000000308087819 */ /* 0x000fe200000012ff */
[----:B------:R-:W-:Y:S01]  /*f830*/  SHFL.IDX PT, R84, R69, R24, 0x1c1f ;  /* 0x001c1f1845547589 */ /* 0x000fe200000e0000 */
[----:B------:R-:W-:-:S02]  /*f840*/  SHF.R.U64 R3, R3, 0x3, RZ ;  /* 0x0000000303037819 */ /* 0x000fc400000012ff */
[----:B------:R-:W-:Y:S01]  /*f850*/  SHF.R.U64 R50, R50, 0x3, RZ ;  /* 0x0000000332327819 */ /* 0x000fe200000012ff */
[----:B------:R-:W-:Y:S01]  /*f860*/  SHFL.IDX PT, R89, R89, R24, 0x1c1f ;  /* 0x001c1f1859597589 */ /* 0x000fe200000e0000 */
[----:B------:R-:W-:Y:S02]  /*f870*/  LOP3.LUT R138, R8, R37, RZ, 0x3c, !PT ;  /* 0x00000025088a7212 */ /* 0x000fe400078e3cff */
[----:B------:R-:W-:Y:S01]  /*f880*/  LOP3.LUT R8, R3, R6, RZ, 0x3c, !PT ;  /* 0x0000000603087212 */ /* 0x000fe200078e3cff */
[----:B------:R-:W-:Y:S01]  /*f890*/  SHFL.IDX PT, R88, R133, R24, 0x1c1f ;  /* 0x001c1f1885587589 */ /* 0x000fe200000e0000 */
[----:B------:R-:W-:Y:S02]  /*f8a0*/  LOP3.LUT R6, R185, 0x380, RZ, 0xc0, !PT ;  /* 0x00000380b9067812 */ /* 0x000fe400078ec0ff */
[----:B------:R-:W-:Y:S01]  /*f8b0*/  LOP3.LUT R136, R50, R189, RZ, 0x3c, !PT ;  /* 0x000000bd32887212 */ /* 0x000fe200078e3cff */
[----:B------:R-:W-:Y:S01]  /*f8c0*/  SHFL.IDX PT, R30, R30, R92, 0x1c1f ;  /* 0x001c1f5c1e1e7589 */ /* 0x000fe200000e0000 */
[----:B------:R-:W-:-:S02]  /*f8d0*/  LOP3.LUT R3, R4, 0x380, RZ, 0xc0, !PT ;  /* 0x0000038004037812 */ /* 0x000fc400078ec0ff */
[----:B------:R-:W-:Y:S01]  /*f8e0*/  LOP3.LUT R50, R119, 0x380, RZ, 0xc0, !PT ;  /* 0x0000038077327812 */ /* 0x000fe200078ec0ff */
        /* <DEDUP_REMOVED lines=10> */
[----:B------:R-:W-:Y:S02]  /*f990*/  SHF.R.U64 R20, R20, 0x3, RZ ;  /* 0x0000000314147819 */ /* 0x000fe400000012ff */
[----:B------:R-:W-:Y:S01]  /*f9a0*/  SHF.R.U64 R10, R10, 0x3, RZ ;  /* 0x000000030a0a7819 */ /* 0x000fe200000012ff */
[----:B------:R-:W-:Y:S01]  /*f9b0*/  SHFL.IDX PT, R157, R157, R24, 0x1c1f ;  /* 0x001c1f189d9d7589 */ /* 0x000fe200000e0000 */
[----:B------:R-:W-:Y:S02]  /*f9c0*/  SHF.R.U64 R37, R37, 0x3, RZ ;  /* 0x0000000325257819 */ /* 0x000fe400000012ff */
[----:B------:R-:W-:Y:S01]  /*f9d0*/  LOP3.LUT R140, R6, R185, RZ, 0x3c, !PT ;  /* 0x000000b9068c7212 */ /* 0x000fe200078e3cff */
[----:B------:R-:W-:Y:S01]  /*f9e0*/  SHFL.IDX PT, R86, R159, R24, 0x1c1f ;  /* 0x001c1f189f567589 */ /* 0x000fe200000e0000 */
[----:B------:R-:W-:-:S02]  /*f9f0*/  LOP3.LUT R6, R3, R4, RZ, 0x3c, !PT ;  /* 0x0000000403067212 */ /* 0x000fc400078e3cff */
[----:B------:R-:W-:Y:S01]  /*fa00*/  LOP3.LUT R4, R50, R119, RZ, 0x3c, !PT ;  /* 0x0000007732047212 */ /* 0x000fe200078e3cff */
[----:B------:R-:W-:Y:S01]  /*fa10*/  SHFL.IDX PT, R80, R161, R24, 0x1c1f ;  /* 0x001c1f18a1507589 */ /* 0x000fe200000e0000 */
[----:B------:R-:W-:Y:S02]  /*fa20*/  LOP3.LUT R20, R20, R193, RZ, 0x3c, !PT ;  /* 0x000000c114147212 */ /* 0x000fe400078e3cff */
[----:B------:R-:W-:Y:S01]  /*fa30*/  LOP3.LUT R10, R10, R187, RZ, 0x3c, !PT ;  /* 0x000000bb0a0a7212 */ /* 0x000fe200078e3cff */
[----:B------:R-:W-:Y:S01]  /*fa40*/  SHFL.IDX PT, R119, R131, R24, 0x1c1f ;  /* 0x001c1f1883777589 */ /* 0x000fe200000e0000 */
[----:B------:R-:W-:Y:S02]  /*fa50*/  LOP3.LUT R142, R37, R42, RZ, 0x3c, !PT ;  /* 0x0000002a258e7212 */ /* 0x000fe400078e3cff */
[----:B------:R-:W-:Y:S01]  /*fa60*/  MOV R134, R134 ;  /* 0x0000008600867202 */ /* 0x000fe20000000f00 */
[----:B------:R-:W1:Y:S01]  /*fa70*/  SHFL.IDX PT, R131, R25, R92, 0x1c1f ;  /* 0x001c1f5c19837589 */ /* 0x000e6200000e0000 */
[----:B------:R-:W-:-:S02]  /*fa80*/  MOV R136, R136 ;  /* 0x0000008800887202 */ /* 0x000fc40000000f00 */
[----:B------:R-:W-:Y:S01]  /*fa90*/  MOV R138, R138 ;  /* 0x0000008a008a7202 */ /* 0x000fe20000000f00 */
[----:B------:R-:W-:Y:S01]  /*faa0*/  SHFL.IDX PT, R25, R47, R92, 0x1c1f ;  /* 0x001c1f5c2f197589 */ /* 0x000fe200000e0000 */
[----:B------:R-:W-:Y:S02]  /*fab0*/  MOV R140, R140 ;  /* 0x0000008c008c7202 */ /* 0x000fe40000000f00 */
[----:B------:R-:W-:Y:S01]  /*fac0*/  MOV R142, R142 ;  /* 0x0000008e008e7202 */ /* 0x000fe20000000f00 */
[----:B------:R-:W-:Y:S01]  /*fad0*/  SHFL.IDX PT, R31, R44, R92, 0x1c1f ;  /* 0x001c1f5c2c1f7589 */ /* 0x000fe200000e0000 */
[----:B------:R-:W-:Y:S02]  /*fae0*/  MOV R13, R12 ;  /* 0x0000000c000d7202 */ /* 0x000fe40000000f00 */
[----:B------:R-:W-:Y:S01]  /*faf0*/  MOV R3, R20 ;  /* 0x0000001400037202 */ /* 0x000fe20000000f00 */
[----:B------:R-:W2:Y:S01]  /*fb00*/  SHFL.IDX PT, R39, R52, R92, 0x1c1f ;  /* 0x001c1f5c34277589 */ /* 0x000ea200000e0000 */
[----:B------:R-:W-:-:S02]  /*fb10*/  MOV R135, R14 ;  /* 0x0000000e00877202 */ /* 0x000fc40000000f00 */
[----:B------:R-:W-:Y:S01]  /*fb20*/  MOV R137, R10 ;  /* 0x0000000a00897202 */ /* 0x000fe20000000f00 */
[----:B------:R-:W3:Y:S01]  /*fb30*/  SHFL.IDX PT, R62, R62, R92, 0x1c1f ;  /* 0x001c1f5c3e3e7589 */ /* 0x000ee200000e0000 */
[----:B------:R-:W-:Y:S02]  /*fb40*/  MOV R139, R8 ;  /* 0x00000008008b7202 */ /* 0x000fe40000000f00 */
[----:B------:R-:W-:Y:S01]  /*fb50*/  MOV R37, R6 ;  /* 0x0000000600257202 */ /* 0x000fe20000000f00 */
[----:B------:R-:W4:Y:S01]  /*fb60*/  SHFL.IDX PT, R47, R64, R92, 0x1c1f ;  /* 0x001c1f5c402f7589 */ /* 0x000f2200000e0000 */
[----:B------:R-:W-:Y:S02]  /*fb70*/  MOV R141, R4 ;  /* 0x00000004008d7202 */ /* 0x000fe40000000f00 */
[----:B0-----:R-:W-:Y:S01]  /*fb80*/  SEL R21, R118, R183, P0 ;  /* 0x000000b776157207 */ /* 0x001fe20000000000 */
[----:B------:R-:W-:Y:S01]  /*fb90*/  SHFL.IDX PT, R63, R63, R92, 0x1c1f ;  /* 0x001c1f5c3f3f7589 */ /* 0x000fe200000e0000 */
[----:B-1----:R-:W-:-:S02]  /*fba0*/  SEL R132, R130, R131, P0 ;  /* 0x0000008382847207 */ /* 0x002fc40000000000 */
        /* <DEDUP_REMOVED lines=12> */
[----:B--2---:R-:W-:Y:S01]  /*fc70*/  SEL R129, R96, R39, P0 ;  /* 0x0000002760817207 */ /* 0x004fe20000000000 */
[----:B------:R-:W-:Y:S01]  /*fc80*/  SHFL.IDX PT, R29, R53, R92, 0x1c1f ;  /* 0x001c1f5c351d7589 */ /* 0x000fe200000e0000 */
[----:B------:R-:W-:Y:S02]  /*fc90*/  SEL R127, R39, R96, P0 ;  /* 0x00000060277f7207 */ /* 0x000fe40000000000 */
[----:B---3--:R-:W-:Y:S01]  /*fca0*/  SEL R95, R62, R157, P0 ;  /* 0x0000009d3e5f7207 */ /* 0x008fe20000000000 */
[----:B------:R-:W-:Y:S01]  /*fcb0*/  SHFL.IDX PT, R44, R65, R92, 0x1c1f ;  /* 0x001c1f5c412c7589 */ /* 0x000fe200000e0000 */
[----:B----4-:R-:W-:-:S03]  /*fcc0*/  SEL R87, R47, R80, P0 ;  /* 0x000000502f577207 */ /* 0x010fc60000000000 */
[----:B------:R-:W1:Y:S04]  /*fcd0*/  SHFL.IDX PT, R52, R71, R92, 0x1c1f ;  /* 0x001c1f5c47347589 */ /* 0x000e6800000e0000 */
[----:B------:R-:W-:Y:S04]  /*fce0*/  SHFL.IDX PT, R85, R85, R24, 0x1c1f ;  /* 0x001c1f1855557589 */ /* 0x000fe800000e0000 */
[----:B------:R-:W2:Y:S04]  /*fcf0*/  SHFL.IDX PT, R91, R91, R24, 0x1c1f ;  /* 0x001c1f185b5b7589 */ /* 0x000ea800000e0000 */
[----:B------:R-:W-:Y:S01]  /*fd00*/  SHFL.IDX PT, R93, R93, R24, 0x1c1f ;  /* 0x001c1f185d5d7589 */ /* 0x000fe200000e0000 */
[----:B0-----:R-:W-:-:S02]  /*fd10*/  SEL R124, R83, R122, P0 ;  /* 0x0000007a537c7207 */ /* 0x001fc40000000000 */
[----:B------:R-:W-:Y:S01]  /*fd20*/  SEL R122, R122, R83, P0 ;  /* 0x000000537a7a7207 */ /* 0x000fe20000000000 */
[----:B------:R-:W-:Y:S04]  /*fd30*/  SHFL.IDX PT, R77, R77, R24, 0x1c1f ;  /* 0x001c1f184d4d7589 */ /* 0x000fe800000e0000 */
[----:B------:R0:W-:Y:S04]  /*fd40*/  SHFL.IDX PT, R90, R97, R24, 0x1c1f ;  /* 0x001c1f18615a7589 */ /* 0x0001e800000e0000 */
[----:B------:R-:W-:Y:S01]  /*fd50*/  SHFL.IDX PT, R69, R99, R24, 0x1c1f ;  /* 0x001c1f1863457589 */ /* 0x000fe200000e0000 */
[----:B-1----:R-:W-:-:S03]  /*fd60*/  SEL R64, R143, R52, P0 ;  /* 0x000000348f407207 */ /* 0x002fc60000000000 */
[----:B------:R-:W-:Y:S01]  /*fd70*/  SHFL.IDX PT, R82, R101, R24, 0x1c1f ;  /* 0x001c1f1865527589 */ /* 0x000fe200000e0000 */
[----:B0-----:R-:W-:-:S03]  /*fd80*/  SEL R97, R157, R62, P0 ;  /* 0x0000003e9d617207 */ /* 0x001fc60000000000 */
[----:B------:R-:W0:Y:S01]  /*fd90*/  SHFL.IDX PT, R15, R103, R24, 0x1c1f ;  /* 0x001c1f18670f7589 */ /* 0x000e2200000e0000 */
[----:B------:R-:W-:Y:S02]  /*fda0*/  SEL R62, R52, R143, P0 ;  /* 0x0000008f343e7207 */ /* 0x000fe40000000000 */
[----:B--2---:R-:W-:Y:S01]  /*fdb0*/  SEL R108, R91, R106, P0 ;  /* 0x0000006a5b6c7207 */ /* 0x004fe20000000000 */
[----:B------:R-:W-:Y:S01]  /*fdc0*/  SHFL.IDX PT, R74, R105, R24, 0x1c1f ;  /* 0x001c1f18694a7589 */ /* 0x000fe200000e0000 */
[----:B------:R-:W-:-:S03]  /*fdd0*/  SEL R106, R106, R91, P0 ;  /* 0x0000005b6a6a7207 */ /* 0x000fc60000000000 */
[----:B------:R-:W-:Y:S04]  /*fde0*/  SHFL.IDX PT, R12, R107, R24, 0x1c1f ;  /* 0x001c1f186b0c7589 */ /* 0x000fe800000e0000 */
[----:B------:R-:W-:Y:S04]  /*fdf0*/  SHFL.IDX PT, R66, R109, R24, 0x1c1f ;  /* 0x001c1f186d427589 */ /* 0x000fe800000e0000 */
[----:B------:R-:W-:Y:S04]  /*fe00*/  SHFL.IDX PT, R10, R111, R24, 0x1c1f ;  /* 0x001c1f186f0a7589 */ /* 0x000fe800000e0000 */
[----:B------:R-:W-:Y:S04]  /*fe10*/  SHFL.IDX PT, R58, R113, R24, 0x1c1f ;  /* 0x001c1f18713a7589 */ /* 0x000fe800000e0000 */
[----:B------:R1:W-:Y:S01]  /*fe20*/  SHFL.IDX PT, R7, R115, R24, 0x1c1f ;  /* 0x001c1f1873077589 */ /* 0x0003e200000e0000 */
[----:B0-----:R-:W-:-:S03]  /*fe30*/  SEL R83, R26, R15, P0 ;  /* 0x0000000f1a537207 */ /* 0x001fc60000000000 */
[----:B------:R0:W-:Y:S04]  /*fe40*/  SHFL.IDX PT, R50, R117, R24, 0x1c1f ;  /* 0x001c1f1875327589 */ /* 0x0001e800000e0000 */
[----:B------:R2:W-:Y:S01]  /*fe50*/  SHFL.IDX PT, R5, R121, R24, 0x1c1f ;  /* 0x001c1f1879057589 */ /* 0x0005e200000e0000 */
[----:B-1----:R-:W-:-:S03]  /*fe60*/  SEL R115, R30, R89, P0 ;  /* 0x000000591e737207 */ /* 0x002fc60000000000 */
[----:B------:R-:W-:Y:S01]  /*fe70*/  SHFL.IDX PT, R42, R123, R24, 0x1c1f ;  /* 0x001c1f187b2a7589 */ /* 0x000fe200000e0000 */
[----:B0-----:R-:W-:-:S03]  /*fe80*/  SEL R117, R89, R30, P0 ;  /* 0x0000001e59757207 */ /* 0x001fc60000000000 */
[----:B------:R-:W-:Y:S01]  /*fe90*/  SHFL.IDX PT, R4, R125, R24, 0x1c1f ;  /* 0x001c1f187d047589 */ /* 0x000fe200000e0000 */
        /* <DEDUP_REMOVED lines=21> */
[----:B------:R-:W-:Y:S04]  /*fff0*/  SHFL.IDX PT, R24, R49, R92, 0x1c1f ;  /* 0x001c1f5c31187589 */ /* 0x000fe800000e0000 */
[----:B------:R3:W4:Y:S04]  /*10000*/  SHFL.IDX PT, R111, R56, R92, 0x1c1f ;  /* 0x001c1f5c386f7589 */ /* 0x00072800000e0000 */
[----:B------:R-:W4:Y:S01]  /*10010*/  SHFL.IDX PT, R32, R32, R92, 0x1c1f ;  /* 0x001c1f5c20207589 */ /* 0x000f2200000e0000 */
        /* <DEDUP_REMOVED lines=10> */
[----:B------:R-:W-:Y:S01]  /*100c0*/  F2FP.BF16.F32.PACK_AB R26, R131, R130 ;  /* 0x00000082831a723e */ /* 0x000fe200000010ff */
[----:B------:R-:W3:Y:S01]  /*100d0*/  SHFL.IDX PT, R36, R36, R92, 0x1c1f ;  /* 0x001c1f5c24247589 */ /* 0x000ee200000e0000 */
[----:B------:R-:W-:-:S03]  /*100e0*/  F2FP.BF16.F32.PACK_AB R27, R127, R126 ;  /* 0x0000007e7f1b723e */ /* 0x000fc600000010ff */
[----:B------:R-:W-:Y:S01]  /*100f0*/  SHFL.IDX PT, R159, R40, R92, 0x1c1f ;  /* 0x001c1f5c289f7589 */ /* 0x000fe200000e0000 */
[----:B----4-:R-:W-:Y:S02]  /*10100*/  SEL R112, R110, R111, P0 ;  /* 0x0000006f6e707207 */ /* 0x010fe40000000000 */
[----:B------:R-:W-:Y:S01]  /*10110*/  SEL R110, R111, R110, P0 ;  /* 0x0000006e6f6e7207 */ /* 0x000fe20000000000 */
[----:B------:R-:W-:Y:S01]  /*10120*/  SHFL.IDX PT, R43, R43, R92, 0x1c1f ;  /* 0x001c1f5c2b2b7589 */ /* 0x000fe200000e0000 */
[----:B------:R-:W-:Y:S02]  /*10130*/  SEL R109, R93, R32, P0 ;  /* 0x000000205d6d7207 */ /* 0x000fe40000000000 */
[----:B------:R-:W-:Y:S01]  /*10140*/  SEL R107, R32, R93, P0 ;  /* 0x0000005d206b7207 */ /* 0x000fe20000000000 */
[----:B------:R-:W4:Y:S01]  /*10150*/  SHFL.IDX PT, R38, R57, R92, 0x1c1f ;  /* 0x001c1f5c39267589 */ /* 0x000f2200000e0000 */
[----:B0-----:R-:W-:Y:S02]  /*10160*/  SEL R84, R82, R161, P0 ;  /* 0x000000a152547207 */ /* 0x001fe40000000000 */
[----:B------:R-:W-:Y:S01]  /*10170*/  SEL R82, R161, R82, P0 ;  /* 0x00000052a1527207 */ /* 0x000fe20000000000 */
[----:B------:R-:W0:Y:S01]  /*10180*/  SHFL.IDX PT, R102, R59, R92, 0x1c1f ;  /* 0x001c1f5c3b667589 */ /* 0x000e2200000e0000 */
[----:B-1----:R-:W-:-:S02]  /*10190*/  SEL R72, R145, R68, P0 ;  /* 0x0000004491487207 */ /* 0x002fc40000000000 */
[----:B------:R-:W-:Y:S01]  /*101a0*/  F2FP.BF16.F32.PACK_AB R32, R85, R84 ;  /* 0x000000545520723e */ /* 0x000fe200000010ff */
[----:B------:R-:W-:Y:S01]  /*101b0*/  SHFL.IDX PT, R67, R67, R92, 0x1c1f ;  /* 0x001c1f5c43437589 */ /* 0x000fe200000e0000 */
[----:B--2---:R-:W-:Y:S02]  /*101c0*/  SEL R100, R98, R99, P0 ;  /* 0x0000006362647207 */ /* 0x004fe40000000000 */
[----:B------:R-:W-:Y:S01]  /*101d0*/  SEL R98, R99, R98, P0 ;  /* 0x0000006263627207 */ /* 0x000fe20000000000 */
[----:B------:R-:W1:Y:S01]  /*101e0*/  SHFL.IDX PT, R45, R45, R92, 0x1c1f ;  /* 0x001c1f5c2d2d7589 */ /* 0x000e6200000e0000 */
[----:B---3--:R-:W-:Y:S02]  /*101f0*/  SEL R93, R69, R36, P0 ;  /* 0x00000024455d7207 */ /* 0x008fe40000000000 */
[----:B------:R-:W-:Y:S01]  /*10200*/  SEL R91, R36, R69, P0 ;  /* 0x00000045245b7207 */ /* 0x000fe20000000000 */
[----:B------:R-:W2:Y:S04]  /*10210*/  SHFL.IDX PT, R48, R48, R92, 0x1c1f ;  /* 0x001c1f5c30307589 */ /* 0x000ea800000e0000 */
[----:B------:R-:W3:Y:S04]  /*10220*/  SHFL.IDX PT, R60, R60, R92, 0x1c1f ;  /* 0x001c1f5c3c3c7589 */ /* 0x000ee800000e0000 */
[----:B------:R2:W3:Y:S01]  /*10230*/  SHFL.IDX PT, R40, R61, R92, 0x1c1f ;  /* 0x001c1f5c3d287589 */ /* 0x0004e200000e0000 */
[----:B----4-:R-:W-:-:S02]  /*10240*/  SEL R113, R149, R38, P0 ;  /* 0x0000002695717207 */ /* 0x010fc40000000000 */
[----:B------:R-:W-:Y:S01]  /*10250*/  SEL R111, R38, R149, P0 ;  /* 0x00000095266f7207 */ /* 0x000fe20000000000 */
[----:B------:R-:W4:Y:S01]  /*10260*/  SHFL.IDX PT, R34, R34, R92, 0x1c1f ;  /* 0x001c1f5c22227589 */ /* 0x000f2200000e0000 */
[----:B0-----:R-:W-:Y:S02]  /*10270*/  SEL R104, R151, R102, P0 ;  /* 0x0000006697687207 */ /* 0x001fe40000000000 */
[----:B------:R-:W-:Y:S01]  /*10280*/  SEL R102, R102, R151, P0 ;  /* 0x0000009766667207 */ /* 0x000fe20000000000 */
[----:B------:R-:W0:Y:S04]  /*10290*/  SHFL.IDX PT, R163, R35, R92, 0x1c1f ;  /* 0x001c1f5c23a37589 */ /* 0x000e2800000e0000 */
[----:B------:R3:W0:Y:S01]  /*102a0*/  SHFL.IDX PT, R49, R70, R92, 0x1c1f ;  /* 0x001c1f5c46317589 */ /* 0x00062200000e0000 */
[----:B-1----:R-:W-:-:S03]  /*102b0*/  SEL R69, R10, R45, P0 ;  /* 0x0000002d0a457207 */ /* 0x002fc60000000000 */
[----:B------:R-:W1:Y:S01]  /*102c0*/  SHFL.IDX PT, R46, R76, R92, 0x1c1f ;  /* 0x001c1f5c4c2e7589 */ /* 0x000e6200000e0000 */
[----:B--2---:R-:W-:Y:S02]  /*102d0*/  SEL R61, R7, R48, P0 ;  /* 0x00000030073d7207 */ /* 0x004fe40000000000 */
[----:B------:R-:W-:Y:S01]  /*102e0*/  SEL R59, R48, R7, P0 ;  /* 0x00000007303b7207 */ /* 0x000fe20000000000 */
[----:B------:R2:W1:Y:S01]  /*102f0*/  SHFL.IDX PT, R33, R78, R92, 0x1c1f ;  /* 0x001c1f5c4e217589 */ /* 0x00046200000e0000 */
[----:B---3--:R-:W-:Y:S02]  /*10300*/  SEL R105, R153, R60, P0 ;  /* 0x0000003c99697207 */ /* 0x008fe40000000000 */
[----:B------:R-:W-:Y:S01]  /*10310*/  SEL R70, R68, R145, P0 ;  /* 0x0000009144467207 */ /* 0x000fe20000000000 */
[----:B------:R-:W3:Y:S01]  /*10320*/  SHFL.IDX PT, R28, R75, R92, 0x1c1f ;  /* 0x001c1f5c4b1c7589 */ /* 0x000ee200000e0000 */
[----:B------:R-:W-:Y:S02]  /*10330*/  SEL R68, R66, R43, P0 ;  /* 0x0000002b42447207 */ /* 0x000fe40000000000 */
[----:B------:R-:W-:Y:S01]  /*10340*/  SEL R103, R60, R153, P0 ;  /* 0x000000993c677207 */ /* 0x000fe20000000000 */
[----:B------:R4:W3:Y:S01]  /*10350*/  SHFL.IDX PT, R35, R79, R92, 0x1c1f ;  /* 0x001c1f5c4f237589 */ /* 0x0008e200000e0000 */
[----:B------:R-:W-:-:S02]  /*10360*/  SEL R96, R155, R40, P0 ;  /* 0x000000289b607207 */ /* 0x000fc40000000000 */
[----:B--2---:R-:W-:Y:S01]  /*10370*/  SEL R78, R44, R81, P0 ;  /* 0x000000512c4e7207 */ /* 0x004fe20000000000 */
[----:B------:R2:W3:Y:S01]  /*10380*/  SHFL.IDX PT, R147, R41, R92, 0x1c1f ;  /* 0x001c1f5c29937589 */ /* 0x0004e200000e0000 */
[----:B------:R-:W-:Y:S02]  /*10390*/  SEL R44, R42, R25, P0 ;  /* 0x000000192a2c7207 */ /* 0x000fe40000000000 */
[----:B------:R-:W-:Y:S02]  /*103a0*/  SEL R42, R25, R42, P0 ;  /* 0x0000002a192a7207 */ /* 0x000fe40000000000 */
[----:B------:R-:W-:Y:S02]  /*103b0*/  F2FP.BF16.F32.PACK_AB R25, R129, R128 ;  /* 0x000000808119723e */ /* 0x000fe400000010ff */
[----:B------:R-:W-:Y:S02]  /*103c0*/  SEL R81, R146, R67, P0 ;  /* 0x0000004392517207 */ /* 0x000fe40000000000 */
[----:B----4-:R-:W-:-:S02]  /*103d0*/  SEL R79, R67, R146, P0 ;  /* 0x00000092434f7207 */ /* 0x010fc40000000000 */
[----:B--2---:R-:W-:Y:S02]  /*103e0*/  SEL R41, R183, R118, P0 ;  /* 0x00000076b7297207 */ /* 0x004fe40000000000 */
        /* <DEDUP_REMOVED lines=8> */
[----:B------:R-:W-:Y:S02]  /*10470*/  F2FP.BF16.F32.PACK_AB R24, R133, R132 ;  /* 0x000000848518723e */ /* 0x000fe400000010ff */
[----:B------:R-:W-:Y:S02]  /*10480*/  SEL R94, R40, R155, P0 ;  /* 0x0000009b285e7207 */ /* 0x000fe40000000000 */
[----:B------:R-:W-:Y:S01]  /*10490*/  SEL R66, R43, R66, P0 ;  /* 0x000000422b427207 */ /* 0x000fe20000000000 */
[----:B------:R2:W-:Y:S01]  /*104a0*/  STSM.16.M88.4 [R13], R24 ;  /* 0x000000180d007844 */ /* 0x0005e20000000200 */
[----:B------:R-:W-:-:S02]  /*104b0*/  SEL R67, R45, R10, P0 ;  /* 0x0000000a2d437207 */ /* 0x000fc40000000000 */
[----:B------:R-:W-:Y:S02]  /*104c0*/  SEL R101, R77, R34, P0 ;  /* 0x000000224d657207 */ /* 0x000fe40000000000 */
[----:B------:R-:W-:Y:S02]  /*104d0*/  SEL R99, R34, R77, P0 ;  /* 0x0000004d22637207 */ /* 0x000fe40000000000 */
[----:B0-----:R-:W-:Y:S02]  /*104e0*/  SEL R92, R90, R163, P0 ;  /* 0x000000a35a5c7207 */ /* 0x001fe40000000000 */
[----:B------:R-:W-:Y:S02]  /*104f0*/  SEL R73, R144, R49, P0 ;  /* 0x0000003190497207 */ /* 0x000fe40000000000 */
[----:B------:R-:W-:Y:S02]  /*10500*/  SEL R71, R49, R144, P0 ;  /* 0x0000009031477207 */ /* 0x000fe40000000000 */
[----:B-1----:R-:W-:-:S02]  /*10510*/  SEL R48, R9, R46, P0 ;  /* 0x0000002e09307207 */ /* 0x002fc40000000000 */
[----:B------:R-:W-:Y:S02]  /*10520*/  SEL R45, R4, R29, P0 ;  /* 0x0000001d042d7207 */ /* 0x000fe40000000000 */
[----:B------:R-:W-:Y:S02]  /*10530*/  SEL R43, R29, R4, P0 ;  /* 0x000000041d2b7207 */ /* 0x000fe40000000000 */
[----:B------:R-:W-:Y:S02]  /*10540*/  SEL R40, R6, R33, P0 ;  /* 0x0000002106287207 */ /* 0x000fe40000000000 */
[----:B------:R-:W-:Y:S02]  /*10550*/  SEL R20, R33, R6, P0 ;  /* 0x0000000621147207 */ /* 0x000fe40000000000 */
[----:B------:R-:W-:Y:S02]  /*10560*/  SEL R90, R163, R90, P0 ;  /* 0x0000005aa35a7207 */ /* 0x000fe40000000000 */
[----:B---3--:R-:W-:-:S02]  /*10570*/  SEL R57, R11, R28, P0 ;  /* 0x0000001c0b397207 */ /* 0x008fc40000000000 */
[----:B------:R-:W-:Y:S02]  /*10580*/  SEL R55, R28, R11, P0 ;  /* 0x0000000b1c377207 */ /* 0x000fe40000000000 */
[----:B------:R-:W-:Y:S02]  /*10590*/  SEL R46, R46, R9, P0 ;  /* 0x000000092e2e7207 */ /* 0x000fe40000000000 */
[----:B------:R-:W-:Y:S02]  /*105a0*/  SEL R49, R8, R35, P0 ;  /* 0x0000002308317207 */ /* 0x000fe40000000000 */
[----:B------:R-:W-:Y:S02]  /*105b0*/  SEL R47, R35, R8, P0 ;  /* 0x00000008232f7207 */ /* 0x000fe40000000000 */
[----:B------:R-:W-:Y:S02]  /*105c0*/  F2FP.BF16.F32.PACK_AB R4, R125, R124 ;  /* 0x0000007c7d04723e */ /* 0x000fe400000010ff */
[----:B------:R-:W-:-:S02]  /*105d0*/  F2FP.BF16.F32.PACK_AB R5, R121, R120 ;  /* 0x000000787905723e */ /* 0x000fc400000010ff */
[----:B------:R-:W-:Y:S02]  /*105e0*/  F2FP.BF16.F32.PACK_AB R6, R123, R122 ;  /* 0x0000007a7b06723e */ /* 0x000fe400000010ff */
[----:B------:R-:W-:Y:S02]  /*105f0*/  F2FP.BF16.F32.PACK_AB R7, R119, R118 ;  /* 0x000000767707723e */ /* 0x000fe400000010ff */
[----:B------:R-:W-:Y:S02]  /*10600*/  SEL R76, R74, R159, P0 ;  /* 0x0000009f4a4c7207 */ /* 0x000fe40000000000 */
[----:B------:R-:W-:Y:S01]  /*10610*/  SEL R77, R12, R147, P0 ;  /* 0x000000930c4d7207 */ /* 0x000fe20000000000 */
[----:B------:R0:W-:Y:S01]  /*10620*/  STSM.16.M88.4 [R37], R4 ;  /* 0x0000000425007844 */ /* 0x0001e20000000200 */
[----:B------:R-:W-:Y:S02]  /*10630*/  SEL R75, R147, R12, P0 ;  /* 0x0000000c934b7207 */ /* 0x000fe40000000000 */
[----:B------:R-:W-:-:S02]  /*10640*/  F2FP.BF16.F32.PACK_AB R8, R117, R116 ;  /* 0x000000747508723e */ /* 0x000fc400000010ff */
[----:B------:R-:W-:Y:S02]  /*10650*/  F2FP.BF16.F32.PACK_AB R10, R115, R114 ;  /* 0x00000072730a723e */ /* 0x000fe400000010ff */
[----:B------:R-:W-:Y:S02]  /*10660*/  F2FP.BF16.F32.PACK_AB R11, R111, R110 ;  /* 0x0000006e6f0b723e */ /* 0x000fe400000010ff */
[----:B------:R-:W-:Y:S02]  /*10670*/  F2FP.BF16.F32.PACK_AB R9, R113, R112 ;  /* 0x000000707109723e */ /* 0x000fe400000010ff */
[----:B------:R-:W-:Y:S02]  /*10680*/  SEL R74, R159, R74, P0 ;  /* 0x0000004a9f4a7207 */ /* 0x000fe40000000000 */
[----:B------:R-:W-:Y:S01]  /*10690*/  SEL R60, R58, R31, P0 ;  /* 0x0000001f3a3c7207 */ /* 0x000fe20000000000 */
[----:B------:R-:W-:Y:S01]  /*106a0*/  STSM.16.M88.4 [R142], R8 ;  /* 0x000000088e007844 */ /* 0x000fe20000000200 */
[----:B------:R-:W-:-:S02]  /*106b0*/  F2FP.BF16.F32.PACK_AB R12, R109, R108 ;  /* 0x0000006c6d0c723e */ /* 0x000fc400000010ff */
[----:B------:R-:W-:Y:S02]  /*106c0*/  F2FP.BF16.F32.PACK_AB R14, R107, R106 ;  /* 0x0000006a6b0e723e */ /* 0x000fe400000010ff */
[----:B------:R-:W-:Y:S02]  /*106d0*/  F2FP.BF16.F32.PACK_AB R15, R103, R102 ;  /* 0x00000066670f723e */ /* 0x000fe400000010ff */
[----:B--2---:R-:W-:Y:S02]  /*106e0*/  F2FP.BF16.F32.PACK_AB R13, R105, R104 ;  /* 0x00000068690d723e */ /* 0x004fe400000010ff */
[----:B------:R-:W-:Y:S02]  /*106f0*/  SEL R58, R31, R58, P0 ;  /* 0x0000003a1f3a7207 */ /* 0x000fe40000000000 */
[----:B------:R-:W-:Y:S01]  /*10700*/  F2FP.BF16.F32.PACK_AB R24, R101, R100 ;  /* 0x000000646518723e */ /* 0x000fe200000010ff */
[----:B------:R-:W-:Y:S01]  /*10710*/  STSM.16.M88.4 [R141], R12 ;  /* 0x0000000c8d007844 */ /* 0x000fe20000000200 */
[----:B------:R-:W-:-:S02]  /*10720*/  F2FP.BF16.F32.PACK_AB R26, R99, R98 ;  /* 0x00000062631a723e */ /* 0x000fc400000010ff */
[----:B------:R-:W-:Y:S02]  /*10730*/  F2FP.BF16.F32.PACK_AB R27, R95, R94 ;  /* 0x0000005e5f1b723e */ /* 0x000fe400000010ff */
[----:B------:R-:W-:Y:S02]  /*10740*/  F2FP.BF16.F32.PACK_AB R25, R97, R96 ;  /* 0x000000606119723e */ /* 0x000fe400000010ff */
[----:B------:R-:W-:Y:S02]  /*10750*/  F2FP.BF16.F32.PACK_AB R28, R93, R92 ;  /* 0x0000005c5d1c723e */ /* 0x000fe400000010ff */
[----:B------:R-:W-:Y:S01]  /*10760*/  F2FP.BF16.F32.PACK_AB R30, R91, R90 ;  /* 0x0000005a5b1e723e */ /* 0x000fe200000010ff */
[----:B------:R-:W-:Y:S01]  /*10770*/  STSM.16.M88.4 [R140], R24 ;  /* 0x000000188c007844 */ /* 0x000fe20000000200 */
[----:B------:R-:W-:Y:S02]  /*10780*/  F2FP.BF16.F32.PACK_AB R31, R87, R86 ;  /* 0x00000056571f723e */ /* 0x000fe400000010ff */
[----:B------:R-:W-:-:S02]  /*10790*/  F2FP.BF16.F32.PACK_AB R29, R89, R88 ;  /* 0x00000058591d723e */ /* 0x000fc400000010ff */
[----:B------:R-:W-:Y:S02]  /*107a0*/  F2FP.BF16.F32.PACK_AB R34, R83, R82 ;  /* 0x000000525322723e */ /* 0x000fe400000010ff */
[----:B------:R-:W-:Y:S01]  /*107b0*/  F2FP.BF16.F32.PACK_AB R35, R79, R78 ;  /* 0x0000004e4f23723e */ /* 0x000fe200000010ff */
[----:B------:R1:W-:Y:S01]  /*107c0*/  STSM.16.M88.4 [R139], R28 ;  /* 0x0000001c8b007844 */ /* 0x0003e20000000200 */
[----:B------:R-:W-:Y:S02]  /*107d0*/  F2FP.BF16.F32.PACK_AB R33, R81, R80 ;  /* 0x000000505121723e */ /* 0x000fe400000010ff */
[----:B------:R-:W-:Y:S02]  /*107e0*/  F2FP.BF16.F32.PACK_AB R36, R77, R76 ;  /* 0x0000004c4d24723e */ /* 0x000fe400000010ff */
[----:B------:R-:W-:Y:S01]  /*107f0*/  F2FP.BF16.F32.PACK_AB R38, R75, R74 ;  /* 0x0000004a4b26723e */ /* 0x000fe200000010ff */
[----:B------:R-:W-:Y:S01]  /*10800*/  STSM.16.M88.4 [R138], R32 ;  /* 0x000000208a007844 */ /* 0x000fe20000000200 */
[----:B------:R-:W-:-:S02]  /*10810*/  F2FP.BF16.F32.PACK_AB R39, R71, R70 ;  /* 0x000000464727723e */ /* 0x000fc400000010ff */
[----:B0-----:R-:W-:Y:S02]  /*10820*/  F2FP.BF16.F32.PACK_AB R37, R73, R72 ;  /* 0x000000484925723e */ /* 0x001fe400000010ff */
[----:B------:R-:W-:Y:S02]  /*10830*/  F2FP.BF16.F32.PACK_AB R4, R69, R68 ;  /* 0x000000444504723e */ /* 0x000fe400000010ff */
[----:B------:R-:W-:Y:S01]  /*10840*/  F2FP.BF16.F32.PACK_AB R6, R67, R66 ;  /* 0x000000424306723e */ /* 0x000fe200000010ff */
[----:B------:R-:W-:Y:S01]  /*10850*/  STSM.16.M88.4 [R137], R36 ;  /* 0x0000002489007844 */ /* 0x000fe20000000200 */
[----:B------:R-:W-:Y:S01]  /*10860*/  F2FP.BF16.F32.PACK_AB R7, R63, R62 ;  /* 0x0000003e3f07723e */ /* 0x000fe200000010ff */
[----:B-1----:R-:W-:Y:S01]  /*10870*/  IMAD.U32 R28, RZ, RZ, UR12 ;  /* 0x0000000cff1c7e24 */ /* 0x002fe2000f8e00ff */
        /* <DEDUP_REMOVED lines=18> */
[----:B------:R-:W-:-:S03]  /*109a0*/  ISETP.NE.U32.AND P0, PT, RZ, UR14, PT ;  /* 0x0000000eff007c0c */ /* 0x000fc6000bf05070 */
[----:B------:R1:W-:Y:S01]  /*109b0*/  STSM.16.M88.4 [R3], R24 ;  /* 0x0000001803007844 */ /* 0x0003e20000000200 */
[----:B------:R-:W-:Y:S01]  /*109c0*/  BAR.SYNC.DEFER_BLOCKING 0x1, 0x100 ;  /* 0x0044000000007b1d */ /* 0x000fe20000010000 */
[----:B------:R-:W-:-:S07]  /*109d0*/  ISETP.NE.AND.EX P0, PT, RZ, UR15, PT, P0 ;  /* 0x0000000fff007c0c */ /* 0x000fce000bf05300 */
[----:B0-----:R-:W0:Y:S06]  /*109e0*/  LDC R134, c[0x0][0xbe8] ;  /* 0x0002fa00ff867b82 */ /* 0x001e2c0000000800 */
[----:B------:R-:W2:Y:S01]  /*109f0*/  @P0 LDG.E R30, desc[UR36][R28.64] ;  /* 0x000000241c1e0981 */ /* 0x000ea2000c1e1900 */
[----:B------:R-:W-:Y:S01]  /*10a00*/  UISETP.NE.U32.AND UP0, UPT, UR12, URZ, UPT ;  /* 0x0000003f0c00728c */ /* 0x000fe2000bf05070 */
[----:B------:R-:W-:Y:S01]  /*10a10*/  UMOV UR20, 0x9b8 ;  /* 0x000009b800147882 */ /* 0x000fe20000000000 */
[----:B------:R-:W-:Y:S02]  /*10a20*/  ULDC UR4, c[0x0][0xa88] ;  /* 0x0002a20000047ab9 */ /* 0x000fe40000000800 */
[----:B------:R-:W-:Y:S01]  /*10a30*/  UISETP.NE.AND.EX UP0, UPT, UR13, URZ, UPT, UP0 ;  /* 0x0000003f0d00728c */ /* 0x000fe2000bf05300 */
[----:B0-----:R-:W-:Y:S01]  /*10a40*/  ISETP.NE.AND P1, PT, R134, 0x1, PT ;  /* 0x000000018600780c */ /* 0x001fe20003f25270 */
[----:B------:R-:W-:-:S04]  /*10a50*/  IMAD.U32 R9, RZ, RZ, UR4 ;  /* 0x00000004ff097e24 */ /* 0x000fc8000f8e00ff */
[----:B------:R-:W-:-:S05]  /*10a60*/  PLOP3.LUT P4, PT, PT, PT, UP0, 0x80, 0x0 ;  /* 0x000000000000781c */ /* 0x000fca0003f8f008 */
[----:B------:R-:W-:-:S03]  /*10a70*/  @UP0 ULEA UR12, UP1, UR53, UR12, 0x2 ;  /* 0x0000000c350c0291 */ /* 0x000fc6000f82103f */
[----:B-1----:R-:W0:Y:S01]  /*10a80*/  @P1 LDC R3, c[0x0][0xbec] ;  /* 0x0002fb00ff031b82 */ /* 0x002e220000000800 */
[----:B------:R-:W-:Y:S02]  /*10a90*/  @UP0 ULEA.HI.X UR13, UR53, UR13, UR57, 0x2, UP1 ;  /* 0x0000000d350d0291 */ /* 0x000fe400088f1439 */
[----:B------:R-:W-:Y:S01]  /*10aa0*/  UISETP.GT.AND UP1, UPT, UR56, 0x1, UPT ;  /* 0x000000013800788c */ /* 0x000fe2000bf24270 */
[----:B------:R-:W-:-:S04]  /*10ab0*/  IMAD.U32 R4, RZ, RZ, UR12 ;  /* 0x0000000cff047e24 */ /* 0x000fc8000f8e00ff */
[----:B------:R-:W1:Y:S01]  /*10ac0*/  @P1 LDC R7, c[0x0][0xbf0] ;  /* 0x0002fc00ff071b82 */ /* 0x000e620000000800 */
[----:B------:R-:W-:Y:S01]  /*10ad0*/  USEL UR20, UR20, 0x978, UP1 ;  /* 0x0000097814147887 */ /* 0x000fe20008800000 */
[----:B------:R-:W-:Y:S01]  /*10ae0*/  IMAD.U32 R5, RZ, RZ, UR13 ;  /* 0x0000000dff057e24 */ /* 0x000fe2000f8e00ff */
[----:B------:R-:W-:Y:S01]  /*10af0*/  UISETP.NE.U32.AND UP0, UPT, UR14, URZ, UPT ;  /* 0x0000003f0e00728c */ /* 0x000fe2000bf05070 */
[----:B------:R-:W-:Y:S01]  /*10b00*/  VIADD R14, R17, UR48 ;  /* 0x00000030110e7c36 */ /* 0x000fe20008000000 */
[----:B------:R-:W-:Y:S02]  /*10b10*/  UMOV UR4, URZ ;  /* 0x0000003f00047c82 */ /* 0x000fe40008000000 */
[----:B------:R-:W-:Y:S01]  /*10b20*/  UISETP.NE.AND.EX UP0, UPT, UR15, URZ, UPT, UP0 ;  /* 0x0000003f0f00728c */ /* 0x000fe2000bf05300 */
[----:B------:R0:W5:Y:S01]  /*10b30*/  @P4 LDG.E R9, desc[UR36][R4.64] ;  /* 0x0000002404094981 */ /* 0x000162000c1e1900 */
[----:B------:R-:W-:Y:S02]  /*10b40*/  USEL UR9, UR58, URZ, UP1 ;  /* 0x0000003f3a097287 */ /* 0x000fe40008800000 */
[----:B------:R-:W-:-:S02]  /*10b50*/  USEL UR53, UR53, URZ, !UP0 ;  /* 0x0000003f35357287 */ /* 0x000fc4000c000000 */
[----:B------:R-:W-:Y:S01]  /*10b60*/  ULDC.64 UR16, c[0x0][UR20+0x218] ;  /* 0x0000860014107abb */ /* 0x000fe20008000a00 */
[----:B------:R-:W-:Y:S01]  /*10b70*/  ULDC.64 UR18, c[0x0][UR20+0x228] ;  /* 0x00008a0014127abb */ /* 0x000fe20008000a00 */
[----:B------:R-:W-:Y:S01]  /*10b80*/  ULDC.64 UR14, c[0x0][UR20+0x220] ;  /* 0x00008800140e7abb */ /* 0x000fe20008000a00 */
[----:B------:R-:W-:Y:S02]  /*10b90*/  UIMAD.WIDE.U32 UR12, UR16, UR54, URZ ;  /* 0x00000036100c72a5 */ /* 0x000fe4000f8e003f */
[----:B------:R-:W-:Y:S01]  /*10ba0*/  UIMAD.WIDE.U32 UR22, UR18, UR9, URZ ;  /* 0x00000009121672a5 */ /* 0x000fe2000f8e003f */
[----:B0-----:R-:W-:Y:S01]  /*10bb0*/  @P1 IMAD.HI.U32 R4, R14, R3, RZ ;  /* 0x000000030e041227 */ /* 0x001fe200078e00ff */
[----:B------:R-:W-:Y:S02]  /*10bc0*/  UIMAD UR16, UR17, UR54, URZ ;  /* 0x00000036111072a4 */ /* 0x000fe4000f8e023f */
[----:B------:R-:W-:Y:S01]  /*10bd0*/  UIMAD UR18, UR19, UR9, URZ ;  /* 0x00000009131272a4 */ /* 0x000fe2000f8e023f */
[----:B------:R-:W-:Y:S01]  /*10be0*/  IMAD.MOV.U32 R3, RZ, RZ, R14 ;  /* 0x000000ffff037224 */ /* 0x000fe200078e000e */
[----:B------:R-:W-:Y:S01]  /*10bf0*/  USEL UR57, UR57, URZ, !UP0 ;  /* 0x0000003f39397287 */ /* 0x000fe2000c000000 */
[----:B-1----:R-:W-:Y:S01]  /*10c00*/  @P1 SHF.R.U32.HI R3, RZ, R7, R4 ;  /* 0x00000007ff031219 */ /* 0x002fe20000011604 */
[----:B------:R-:W-:Y:S01]  /*10c10*/  UIMAD UR9, UR15, UR53, URZ ;  /* 0x000000350f0972a4 */ /* 0x000fe2000f8e023f */
[----:B------:R-:W-:Y:S01]  /*10c20*/  IMAD.U32 R4, RZ, RZ, UR22 ;  /* 0x00000016ff047e24 */ /* 0x000fe2000f8e00ff */
[----:B------:R-:W-:Y:S01]  /*10c30*/  UIADD3 UR13, UR13, UR16, URZ ;  /* 0x000000100d0d7290 */ /* 0x000fe2000fffe03f */
[----:B------:R-:W-:Y:S01]  /*10c40*/  IMAD.U32 R5, RZ, RZ, UR23 ;  /* 0x00000017ff057e24 */ /* 0x000fe2000f8e00ff */
[----:B------:R-:W-:Y:S01]  /*10c50*/  UIMAD.WIDE.U32 UR16, UR14, UR53, URZ ;  /* 0x000000350e1072a5 */ /* 0x000fe2000f8e003f */
[--C-:B------:R-:W-:Y:S01]  /*10c60*/  IMAD.MOV R7, RZ, RZ, -R3.reuse ;  /* 0x000000ffff077224 */ /* 0x100fe200078e0a03 */
[----:B------:R-:W-:Y:S01]  /*10c70*/  UIMAD UR9, UR14, UR57, UR9 ;  /* 0x000000390e0972a4 */ /* 0x000fe2000f8e0209 */
[----:B------:R-:W-:Y:S01]  /*10c80*/  SHF.R.S32.HI R5, RZ, 0x1f, R3 ;  /* 0x0000001fff057819 */ /* 0x000fe20000011403 */
[----:B------:R-:W-:Y:S01]  /*10c90*/  UIADD3 UR18, UR23, UR18, URZ ;  /* 0x0000001217127290 */ /* 0x000fe2000fffe03f */
[----:B------:R-:W-:Y:S01]  /*10ca0*/  IMAD R7, R134, R7, R14 ;  /* 0x0000000786077224 */ /* 0x000fe200078e020e */
[----:B------:R-:W-:-:S04]  /*10cb0*/  UIADD3 UR9, UR17, UR9, URZ ;  /* 0x0000000911097290 */ /* 0x000fc8000fffe03f */
[----:B------:R-:W-:Y:S01]  /*10cc0*/  IMAD.U32 R8, RZ, RZ, UR18 ;  /* 0x00000012ff087e24 */ /* 0x000fe2000f8e00ff */
        /* <DEDUP_REMOVED lines=8> */
[----:B------:R-:W-:Y:S01]  /*10d50*/  ULDC.64 UR12, c[0x0][UR20+0x210] ;  /* 0x00008400140c7abb */ /* 0x000fe20008000a00 */
[----:B------:R-:W-:Y:S01]  /*10d60*/  SHF.R.S32.HI R3, RZ, 0x1f, R7 ;  /* 0x0000001fff037819 */ /* 0x000fe20000011407 */
[----:B------:R-:W-:Y:S01]  /*10d70*/  IMAD R6, R7, UR13, RZ ;  /* 0x0000000d07067c24 */ /* 0x000fe2000f8e02ff */
[----:B------:R-:W-:-:S03]  /*10d80*/  IADD3.X R5, R5, UR9, R8, P2, P3 ;  /* 0x0000000905057c10 */ /* 0x000fc600097e6408 */
        /* <DEDUP_REMOVED lines=10> */
.L_x_2531:
[----:B------:R-:W2:Y:S01]  /*10e30*/  LDL R3, [R1+0x20] ;  /* 0x0000200001037983 */ /* 0x000ea20000100800 */
[----:B------:R-:W-:Y:S02]  /*10e40*/  LOP3.LUT P0, RZ, R228, 0x3, RZ, 0xc0, !PT ;  /* 0x00000003e4ff7812 */ /* 0x000fe4000780c0ff */
[----:B------:R-:W-:Y:S01]  /*10e50*/  PLOP3.LUT P3, PT, PT, PT, UP1, 0x80, 0x0 ;  /* 0x000000000000781c */ /* 0x000fe20003f6f018 */
[----:B------:R-:W-:Y:S04]  /*10e60*/  SHFL.IDX PT, R4, R10, RZ, 0x1c1f ;  /* 0x001c1fff0a047589 */ /* 0x000fe800000e0000 */
[----:B------:R-:W0:Y:S04]  /*10e70*/  SHFL.IDX PT, R5, R11, RZ, 0x1c1f ;  /* 0x001c1fff0b057589 */ /* 0x000e2800000e0000 */
[----:B------:R-:W-:Y:S04]  /*10e80*/  SHFL.IDX PT, R6, R10, 0x1, 0x1c1f ;  /* 0x003c1f000a067f89 */ /* 0x000fe800000e0000 */
[----:B------:R-:W1:Y:S01]  /*10e90*/  SHFL.IDX PT, R7, R11, 0x1, 0x1c1f ;  /* 0x003c1f000b077f89 */ /* 0x000e6200000e0000 */
[----:B--2---:R-:W-:-:S02]  /*10ea0*/  VIADD R12, R3, UR48 ;  /* 0x00000030030c7c36 */ /* 0x004fc40008000000 */
[----:B-----5:R-:W-:Y:S02]  /*10eb0*/  IMAD R3, R9, R134, RZ ;  /* 0x0000008609037224 */ /* 0x020fe400078e02ff */
[----:B------:R-:W-:-:S03]  /*10ec0*/  VIADD R8, R12, 0x8 ;  /* 0x000000080c087836 */ /* 0x000fc60000000000 */
[-C--:B------:R-:W-:Y:S02]  /*10ed0*/  ISETP.GE.OR P2, PT, R12, R3.reuse, P0 ;  /* 0x000000030c00720c */ /* 0x080fe40000746670 */
[----:B------:R-:W-:-:S11]  /*10ee0*/  ISETP.GE.OR P0, PT, R8, R3, P0 ;  /* 0x000000030800720c */ /* 0x000fd60000706670 */
        /* <DEDUP_REMOVED lines=12> */
[C---:B------:R-:W-:Y:S01]  /*10fb0*/  IADD3 R33, P2, R4.reuse, 0x5000, RZ ;  /* 0x0000500004217810 */ /* 0x040fe20007f5e0ff */
[----:B------:R-:W-:Y:S01]  /*10fc0*/  UIMAD UR9, UR14, UR12, URZ ;  /* 0x0000000c0e0972a4 */ /* 0x000fe2000f8e023f */
        /* <DEDUP_REMOVED lines=10> */
[----:B------:R-:W-:Y:S01]  /*11070*/  UIMAD.WIDE.U32 UR10, UR4, UR12, URZ ;  /* 0x0000000c040a72a5 */ /* 0x000fe2000f8e003f */
[----:B------:R-:W-:Y:S01]  /*11080*/  LOP3.LUT R8, R9, 0x380, RZ, 0xc0, !PT ;  /* 0x0000038009087812 */ /* 0x000fe200078ec0ff */
[----:B------:R-:W-:Y:S01]  /*11090*/  UIMAD UR9, UR4, UR13, UR9 ;  /* 0x0000000d040972a4 */ /* 0x000fe2000f8e0209 */
[----:B------:R-:W-:Y:S01]  /*110a0*/  SHF.R.U64 R0, R0, 0x3, RZ ;  /* 0x0000000300007819 */ /* 0x000fe200000012ff */
[----:B------:R-:W-:Y:S01]  /*110b0*/  IMAD.X R53, RZ, RZ, R5, P2 ;  /* 0x000000ffff357224 */ /* 0x000fe200010e0605 */
[----:B------:R-:W-:Y:S01]  /*110c0*/  LOP3.LUT R12, R13, 0x380, RZ, 0xc0, !PT ;  /* 0x000003800d0c7812 */ /* 0x000fe200078ec0ff */
[----:B------:R-:W-:Y:S01]  /*110d0*/  ULDC.64 UR12, c[0x0][0xae8] ;  /* 0x0002ba00000c7ab9 */ /* 0x000fe20000000a00 */
[----:B------:R-:W-:Y:S01]  /*110e0*/  LOP3.LUT R24, R25, 0x380, RZ, 0xc0, !PT ;  /* 0x0000038019187812 */ /* 0x000fe200078ec0ff */
[----:B------:R-:W5:Y:S01]  /*110f0*/  LD.E.128 R32, desc[UR36][R32.64] ;  /* 0x0000002420207980 */ /* 0x000f62000c101d00 */
[----:B------:R-:W-:-:S02]  /*11100*/  LOP3.LUT R28, R29, 0x380, RZ, 0xc0, !PT ;  /* 0x000003801d1c7812 */ /* 0x000fc400078ec0ff */
[----:B------:R-:W-:Y:S01]  /*11110*/  LOP3.LUT R52, R0, R7, RZ, 0x3c, !PT ;  /* 0x0000000700347212 */ /* 0x000fe200078e3cff */
[----:B------:R-:W-:Y:S01]  /*11120*/  IMAD R0, R18, 0x20, R227 ;  /* 0x0000002012007824 */ /* 0x000fe200078e02e3 */
[----:B------:R-:W-:Y:S01]  /*11130*/  UIADD3 UR11, UR11, UR9, URZ ;  /* 0x000000090b0b7290 */ /* 0x000fe2000fffe03f */
[----:B------:R-:W-:Y:S02]  /*11140*/  SHF.R.U64 R8, R8, 0x3, RZ ;  /* 0x0000000308087819 */ /* 0x000fe400000012ff */
[----:B------:R-:W-:Y:S02]  /*11150*/  SHF.R.U64 R12, R12, 0x3, RZ ;  /* 0x000000030c0c7819 */ /* 0x000fe400000012ff */
[----:B------:R-:W-:Y:S02]  /*11160*/  SHF.R.U64 R24, R24, 0x3, RZ ;  /* 0x0000000318187819 */ /* 0x000fe400000012ff */
[----:B------:R-:W-:Y:S01]  /*11170*/  SHF.R.U64 R28, R28, 0x3, RZ ;  /* 0x000000031c1c7819 */ /* 0x000fe200000012ff */
[----:B------:R-:W-:Y:S01]  /*11180*/  VIADD R2, R0, UR48 ;  /* 0x0000003000027c36 */ /* 0x000fe20008000000 */
[----:B------:R-:W-:Y:S01]  /*11190*/  UIMAD.WIDE.U32 UR10, UR54, UR12, UR10 ;  /* 0x0000000c360a72a5 */ /* 0x000fe2000f8e000a */
        /* <DEDUP_REMOVED lines=8> */
[C---:B------:R-:W-:Y:S01]  /*11220*/  IADD3 R37, P0, R4.reuse, 0x6000, RZ ;  /* 0x0000600004257810 */ /* 0x040fe20007f1e0ff */
[----:B------:R-:W-:Y:S01]  /*11230*/  USHF.R.S32.HI UR4, URZ, 0x1f, UR53 ;  /* 0x0000001f3f047899 */ /* 0x000fe20008011435 */
[----:B------:R-:W-:Y:S01]  /*11240*/  IADD3 R41, P4, R4, 0x7000, RZ ;  /* 0x0000700004297810 */ /* 0x000fe20007f9e0ff */
[----:B-1----:R-:W-:Y:S01]  /*11250*/  @P1 IMAD.HI.U32 R0, R2, R21, RZ ;  /* 0x0000001502001227 */ /* 0x002fe200078e00ff */
[C---:B------:R-:W-:Y:S01]  /*11260*/  IADD3 R57, P3, R4.reuse, 0x8000, RZ ;  /* 0x0000800004397810 */ /* 0x040fe20007f7e0ff */
[----:B------:R-:W-:Y:S01]  /*11270*/  UIMAD UR11, UR54, UR13, UR11 ;  /* 0x0000000d360b72a4 */ /* 0x000fe2000f8e020b */
[C---:B------:R-:W-:Y:S01]  /*11280*/  IADD3 R45, P6, R4.reuse, 0x9000, RZ ;  /* 0x00009000042d7810 */ /* 0x040fe20007fde0ff */
[----:B------:R-:W-:Y:S01]  /*11290*/  IMAD.MOV.U32 R61, RZ, RZ, R2 ;  /* 0x000000ffff3d7224 */ /* 0x000fe200078e0002 */
[----:B------:R-:W-:Y:S01]  /*112a0*/  IADD3 R49, P5, R4, 0xa000, RZ ;  /* 0x0000a00004317810 */ /* 0x000fe20007fbe0ff */
[----:B------:R-:W-:Y:S01]  /*112b0*/  ULDC.64 UR12, c[0x0][0xaf0] ;  /* 0x0002bc00000c7ab9 */ /* 0x000fe20000000a00 */
[----:B------:R-:W-:Y:S01]  /*112c0*/  LOP3.LUT R36, R37, 0x380, RZ, 0xc0, !PT ;  /* 0x0000038025247812 */ /* 0x000fe200078ec0ff */
[----:B------:R-:W-:Y:S01]  /*112d0*/  UIMAD UR4, UR4, UR12, URZ ;  /* 0x0000000c040472a4 */ /* 0x000fe2000f8e023f */
[----:B------:R-:W-:Y:S01]  /*112e0*/  LOP3.LUT R40, R41, 0x380, RZ, 0xc0, !PT ;  /* 0x0000038029287812 */ /* 0x000fe200078ec0ff */
[----:B------:R-:W5:Y:S01]  /*112f0*/  LD.E.128 R12, desc[UR36][R12.64] ;  /* 0x000000240c0c7980 */ /* 0x000f62000c101d00 */
[----:B------:R-:W-:-:S02]  /*11300*/  LOP3.LUT R56, R57, 0x380, RZ, 0xc0, !PT ;  /* 0x0000038039387812 */ /* 0x000fc400078ec0ff */
[----:B------:R-:W-:Y:S01]  /*11310*/  LOP3.LUT R44, R45, 0x380, RZ, 0xc0, !PT ;  /* 0x000003802d2c7812 */ /* 0x000fe200078ec0ff */
[----:B------:R-:W5:Y:S01]  /*11320*/  LD.E.128 R24, desc[UR36][R24.64] ;  /* 0x0000002418187980 */ /* 0x000f62000c101d00 */
[----:B------:R-:W-:Y:S02]  /*11330*/  LOP3.LUT R48, R49, 0x380, RZ, 0xc0, !PT ;  /* 0x0000038031307812 */ /* 0x000fe400078ec0ff */
[----:B------:R-:W-:Y:S01]  /*11340*/  LOP3.LUT R11, R4, 0x380, RZ, 0xc0, !PT ;  /* 0x00000380040b7812 */ /* 0x000fe200078ec0ff */
[----:B------:R-:W5:Y:S01]  /*11350*/  LD.E.128 R28, desc[UR36][R28.64] ;  /* 0x000000241c1c7980 */ /* 0x000f62000c101d00 */
[----:B0-----:R-:W-:Y:S01]  /*11360*/  @P1 SHF.R.U32.HI R61, RZ, R63, R0 ;  /* 0x0000003fff3d1219 */ /* 0x001fe20000011600 */
[----:B------:R-:W-:Y:S01]  /*11370*/  UIMAD UR4, UR53, UR13, UR4 ;  /* 0x0000000d350472a4 */ /* 0x000fe2000f8e0204 */
[----:B------:R-:W-:Y:S01]  /*11380*/  SHF.R.U64 R36, R36, 0x3, RZ ;  /* 0x0000000324247819 */ /* 0x000fe200000012ff */
[----:B------:R-:W-:Y:S01]  /*11390*/  UIMAD.WIDE.U32 UR10, UR53, UR12, UR10 ;  /* 0x0000000c350a72a5 */ /* 0x000fe2000f8e000a */
[----:B------:R-:W-:Y:S01]  /*113a0*/  SHF.R.U64 R40, R40, 0x3, RZ ;  /* 0x0000000328287819 */ /* 0x000fe200000012ff */
[----:B------:R-:W5:Y:S01]  /*113b0*/  LD.E.128 R52, desc[UR36][R52.64] ;  /* 0x0000002434347980 */ /* 0x000f62000c101d00 */
[----:B------:R-:W-:-:S02]  /*113c0*/  SHF.R.U64 R56, R56, 0x3, RZ ;  /* 0x0000000338387819 */ /* 0x000fc400000012ff */
[----:B------:R-:W-:Y:S02]  /*113d0*/  SHF.R.U64 R44, R44, 0x3, RZ ;  /* 0x000000032c2c7819 */ /* 0x000fe400000012ff */
[----:B------:R-:W-:Y:S01]  /*113e0*/  SHF.R.U64 R48, R48, 0x3, RZ ;  /* 0x0000000330307819 */ /* 0x000fe200000012ff */
[--C-:B------:R-:W-:Y:S01]  /*113f0*/  IMAD.MOV R63, RZ, RZ, -R61.reuse ;  /* 0x000000ffff3f7224 */ /* 0x100fe200078e0a3d */
[----:B------:R-:W-:Y:S02]  /*11400*/  SHF.R.U64 R11, R11, 0x3, RZ ;  /* 0x000000030b0b7819 */ /* 0x000fe400000012ff */
[----:B------:R-:W-:Y:S01]  /*11410*/  SHF.R.S32.HI R0, RZ, 0x1f, R61 ;  /* 0x0000001fff007819 */ /* 0x000fe2000001143d */
[----:B------:R-:W-:Y:S01]  /*11420*/  UIADD3 UR4, UR11, UR4, URZ ;  /* 0x000000040b047290 */ /* 0x000fe2000fffe03f */
[----:B------:R-:W-:Y:S01]  /*11430*/  LOP3.LUT R36, R36, R37, RZ, 0x3c, !PT ;  /* 0x0000002524247212 */ /* 0x000fe200078e3cff */
[----:B------:R-:W-:Y:S01]  /*11440*/  ULDC.64 UR12, c[0x0][0xae0] ;  /* 0x0002b800000c7ab9 */ /* 0x000fe20000000a00 */
        /* <DEDUP_REMOVED lines=10> */
[----:B------:R-:W5:Y:S01]  /*114f0*/  LD.E.128 R8, desc[UR36][R8.64] ;  /* 0x0000002408087980 */ /* 0x000f62000c101d00 */
[----:B------:R-:W-:-:S02]  /*11500*/  IMAD R0, R0, UR12, RZ ;  /* 0x0000000c00007c24 */ /* 0x000fc4000f8e02ff */
[----:B------:R-:W-:Y:S01]  /*11510*/  IMAD R63, R134, R63, R2 ;  /* 0x0000003f863f7224 */ /* 0x000fe200078e0202 */
[----:B------:R-:W5:Y:S01]  /*11520*/  LD.E.128 R4, desc[UR36][R4.64] ;  /* 0x0000002404047980 */ /* 0x000f62000c101d00 */
[----:B------:R-:W-:Y:S02]  /*11530*/  IMAD.U32 R21, RZ, RZ, UR11 ;  /* 0x0000000bff157e24 */ /* 0x000fe4000f8e00ff */
[----:B------:R-:W-:Y:S01]  /*11540*/  IMAD.U32 R20, RZ, RZ, UR10 ;  /* 0x0000000aff147e24 */ /* 0x000fe2000f8e00ff */
[----:B------:R-:W5:Y:S01]  /*11550*/  LD.E.128 R36, desc[UR36][R36.64] ;  /* 0x0000002424247980 */ /* 0x000f62000c101d00 */
[----:B------:R-:W-:Y:S01]  /*11560*/  IMAD.U32 R21, RZ, RZ, UR4 ;  /* 0x00000004ff157e24 */ /* 0x000fe2000f8e00ff */
[----:B------:R-:W-:Y:S01]  /*11570*/  ULDC.64 UR10, c[0x0][0xad8] ;  /* 0x0002b600000a7ab9 */ /* 0x000fe20000000a00 */
[----:B------:R-:W-:Y:S01]  /*11580*/  IMAD R65, R61, UR13, R0 ;  /* 0x0000000d3d417c24 */ /* 0x000fe2000f8e0200 */
[----:B------:R-:W5:Y:S01]  /*11590*/  LD.E.128 R40, desc[UR36][R40.64] ;  /* 0x0000002428287980 */ /* 0x000f62000c101d00 */
[----:B------:R-:W-:-:S03]  /*115a0*/  SHF.R.S32.HI R0, RZ, 0x1f, R63 ;  /* 0x0000001fff007819 */ /* 0x000fc6000001143f */
[----:B------:R-:W5:Y:S01]  /*115b0*/  LD.E.128 R56, desc[UR36][R56.64] ;  /* 0x0000002438387980 */ /* 0x000f62000c101d00 */
[----:B------:R-:W-:-:S03]  /*115c0*/  IMAD.WIDE.U32 R20, R61, UR12, R20 ;  /* 0x0000000c3d147c25 */ /* 0x000fc6000f8e0014 */
        /* <DEDUP_REMOVED lines=8> */
[----:B------:R-:W-:-:S02]  /*11650*/  IMAD R2, R0, UR10, RZ ;  /* 0x0000000a00027c24 */ /* 0x000fc4000f8e02ff */
[----:B------:R-:W-:Y:S02]  /*11660*/  VIADD R66, R227, UR48 ;  /* 0x00000030e3427c36 */ /* 0x000fe40008000000 */
[----:B------:R-:W-:Y:S02]  /*11670*/  IMAD.IADD R21, R21, 0x1, R65 ;  /* 0x0000000115157824 */ /* 0x000fe400078e0241 */
[C---:B------:R-:W-:Y:S02]  /*11680*/  IMAD R61, R63.reuse, UR11, R2 ;  /* 0x0000000b3f3d7c24 */ /* 0x040fe4000f8e0202 */
[C---:B------:R-:W-:Y:S01]  /*11690*/  VIADD R2, R66.reuse, 0x40 ;  /* 0x0000004042027836 */ /* 0x040fe20000000000 */
[----:B------:R-:W-:Y:S01]  /*116a0*/  UIADD3 UR8, UR8, 0x33420, URZ ;  /* 0x0003342008087890 */ /* 0x000fe2000fffe03f */
        /* <DEDUP_REMOVED lines=33> */
.L_x_2534:
[----:B------:R-:W-:Y:S05]  /*118c0*/  BSYNC B1 ;  /* 0x0000000000017941 */ /* 0x000fea0003800000 */
.L_x_2533:
[----:B--2---:R2:W4:Y:S01]  /*118d0*/  SHFL.IDX PT, R0, R64, 0x1, 0x181f ;  /* 0x00381f0040007f89 */ /* 0x00452200000e0000 */
[----:B------:R-:W-:Y:S03]  /*118e0*/  BSSY B1, `(.L_x_2535) ;  /* 0x0000010000017945 */ /* 0x000fe60003800000 */
[----:B---3--:R2:W3:Y:S01]  /*118f0*/  SHFL.IDX PT, R20, R2, 0x1, 0x181f ;  /* 0x00381f0002147f89 */ /* 0x0084e200000e0000 */
[----:B------:R-:W-:Y:S05]  /*11900*/  @P0 BRA `(.L_x_2536) ;  /* 0x0000000000340947 */ /* 0x000fea0003800000 */
[----:B------:R-:W-:Y:S02]  /*11910*/  ULDC UR4, c[0x0][0xac8] ;  /* 0x0002b20000047ab9 */ /* 0x000fe40000000800 */
[----:B------:R-:W-:Y:S02]  /*11920*/  ISETP.GE.AND P4, PT, R67, UR4, PT ;  /* 0x0000000443007c0c */ /* 0x000fe4000bf86270 */
[----:B------:R-:W-:Y:S02]  /*11930*/  ISETP.GE.AND P5, PT, R71, UR4, PT ;  /* 0x0000000447007c0c */ /* 0x000fe4000bfa6270 */
[----:B------:R-:W-:-:S09]  /*11940*/  ISETP.GE.AND P6, PT, R65, UR4, PT ;  /* 0x0000000441007c0c */ /* 0x000fd2000bfc6270 */
[-C--:B---3-5:R-:W-:Y:S02]  /*11950*/  @!P4 LEA R4, P0, R67, R20.reuse, 0x1 ;  /* 0x000000144304c211 */ /* 0x0a8fe400078008ff */
        /* <DEDUP_REMOVED lines=8> */
.L_x_2536:
[----:B------:R-:W-:Y:S05]  /*119e0*/  BSYNC B1 ;  /* 0x0000000000017941 */ /* 0x000fea0003800000 */
.L_x_2535:
[----:B----4-:R4:W0:Y:S01]  /*119f0*/  SHFL.IDX PT, R0, R64, 0x2, 0x181f ;  /* 0x00581f0040007f89 */ /* 0x01082200000e0000 */
[----:B------:R-:W-:Y:S03]  /*11a00*/  BSSY B1, `(.L_x_2537) ;  /* 0x0000010000017945 */ /* 0x000fe60003800000 */
[----:B---3-5:R4:W3:Y:S01]  /*11a10*/  SHFL.IDX PT, R8, R2, 0x2, 0x181f ;  /* 0x00581f0002087f89 */ /* 0x0288e200000e0000 */
        /* <DEDUP_REMOVED lines=14> */
.L_x_2538:
[----:B------:R-:W-:Y:S05]  /*11b00*/  BSYNC B1 ;  /* 0x0000000000017941 */ /* 0x000fea0003800000 */
.L_x_2537:
[----:B0-----:R-:W-:Y:S01]  /*11b10*/  VIADD R0, R66, 0x60 ;  /* 0x0000006042007836 */ /* 0x001fe20000000000 */
[----:B--2-4-:R-:W0:Y:S04]  /*11b20*/  SHFL.IDX PT, R64, R64, 0x3, 0x181f ;  /* 0x00781f0040407f89 */ /* 0x014e2800000e0000 */
[----:B------:R-:W-:Y:S01]  /*11b30*/  ISETP.GE.AND P0, PT, R0, R3, PT ;  /* 0x000000030000720c */ /* 0x000fe20003f06270 */
[----:B------:R2:W4:-:S12]  /*11b40*/  SHFL.IDX PT, R6, R2, 0x3, 0x181f ;  /* 0x00781f0002067f89 */ /* 0x00051800000e0000 */
[----:B--2---:R-:W-:Y:S05]  /*11b50*/  @P0 BRA `(.L_x_2539) ;  /* 0x00000020007c0947 */ /* 0x004fea0003800000 */
        /* <DEDUP_REMOVED lines=15> */
.L_x_2532:
[----:B------:R-:W-:Y:S01]  /*11c50*/  ULDC.64 UR12, c[0x0][0xb08] ;  /* 0x0002c200000c7ab9 */ /* 0x000fe20000000a00 */
[----:B------:R-:W1:Y:S01]  /*11c60*/  @P1 LDC R3, c[0x0][0xbec] ;  /* 0x0002fb00ff031b82 */ /* 0x000e620000000800 */
[----:B------:R-:W-:Y:S01]  /*11c70*/  UIMAD UR9, UR14, UR12, URZ ;  /* 0x0000000c0e0972a4 */ /* 0x000fe2000f8e023f */
[----:B0-----:R-:W-:Y:S01]  /*11c80*/  IMAD.MOV.U32 R5, RZ, RZ, R14 ;  /* 0x000000ffff057224 */ /* 0x001fe200078e000e */
[----:B------:R-:W-:Y:S01]  /*11c90*/  UIMAD.WIDE.U32 UR10, UR4, UR12, URZ ;  /* 0x0000000c040a72a5 */ /* 0x000fe2000f8e003f */
[----:B------:R-:W-:Y:S01]  /*11ca0*/  BSSY B1, `(.L_x_2540) ;  /* 0x00000af000017945 */ /* 0x000fe20003800000 */
[----:B------:R-:W-:Y:S01]  /*11cb0*/  UIMAD UR9, UR4, UR13, UR9 ;  /* 0x0000000d040972a4 */ /* 0x000fe2000f8e0209 */
[----:B------:R-:W-:Y:S01]  /*11cc0*/  SHF.R.S32.HI R26, RZ, 0x1f, R23 ;  /* 0x0000001fff1a7819 */ /* 0x000fe20000011417 */
[----:B------:R-:W-:Y:S01]  /*11cd0*/  USHF.R.S32.HI UR4, URZ, 0x1f, UR53 ;  /* 0x0000001f3f047899 */ /* 0x000fe20008011435 */
[----:B------:R-:W0:Y:S01]  /*11ce0*/  @P1 LDC R0, c[0x0][0xbf0] ;  /* 0x0002fc00ff001b82 */ /* 0x000e220000000800 */
        /* <DEDUP_REMOVED lines=14> */
[----:B-1----:R-:W-:Y:S01]  /*11dd0*/  @P1 IMAD.HI.U32 R3, R14, R3, RZ ;  /* 0x000000030e031227 */ /* 0x002fe200078e00ff */
[----:B------:R-:W-:Y:S01]  /*11de0*/  UIMAD.WIDE.U32 UR10, UR53, UR12, UR10 ;  /* 0x0000000c350a72a5 */ /* 0x000fe2000f8e000a */
[----:B------:R-:W-:Y:S01]  /*11df0*/  SYNCS.ARRIVE.TRANS64.RED.A1T0 RZ, [UR8], RZ ;  /* 0x000000ffffff79a7 */ /* 0x000fe20008100408 */
[----:B------:R-:W-:Y:S01]  /*11e00*/  UIMAD UR4, UR53, UR13, UR4 ;  /* 0x0000000d350472a4 */ /* 0x000fe2000f8e0204 */
[----:B------:R-:W-:Y:S02]  /*11e10*/  SHF.R.S32.HI R34, RZ, 0x1f, R226 ;  /* 0x0000001fff227819 */ /* 0x000fe400000114e2 */
[----:B------:R-:W-:Y:S01]  /*11e20*/  ULDC.64 UR12, c[0x0][0xb48] ;  /* 0x0002d200000c7ab9 */ /* 0x000fe20000000a00 */
[----:B------:R-:W-:Y:S01]  /*11e30*/  UIADD3 UR11, UR11, UR4, URZ ;  /* 0x000000040b0b7290 */ /* 0x000fe2000fffe03f */
[----:B0-----:R-:W-:-:S03]  /*11e40*/  @P1 SHF.R.U32.HI R5, RZ, R0, R3 ;  /* 0x00000000ff051219 */ /* 0x001fc60000011603 */
[----:B------:R-:W-:Y:S01]  /*11e50*/  UIMAD.WIDE.U32 UR10, UR58, UR12, UR10 ;  /* 0x0000000c3a0a72a5 */ /* 0x000fe2000f8e000a */
[--C-:B------:R-:W-:Y:S01]  /*11e60*/  SHF.R.S32.HI R0, RZ, 0x1f, R5.reuse ;  /* 0x0000001fff007819 */ /* 0x100fe20000011405 */
[----:B------:R-:W-:Y:S02]  /*11e70*/  IMAD.MOV R7, RZ, RZ, -R5 ;  /* 0x000000ffff077224 */ /* 0x000fe400078e0a05 */
[----:B------:R-:W-:Y:S02]  /*11e80*/  UIMAD UR58, UR58, UR13, UR11 ;  /* 0x0000000d3a3a72a4 */ /* 0x000fe4000f8e020b */
[----:B------:R-:W-:Y:S01]  /*11e90*/  IMAD R7, R134, R7, R14 ;  /* 0x0000000786077224 */ /* 0x000fe200078e020e */
[----:B------:R-:W-:Y:S01]  /*11ea0*/  ULDC.64 UR12, c[0x0][0xb30] ;  /* 0x0002cc00000c7ab9 */ /* 0x000fe20000000a00 */
[----:B------:R-:W-:Y:S02]  /*11eb0*/  IMAD.U32 R3, RZ, RZ, UR11 ;  /* 0x0000000bff037e24 */ /* 0x000fe4000f8e00ff */
[----:B------:R-:W-:-:S02]  /*11ec0*/  IMAD R0, R0, UR12, RZ ;  /* 0x0000000c00007c24 */ /* 0x000fc4000f8e02ff */
        /* <DEDUP_REMOVED lines=22> */
[C---:B------:R-:W-:Y:S01]  /*12030*/  VIADD R15, R16.reuse, 0x30 ;  /* 0x00000030100f7836 */ /* 0x040fe20000000000 */
[----:B------:R-:W-:Y:S01]  /*12040*/  ISETP.GE.AND P1, PT, R225, UR4, PT ;  /* 0x00000004e1007c0c */ /* 0x000fe2000bf26270 */
[C---:B------:R-:W-:Y:S01]  /*12050*/  VIADD R25, R16.reuse, 0x38 ;  /* 0x0000003810197836 */ /* 0x040fe20000000000 */
[----:B------:R-:W-:Y:S01]  /*12060*/  ISETP.GE.AND P4, PT, R11, UR4, PT ;  /* 0x000000040b007c0c */ /* 0x000fe2000bf86270 */
[----:B------:R-:W-:Y:S01]  /*12070*/  VIADD R27, R16, 0x48 ;  /* 0x00000048101b7836 */ /* 0x000fe20000000000 */
[----:B------:R-:W-:-:S02]  /*12080*/  SHF.R.S32.HI R12, RZ, 0x1f, R11 ;  /* 0x0000001fff0c7819 */ /* 0x000fc4000001140b */
[----:B------:R-:W-:-:S03]  /*12090*/  SHF.R.S32.HI R14, RZ, 0x1f, R13 ;  /* 0x0000001fff0e7819 */ /* 0x000fc6000001140d */
[----:B-12---:R-:W-:-:S04]  /*120a0*/  @!P3 IMAD.WIDE R4, R16, 0x4, R2 ;  /* 0x000000041004b825 */ /* 0x006fc800078e0202 */
[CC--:B------:R-:W-:Y:S01]  /*120b0*/  @!P1 LEA R8, P5, R225.reuse, R2.reuse, 0x2 ;  /* 0x00000002e1089211 */ /* 0x0c0fe200078a10ff */
[----:B------:R1:W-:Y:S01]  /*120c0*/  @!P3 ST.E.64 desc[UR36][R4.64], R132 ;  /* 0x000000840400b985 */ /* 0x0003e2000c101b24 */
[C---:B------:R-:W-:Y:S02]  /*120d0*/  @!P2 LEA R6, P3, R226.reuse, R2, 0x2 ;  /* 0x00000002e206a211 */ /* 0x040fe400078610ff */
[-C--:B------:R-:W-:Y:S02]  /*120e0*/  @!P1 LEA.HI.X R9, R225, R3.reuse, R29, 0x2, P5 ;  /* 0x00000003e1099211 */ /* 0x080fe400028f141d */
[----:B------:R-:W-:Y:S02]  /*120f0*/  @!P2 LEA.HI.X R7, R226, R3, R34, 0x2, P3 ;  /* 0x00000003e207a211 */ /* 0x000fe400018f1422 */
[----:B------:R-:W-:Y:S02]  /*12100*/  ISETP.GE.AND P3, PT, R13, UR4, PT ;  /* 0x000000040d007c0c */ /* 0x000fe4000bf66270 */
[----:B------:R-:W-:Y:S01]  /*12110*/  ISETP.GE.AND P5, PT, R19, UR4, PT ;  /* 0x0000000413007c0c */ /* 0x000fe2000bfa6270 */
[----:B------:R2:W-:Y:S01]  /*12120*/  @!P2 ST.E.64 desc[UR36][R6.64], R130 ;  /* 0x000000820600a985 */ /* 0x0005e2000c101b24 */
[----:B------:R-:W-:-:S02]  /*12130*/  ISETP.GE.AND P2, PT, R15, UR4, PT ;  /* 0x000000040f007c0c */ /* 0x000fc4000bf46270 */
[C---:B------:R-:W-:Y:S01]  /*12140*/  @!P4 LEA R10, P6, R11.reuse, R2, 0x2 ;  /* 0x000000020b0ac211 */ /* 0x040fe200078c10ff */
[----:B------:R3:W-:Y:S01]  /*12150*/  @!P1 ST.E.64 desc[UR36][R8.64], R124 ;  /* 0x0000007c08009985 */ /* 0x0007e2000c101b24 */
[----:B-1----:R-:W-:Y:S02]  /*12160*/  SHF.R.S32.HI R5, RZ, 0x1f, R19 ;  /* 0x0000001fff057819 */ /* 0x002fe40000011413 */
[----:B------:R-:W-:-:S03]  /*12170*/  @!P4 LEA.HI.X R11, R11, R3, R12, 0x2, P6 ;  /* 0x000000030b0bc211 */ /* 0x000fc600030f140c */
[-C--:B------:R-:W-:Y:S02]  /*12180*/  @!P3 LEA R12, P6, R13, R2.reuse, 0x2 ;  /* 0x000000020d0cb211 */ /* 0x080fe400078c10ff */
[-C--:B------:R-:W-:Y:S02]  /*12190*/  @!P5 LEA R4, P1, R19, R2.reuse, 0x2 ;  /* 0x000000021304d211 */ /* 0x080fe400078210ff */
[-C--:B------:R-:W-:Y:S02]  /*121a0*/  @!P3 LEA.HI.X R13, R13, R3.reuse, R14, 0x2, P6 ;  /* 0x000000030d0db211 */ /* 0x080fe400030f140e */
[----:B--2---:R-:W-:Y:S02]  /*121b0*/  SHF.R.S32.HI R7, RZ, 0x1f, R15 ;  /* 0x0000001fff077819 */ /* 0x004fe4000001140f */
[----:B------:R-:W-:Y:S02]  /*121c0*/  @!P2 LEA R6, P6, R15, R2, 0x2 ;  /* 0x000000020f06a211 */ /* 0x000fe400078c10ff */
[----:B------:R-:W-:-:S02]  /*121d0*/  @!P5 LEA.HI.X R5, R19, R3, R5, 0x2, P1 ;  /* 0x000000031305d211 */ /* 0x000fc400008f1405 */
[----:B------:R-:W-:Y:S01]  /*121e0*/  @!P2 LEA.HI.X R7, R15, R3, R7, 0x2, P6 ;  /* 0x000000030f07a211 */ /* 0x000fe200030f1407 */
[----:B------:R-:W-:Y:S01]  /*121f0*/  VIADD R15, R16, 0x40 ;  /* 0x00000040100f7836 */ /* 0x000fe20000000000 */
[----:B------:R-:W-:Y:S01]  /*12200*/  ISETP.GE.AND P1, PT, R25, UR4, PT ;  /* 0x0000000419007c0c */ /* 0x000fe2000bf26270 */
[----:B------:R1:W-:Y:S01]  /*12210*/  @!P5 ST.E.64 desc[UR36][R4.64], R122 ;  /* 0x0000007a0400d985 */ /* 0x0003e2000c101b24 */
[----:B---3--:R-:W-:Y:S02]  /*12220*/  SHF.R.S32.HI R9, RZ, 0x1f, R25 ;  /* 0x0000001fff097819 */ /* 0x008fe40000011419 */
[----:B------:R-:W-:Y:S01]  /*12230*/  ISETP.GE.AND P5, PT, R15, UR4, PT ;  /* 0x000000040f007c0c */ /* 0x000fe2000bfa6270 */
[----:B------:R2:W-:Y:S01]  /*12240*/  @!P4 ST.E.64 desc[UR36][R10.64], R116 ;  /* 0x000000740a00c985 */ /* 0x0005e2000c101b24 */
[----:B------:R-:W-:-:S03]  /*12250*/  ISETP.GE.AND P4, PT, R27, UR4, PT ;  /* 0x000000041b007c0c */ /* 0x000fc6000bf86270 */
[----:B------:R3:W-:Y:S04]  /*12260*/  @!P3 ST.E.64 desc[UR36][R12.64], R114 ;  /* 0x000000720c00b985 */ /* 0x0007e8000c101b24 */
[C---:B------:R-:W-:Y:S01]  /*12270*/  @!P1 LEA R8, P6, R25.reuse, R2, 0x2 ;  /* 0x0000000219089211 */ /* 0x040fe200078c10ff */
[----:B------:R4:W-:Y:S01]  /*12280*/  @!P2 ST.E.64 desc[UR36][R6.64], R108 ;  /* 0x0000006c0600a985 */ /* 0x0009e2000c101b24 */
[----:B-1----:R-:W-:Y:S02]  /*12290*/  SHF.R.S32.HI R5, RZ, 0x1f, R27 ;  /* 0x0000001fff057819 */ /* 0x002fe4000001141b */
[----:B------:R-:W-:Y:S02]  /*122a0*/  @!P1 LEA.HI.X R9, R25, R3, R9, 0x2, P6 ;  /* 0x0000000319099211 */ /* 0x000fe400030f1409 */
[----:B------:R-:W-:-:S02]  /*122b0*/  SHF.R.S32.HI R25, RZ, 0x1f, R15 ;  /* 0x0000001fff197819 */ /* 0x000fc4000001140f */
[CC--:B------:R-:W-:Y:S01]  /*122c0*/  @!P5 LEA R14, P6, R15.reuse, R2.reuse, 0x2 ;  /* 0x000000020f0ed211 */ /* 0x0c0fe200078c10ff */
[----:B------:R1:W-:Y:S03]  /*122d0*/  @!P1 ST.E.64 desc[UR36][R8.64], R106 ;  /* 0x0000006a08009985 */ /* 0x0003e6000c101b24 */
[----:B------:R-:W-:Y:S01]  /*122e0*/  @!P5 LEA.HI.X R15, R15, R3, R25, 0x2, P6 ;  /* 0x000000030f0fd211 */ /* 0x000fe200030f1419 */
[----:B------:R-:W-:Y:S01]  /*122f0*/  VIADD R25, R16, 0x50 ;  /* 0x0000005010197836 */ /* 0x000fe20000000000 */
[----:B------:R-:W-:-:S03]  /*12300*/  @!P4 LEA R4, P6, R27, R2, 0x2 ;  /* 0x000000021b04c211 */ /* 0x000fc600078c10ff */
[----:B------:R5:W-:Y:S01]  /*12310*/  @!P5 ST.E.64 desc[UR36][R14.64], R100 ;  /* 0x000000640e00d985 */ /* 0x000be2000c101b24 */
[----:B------:R-:W-:Y:S02]  /*12320*/  ISETP.GE.AND P3, PT, R25, UR4, PT ;  /* 0x0000000419007c0c */ /* 0x000fe4000bf66270 */
[----:B------:R-:W-:Y:S01]  /*12330*/  @!P4 LEA.HI.X R5, R27, R3, R5, 0x2, P6 ;  /* 0x000000031b05c211 */ /* 0x000fe200030f1405 */
[----:B------:R-:W-:Y:S01]  /*12340*/  VIADD R27, R16, 0x58 ;  /* 0x00000058101b7836 */ /* 0x000fe20000000000 */
[----:B--2---:R-:W-:-:S03]  /*12350*/  SHF.R.S32.HI R11, RZ, 0x1f, R25 ;  /* 0x0000001fff0b7819 */ /* 0x004fc60000011419 */
[----:B------:R2:W-:Y:S01]  /*12360*/  @!P4 ST.E.64 desc[UR36][R4.64], R98 ;  /* 0x000000620400c985 */ /* 0x0005e2000c101b24 */
[----:B------:R-:W-:Y:S02]  /*12370*/  ISETP.GE.AND P2, PT, R27, UR4, PT ;  /* 0x000000041b007c0c */ /* 0x000fe4000bf46270 */
[----:B---3--:R-:W-:-:S03]  /*12380*/  SHF.R.S32.HI R13, RZ, 0x1f, R27 ;  /* 0x0000001fff0d7819 */ /* 0x008fc6000001141b */
[----:B------:R-:W-:-:S04]  /*12390*/  @!P3 LEA R10, P6, R25, R2, 0x2 ;  /* 0x00000002190ab211 */ /* 0x000fc800078c10ff */
[----:B------:R-:W-:Y:S01]  /*123a0*/  @!P3 LEA.HI.X R11, R25, R3, R11, 0x2, P6 ;  /* 0x00000003190bb211 */ /* 0x000fe200030f140b */
[----:B------:R-:W-:-:S03]  /*123b0*/  VIADD R25, R16, 0x60 ;  /* 0x0000006010197836 */ /* 0x000fc60000000000 */
[----:B------:R-:W-:Y:S01]  /*123c0*/  @!P2 LEA R12, P6, R27, R2, 0x2 ;  /* 0x000000021b0ca211 */ /* 0x000fe200078c10ff */
[----:B------:R3:W-:Y:S01]  /*123d0*/  @!P3 ST.E.64 desc[UR36][R10.64], R92 ;  /* 0x0000005c0a00b985 */ /* 0x0007e2000c101b24 */
[----:B------:R-:W-:Y:S02]  /*123e0*/  ISETP.GE.AND P1, PT, R25, UR4, PT ;  /* 0x0000000419007c0c */ /* 0x000fe4000bf26270 */
[----:B------:R-:W-:Y:S01]  /*123f0*/  @!P2 LEA.HI.X R13, R27, R3, R13, 0x2, P6 ;  /* 0x000000031b0da211 */ /* 0x000fe200030f140d */
[----:B------:R-:W-:Y:S01]  /*12400*/  VIADD R27, R16, 0x68 ;  /* 0x00000068101b7836 */ /* 0x000fe20000000000 */
[----:B----4-:R-:W-:-:S03]  /*12410*/  SHF.R.S32.HI R7, RZ, 0x1f, R25 ;  /* 0x0000001fff077819 */ /* 0x010fc60000011419 */
[----:B------:R-:W-:Y:S01]  /*12420*/  @!P2 ST.E.64 desc[UR36][R12.64], R90 ;  /* 0x0000005a0c00a985 */ /* 0x000fe2000c101b24 */
[----:B------:R-:W-:Y:S02]  /*12430*/  ISETP.GE.AND P5, PT, R27, UR4, PT ;  /* 0x000000041b007c0c */ /* 0x000fe4000bfa6270 */
[----:B-1----:R-:W-:-:S03]  /*12440*/  SHF.R.S32.HI R9, RZ, 0x1f, R27 ;  /* 0x0000001fff097819 */ /* 0x002fc6000001141b */
        /* <DEDUP_REMOVED lines=8> */
[----:B-----5:R-:W-:Y:S02]  /*124d0*/  SHF.R.S32.HI R15, RZ, 0x1f, R25 ;  /* 0x0000001fff0f7819 */ /* 0x020fe40000011419 */
[----:B------:R-:W-:Y:S01]  /*124e0*/  ISETP.GE.AND P1, PT, R223, UR4, PT ;  /* 0x00000004df007c0c */ /* 0x000fe2000bf26270 */
[----:B------:R4:W-:Y:S01]  /*124f0*/  @!P5 ST.E.64 desc[UR36][R8.64], R82 ;  /* 0x000000520800d985 */ /* 0x0009e2000c101b24 */
[----:B------:R-:W-:-:S02]  /*12500*/  ISETP.GE.AND P3, PT, R27, UR4, PT ;  /* 0x000000041b007c0c */ /* 0x000fc4000bf66270 */
[----:B--2---:R-:W-:Y:S02]  /*12510*/  SHF.R.S32.HI R5, RZ, 0x1f, R27 ;  /* 0x0000001fff057819 */ /* 0x004fe4000001141b */
[----:B------:R-:W-:Y:S02]  /*12520*/  ISETP.GE.AND P5, PT, R224, UR4, PT ;  /* 0x00000004e0007c0c */ /* 0x000fe4000bfa6270 */
[----:B------:R-:W-:-:S04]  /*12530*/  @!P4 LEA R14, P6, R25, R2, 0x2 ;  /* 0x00000002190ec211 */ /* 0x000fc800078c10ff */
[-C--:B------:R-:W-:Y:S01]  /*12540*/  @!P4 LEA.HI.X R15, R25, R3.reuse, R15, 0x2, P6 ;  /* 0x00000003190fc211 */ /* 0x080fe200030f140f */
[----:B------:R-:W-:Y:S02]  /*12550*/  VIADD R25, R16, 0x80 ;  /* 0x0000008010197836 */ /* 0x000fe40000000000 */
[----:B------:R-:W-:Y:S02]  /*12560*/  @!P3 LEA R4, P6, R27, R2, 0x2 ;  /* 0x000000021b04b211 */ /* 0x000fe400078c10ff */
[----:B------:R-:W-:Y:S01]  /*12570*/  @!P4 ST.E.64 desc[UR36][R14.64], R76 ;  /* 0x0000004c0e00c985 */ /* 0x000fe2000c101b24 */
[----:B------:R-:W-:Y:S02]  /*12580*/  ISETP.GE.AND P2, PT, R25, UR4, PT ;  /* 0x0000000419007c0c */ /* 0x000fe4000bf46270 */
[----:B------:R-:W-:Y:S02]  /*12590*/  @!P3 LEA.HI.X R5, R27, R3, R5, 0x2, P6 ;  /* 0x000000031b05b211 */ /* 0x000fe400030f1405 */
[----:B---3--:R-:W-:-:S02]  /*125a0*/  SHF.R.S32.HI R11, RZ, 0x1f, R25 ;  /* 0x0000001fff0b7819 */ /* 0x008fc40000011419 */
[C---:B-1----:R-:W-:Y:S01]  /*125b0*/  @!P1 LEA R6, P4, R223.reuse, R2, 0x2 ;  /* 0x00000002df069211 */ /* 0x042fe200078810ff */
[----:B------:R1:W-:Y:S01]  /*125c0*/  @!P3 ST.E.64 desc[UR36][R4.64], R74 ;  /* 0x0000004a0400b985 */ /* 0x0003e2000c101b24 */
[----:B------:R-:W-:Y:S02]  /*125d0*/  ISETP.GE.AND P3, PT, R222, UR4, PT ;  /* 0x00000004de007c0c */ /* 0x000fe4000bf66270 */
[----:B------:R-:W-:-:S03]  /*125e0*/  @!P1 LEA.HI.X R7, R223, R3, R32, 0x2, P4 ;  /* 0x00000003df079211 */ /* 0x000fc600020f1420 */
[----:B------:R-:W-:-:S04]  /*125f0*/  @!P2 LEA R10, P6, R25, R2, 0x2 ;  /* 0x00000002190aa211 */ /* 0x000fc800078c10ff */
[-C--:B------:R-:W-:Y:S02]  /*12600*/  @!P2 LEA.HI.X R11, R25, R3.reuse, R11, 0x2, P6 ;  /* 0x00000003190ba211 */ /* 0x080fe400030f140b */
[-C--:B------:R-:W-:Y:S02]  /*12610*/  @!P5 LEA R12, P6, R224, R2.reuse, 0x2 ;  /* 0x00000002e00cd211 */ /* 0x080fe400078c10ff */
[----:B----4-:R-:W-:Y:S01]  /*12620*/  @!P3 LEA R8, P4, R222, R2, 0x2 ;  /* 0x00000002de08b211 */ /* 0x010fe200078810ff */
[----:B------:R2:W-:Y:S01]  /*12630*/  @!P2 ST.E.64 desc[UR36][R10.64], R68 ;  /* 0x000000440a00a985 */ /* 0x0005e2000c101b24 */
[----:B------:R-:W-:Y:S02]  /*12640*/  ISETP.GE.AND P2, PT, R221, UR4, PT ;  /* 0x00000004dd007c0c */ /* 0x000fe4000bf46270 */
[----:B------:R-:W-:Y:S02]  /*12650*/  @!P5 LEA.HI.X R13, R224, R3, R33, 0x2, P6 ;  /* 0x00000003e00dd211 */ /* 0x000fe400030f1421 */
[----:B------:R-:W-:-:S02]  /*12660*/  ISETP.GE.AND P6, PT, R23, UR4, PT ;  /* 0x0000000417007c0c */ /* 0x000fc4000bfc6270 */
[----:B------:R-:W-:Y:S01]  /*12670*/  @!P3 LEA.HI.X R9, R222, R3, R31, 0x2, P4 ;  /* 0x00000003de09b211 */ /* 0x000fe200020f141f */
[----:B------:R3:W-:Y:S01]  /*12680*/  @!P5 ST.E.64 desc[UR36][R12.64], R66 ;  /* 0x000000420c00d985 */ /* 0x0007e2000c101b24 */
[----:B------:R-:W-:-:S03]  /*12690*/  ISETP.GE.AND P5, PT, R220, UR4, PT ;  /* 0x00000004dc007c0c */ /* 0x000fc6000bfa6270 */
[----:B------:R4:W-:Y:S01]  /*126a0*/  @!P1 ST.E.64 desc[UR36][R6.64], R60 ;  /* 0x0000003c06009985 */ /* 0x0009e2000c101b24 */
[----:B------:R-:W-:Y:S02]  /*126b0*/  ISETP.GE.AND P1, PT, R22, UR4, PT ;  /* 0x0000000416007c0c */ /* 0x000fe4000bf26270 */
[C---:B-1----:R-:W-:Y:S01]  /*126c0*/  @!P2 LEA R4, P4, R221.reuse, R2, 0x2 ;  /* 0x00000002dd04a211 */ /* 0x042fe200078810ff */
[----:B------:R4:W-:Y:S03]  /*126d0*/  @!P3 ST.E.64 desc[UR36][R8.64], R58 ;  /* 0x0000003a0800b985 */ /* 0x0009e6000c101b24 */
[----:B------:R-:W-:-:S03]  /*126e0*/  @!P2 LEA.HI.X R5, R221, R3, R30, 0x2, P4 ;  /* 0x00000003dd05a211 */ /* 0x000fc600020f141e */
[-C--:B--2---:R-:W-:Y:S02]  /*126f0*/  @!P5 LEA R10, P3, R220, R2.reuse, 0x2 ;  /* 0x00000002dc0ad211 */ /* 0x084fe400078610ff */
[----:B------:R4:W-:Y:S01]  /*12700*/  @!P2 ST.E.64 desc[UR36][R4.64], R52 ;  /* 0x000000340400a985 */ /* 0x0009e2000c101b24 */
[CC--:B---3--:R-:W-:Y:S02]  /*12710*/  @!P6 LEA R12, P2, R23.reuse, R2.reuse, 0x2 ;  /* 0x00000002170ce211 */ /* 0x0c8fe400078410ff */
[----:B------:R-:W-:Y:S02]  /*12720*/  @!P1 LEA R2, P4, R22, R2, 0x2 ;  /* 0x0000000216029211 */ /* 0x000fe400078810ff */
[-C--:B------:R-:W-:Y:S02]  /*12730*/  @!P5 LEA.HI.X R11, R220, R3.reuse, R28, 0x2, P3 ;  /* 0x00000003dc0bd211 */ /* 0x080fe400018f141c */
[-C--:B------:R-:W-:Y:S02]  /*12740*/  @!P6 LEA.HI.X R13, R23, R3.reuse, R26, 0x2, P2 ;  /* 0x00000003170de211 */ /* 0x080fe400010f141a */
[----:B------:R-:W-:Y:S01]  /*12750*/  @!P1 LEA.HI.X R3, R22, R3, R229, 0x2, P4 ;  /* 0x0000000316039211 */ /* 0x000fe200020f14e5 */
[----:B------:R4:W-:Y:S04]  /*12760*/  @!P5 ST.E.64 desc[UR36][R10.64], R50 ;  /* 0x000000320a00d985 */ /* 0x0009e8000c101b24 */
[----:B------:R4:W-:Y:S04]  /*12770*/  @!P6 ST.E.64 desc[UR36][R12.64], R44 ;  /* 0x0000002c0c00e985 */ /* 0x0009e8000c101b24 */
[----:B------:R4:W-:Y:S02]  /*12780*/  @!P1 ST.E.64 desc[UR36][R2.64], R42 ;  /* 0x0000002a02009985 */ /* 0x0009e4000c101b24 */
.L_x_2541:
[----:B------:R-:W-:Y:S05]  /*12790*/  BSYNC B1 ;  /* 0x0000000000017941 */ /* 0x000fea0003800000 */
.L_x_2540:
[----:B----4-:R3:W4:Y:S04]  /*127a0*/  SHFL.IDX PT, R5, R24, 0x1, 0x1c1f ;  /* 0x003c1f0018057f89 */ /* 0x01072800000e0000 */
[----:B------:R3:W0:Y:S01]  /*127b0*/  SHFL.IDX PT, R4, R0, 0x1, 0x1c1f ;  /* 0x003c1f0000047f89 */ /* 0x00062200000e0000 */
[----:B------:R-:W-:Y:S05]  /*127c0*/  @P0 BRA `(.L_x_2539) ;  /* 0x0000001400600947 */ /* 0x000fea0003800000 */
[----:B------:R-:W-:Y:S01]  /*127d0*/  ULDC UR4, c[0x0][0xac8] ;  /* 0x0002b20000047ab9 */ /* 0x000fe20000000800 */
[----:B------:R-:W-:Y:S01]  /*127e0*/  VIADD R11, R16, 0x20 ;  /* 0x00000020100b7836 */ /* 0x000fe20000000000 */
[----:B------:R-:W-:Y:S01]  /*127f0*/  ISETP.GE.AND P2, PT, R226, UR4, PT ;  /* 0x00000004e2007c0c */ /* 0x000fe2000bf46270 */
[C---:B------:R-:W-:Y:S01]  /*12800*/  VIADD R13, R16.reuse, 0x28 ;  /* 0x00000028100d7836 */ /* 0x040fe20000000000 */
[C---:B------:R-:W-:Y:S01]  /*12810*/  ISETP.GE.AND P1, PT, R16.reuse, UR4, PT ;  /* 0x0000000410007c0c */ /* 0x040fe2000bf26270 */
[C---:B------:R-:W-:Y:S01]  /*12820*/  VIADD R25, R16.reuse, 0x30 ;  /* 0x0000003010197836 */ /* 0x040fe20000000000 */
[----:B------:R-:W-:Y:S01]  /*12830*/  ISETP.GE.AND P6, PT, R225, UR4, PT ;  /* 0x00000004e1007c0c */ /* 0x000fe2000bfc6270 */
[C---:B------:R-:W-:Y:S01]  /*12840*/  VIADD R27, R16.reuse, 0x38 ;  /* 0x00000038101b7836 */ /* 0x040fe20000000000 */
[----:B------:R-:W-:Y:S01]  /*12850*/  ISETP.GE.AND P3, PT, R11, UR4, PT ;  /* 0x000000040b007c0c */ /* 0x000fe2000bf66270 */
[----:B------:R-:W-:Y:S01]  /*12860*/  VIADD R15, R16, 0x40 ;  /* 0x00000040100f7836 */ /* 0x000fe20000000000 */
[----:B------:R-:W-:-:S02]  /*12870*/  ISETP.GE.AND P5, PT, R19, UR4, PT ;  /* 0x0000000413007c0c */ /* 0x000fc4000bfa6270 */
[----:B0--3--:R-:W-:-:S03]  /*12880*/  SHF.R.S32.HI R0, RZ, 0x1f, R13 ;  /* 0x0000001fff007819 */ /* 0x009fc6000001140d */
[-C--:B------:R-:W-:Y:S02]  /*12890*/  @!P2 LEA R6, P0, R226, R4.reuse, 0x2 ;  /* 0x00000004e206a211 */ /* 0x080fe400078010ff */
[----:B-12-4-:R-:W-:Y:S02]  /*128a0*/  @!P1 IMAD.WIDE R2, R16, 0x4, R4 ;  /* 0x0000000410029825 */ /* 0x016fe400078e0204 */
[----:B------:R-:W-:Y:S02]  /*128b0*/  @!P2 LEA.HI.X R7, R226, R5, R34, 0x2, P0 ;  /* 0x00000005e207a211 */ /* 0x000fe400000f1422 */
[----:B------:R-:W-:Y:S01]  /*128c0*/  ISETP.GE.AND P0, PT, R13, UR4, PT ;  /* 0x000000040d007c0c */ /* 0x000fe2000bf06270 */
[----:B------:R0:W-:Y:S01]  /*128d0*/  @!P1 ST.E.64 desc[UR36][R2.64], R128 ;  /* 0x0000008002009985 */ /* 0x0001e2000c101b24 */
[----:B------:R-:W-:Y:S02]  /*128e0*/  ISETP.GE.AND P1, PT, R25, UR4, PT ;  /* 0x0000000419007c0c */ /* 0x000fe4000bf26270 */
[-C--:B------:R-:W-:Y:S01]  /*128f0*/  @!P3 LEA R10, P4, R11, R4.reuse, 0x2 ;  /* 0x000000040b0ab211 */ /* 0x080fe200078810ff */
[----:B------:R1:W-:Y:S01]  /*12900*/  @!P2 ST.E.64 desc[UR36][R6.64], R126 ;  /* 0x0000007e0600a985 */ /* 0x0003e2000c101b24 */
[----:B------:R-:W-:-:S04]  /*12910*/  @!P6 LEA R8, P2, R225, R4, 0x2 ;  /* 0x00000004e108e211 */ /* 0x000fc800078410ff */
[-C--:B------:R-:W-:Y:S01]  /*12920*/  @!P6 LEA.HI.X R9, R225, R5.reuse, R29, 0x2, P2 ;  /* 0x00000005e109e211 */ /* 0x080fe200010f141d */
[----:B------:R-:W-:Y:S01]  /*12930*/  VIADD R29, R16, 0x58 ;  /* 0x00000058101d7836 */ /* 0x000fe20000000000 */
[----:B------:R-:W-:Y:S02]  /*12940*/  ISETP.GE.AND P2, PT, R27, UR4, PT ;  /* 0x000000041b007c0c */ /* 0x000fe4000bf46270 */
[----:B0-----:R-:W-:Y:S01]  /*12950*/  SHF.R.S32.HI R2, RZ, 0x1f, R11 ;  /* 0x0000001fff027819 */ /* 0x001fe2000001140b */
[----:B------:R0:W-:Y:S01]  /*12960*/  @!P6 ST.E.64 desc[UR36][R8.64], R120 ;  /* 0x000000780800e985 */ /* 0x0001e2000c101b24 */
[----:B------:R-:W-:Y:S02]  /*12970*/  SHF.R.S32.HI R3, RZ, 0x1f, R19 ;  /* 0x0000001fff037819 */ /* 0x000fe40000011413 */
[----:B------:R-:W-:Y:S02]  /*12980*/  @!P3 LEA.HI.X R11, R11, R5, R2, 0x2, P4 ;  /* 0x000000050b0bb211 */ /* 0x000fe400020f1402 */
[----:B-1----:R-:W-:-:S02]  /*12990*/  @!P0 LEA R6, P6, R13, R4, 0x2 ;  /* 0x000000040d068211 */ /* 0x002fc400078c10ff */
[-C--:B------:R-:W-:Y:S02]  /*129a0*/  @!P5 LEA R2, P4, R19, R4.reuse, 0x2 ;  /* 0x000000041302d211 */ /* 0x080fe400078810ff */
[-C--:B------:R-:W-:Y:S02]  /*129b0*/  @!P0 LEA.HI.X R7, R13, R5.reuse, R0, 0x2, P6 ;  /* 0x000000050d078211 */ /* 0x080fe400030f1400 */
[----:B------:R-:W-:Y:S02]  /*129c0*/  @!P5 LEA.HI.X R3, R19, R5, R3, 0x2, P4 ;  /* 0x000000051303d211 */ /* 0x000fe400020f1403 */
[----:B------:R-:W-:Y:S02]  /*129d0*/  SHF.R.S32.HI R0, RZ, 0x1f, R25 ;  /* 0x0000001fff007819 */ /* 0x000fe40000011419 */
[----:B------:R-:W-:Y:S01]  /*129e0*/  @!P1 LEA R12, P4, R25, R4, 0x2 ;  /* 0x00000004190c9211 */ /* 0x000fe200078810ff */
[----:B------:R1:W-:Y:S01]  /*129f0*/  @!P5 ST.E.64 desc[UR36][R2.64], R118 ;  /* 0x000000760200d985 */ /* 0x0003e2000c101b24 */
[----:B0-----:R-:W-:-:S02]  /*12a00*/  SHF.R.S32.HI R9, RZ, 0x1f, R27 ;  /* 0x0000001fff097819 */ /* 0x001fc4000001141b */
[-C--:B------:R-:W-:Y:S01]  /*12a10*/  @!P1 LEA.HI.X R13, R25, R5.reuse, R0, 0x2, P4 ;  /* 0x00000005190d9211 */ /* 0x080fe200020f1400 */
[C---:B------:R-:W-:Y:S01]  /*12a20*/  VIADD R25, R16.reuse, 0x48 ;  /* 0x0000004810197836 */ /* 0x040fe20000000000 */
[----:B------:R-:W-:Y:S01]  /*12a30*/  @!P2 LEA R8, P6, R27, R4, 0x2 ;  /* 0x000000041b08a211 */ /* 0x000fe200078c10ff */
[----:B------:R0:W-:Y:S01]  /*12a40*/  @!P3 ST.E.64 desc[UR36][R10.64], R112 ;  /* 0x000000700a00b985 */ /* 0x0001e2000c101b24 */
[----:B------:R-:W-:Y:S02]  /*12a50*/  ISETP.GE.AND P4, PT, R15, UR4, PT ;  /* 0x000000040f007c0c */ /* 0x000fe4000bf86270 */
[----:B------:R-:W-:Y:S01]  /*12a60*/  @!P2 LEA.HI.X R9, R27, R5, R9, 0x2, P6 ;  /* 0x000000051b09a211 */ /* 0x000fe200030f1409 */
[----:B------:R-:W-:Y:S01]  /*12a70*/  VIADD R27, R16, 0x50 ;  /* 0x00000050101b7836 */ /* 0x000fe20000000000 */
[----:B------:R-:W-:Y:S01]  /*12a80*/  ISETP.GE.AND P5, PT, R25, UR4, PT ;  /* 0x0000000419007c0c */ /* 0x000fe2000bfa6270 */
[----:B------:R2:W-:Y:S01]  /*12a90*/  @!P0 ST.E.64 desc[UR36][R6.64], R110 ;  /* 0x0000006e06008985 */ /* 0x0005e2000c101b24 */
[----:B------:R-:W-:-:S02]  /*12aa0*/  SHF.R.S32.HI R0, RZ, 0x1f, R15 ;  /* 0x0000001fff007819 */ /* 0x000fc4000001140f */
[----:B------:R-:W-:Y:S01]  /*12ab0*/  ISETP.GE.AND P3, PT, R27, UR4, PT ;  /* 0x000000041b007c0c */ /* 0x000fe2000bf66270 */
[----:B------:R3:W-:Y:S01]  /*12ac0*/  @!P1 ST.E.64 desc[UR36][R12.64], R104 ;  /* 0x000000680c009985 */ /* 0x0007e2000c101b24 */
[----:B------:R-:W-:-:S03]  /*12ad0*/  SHF.R.S32.HI R24, RZ, 0x1f, R27 ;  /* 0x0000001fff187819 */ /* 0x000fc6000001141b */
[CC--:B------:R-:W-:Y:S01]  /*12ae0*/  @!P4 LEA R14, P6, R15.reuse, R4.reuse, 0x2 ;  /* 0x000000040f0ec211 */ /* 0x0c0fe200078c10ff */
[----:B------:R4:W-:Y:S03]  /*12af0*/  @!P2 ST.E.64 desc[UR36][R8.64], R102 ;  /* 0x000000660800a985 */ /* 0x0009e6000c101b24 */
[----:B------:R-:W-:Y:S02]  /*12b00*/  @!P4 LEA.HI.X R15, R15, R5, R0, 0x2, P6 ;  /* 0x000000050f0fc211 */ /* 0x000fe400030f1400 */
[----:B------:R-:W-:Y:S02]  /*12b10*/  SHF.R.S32.HI R0, RZ, 0x1f, R25 ;  /* 0x0000001fff007819 */ /* 0x000fe40000011419 */
[-C--:B-1----:R-:W-:Y:S01]  /*12b20*/  @!P5 LEA R2, P0, R25, R4.reuse, 0x2 ;  /* 0x000000041902d211 */ /* 0x082fe200078010ff */
[----:B------:R1:W-:Y:S01]  /*12b30*/  @!P4 ST.E.64 desc[UR36][R14.64], R96 ;  /* 0x000000600e00c985 */ /* 0x0003e2000c101b24 */
[----:B0-----:R-:W-:-:S02]  /*12b40*/  @!P3 LEA R10, P6, R27, R4, 0x2 ;  /* 0x000000041b0ab211 */ /* 0x001fc400078c10ff */
[-C--:B------:R-:W-:Y:S01]  /*12b50*/  @!P5 LEA.HI.X R3, R25, R5.reuse, R0, 0x2, P0 ;  /* 0x000000051903d211 */ /* 0x080fe200000f1400 */
[C---:B------:R-:W-:Y:S01]  /*12b60*/  VIADD R25, R16.reuse, 0x60 ;  /* 0x0000006010197836 */ /* 0x040fe20000000000 */
[----:B------:R-:W-:Y:S02]  /*12b70*/  ISETP.GE.AND P0, PT, R29, UR4, PT ;  /* 0x000000041d007c0c */ /* 0x000fe4000bf06270 */
[----:B------:R-:W-:Y:S01]  /*12b80*/  @!P3 LEA.HI.X R11, R27, R5, R24, 0x2, P6 ;  /* 0x000000051b0bb211 */ /* 0x000fe200030f1418 */
[----:B------:R-:W-:Y:S01]  /*12b90*/  VIADD R27, R16, 0x68 ;  /* 0x00000068101b7836 */ /* 0x000fe20000000000 */
[----:B------:R-:W-:Y:S01]  /*12ba0*/  ISETP.GE.AND P2, PT, R25, UR4, PT ;  /* 0x0000000419007c0c */ /* 0x000fe2000bf46270 */
[----:B------:R-:W-:Y:S01]  /*12bb0*/  @!P5 ST.E.64 desc[UR36][R2.64], R94 ;  /* 0x0000005e0200d985 */ /* 0x000fe2000c101b24 */
[----:B------:R-:W-:Y:S02]  /*12bc0*/  SHF.R.S32.HI R0, RZ, 0x1f, R29 ;  /* 0x0000001fff007819 */ /* 0x000fe4000001141d */
[----:B------:R-:W-:Y:S01]  /*12bd0*/  ISETP.GE.AND P1, PT, R27, UR4, PT ;  /* 0x000000041b007c0c */ /* 0x000fe2000bf26270 */
[----:B------:R0:W-:Y:S01]  /*12be0*/  @!P3 ST.E.64 desc[UR36][R10.64], R88 ;  /* 0x000000580a00b985 */ /* 0x0001e2000c101b24 */
[----:B------:R-:W-:-:S03]  /*12bf0*/  SHF.R.S32.HI R24, RZ, 0x1f, R27 ;  /* 0x0000001fff187819 */ /* 0x000fc6000001141b */
[----:B--2---:R-:W-:-:S04]  /*12c00*/  @!P0 LEA R6, P6, R29, R4, 0x2 ;  /* 0x000000041d068211 */ /* 0x004fc800078c10ff */
[-C--:B------:R-:W-:Y:S01]  /*12c10*/  @!P0 LEA.HI.X R7, R29, R5.reuse, R0, 0x2, P6 ;  /* 0x000000051d078211 */ /* 0x080fe200030f1400 */
[C---:B------:R-:W-:Y:S01]  /*12c20*/  VIADD R29, R16.reuse, 0x70 ;  /* 0x00000070101d7836 */ /* 0x040fe20000000000 */
[----:B------:R-:W-:Y:S02]  /*12c30*/  SHF.R.S32.HI R0, RZ, 0x1f, R25 ;  /* 0x0000001fff007819 */ /* 0x000fe40000011419 */
[-C--:B---3--:R-:W-:Y:S01]  /*12c40*/  @!P2 LEA R12, P4, R25, R4.reuse, 0x2 ;  /* 0x00000004190ca211 */ /* 0x088fe200078810ff */
[----:B------:R2:W-:Y:S01]  /*12c50*/  @!P0 ST.E.64 desc[UR36][R6.64], R86 ;  /* 0x0000005606008985 */ /* 0x0005e2000c101b24 */
[----:B----4-:R-:W-:Y:S02]  /*12c60*/  @!P1 LEA R8, P6, R27, R4, 0x2 ;  /* 0x000000041b089211 */ /* 0x010fe400078c10ff */
[----:B------:R-:W-:Y:S01]  /*12c70*/  @!P2 LEA.HI.X R13, R25, R5, R0, 0x2, P4 ;  /* 0x00000005190da211 */ /* 0x000fe200020f1400 */
[----:B------:R-:W-:Y:S01]  /*12c80*/  VIADD R25, R16, 0x78 ;  /* 0x0000007810197836 */ /* 0x000fe20000000000 */
[----:B------:R-:W-:-:S02]  /*12c90*/  ISETP.GE.AND P4, PT, R29, UR4, PT ;  /* 0x000000041d007c0c */ /* 0x000fc4000bf86270 */
[----:B------:R-:W-:Y:S01]  /*12ca0*/  @!P1 LEA.HI.X R9, R27, R5, R24, 0x2, P6 ;  /* 0x000000051b099211 */ /* 0x000fe200030f1418 */
[----:B------:R-:W-:Y:S01]  /*12cb0*/  VIADD R27, R16, 0x80 ;  /* 0x00000080101b7836 */ /* 0x000fe20000000000 */
[----:B------:R-:W-:Y:S01]  /*12cc0*/  ISETP.GE.AND P5, PT, R25, UR4, PT ;  /* 0x0000000419007c0c */ /* 0x000fe2000bfa6270 */
[----:B------:R3:W-:Y:S01]  /*12cd0*/  @!P2 ST.E.64 desc[UR36][R12.64], R80 ;  /* 0x000000500c00a985 */ /* 0x0007e2000c101b24 */
[----:B------:R-:W-:Y:S02]  /*12ce0*/  SHF.R.S32.HI R0, RZ, 0x1f, R29 ;  /* 0x0000001fff007819 */ /* 0x000fe4000001141d */
[----:B------:R-:W-:Y:S01]  /*12cf0*/  ISETP.GE.AND P3, PT, R27, UR4, PT ;  /* 0x000000041b007c0c */ /* 0x000fe2000bf66270 */
[----:B------:R4:W-:Y:S01]  /*12d00*/  @!P1 ST.E.64 desc[UR36][R8.64], R78 ;  /* 0x0000004e08009985 */ /* 0x0009e2000c101b24 */
[----:B------:R-:W-:Y:S02]  /*12d10*/  ISETP.GE.AND P0, PT, R224, UR4, PT ;  /* 0x00000004e0007c0c */ /* 0x000fe4000bf06270 */
[----:B------:R-:W-:-:S02]  /*12d20*/  ISETP.GE.AND P1, PT, R223, UR4, PT ;  /* 0x00000004df007c0c */ /* 0x000fc4000bf26270 */
[CC--:B-1----:R-:W-:Y:S02]  /*12d30*/  @!P4 LEA R14, P6, R29.reuse, R4.reuse, 0x2 ;  /* 0x000000041d0ec211 */ /* 0x0c2fe400078c10ff */
[----:B------:R-:W-:Y:S02]  /*12d40*/  ISETP.GE.AND P2, PT, R222, UR4, PT ;  /* 0x00000004de007c0c */ /* 0x000fe4000bf46270 */
[----:B------:R-:W-:Y:S02]  /*12d50*/  @!P4 LEA.HI.X R15, R29, R5, R0, 0x2, P6 ;  /* 0x000000051d0fc211 */ /* 0x000fe400030f1400 */
[----:B------:R-:W-:Y:S02]  /*12d60*/  SHF.R.S32.HI R0, RZ, 0x1f, R25 ;  /* 0x0000001fff007819 */ /* 0x000fe40000011419 */
[-C--:B------:R-:W-:Y:S01]  /*12d70*/  @!P5 LEA R24, P6, R25, R4.reuse, 0x2 ;  /* 0x000000041918d211 */ /* 0x080fe200078c10ff */
[----:B------:R-:W-:Y:S01]  /*12d80*/  @!P4 ST.E.64 desc[UR36][R14.64], R72 ;  /* 0x000000480e00c985 */ /* 0x000fe2000c101b24 */
[----:B0-----:R-:W-:-:S02]  /*12d90*/  @!P0 LEA R10, P4, R224, R4, 0x2 ;  /* 0x00000004e00a8211 */ /* 0x001fc400078810ff */
[-C--:B------:R-:W-:Y:S02]  /*12da0*/  @!P5 LEA.HI.X R25, R25, R5.reuse, R0, 0x2, P6 ;  /* 0x000000051919d211 */ /* 0x080fe400030f1400 */
[----:B------:R-:W-:Y:S02]  /*12db0*/  SHF.R.S32.HI R0, RZ, 0x1f, R27 ;  /* 0x0000001fff007819 */ /* 0x000fe4000001141b */
[----:B------:R-:W-:Y:S01]  /*12dc0*/  @!P3 LEA R2, P6, R27, R4, 0x2 ;  /* 0x000000041b02b211 */ /* 0x000fe200078c10ff */
[----:B------:R-:W-:Y:S01]  /*12dd0*/  @!P5 ST.E.64 desc[UR36][R24.64], R70 ;  /* 0x000000461800d985 */ /* 0x000fe2000c101b24 */
[----:B------:R-:W-:Y:S02]  /*12de0*/  ISETP.GE.AND P5, PT, R221, UR4, PT ;  /* 0x00000004dd007c0c */ /* 0x000fe4000bfa6270 */
[-C--:B------:R-:W-:Y:S02]  /*12df0*/  @!P3 LEA.HI.X R3, R27, R5.reuse, R0, 0x2, P6 ;  /* 0x000000051b03b211 */ /* 0x080fe400030f1400 */
[----:B------:R-:W-:-:S02]  /*12e00*/  @!P0 LEA.HI.X R11, R224, R5, R33, 0x2, P4 ;  /* 0x00000005e00b8211 */ /* 0x000fc400020f1421 */
[----:B------:R-:W-:Y:S01]  /*12e10*/  ISETP.GE.AND P4, PT, R220, UR4, PT ;  /* 0x00000004dc007c0c */ /* 0x000fe2000bf86270 */
[----:B------:R0:W-:Y:S01]  /*12e20*/  @!P3 ST.E.64 desc[UR36][R2.64], R64 ;  /* 0x000000400200b985 */ /* 0x0001e2000c101b24 */
[----:B------:R-:W-:Y:S02]  /*12e30*/  ISETP.GE.AND P3, PT, R23, UR4, PT ;  /* 0x0000000417007c0c */ /* 0x000fe4000bf66270 */
[-C--:B--2---:R-:W-:Y:S01]  /*12e40*/  @!P1 LEA R6, P6, R223, R4.reuse, 0x2 ;  /* 0x00000004df069211 */ /* 0x084fe200078c10ff */
[----:B------:R1:W-:Y:S02]  /*12e50*/  @!P0 ST.E.64 desc[UR36][R10.64], R62 ;  /* 0x0000003e0a008985 */ /* 0x0003e4000c101b24 */
[-C--:B---3--:R-:W-:Y:S02]  /*12e60*/  @!P5 LEA R12, P0, R221, R4.reuse, 0x2 ;  /* 0x00000004dd0cd211 */ /* 0x088fe400078010ff */
[----:B------:R-:W-:Y:S02]  /*12e70*/  @!P1 LEA.HI.X R7, R223, R5, R32, 0x2, P6 ;  /* 0x00000005df079211 */ /* 0x000fe400030f1420 */
[----:B----4-:R-:W-:-:S02]  /*12e80*/  @!P2 LEA R8, P6, R222, R4, 0x2 ;  /* 0x00000004de08a211 */ /* 0x010fc400078c10ff */
[-C--:B------:R-:W-:Y:S01]  /*12e90*/  @!P5 LEA.HI.X R13, R221, R5.reuse, R30, 0x2, P0 ;  /* 0x00000005dd0dd211 */ /* 0x080fe200000f141e */
[----:B------:R1:W-:Y:S01]  /*12ea0*/  @!P1 ST.E.64 desc[UR36][R6.64], R56 ;  /* 0x0000003806009985 */ /* 0x0003e2000c101b24 */
[-C--:B------:R-:W-:Y:S02]  /*12eb0*/  @!P2 LEA.HI.X R9, R222, R5.reuse, R31, 0x2, P6 ;  /* 0x00000005de09a211 */ /* 0x080fe400030f141f */
[CC--:B0-----:R-:W-:Y:S02]  /*12ec0*/  @!P4 LEA R2, P1, R220.reuse, R4.reuse, 0x2 ;  /* 0x00000004dc02c211 */ /* 0x0c1fe400078210ff */
        /* <DEDUP_REMOVED lines=9> */
[----:B-1----:R-:W-:-:S04]  /*12f60*/  LEA R2, P0, R22, R4, 0x2 ;  /* 0x0000000416027211 */ /* 0x002fc800078010ff */
[----:B------:R-:W-:-:S05]  /*12f70*/  LEA.HI.X R3, R22, R5, R229, 0x2, P0 ;  /* 0x0000000516037211 */ /* 0x000fca00000f14e5 */
[----:B------:R0:W-:Y:S01]  /*12f80*/  ST.E.64 desc[UR36][R2.64], R20 ;  /* 0x0000001402007985 */ /* 0x0001e2000c101b24 */
[----:B------:R-:W-:Y:S05]  /*12f90*/  BRA `(.L_x_2539) ;  /* 0x0000000c006c7947 */ /* 0x000fea0003800000 */
.L_x_2530:
        /* <DEDUP_REMOVED lines=31> */
.L_x_2542:
[----:B------:R-:W-:Y:S01]  /*13190*/  USEL UR53, UR53, URZ, !UP0 ;  /* 0x0000003f35357287 */ /* 0x000fe2000c000000 */
[----:B------:R-:W-:Y:S01]  /*131a0*/  BSSY B1, `(.L_x_2543) ;  /* 0x0000038000017945 */ /* 0x000fe20003800000 */
[----:B------:R-:W-:-:S03]  /*131b0*/  USEL UR57, UR57, URZ, !UP0 ;  /* 0x0000003f39397287 */ /* 0x000fc6000c000000 */
[----:B------:R-:W-:Y:S09]  /*131c0*/  @P0 BRA `(.L_x_2544) ;  /* 0x0000000000d40947 */ /* 0x000ff20003800000 */
        /* <DEDUP_REMOVED lines=53> */
.L_x_2544:
[----:B------:R-:W-:Y:S05]  /*13520*/  BSYNC B1 ;  /* 0x0000000000017941 */ /* 0x000fea0003800000 */
.L_x_2543:
        /* <DEDUP_REMOVED lines=75> */
.L_x_2546:
[----:B------:R-:W-:Y:S05]  /*139e0*/  BSYNC B1 ;  /* 0x0000000000017941 */ /* 0x000fea0003800000 */
.L_x_2545:
        /* <DEDUP_REMOVED lines=17> */
.L_x_2548:
[----:B------:R-:W-:Y:S05]  /*13b00*/  BSYNC B1 ;  /* 0x0000000000017941 */ /* 0x000fea0003800000 */
.L_x_2547:
        /* <DEDUP_REMOVED lines=17> */
.L_x_2550:
[----:B------:R-:W-:Y:S05]  /*13c20*/  BSYNC B1 ;  /* 0x0000000000017941 */ /* 0x000fea0003800000 */
.L_x_2549:
        /* <DEDUP_REMOVED lines=18> */
.L_x_2539:
[----:B------:R-:W-:Y:S05]  /*13d50*/  BSYNC B0 ;  /* 0x0000000000007941 */ /* 0x000fea0003800000 */
.L_x_2529:
[----:B------:R-:W-:Y:S02]  /*13d60*/  ULDC UR4, c[0x0][0xc3c] ;  /* 0x00030f0000047ab9 */ /* 0x000fe40000000800 */
[----:B------:R-:W-:-:S06]  /*13d70*/  UISETP.GE.AND UP0, UPT, UR7, UR4, UPT ;  /* 0x000000040700728c */ /* 0x000fcc000bf06270 */
[----:B------:R-:W-:-:S13]  /*13d80*/  PLOP3.LUT P0, PT, PT, PT, UP0, 0x80, 0x0 ;  /* 0x000000000000781c */ /* 0x000fda0003f0f008 */
[----:B------:R-:W-:Y:S05]  /*13d90*/  @!P0 BRA `(.L_x_2551) ;  /* 0xfffffed000448947 */ /* 0x000fea000383ffff */
[----:B------:R-:W-:Y:S05]  /*13da0*/  EXIT ;  /* 0x000000000000794d */ /* 0x000fea0003800000 */
.L_x_2486:
[----:B------:R-:W-:-:S08]  /*13db0*/  NOP ;  /* 0x0000000000007918 */ /* 0x000fd00000000000 */
[----:B0-----:R-:W0:-:S00]  /*13dc0*/  USETMAXREG.DEALLOC.CTAPOOL 0x28 ;  /* 0x00000028000079c8 */ /* 0x001e0000080e0500 */
        /* <DEDUP_REMOVED lines=60> */
.L_x_2555:
        /* <DEDUP_REMOVED lines=36> */
.L_x_2553:
[----:B------:R-:W-:-:S04]  /*143d0*/  IMAD.IADD R8, R11, 0x1, -R8 ;  /* 0x000000010b087824 */ /* 0x000fc800078e0a08 */
[----:B------:R-:W-:-:S05]  /*143e0*/  IMAD R3, R5, R4, R8 ;  /* 0x0000000405037224 */ /* 0x000fca00078e0208 */
[----:B------:R-:W-:Y:S01]  /*143f0*/  ISETP.GT.AND P0, PT, R3, R6, PT ;  /* 0x000000060300720c */ /* 0x000fe20003f04270 */
[----:B------:R-:W-:-:S12]  /*14400*/  IMAD.MOV.U32 R3, RZ, RZ, RZ ;  /* 0x000000ffff037224 */ /* 0x000fd800078e00ff */
        /* <DEDUP_REMOVED lines=13> */
.L_x_2556:
[----:B01----:R-:W-:-:S04]  /*144e0*/  IMAD R2, R3, R4, R8 ;  /* 0x0000000403027224 */ /* 0x003fc800078e0208 */
[----:B------:R-:W-:Y:S01]  /*144f0*/  IMAD.IADD R5, R6, 0x1, -R2 ;  /* 0x0000000106057824 */ /* 0x000fe200078e0a02 */
[----:B------:R0:W-:Y:S01]  /*14500*/  STL [R1], R2 ;  /* 0x0000000201007387 */ /* 0x0001e20000100800 */
[----:B------:R-:W-:Y:S05]  /*14510*/  @!P1 BRA `(.L_x_2557) ;  /* 0x0000000000ec9947 */ /* 0x000fea0003800000 */
        /* <DEDUP_REMOVED lines=40> */
[----:B------:R-:W-:Y:S02]  /*147a0*/  IMAD R3, R2, R6, R3 ;  /* 0x0000000602037224 */ /* 0x000fe400078e0203 */
[----:B------:R-:W-:-:S03]  /*147b0*/  IMAD.MOV R6, RZ, RZ, -R8 ;  /* 0x000000ffff067224 */ /* 0x000fc600078e0a08 */
        /* <DEDUP_REMOVED lines=13> */
[----:B------:R-:W-:Y:S02]  /*14890*/  IMAD R2, R0, R6, R5 ;  /* 0x0000000600027224 */ /* 0x000fe400078e0205 */
[----:B------:R-:W-:-:S05]  /*148a0*/  IMAD R3, R3, 0x10000, R4 ;  /* 0x0001000003037824 */ /* 0x000fca00078e0204 */
[----:B------:R1:W-:Y:S01]  /*148b0*/  STL [R1+0x8], R3 ;  /* 0x0000080301007387 */ /* 0x0003e20000100800 */
[----:B------:R-:W-:Y:S05]  /*148c0*/  BRA `(.L_x_2558) ;  /* 0x0000000400007947 */ /* 0x000fea0003800000 */
.L_x_2557:
        /* <DEDUP_REMOVED lines=36> */
[-C--:B------:R-:W-:Y:S02]  /*14b10*/  IABS R8, R13.reuse ;  /* 0x0000000d00087213 */ /* 0x080fe40000000000 */
[----:B------:R-:W-:Y:S02]  /*14b20*/  IABS R10, R13 ;  /* 0x0000000d000a7213 */ /* 0x000fe40000000000 */
[----:B------:R-:W0:Y:S08]  /*14b30*/  I2F.RP R4, R8 ;  /* 0x0000000800047306 */ /* 0x000e300000209400 */
[----:B0-----:R-:W0:Y:S02]  /*14b40*/  MUFU.RCP R4, R4 ;  /* 0x0000000400047308 */ /* 0x001e240000001000 */
[----:B0-----:R-:W-:-:S02]  /*14b50*/  VIADD R3, R4, 0xffffffe ;  /* 0x0ffffffe04037836 */ /* 0x001fc40000000000 */
[----:B------:R-:W-:-:S04]  /*14b60*/  IMAD.MOV R4, RZ, RZ, -R13 ;  /* 0x000000ffff047224 */ /* 0x000fc800078e0a0d */
        /* <DEDUP_REMOVED lines=20> */
[----:B------:R-:W-:-:S05]  /*14cb0*/  IMAD R3, R2, R4, R3 ;  /* 0x0000000402037224 */ /* 0x000fca00078e0203 */
[----:B------:R0:W-:Y:S02]  /*14cc0*/  STL [R1+0x8], R3 ;  /* 0x0000080301007387 */ /* 0x0001e40000100800 */
.L_x_2558:
[----:B01----:R-:W-:-:S05]  /*14cd0*/  LOP3.LUT R3, RZ, R2, RZ, 0x33, !PT ;  /* 0x00000002ff037212 */ /* 0x003fca00078e33ff */
[----:B------:R-:W-:-:S05]  /*14ce0*/  IMAD.IADD R0, R0, 0x1, R3 ;  /* 0x0000000100007824 */ /* 0x000fca00078e0203 */
[----:B------:R1:W-:Y:S01]  /*14cf0*/  STL [R1+0x4], R0 ;  /* 0x0000040001007387 */ /* 0x0003e20000100800 */
[----:B------:R-:W-:Y:S05]  /*14d00*/  BRA `(.L_x_2559) ;  /* 0x0000000000107947 */ /* 0x000fea0003800000 */
.L_x_2554:
[----:B------:R0:W-:Y:S01]  /*14d10*/  STL [R1], R6 ;  /* 0x0000000601007387 */ /* 0x0001e20000100800 */
[----:B------:R-:W-:-:S03]  /*14d20*/  ULDC UR41, c[0x0][0xc3c] ;  /* 0x00030f0000297ab9 */ /* 0x000fc60000000800 */
[----:B------:R0:W-:Y:S04]  /*14d30*/  STL [R1+0x4], RZ ;  /* 0x000004ff01007387 */ /* 0x0001e80000100800 */
[----:B------:R0:W-:Y:S02]  /*14d40*/  STL [R1+0x8], RZ ;  /* 0x000008ff01007387 */ /* 0x0001e40000100800 */
.L_x_2559:
[----:B------:R-:W2:Y:S04]  /*14d50*/  LDL R8, [R1] ;  /* 0x0000000001087983 */ /* 0x000ea80000100800 */
[----:B------:R-:W2:Y:S04]  /*14d60*/  LDL R9, [R1+0x4] ;  /* 0x0000040001097983 */ /* 0x000ea80000100800 */
[----:B------:R-:W2:Y:S01]  /*14d70*/  LDL R10, [R1+0x8] ;  /* 0x00000800010a7983 */ /* 0x000ea20000100800 */
[----:B------:R-:W-:Y:S01]  /*14d80*/  ISETP.NE.AND P0, PT, R7, RZ, PT ;  /* 0x000000ff0700720c */ /* 0x000fe20003f05270 */
[----:B------:R-:W-:-:S12]  /*14d90*/  IMAD.U32 R2, RZ, RZ, UR41 ;  /* 0x00000029ff027e24 */ /* 0x000fd8000f8e00ff */
[----:B------:R-:W3:Y:S01]  /*14da0*/  @!P0 S2R R3, SR_CgaCtaId ;  /* 0x0000000000038919 */ /* 0x000ee20000008800 */
[----:B-1----:R-:W-:Y:S01]  /*14db0*/  @!P0 MOV R0, 0x400 ;  /* 0x0000040000008802 */ /* 0x002fe20000000f00 */
[----:B------:R-:W-:-:S03]  /*14dc0*/  @!P0 IMAD.MOV.U32 R11, RZ, RZ, R2 ;  /* 0x000000ffff0b8224 */ /* 0x000fc600078e0002 */
[----:B---3--:R-:W-:-:S05]  /*14dd0*/  @!P0 LEA R0, R3, R0, 0x18 ;  /* 0x0000000003008211 */ /* 0x008fca00078ec0ff */
[----:B--2---:R1:W-:Y:S01]  /*14de0*/  @!P0 STS.128 [R0+0x334d0], R8 ;  /* 0x0334d00800008388 */ /* 0x0043e20000000c00 */
[----:B------:R-:W-:Y:S06]  /*14df0*/  BAR.ARV 0x5, 0x180 ;  /* 0x0146000000007b1d */ /* 0x000fec0000002000 */
.L_x_2552:
[----:B------:R-:W-:Y:S01]  /*14e00*/  ULDC UR4, c[0x0][0xc3c] ;  /* 0x00030f0000047ab9 */ /* 0x000fe20000000800 */
[----:B------:R2:W-:Y:S01]  /*14e10*/  STL [R1+0x1c], RZ ;  /* 0x00001cff01007387 */ /* 0x0005e20000100800 */
[----:B------:R-:W-:Y:S01]  /*14e20*/  UISETP.GE.AND UP0, UPT, UR41, UR4, UPT ;  /* 0x000000042900728c */ /* 0x000fe2000bf06270 */
[----:B------:R-:W-:Y:S02]  /*14e30*/  IMAD.MOV.U32 R31, RZ, RZ, 0x1 ;  /* 0x00000001ff1f7424 */ /* 0x000fe400078e00ff */
[----:B------:R-:W-:-:S03]  /*14e40*/  IMAD.MOV.U32 R28, RZ, RZ, RZ ;  /* 0x000000ffff1c7224 */ /* 0x000fc600078e00ff */
[----:B------:R-:W-:-:S13]  /*14e50*/  PLOP3.LUT P0, PT, PT, PT, UP0, 0x80, 0x0 ;  /* 0x000000000000781c */ /* 0x000fda0003f0f008 */
[----:B--2---:R-:W-:Y:S05]  /*14e60*/  @P0 BRA `(.L_x_2560) ;  /* 0x0000006400180947 */ /* 0x004fea0003800000 */
[----:B-1----:R-:W2:Y:S01]  /*14e70*/  LDL R0, [R1+0x28] ;  /* 0x0000280001007983 */ /* 0x002ea20000100800 */
[----:B------:R-:W1:Y:S01]  /*14e80*/  S2UR UR4, SR_CgaCtaId ;  /* 0x00000000000479c3 */ /* 0x000e620000008800 */
[----:B------:R-:W-:Y:S01]  /*14e90*/  MOV R16, 0x400 ;  /* 0x0000040000107802 */ /* 0x000fe20000000f00 */
[----:B------:R-:W-:Y:S01]  /*14ea0*/  IMAD.MOV.U32 R31, RZ, RZ, 0x1 ;  /* 0x00000001ff1f7424 */ /* 0x000fe200078e00ff */
[----:B------:R-:W3:Y:S01]  /*14eb0*/  S2R R10, SR_TID.X ;  /* 0x00000000000a7919 */ /* 0x000ee20000002100 */
[----:B------:R-:W-:Y:S01]  /*14ec0*/  IMAD.MOV.U32 R28, RZ, RZ, RZ ;  /* 0x000000ffff1c7224 */ /* 0x000fe200078e00ff */
[----:B------:R-:W-:Y:S01]  /*14ed0*/  ULDC UR47, c[0x0][0xc] ;  /* 0x00000300002f7ab9 */ /* 0x000fe20000000800 */
[----:B-1----:R-:W-:-:S05]  /*14ee0*/  IMAD.U32 R37, RZ, RZ, UR4 ;  /* 0x00000004ff257e24 */ /* 0x002fca000f8e00ff */
[----:B------:R-:W-:Y:S02]  /*14ef0*/  LEA R16, R37, R16, 0x18 ;  /* 0x0000001025107211 */ /* 0x000fe400078ec0ff */
[----:B---3--:R-:W-:Y:S01]  /*14f00*/  SHF.R.U32.HI R3, RZ, 0x1, R10 ;  /* 0x00000001ff037819 */ /* 0x008fe2000001160a */
[C---:B0-----:R-:W-:Y:S02]  /*14f10*/  IMAD.SHL.U32 R4, R10.reuse, 0x20, RZ ;  /* 0x000000200a047824 */ /* 0x041fe400078e00ff */
[C---:B------:R-:W-:Y:S02]  /*14f20*/  IMAD.SHL.U32 R32, R10.reuse, 0x10, RZ ;  /* 0x000000100a207824 */ /* 0x040fe400078e00ff */
[----:B------:R-:W-:Y:S01]  /*14f30*/  IMAD.SHL.U32 R8, R10, 0x4, RZ ;  /* 0x000000040a087824 */ /* 0x000fe200078e00ff */
[----:B------:R-:W-:Y:S01]  /*14f40*/  LOP3.LUT R5, R4, 0x80, RZ, 0xc0, !PT ;  /* 0x0000008004057812 */ /* 0x000fe200078ec0ff */
[----:B------:R-:W-:Y:S01]  /*14f50*/  IMAD.SHL.U32 R9, R10, 0x2, RZ ;  /* 0x000000020a097824 */ /* 0x000fe200078e00ff */
[----:B------:R-:W-:-:S02]  /*14f60*/  LOP3.LUT R7, R32, 0x600, RZ, 0xc0, !PT ;  /* 0x0000060020077812 */ /* 0x000fc400078ec0ff */
[----:B------:R-:W-:Y:S02]  /*14f70*/  LOP3.LUT R5, R5, 0x10, R10, 0xf8, !PT ;  /* 0x0000001005057812 */ /* 0x000fe400078ef80a */
[----:B------:R-:W-:Y:S02]  /*14f80*/  LOP3.LUT R7, R7, 0x60, R4, 0xf8, !PT ;  /* 0x0000006007077812 */ /* 0x000fe400078ef804 */
[----:B------:R-:W-:Y:S02]  /*14f90*/  LOP3.LUT R5, R5, 0x10, R8, 0x78, !PT ;  /* 0x0000001005057812 */ /* 0x000fe400078e7808 */
[----:B------:R-:W-:-:S04]  /*14fa0*/  LOP3.LUT R6, R32, 0x1b0, RZ, 0xc0, !PT ;  /* 0x000001b020067812 */ /* 0x000fc800078ec0ff */
[----:B------:R-:W-:Y:S02]  /*14fb0*/  LOP3.LUT R9, R6, 0x30, R9, 0x78, !PT ;  /* 0x0000003006097812 */ /* 0x000fe400078e7809 */
[----:B--2---:R-:W-:Y:S01]  /*14fc0*/  R2UR UR5, R0 ;  /* 0x00000000000572ca */ /* 0x004fe200000e0000 */
[----:B------:R-:W-:-:S05]  /*14fd0*/  IMAD.SHL.U32 R0, R10, 0x40, RZ ;  /* 0x000000400a007824 */ /* 0x000fca00078e00ff */
[----:B------:R-:W-:-:S04]  /*14fe0*/  LOP3.LUT R2, R0, 0x180, RZ, 0xc0, !PT ;  /* 0x0000018000027812 */ /* 0x000fc800078ec0ff */
[----:B------:R-:W-:Y:S01]  /*14ff0*/  LOP3.LUT R2, R2, 0x30, R3, 0xf8, !PT ;  /* 0x0000003002027812 */ /* 0x000fe200078ef803 */
[----:B------:R-:W-:Y:S02]  /*15000*/  IMAD.SHL.U32 R3, R10, 0x8, RZ ;  /* 0x000000080a037824 */ /* 0x000fe400078e00ff */
[----:B------:R-:W-:Y:S02]  /*15010*/  ULOP3.LUT UR44, UR5, 0x2, URZ, 0xfc, !UPT ;  /* 0x00000002052c7892 */ /* 0x000fe4000f8efc3f */
[----:B------:R-:W-:Y:S01]  /*15020*/  ULOP3.LUT UR46, UR5, 0x1, URZ, 0xfc, !UPT ;  /* 0x00000001052e7892 */ /* 0x000fe2000f8efc3f */
[----:B------:R-:W-:Y:S02]  /*15030*/  LOP3.LUT R3, R2, 0x30, R3, 0x78, !PT ;  /* 0x0000003002037812 */ /* 0x000fe400078e7803 */
[----:B------:R-:W-:Y:S02]  /*15040*/  LOP3.LUT R2, R7, 0x100, R4, 0xf8, !PT ;  /* 0x0000010007027812 */ /* 0x000fe400078ef804 */
[----:B------:R-:W-:-:S02]  /*15050*/  LOP3.LUT R0, R3, 0x640, R0, 0xf8, !PT ;  /* 0x0000064003007812 */ /* 0x000fc400078ef800 */
[----:B------:R-:W-:-:S03]  /*15060*/  LOP3.LUT R2, R2, R5, RZ, 0xfc, !PT ;  /* 0x0000000502027212 */ /* 0x000fc600078efcff */
[----:B------:R0:W-:Y:S04]  /*15070*/  STL [R1+0x14], R0 ;  /* 0x0000140001007387 */ /* 0x0001e80000100800 */
        /* <DEDUP_REMOVED lines=13> */
.L_x_2638:
[----:B------:R-:W-:Y:S01]  /*15150*/  ULDC.64 UR4, c[0x0][0xc88] ;  /* 0x0003220000047ab9 */ /* 0x000fe20000000a00 */
[----:B------:R-:W-:Y:S01]  /*15160*/  ULDC.64 UR6, c[0x0][0xa18] ;  /* 0x0002860000067ab9 */ /* 0x000fe20000000a00 */
[----:B------:R-:W-:Y:S01]  /*15170*/  UIMAD.WIDE UR4, UR41, 0x4, UR4 ;  /* 0x00000004290478a5 */ /* 0x000fe2000f8e0204 */
[----:B------:R-:W-:Y:S01]  /*15180*/  IMAD.MOV.U32 R33, RZ, RZ, RZ ;  /* 0x000000ffff217224 */ /* 0x000fe200078e00ff */
[----:B01----:R-:W1:Y:S04]  /*15190*/  LDC.64 R4, c[0x0][0x418] ;  /* 0x00010600ff047b82 */ /* 0x003e680000000a00 */
[----:B------:R-:W-:Y:S02]  /*151a0*/  IMAD.U32 R2, RZ, RZ, UR4 ;  /* 0x00000004ff027e24 */ /* 0x000fe4000f8e00ff */
[----:B---3--:R-:W-:Y:S01]  /*151b0*/  IMAD.U32 R3, RZ, RZ, UR5 ;  /* 0x00000005ff037e24 */ /* 0x008fe2000f8e00ff */
        /* <DEDUP_REMOVED lines=44> */
.L_x_2561:
[----:B------:R-:W-:Y:S01]  /*15480*/  ULDC.64 UR4, c[0x0][0xa20] ;  /* 0x0002880000047ab9 */ /* 0x000fe20000000a00 */
[----:B------:R-:W-:Y:S01]  /*15490*/  ISETP.NE.AND.EX P0, PT, R5, RZ, PT, P0 ;  /* 0x000000ff0500720c */ /* 0x000fe20003f05300 */
[----:B------:R-:W-:Y:S01]  /*154a0*/  UMOV UR40, URZ ;  /* 0x0000003f00287c82 */ /* 0x000fe20008000000 */
[----:B------:R-:W-:Y:S01]  /*154b0*/  ISETP.NE.U32.AND P1, PT, RZ, UR4, PT ;  /* 0x00000004ff007c0c */ /* 0x000fe2000bf25070 */
[----:B------:R-:W-:Y:S01]  /*154c0*/  IMAD.U32 R30, RZ, RZ, UR43 ;  /* 0x0000002bff1e7e24 */ /* 0x000fe2000f8e00ff */
[----:B------:R-:W-:Y:S02]  /*154d0*/  SEL R0, R0, 0x1, P0 ;  /* 0x0000000100007807 */ /* 0x000fe40000000000 */
[----:B------:R-:W-:Y:S02]  /*154e0*/  ISETP.NE.AND.EX P1, PT, RZ, UR5, PT, P1 ;  /* 0x00000005ff007c0c */ /* 0x000fe4000bf25310 */
[----:B-----5:R-:W-:Y:S01]  /*154f0*/  @P2 R2UR UR40, R6 ;  /* 0x00000000062822ca */ /* 0x020fe200000e0000 */
[----:B------:R-:W-:-:S10]  /*15500*/  IMAD R0, R0, R7, RZ ;  /* 0x0000000700007224 */ /* 0x000fd400078e02ff */
[----:B------:R-:W-:Y:S05]  /*15510*/  @!P1 BRA `(.L_x_2562) ;  /* 0x0000000000189947 */ /* 0x000fea0003800000 */
[----:B------:R-:W-:-:S04]  /*15520*/  UIADD3 UR4, UP0, UR39, UR4, URZ ;  /* 0x0000000427047290 */ /* 0x000fc8000ff1e03f */
[----:B------:R-:W-:Y:S02]  /*15530*/  UIADD3.X UR5, UR38, UR5, URZ, UP0, !UPT ;  /* 0x0000000526057290 */ /* 0x000fe400087fe43f */
[----:B--2---:R-:W-:-:S04]  /*15540*/  IMAD.U32 R2, RZ, RZ, UR4 ;  /* 0x00000004ff027e24 */ /* 0x004fc8000f8e00ff */
[----:B------:R-:W-:-:S05]  /*15550*/  IMAD.U32 R3, RZ, RZ, UR5 ;  /* 0x00000005ff037e24 */ /* 0x000fca000f8e00ff */
[----:B------:R1:W5:Y:S01]  /*15560*/  LDG.E R0, desc[UR36][R2.64] ;  /* 0x0000002402007981 */ /* 0x000362000c1e1900 */
[----:B------:R-:W-:Y:S05]  /*15570*/  BRA `(.L_x_2563) ;  /* 0x0000000000247947 */ /* 0x000fea0003800000 */
.L_x_2562:
[----:B------:R-:W-:Y:S02]  /*15580*/  ULDC.64 UR4, c[0x0][0xa08] ;  /* 0x0002820000047ab9 */ /* 0x000fe40000000a00 */
[----:B------:R-:W-:-:S04]  /*15590*/  ISETP.NE.U32.AND P0, PT, RZ, UR4, PT ;  /* 0x00000004ff007c0c */ /* 0x000fc8000bf05070 */
[----:B------:R-:W-:-:S13]  /*155a0*/  ISETP.NE.AND.EX P0, PT, RZ, UR5, PT, P0 ;  /* 0x00000005ff007c0c */ /* 0x000fda000bf05300 */
[----:B------:R-:W-:Y:S05]  /*155b0*/  @!P0 BRA `(.L_x_2563) ;  /* 0x0000000000148947 */ /* 0x000fea0003800000 */
[----:B--2---:R-:W1:Y:S02]  /*155c0*/  LDC.64 R2, c[0x0][0xa08] ;  /* 0x00028200ff027b82 */ /* 0x004e640000000a00 */
[----:B-1----:R-:W-:-:S05]  /*155d0*/  IMAD.WIDE R2, R30, 0x4, R2 ;  /* 0x000000041e027825 */ /* 0x002fca00078e0202 */
[----:B------:R-:W2:Y:S04]  /*155e0*/  LDG.E R0, desc[UR36][R2.64] ;  /* 0x0000002402007981 */ /* 0x000ea8000c1e1900 */
[----:B------:R-:W2:Y:S02]  /*155f0*/  LDG.E R5, desc[UR36][R2.64+0x4] ;  /* 0x0000042402057981 */ /* 0x000ea4000c1e1900 */
[----:B--2---:R-:W-:-:S07]  /*15600*/  IMAD.IADD R0, R5, 0x1, -R0 ;  /* 0x0000000105007824 */ /* 0x004fce00078e0a00 */
.L_x_2563:
[----:B-12---:R-:W2:Y:S01]  /*15610*/  LDL R2, [R1+0x4] ;  /* 0x0000040001027983 */ /* 0x006ea20000100800 */
[----:B------:R-:W1:Y:S03]  /*15620*/  LDC R3, c[0x0][0x448] ;  /* 0x00011200ff037b82 */ /* 0x000e660000000800 */
[----:B------:R-:W3:Y:S01]  /*15630*/  LDL R18, [R1+0x8] ;  /* 0x0000080001127983 */ /* 0x000ee20000100800 */
[----:B-1----:R-:W-:-:S13]  /*15640*/  ISETP.NE.AND P0, PT, R3, 0x1, PT ;  /* 0x000000010300780c */ /* 0x002fda0003f05270 */
[----:B------:R-:W1:Y:S08]  /*15650*/  @P0 LDC R3, c[0x0][0x44c] ;  /* 0x00011300ff030b82 */ /* 0x000e700000000800 */
[----:B------:R-:W4:Y:S01]  /*15660*/  @P0 LDC R4, c[0x0][0x450] ;  /* 0x00011400ff040b82 */ /* 0x000f220000000800 */
[----:B-----5:R-:W-:-:S04]  /*15670*/  IMAD.IADD R19, R0, 0x1, -R33 ;  /* 0x0000000100137824 */ /* 0x020fc800078e0a21 */
[----:B------:R-:W-:-:S04]  /*15680*/  VIADD R0, R19, 0x9f ;  /* 0x0000009f13007836 */ /* 0x000fc80000000000 */
[----:B------:R-:W-:Y:S01]  /*15690*/  IMAD.HI R0, R0, 0x66666667, RZ ;  /* 0x6666666700007827 */ /* 0x000fe200078e02ff */
[----:B------:R-:W-:-:S04]  /*156a0*/  LOP3.LUT R17, R17, 0xfffffeff, RZ, 0xc0, !PT ;  /* 0xfffffeff11117812 */ /* 0x000fc800078ec0ff */
[----:B------:R-:W-:Y:S01]  /*156b0*/  @P0 LOP3.LUT R17, R17, 0x100, RZ, 0xfc, !PT ;  /* 0x0000010011110812 */ /* 0x000fe200078efcff */
[----:B--2---:R-:W-:-:S04]  /*156c0*/  IMAD.SHL.U32 R2, R2, 0x80, RZ ;  /* 0x0000008002027824 */ /* 0x004fc800078e00ff */
[----:B------:R-:W-:-:S04]  /*156d0*/  VIADD R2, R2, 0x7f ;  /* 0x0000007f02027836 */ /* 0x000fc80000000000 */
[----:B-1----:R-:W-:-:S05]  /*156e0*/  @P0 IMAD.HI.U32 R3, R2, R3, RZ ;  /* 0x0000000302030227 */ /* 0x002fca00078e00ff */
[----:B----4-:R-:W-:Y:S02]  /*156f0*/  @P0 SHF.R.U32.HI R2, RZ, R4, R3 ;  /* 0x00000004ff020219 */ /* 0x010fe40000011603 */
[----:B0-----:R-:W-:-:S05]  /*15700*/  IADD3 R3, R19, 0xa0, -R22 ;  /* 0x000000a013037810 */ /* 0x001fca0007ffe816 */
[----:B------:R-:W-:-:S04]  /*15710*/  IMAD.IADD R2, R3, 0x1, R2 ;  /* 0x0000000103027824 */ /* 0x000fc800078e0202 */
[----:B------:R-:W-:Y:S01]  /*15720*/  IMAD.HI R2, R2, 0x66666667, RZ ;  /* 0x6666666702027827 */ /* 0x000fe200078e02ff */
[----:B------:R-:W-:-:S04]  /*15730*/  SHF.R.U32.HI R3, RZ, 0x1f, R0 ;  /* 0x0000001fff037819 */ /* 0x000fc80000011600 */
[----:B------:R-:W-:Y:S02]  /*15740*/  SHF.R.U32.HI R5, RZ, 0x1f, R2 ;  /* 0x0000001fff057819 */ /* 0x000fe40000011602 */
[----:B------:R-:W-:Y:S02]  /*15750*/  LEA.HI.SX32 R3, R0, R3, 0x1a ;  /* 0x0000000300037211 */ /* 0x000fe400078fd2ff */
[----:B------:R-:W-:-:S04]  /*15760*/  LEA.HI.SX32 R2, R2, R5, 0x1a ;  /* 0x0000000502027211 */ /* 0x000fc800078fd2ff */
[----:B------:R-:W-:-:S04]  /*15770*/  VIMNMX R23, R3, R2, PT ;  /* 0x0000000203177248 */ /* 0x000fc80003fe0100 */
[----:B------:R-:W-:Y:S02]  /*15780*/  ISETP.GE.AND P0, PT, R23, 0x1, PT ;  /* 0x000000011700780c */ /* 0x000fe40003f06270 */
[C---:B---3--:R-:W-:Y:S02]  /*15790*/  LOP3.LUT R0, R18.reuse, 0xff000000, RZ, 0xc0, !PT ;  /* 0xff00000012007812 */ /* 0x048fe400078ec0ff */
[----:B------:R-:W-:Y:S02]  /*157a0*/  LOP3.LUT R3, R18, 0xff0000, RZ, 0xc0, !PT ;  /* 0x00ff000012037812 */ /* 0x000fe400078ec0ff */
[----:B------:R-:W-:-:S04]  /*157b0*/  SHF.R.U32.HI R0, RZ, 0x8, R0 ;  /* 0x00000008ff007819 */ /* 0x000fc80000011600 */
[----:B------:R-:W-:Y:S01]  /*157c0*/  LEA.HI R0, R3, R0, RZ, 0x10 ;  /* 0x0000000003007211 */ /* 0x000fe200078f80ff */
[----:B------:R-:W-:-:S03]  /*157d0*/  IMAD.MOV.U32 R3, RZ, RZ, RZ ;  /* 0x000000ffff037224 */ /* 0x000fc600078e00ff */
[----:B------:R-:W-:Y:S01]  /*157e0*/  LOP3.LUT R36, R0, 0xff, RZ, 0xc0, !PT ;  /* 0x000000ff00247812 */ /* 0x000fe200078ec0ff */
[----:B------:R-:W-:Y:S06]  /*157f0*/  @!P0 BRA `(.L_x_2564) ;  /* 0x0000000000748947 */ /* 0x000fec0003800000 */
[----:B------:R-:W-:-:S04]  /*15800*/  SHF.R.U32.HI R0, RZ, 0x10, R0 ;  /* 0x00000010ff007819 */ /* 0x000fc80000011600 */
[----:B------:R-:W-:-:S13]  /*15810*/  ISETP.NE.AND P0, PT, R0, RZ, PT ;  /* 0x000000ff0000720c */ /* 0x000fda0003f05270 */
[----:B------:R-:W0:Y:S02]  /*15820*/  @!P0 LDC R0, c[0x0][0x9f0] ;  /* 0x00027c00ff008b82 */ /* 0x000e240000000800 */
[-C--:B0-----:R-:W-:Y:S02]  /*15830*/  IABS R4, R0.reuse ;  /* 0x0000000000047213 */ /* 0x081fe40000000000 */
[----:B------:R-:W-:Y:S02]  /*15840*/  IADD3 R5, R0, -0x1, R23 ;  /* 0xffffffff00057810 */ /* 0x000fe40007ffe017 */
[----:B------:R-:W0:Y:S02]  /*15850*/  I2F.RP R6, R4 ;  /* 0x0000000400067306 */ /* 0x000e240000209400 */
[----:B------:R-:W-:-:S04]  /*15860*/  LOP3.LUT R2, R5, R0, RZ, 0x3c, !PT ;  /* 0x0000000005027212 */ /* 0x000fc800078e3cff */
[----:B------:R-:W-:Y:S01]  /*15870*/  ISETP.GE.AND P2, PT, R2, RZ, PT ;  /* 0x000000ff0200720c */ /* 0x000fe20003f46270 */
[----:B------:R-:W-:Y:S01]  /*15880*/  IMAD.MOV.U32 R2, RZ, RZ, RZ ;  /* 0x000000ffff027224 */ /* 0x000fe200078e00ff */
        /* <DEDUP_REMOVED lines=18> */
[----:B------:R-:W-:-:S05]  /*159b0*/  @!P1 LOP3.LUT R2, RZ, R0, RZ, 0x33, !PT ;  /* 0x00000000ff029212 */ /* 0x000fca00078e33ff */
[----:B------:R-:W-:-:S07]  /*159c0*/  IMAD.MOV.U32 R3, RZ, RZ, R2 ;  /* 0x000000ffff037224 */ /* 0x000fce00078e0002 */
.L_x_2564:
[-C--:B------:R-:W-:Y:S01]  /*159d0*/  IMAD R36, R36, R3.reuse, RZ ;  /* 0x0000000324247224 */ /* 0x080fe200078e02ff */
[----:B------:R-:W-:Y:S04]  /*159e0*/  BSSY B7, `(.L_x_2565) ;  /* 0x0000482000077945 */ /* 0x000fe80003800000 */
[----:B------:R-:W-:-:S04]  /*159f0*/  VIADDMNMX R23, R36, R3, R23, PT ;  /* 0x0000000324177246 */ /* 0x000fc80003800117 */
[----:B------:R-:W-:-:S13]  /*15a00*/  ISETP.GT.AND P0, PT, R23, R36, PT ;  /* 0x000000241700720c */ /* 0x000fda0003f04270 */
        /* <DEDUP_REMOVED lines=16> */
[----:B0-----:R-:W-:-:S05]  /*15b10*/  IADD3 R0, R0, UR47, R7 ;  /* 0x0000002f00007c10 */ /* 0x001fca000fffe007 */
[----:B------:R4:W-:Y:S01]  /*15b20*/  STL [R1], R0 ;  /* 0x0000000001007387 */ /* 0x0009e20000100800 */
[----:B------:R-:W-:Y:S05]  /*15b30*/  BRA `(.L_x_2567) ;  /* 0x0000004400b07947 */ /* 0x000fea0003800000 */
.L_x_2566:
        /* <DEDUP_REMOVED lines=20> */
.L_x_2569:
[----:B------:R-:W-:Y:S05]  /*15c80*/  BSYNC B6 ;  /* 0x0000000000067941 */ /* 0x000fea0003800000 */
.L_x_2568:
        /* <DEDUP_REMOVED lines=22> */
.L_x_2571:
[----:B------:R-:W-:Y:S05]  /*15df0*/  BSYNC B6 ;  /* 0x0000000000067941 */ /* 0x000fea0003800000 */
.L_x_2570:
        /* <DEDUP_REMOVED lines=20> */
.L_x_2573:
[----:B------:R-:W-:Y:S05]  /*15f40*/  BSYNC B6 ;  /* 0x0000000000067941 */ /* 0x000fea0003800000 */
.L_x_2572:
        /* <DEDUP_REMOVED lines=19> */
.L_x_2575:
[----:B------:R-:W-:Y:S05]  /*16080*/  BSYNC B6 ;  /* 0x0000000000067941 */ /* 0x000fea0003800000 */
.L_x_2574:
[----:B------:R-:W-:Y:S01]  /*16090*/  ULDC.64 UR4, c[0x0][0x9f8] ;  /* 0x00027e0000047ab9 */ /* 0x000fe20000000a00 */
[----:B------:R-:W0:Y:S01]  /*160a0*/  S2R R20, SR_TID.X ;  /* 0x0000000000147919 */ /* 0x000e220000002100 */
[----:B------:R-:W-:Y:S01]  /*160b0*/  UISETP.NE.U32.AND UP0, UPT, UR4, URZ, UPT ;  /* 0x0000003f0400728c */ /* 0x000fe2000bf05070 */
[----:B------:R-:W1:Y:S03]  /*160c0*/  LDC R9, c[0x0][0x430] ;  /* 0x00010c00ff097b82 */ /* 0x000e660000000800 */
[----:B------:R-:W-:-:S06]  /*160d0*/  UISETP.NE.AND.EX UP0, UPT, UR5, URZ, UPT, UP0 ;  /* 0x0000003f0500728c */ /* 0x000fcc000bf05300 */
[----:B------:R-:W-:-:S05]  /*160e0*/  PLOP3.LUT P0, PT, PT, PT, UP0, 0x80, 0x0 ;  /* 0x000000000000781c */ /* 0x000fca0003f0f008 */
[----:B------:R-:W-:-:S04]  /*160f0*/  @UP0 UIADD3 UR4, UP1, UR39, UR4, URZ ;  /* 0x0000000427040290 */ /* 0x000fc8000ff3e03f */
[----:B------:R-:W-:Y:S02]  /*16100*/  @UP0 UIADD3.X UR5, UR38, UR5, URZ, UP1, !UPT ;  /* 0x0000000526050290 */ /* 0x000fe40008ffe43f */
[----:B------:R-:W-:-:S04]  /*16110*/  IMAD.U32 R2, RZ, RZ, UR4 ;  /* 0x00000004ff027e24 */ /* 0x000fc8000f8e00ff */
[----:B------:R-:W-:-:S05]  /*16120*/  IMAD.U32 R3, RZ, RZ, UR5 ;  /* 0x00000005ff037e24 */ /* 0x000fca000f8e00ff */
[----:B------:R2:W3:Y:S01]  /*16130*/  @P0 LDG.E R30, desc[UR36][R2.64] ;  /* 0x00000024021e0981 */ /* 0x0004e2000c1e1900 */
[----:B-1----:R-:W-:Y:S01]  /*16140*/  ISETP.NE.AND P1, PT, R9, 0x1, PT ;  /* 0x000000010900780c */ /* 0x002fe20003f25270 */
[----:B------:R-:W-:Y:S01]  /*16150*/  IMAD.MOV.U32 R0, RZ, RZ, 0xa0 ;  /* 0x000000a0ff007424 */ /* 0x000fe200078e00ff */
[----:B0-----:R-:W-:Y:S01]  /*16160*/  LOP3.LUT R20, R20, 0x7f, RZ, 0xc0, !PT ;  /* 0x0000007f14147812 */ /* 0x001fe200078ec0ff */
[----:B------:R-:W0:Y:S01]  /*16170*/  S2R R21, SR_TID.X ;  /* 0x0000000000157919 */ /* 0x000e220000002100 */
[----:B------:R-:W-:Y:S01]  /*16180*/  LOP3.LUT R17, R17, 0xffffffbf, RZ, 0xc0, !PT ;  /* 0xffffffbf11117812 */ /* 0x000fe200078ec0ff */
[----:B------:R-:W-:Y:S01]  /*16190*/  IMAD R0, R23, R0, -0xa0 ;  /* 0xffffff6017007424 */ /* 0x000fe200078e0200 */
[----:B------:R-:W-:-:S07]  /*161a0*/  SHF.R.U32.HI R24, RZ, 0x2, R20 ;  /* 0x00000002ff187819 */ /* 0x000fce0000011614 */
[----:B--2---:R-:W1:Y:S01]  /*161b0*/  @P1 LDC R3, c[0x0][0x434] ;  /* 0x00010d00ff031b82 */ /* 0x004e620000000800 */
[----:B------:R-:W-:-:S07]  /*161c0*/  @P1 LOP3.LUT R17, R17, 0x40, RZ, 0xfc, !PT ;  /* 0x0000004011111812 */ /* 0x000fce00078efcff */
[----:B------:R-:W2:Y:S08]  /*161d0*/  @P1 LDC R2, c[0x0][0x438] ;  /* 0x00010e00ff021b82 */ /* 0x000eb00000000800 */
[----:B------:R-:W4:Y:S01]  /*161e0*/  @P1 LDC R8, c[0x0][0x434] ;  /* 0x00010d00ff081b82 */ /* 0x000f220000000800 */
[C---:B0-----:R-:W-:Y:S02]  /*161f0*/  IMAD.SHL.U32 R20, R21.reuse, 0x20, RZ ;  /* 0x0000002015147824 */ /* 0x041fe400078e00ff */
[----:B------:R-:W-:-:S05]  /*16200*/  IMAD.SHL.U32 R21, R21, 0x20, RZ ;  /* 0x0000002015157824 */ /* 0x000fca00078e00ff */
[----:B------:R-:W0:Y:S01]  /*16210*/  @P1 LDC R7, c[0x0][0x438] ;  /* 0x00010e00ff071b82 */ /* 0x000e220000000800 */
[C---:B------:R-:W-:Y:S02]  /*16220*/  LOP3.LUT R20, R24.reuse, 0x60, R20, 0xf8, !PT ;  /* 0x0000006018147812 */ /* 0x040fe400078ef814 */
[----:B------:R-:W-:Y:S02]  /*16230*/  LOP3.LUT R21, R24, 0x60, R21, 0xf8, !PT ;  /* 0x0000006018157812 */ /* 0x000fe400078ef815 */
[----:B------:R-:W-:-:S05]  /*16240*/  LOP3.LUT R20, R20, 0x80, RZ, 0xfc, !PT ;  /* 0x0000008014147812 */ /* 0x000fca00078efcff */
[--C-:B------:R-:W-:Y:S02]  /*16250*/  IMAD.IADD R5, R20, 0x1, R0.reuse ;  /* 0x0000000114057824 */ /* 0x100fe400078e0200 */
[----:B------:R-:W-:-:S03]  /*16260*/  IMAD.IADD R0, R21, 0x1, R0 ;  /* 0x0000000115007824 */ /* 0x000fc600078e0200 */
[C---:B------:R-:W-:Y:S01]  /*16270*/  ISETP.GE.AND P0, PT, R5.reuse, R19, PT ;  /* 0x000000130500720c */ /* 0x040fe20003f06270 */
[--C-:B------:R-:W-:Y:S02]  /*16280*/  IMAD.IADD R6, R0, 0x1, R33.reuse ;  /* 0x0000000100067824 */ /* 0x100fe400078e0221 */
[----:B------:R-:W-:Y:S01]  /*16290*/  IMAD.IADD R5, R5, 0x1, R33 ;  /* 0x0000000105057824 */ /* 0x000fe200078e0221 */
[----:B------:R-:W-:Y:S01]  /*162a0*/  ISETP.GT.U32.OR P0, PT, R20, 0x9f, P0 ;  /* 0x0000009f1400780c */ /* 0x000fe20000704470 */
[----:B-1----:R-:W-:-:S04]  /*162b0*/  @P1 IMAD.HI.U32 R3, R6, R3, RZ ;  /* 0x0000000306031227 */ /* 0x002fc800078e00ff */
[----:B------:R-:W-:Y:S01]  /*162c0*/  IMAD.MOV.U32 R10, RZ, RZ, R6 ;  /* 0x000000ffff0a7224 */ /* 0x000fe200078e0006 */
[----:B--2---:R-:W-:Y:S01]  /*162d0*/  @P1 SHF.R.U32.HI R10, RZ, R2, R3 ;  /* 0x00000002ff0a1219 */ /* 0x004fe20000011603 */
[----:B----4-:R-:W-:-:S04]  /*162e0*/  @P1 IMAD.HI.U32 R8, R5, R8, RZ ;  /* 0x0000000805081227 */ /* 0x010fc800078e00ff */
[--C-:B------:R-:W-:Y:S01]  /*162f0*/  IMAD.MOV.U32 R4, RZ, RZ, R5.reuse ;  /* 0x000000ffff047224 */ /* 0x100fe200078e0005 */
[----:B0-----:R-:W-:Y:S01]  /*16300*/  @P1 SHF.R.U32.HI R4, RZ, R7, R8 ;  /* 0x00000007ff041219 */ /* 0x001fe20000011608 */
[----:B------:R-:W0:Y:S01]  /*16310*/  @!P0 LDC.64 R2, c[0x0][0x428] ;  /* 0x00010a00ff028b82 */ /* 0x000e220000000a00 */
[----:B------:R-:W-:Y:S01]  /*16320*/  IMAD.MOV R8, RZ, RZ, -R10 ;  /* 0x000000ffff087224 */ /* 0x000fe200078e0a0a */
[----:B------:R-:W-:Y:S02]  /*16330*/  ISETP.GE.AND P1, PT, R0, R19, PT ;  /* 0x000000130000720c */ /* 0x000fe40003f26270 */
[----:B------:R-:W-:Y:S02]  /*16340*/  IMAD.MOV R7, RZ, RZ, -R4 ;  /* 0x000000ffff077224 */ /* 0x000fe400078e0a04 */
[C---:B------:R-:W-:Y:S02]  /*16350*/  IMAD R6, R9.reuse, R8, R6 ;  /* 0x0000000809067224 */ /* 0x040fe400078e0206 */
[----:B------:R-:W-:Y:S01]  /*16360*/  IMAD R7, R9, R7, R5 ;  /* 0x0000000709077224 */ /* 0x000fe200078e0205 */
[----:B------:R-:W-:Y:S01]  /*16370*/  @!P0 SHF.R.S32.HI R5, RZ, 0x1f, R4 ;  /* 0x0000001fff058819 */ /* 0x000fe20000011404 */
[----:B------:R-:W1:Y:S05]  /*16380*/  LDC R9, c[0x0][0x2f4] ;  /* 0x0000bd00ff097b82 */ /* 0x000e6a0000000800 */
[----:B------:R-:W-:-:S02]  /*16390*/  @!P1 SHF.R.S32.HI R11, RZ, 0x1f, R10 ;  /* 0x0000001fff0b9819 */ /* 0x000fc4000001140a */
[----:B------:R-:W-:Y:S01]  /*163a0*/  LOP3.LUT R17, R17, 0xfffffff7, RZ, 0xc0, !PT ;  /* 0xfffffff711117812 */ /* 0x000fe200078ec0ff */
[----:B------:R-:W-:Y:S01]  /*163b0*/  IMAD.U32 R0, RZ, RZ, UR44 ;  /* 0x0000002cff007e24 */ /* 0x000fe2000f8e00ff */
[----:B------:R-:W-:-:S04]  /*163c0*/  LOP3.LUT R12, R32, 0x40, RZ, 0xfc, !PT ;  /* 0x00000040200c7812 */ /* 0x000fc800078efcff */
[----:B------:R-:W-:Y:S01]  /*163d0*/  ISETP.NE.AND P3, PT, R0, 0x3, PT ;  /* 0x000000030000780c */ /* 0x000fe20003f65270 */
[----:B------:R-:W-:Y:S01]  /*163e0*/  UMOV UR4, 0xffffffff ;  /* 0xffffffff00047882 */ /* 0x000fe20000000000 */
[----:B------:R-:W-:Y:S02]  /*163f0*/  LOP3.LUT R18, R18, 0xffff, RZ, 0xc0, !PT ;  /* 0x0000ffff12127812 */ /* 0x000fe400078ec0ff */
[----:B---3--:R-:W-:Y:S01]  /*16400*/  SHF.R.S32.HI R35, RZ, 0x1f, R30 ;  /* 0x0000001fff237819 */ /* 0x008fe2000001141e */
[----:B0-----:R-:W-:-:S04]  /*16410*/  @!P0 IMAD.WIDE.U32 R4, R30, R2, R4 ;  /* 0x000000021e048225 */ /* 0x001fc800078e0004 */
[----:B------:R-:W-:-:S04]  /*16420*/  @!P0 IMAD R8, R35, R2, RZ ;  /* 0x0000000223088224 */ /* 0x000fc800078e02ff */
[----:B------:R-:W-:Y:S02]  /*16430*/  @!P0 IMAD R8, R30, R3, R8 ;  /* 0x000000031e088224 */ /* 0x000fe400078e0208 */
[----:B------:R-:W0:Y:S02]  /*16440*/  @!P0 LDC.64 R2, c[0x0][0x418] ;  /* 0x00010600ff028b82 */ /* 0x000e240000000a00 */
[----:B------:R-:W-:Y:S01]  /*16450*/  @!P0 IMAD.IADD R8, R8, 0x1, R5 ;  /* 0x0000000108088824 */ /* 0x000fe200078e0205 */
[----:B0-----:R-:W-:-:S04]  /*16460*/  @!P0 LEA R2, P2, R4, R2, 0x2 ;  /* 0x0000000204028211 */ /* 0x001fc800078410ff */
[----:B------:R-:W-:Y:S01]  /*16470*/  @!P0 LEA.HI.X R3, R4, R3, R8, 0x2, P2 ;  /* 0x0000000304038211 */ /* 0x000fe200010f1408 */
[----:B------:R-:W-:Y:S01]  /*16480*/  IMAD.MOV.U32 R8, RZ, RZ, RZ ;  /* 0x000000ffff087224 */ /* 0x000fe200078e00ff */
[----:B------:R-:W0:Y:S05]  /*16490*/  @!P1 LDC.64 R4, c[0x0][0x418] ;  /* 0x00010600ff049b82 */ /* 0x000e2a0000000a00 */
[----:B------:R2:W5:Y:S03]  /*164a0*/  @!P0 LDG.E R8, desc[UR36][R2.64] ;  /* 0x0000002402088981 */ /* 0x000566000c1e1900 */
[----:B--2---:R-:W2:Y:S01]  /*164b0*/  @!P1 LDC.64 R2, c[0x0][0x428] ;  /* 0x00010a00ff029b82 */ /* 0x004ea20000000a00 */
[----:B------:R-:W-:Y:S01]  /*164c0*/  ISETP.GT.U32.AND P2, PT, R20, 0x9f, PT ;  /* 0x0000009f1400780c */ /* 0x000fe20003f44070 */
[----:B--2---:R-:W-:-:S04]  /*164d0*/  @!P1 IMAD.WIDE.U32 R10, R30, R2, R10 ;  /* 0x000000021e0a9225 */ /* 0x004fc800078e000a */
[----:B------:R-:W-:-:S04]  /*164e0*/  @!P1 IMAD R2, R35, R2, RZ ;  /* 0x0000000223029224 */ /* 0x000fc800078e02ff */
[----:B------:R-:W-:Y:S01]  /*164f0*/  @!P1 IMAD R3, R30, R3, R2 ;  /* 0x000000031e039224 */ /* 0x000fe200078e0202 */
[----:B0-----:R-:W-:-:S03]  /*16500*/  @!P1 LEA R2, P0, R10, R4, 0x2 ;  /* 0x000000040a029211 */ /* 0x001fc600078010ff */
[----:B------:R-:W-:-:S05]  /*16510*/  @!P1 IMAD.IADD R3, R11, 0x1, R3 ;  /* 0x000000010b039824 */ /* 0x000fca00078e0203 */
[----:B------:R-:W-:Y:S01]  /*16520*/  @!P1 LEA.HI.X R3, R10, R5, R3, 0x2, P0 ;  /* 0x000000050a039211 */ /* 0x000fe200000f1403 */
[----:B------:R-:W-:Y:S01]  /*16530*/  IMAD.MOV.U32 R5, RZ, RZ, RZ ;  /* 0x000000ffff057224 */ /* 0x000fe200078e00ff */
[----:B------:R-:W-:-:S05]  /*16540*/  @P2 LOP3.LUT R17, R17, 0x8, RZ, 0xfc, !PT ;  /* 0x0000000811112812 */ /* 0x000fca00078efcff */
[----:B------:R0:W5:Y:S01]  /*16550*/  @!P1 LDG.E R5, desc[UR36][R2.64] ;  /* 0x0000002402059981 */ /* 0x000162000c1e1900 */
[-C--:B-1----:R-:W-:Y:S02]  /*16560*/  ISETP.GE.AND P1, PT, R32, R9.reuse, PT ;  /* 0x000000092000720c */ /* 0x082fe40003f26270 */
[----:B------:R-:W-:Y:S02]  /*16570*/  LOP3.LUT R17, R17, 0xffffffef, RZ, 0xc0, !PT ;  /* 0xffffffef11117812 */ /* 0x000fe400078ec0ff */
[----:B------:R-:W-:Y:S02]  /*16580*/  ISETP.GE.AND P0, PT, R12, R9, PT ;  /* 0x000000090c00720c */ /* 0x000fe40003f06270 */
[----:B------:R-:W-:-:S07]  /*16590*/  LOP3.LUT R17, R17, 0xfffffffb, RZ, 0xc0, !PT ;  /* 0xfffffffb11117812 */ /* 0x000fce00078ec0ff */
[----:B------:R-:W-:-:S04]  /*165a0*/  @P1 LOP3.LUT R17, R17, 0x4, RZ, 0xfc, !PT ;  /* 0x0000000411111812 */ /* 0x000fc800078efcff */
[----:B------:R-:W-:-:S04]  /*165b0*/  @P3 LOP3.LUT R17, R17, 0x10, RZ, 0xfc, !PT ;  /* 0x0000001011113812 */ /* 0x000fc800078efcff */
[----:B------:R-:W-:-:S04]  /*165c0*/  LOP3.LUT R17, R17, 0xfffffffd, RZ, 0xc0, !PT ;  /* 0xfffffffd11117812 */ /* 0x000fc800078ec0ff */
[----:B------:R-:W-:Y:S01]  /*165d0*/  @P0 LOP3.LUT R17, R17, 0x2, RZ, 0xfc, !PT ;  /* 0x0000000211110812 */ /* 0x000fe200078efcff */
[----:B0-----:R-:W-:Y:S06]  /*165e0*/  BRA.DIV UR4, `(.L_x_2576) ;  /* 0x0000005204ec7947 */ /* 0x001fec000b800000 */
.L_x_2658:
[----:B------:R-:W-:Y:S01]  /*165f0*/  LOP3.LUT R2, R32, 0x80, RZ, 0xfc, !PT ;  /* 0x0000008020027812 */ /* 0x000fe200078efcff */
[----:B------:R-:W-:Y:S01]  /*16600*/  VIADD R0, R23, 0xffffffff ;  /* 0xffffffff17007836 */ /* 0x000fe20000000000 */
[----:B------:R-:W-:Y:S02]  /*16610*/  LOP3.LUT R17, R17, 0xfffffffe, RZ, 0xc0, !PT ;  /* 0xfffffffe11117812 */ /* 0x000fe400078ec0ff */
[----:B------:R-:W-:-:S13]  /*16620*/  ISETP.GE.AND P0, PT, R2, R9, PT ;  /* 0x000000090200720c */ /* 0x000fda0003f06270 */
[----:B------:R-:W-:Y:S01]  /*16630*/  @P0 LOP3.LUT R17, R17, 0x1, RZ, 0xfc, !PT ;  /* 0x0000000111110812 */ /* 0x000fe200078efcff */
[----:B------:R-:W-:Y:S06]  /*16640*/  @!P3 BRA `(.L_x_2577) ;  /* 0x000000000004b947 */ /* 0x000fec0003800000 */
[----:B------:R-:W-:Y:S01]  /*16650*/  BPT.TRAP 0x1 ;  /* 0x000000040000795c */ /* 0x000fe20000300000 */
.L_x_2577:
[----:B------:R-:W-:Y:S01]  /*16660*/  IMAD R4, R28, 0x8, R16 ;  /* 0x000000081c047824 */ /* 0x000fe200078e0210 */
[----:B------:R-:W-:Y:S01]  /*16670*/  SHF.L.U32 R34, R31, 0x1f, RZ ;  /* 0x0000001f1f227819 */ /* 0x000fe200000006ff */
[----:B------:R-:W-:Y:S01]  /*16680*/  BSSY B0, `(.L_x_2578) ;  /* 0x0000004000007945 */ /* 0x000fe20003800000 */
[----:B------:R-:W-:Y:S02]  /*16690*/  SHF.R.S32.HI R25, RZ, 0x1f, R6 ;  /* 0x0000001fff197819 */ /* 0x000fe40000011406 */
[----:B------:R-:W0:Y:S02]  /*166a0*/  SYNCS.PHASECHK.TRANS64.TRYWAIT P0, [R4+URZ+0x33480], R34 ;  /* 0x03348022040075a7 */ /* 0x000e24000800017f */
[----:B0-----:R-:W-:Y:S05]  /*166b0*/  @!P0 BRA `(.L_x_2579) ;  /* 0x0000005000e48947 */ /* 0x001fea0003800000 */
.L_x_2659:
[----:B------:R-:W-:Y:S05]  /*166c0*/  BSYNC B0 ;  /* 0x0000000000007941 */ /* 0x000fea0003800000 */
.L_x_2578:
        /* <DEDUP_REMOVED lines=15> */
[----:B------:R-:W-:Y:S02]  /*167c0*/  IMAD R9, R0, -0xa0, R19 ;  /* 0xffffff6000097824 */ /* 0x000fe400078e0213 */
[----:B------:R-:W-:Y:S02]  /*167d0*/  IMAD R0, R26, UR4, RZ ;  /* 0x000000041a007c24 */ /* 0x000fe4000f8e02ff */
[----:B------:R-:W-:Y:S02]  /*167e0*/  IMAD.IADD R11, R3, 0x1, R10 ;  /* 0x00000001030b7824 */ /* 0x000fe400078e020a */
[----:B------:R-:W-:Y:S02]  /*167f0*/  IMAD.MOV.U32 R10, RZ, RZ, R2 ;  /* 0x000000ffff0a7224 */ /* 0x000fe400078e0002 */
[C---:B------:R-:W-:Y:S02]  /*16800*/  IMAD R0, R7.reuse, UR5, R0 ;  /* 0x0000000507007c24 */ /* 0x040fe4000f8e0200 */
[----:B------:R-:W-:Y:S01]  /*16810*/  IMAD.WIDE.U32 R2, R7, UR4, RZ ;  /* 0x0000000407027c25 */ /* 0x000fe2000f8e00ff */
[----:B------:R-:W-:-:S03]  /*16820*/  ULDC.64 UR4, c[0x0][0x330] ;  /* 0x0000cc0000047ab9 */ /* 0x000fc60000000a00 */
[----:B------:R-:W-:Y:S01]  /*16830*/  IMAD.IADD R3, R3, 0x1, R0 ;  /* 0x0000000103037824 */ /* 0x000fe200078e0200 */
[----:B-1----:R-:W-:Y:S01]  /*16840*/  LOP3.LUT R13, R13, 0x7f, RZ, 0xc0, !PT ;  /* 0x0000007f0d0d7812 */ /* 0x002fe200078ec0ff */
[----:B------:R-:W-:Y:S02]  /*16850*/  IMAD R0, R29, UR6, RZ ;  /* 0x000000061d007c24 */ /* 0x000fe4000f8e02ff */
[----:B------:R-:W-:Y:S01]  /*16860*/  IMAD.WIDE.U32 R2, R8, UR6, R2 ;  /* 0x0000000608027c25 */ /* 0x000fe2000f8e0002 */
[----:B------:R-:W-:-:S03]  /*16870*/  SHF.R.U32.HI R13, RZ, 0x2, R13 ;  /* 0x00000002ff0d7819 */ /* 0x000fc6000001160d */
        /* <DEDUP_REMOVED lines=71> */
.L_x_2671:
        /* <DEDUP_REMOVED lines=13> */
.L_x_2581:
[----:B------:R-:W-:Y:S02]  /*16dc0*/  PLOP3.LUT P1, PT, P1, P0, PT, 0xa2, 0x0 ;  /* 0x000000000000781c */ /* 0x000fe40000f21472 */
[----:B------:R-:W-:-:S08]  /*16dd0*/  @P0 R2UR P1, UR4, R4 ;  /* 0x00000000040402ca */ /* 0x000fd00000020000 */
[----:B------:R-:W-:-:S05]  /*16de0*/  @P0 PLOP3.LUT P0, PT, P1, PT, PT, 0x80, 0x0 ;  /* 0x000000000000081c */ /* 0x000fca0000f0f070 */
[----:B------:R-:W-:Y:S01]  /*16df0*/  @!P1 SYNCS.ARRIVE.TRANS64.RED.A0T1 RZ, [UR4+0x33470], RZ ;  /* 0x033470ffffff99a7 */ /* 0x000fe20008200404 */
[----:B------:R-:W-:Y:S07]  /*16e00*/  @!P1 ARRIVES.LDGSTSBAR.64.TRANSCNT [UR4+0x33470] ;  /* 0x03347000ff0099b0 */ /* 0x000fee0008000a84 */
[----:B------:R-:W-:Y:S05]  /*16e10*/  @P0 BRA.U.ANY `(.L_x_2581) ;  /* 0xfffffffd00e80947 */ /* 0x000fea000393ffff */
[----:B------:R-:W-:Y:S01]  /*16e20*/  NOP ;  /* 0x0000000000007918 */ /* 0x000fe20000000000 */
[----:B------:R-:W-:-:S13]  /*16e30*/  LOP3.LUT P2, RZ, R17, 0x10, RZ, 0xc0, !PT ;  /* 0x0000001011ff7812 */ /* 0x000fda000784c0ff */
[----:B------:R-:W-:Y:S05]  /*16e40*/  @!P2 BRA `(.L_x_2582) ;  /* 0x000000000004a947 */ /* 0x000fea0003800000 */
[----:B------:R-:W-:Y:S01]  /*16e50*/  BPT.TRAP 0x1 ;  /* 0x000000040000795c */ /* 0x000fe20000300000 */
.L_x_2582:
[----:B------:R3:W-:Y:S01]  /*16e60*/  SYNCS.ARRIVE.TRANS64.A1T0 RZ, [R4+URZ+0x33470], RZ ;  /* 0x033470ff04ff79a7 */ /* 0x0007e2000810003f */
[----:B------:R-:W-:Y:S05]  /*16e70*/  @!P2 BRA `(.L_x_2583) ;  /* 0x000000000004a947 */ /* 0x000fea0003800000 */
[----:B------:R-:W-:Y:S01]  /*16e80*/  BPT.TRAP 0x1 ;  /* 0x000000040000795c */ /* 0x000fe20000300000 */
.L_x_2583:
[----:B------:R-:W4:Y:S01]  /*16e90*/  SYNCS.PHASECHK.TRANS64.TRYWAIT P0, [R4+URZ+0x33440], R34 ;  /* 0x03344022040075a7 */ /* 0x000f22000800017f */
[----:B------:R-:W-:Y:S04]  /*16ea0*/  BSSY B0, `(.L_x_2584) ;  /* 0x0000002000007945 */ /* 0x000fe80003800000 */
[----:B----4-:R-:W-:Y:S05]  /*16eb0*/  @!P0 BRA `(.L_x_2585) ;  /* 0x0000005400048947 */ /* 0x010fea0003800000 */
.L_x_2672:
[----:B------:R-:W-:Y:S05]  /*16ec0*/  BSYNC B0 ;  /* 0x0000000000007941 */ /* 0x000fea0003800000 */
.L_x_2584:
[----:B------:R-:W-:Y:S01]  /*16ed0*/  ULDC.64 UR4, c[0x0][0x300] ;  /* 0x0000c00000047ab9 */ /* 0x000fe20000000a00 */
[----:B------:R-:W-:Y:S01]  /*16ee0*/  ULDC.64 UR6, c[0x0][0x310] ;  /* 0x0000c40000067ab9 */ /* 0x000fe20000000a00 */
[----:B------:R-:W-:Y:S02]  /*16ef0*/  IMAD R9, R25, UR4, RZ ;  /* 0x0000000419097c24 */ /* 0x000fe4000f8e02ff */
[----:B--2---:R-:W-:-:S04]  /*16f00*/  IMAD.WIDE.U32 R2, R6, UR4, RZ ;  /* 0x0000000406027c25 */ /* 0x004fc8000f8e00ff */
        /* <DEDUP_REMOVED lines=26> */
[----:B------:R-:W2:Y:S01]  /*170b0*/  SHFL.IDX PT, R3, R5, RZ, 0x1c1f ;  /* 0x001c1fff05037589 */ /* 0x000ea200000e0000 */
[----:B------:R-:W-:Y:S01]  /*170c0*/  LOP3.LUT R17, R17, 0xfffffbff, RZ, 0xc0, !PT ;  /* 0xfffffbff11117812 */ /* 0x000fe200078ec0ff */
[----:B------:R-:W5:Y:S01]  /*170d0*/  LDC R9, c[0x0][0x2f4] ;  /* 0x0000bd00ff097b82 */ /* 0x000f620000000800 */
[C---:B------:R-:W-:Y:S01]  /*170e0*/  LOP3.LUT R11, R32.reuse, 0x40, RZ, 0xfc, !PT ;  /* 0x00000040200b7812 */ /* 0x040fe200078efcff */
[----:B------:R-:W0:Y:S01]  /*170f0*/  SHFL.IDX PT, R2, R10, RZ, 0x1c1f ;  /* 0x001c1fff0a027589 */ /* 0x000e2200000e0000 */
[----:B------:R-:W-:Y:S02]  /*17100*/  @P3 LOP3.LUT R17, R17, 0x400, RZ, 0xfc, !PT ;  /* 0x0000040011113812 */ /* 0x000fe400078efcff */
[----:B------:R-:W-:Y:S01]  /*17110*/  LOP3.LUT R8, R32, 0x80, RZ, 0xfc, !PT ;  /* 0x0000008020087812 */ /* 0x000fe200078efcff */
[----:B------:R-:W-:Y:S01]  /*17120*/  SHFL.IDX PT, R6, R6, RZ, 0x1c1f ;  /* 0x001c1fff06067589 */ /* 0x000fe200000e0000 */
[----:B------:R-:W-:-:S03]  /*17130*/  LOP3.LUT P3, RZ, R17, 0x20, RZ, 0xc0, !PT ;  /* 0x0000002011ff7812 */ /* 0x000fc6000786c0ff */
[----:B------:R-:W-:Y:S10]  /*17140*/  SHFL.IDX PT, R14, R7, RZ, 0x1c1f ;  /* 0x001c1fff070e7589 */ /* 0x000ff400000e0000 */
[----:B--2---:R-:W-:-:S02]  /*17150*/  @P3 IADD3 R3, P0, R32, R3, RZ ;  /* 0x0000000320033210 */ /* 0x004fc40007f1e0ff */
        /* <DEDUP_REMOVED lines=23> */
[----:B------:R-:W5:Y:S04]  /*172d0*/  SHFL.IDX PT, R5, R5, 0x3, 0x1c1f ;  /* 0x007c1f0005057f89 */ /* 0x000f6800000e0000 */
[----:B------:R-:W1:Y:S01]  /*172e0*/  SHFL.IDX PT, R10, R10, 0x3, 0x1c1f ;  /* 0x007c1f000a0a7f89 */ /* 0x000e6200000e0000 */
[----:B0-----:R-:W-:-:S05]  /*172f0*/  @P4 IADD3 R3, P0, R32, R3, RZ ;  /* 0x0000000320034210 */ /* 0x001fca0007f1e0ff */
[----:B--2---:R-:W-:-:S05]  /*17300*/  @P4 IMAD.X R2, RZ, RZ, R2, P0 ;  /* 0x000000ffff024224 */ /* 0x004fca00000e0602 */
[----:B------:R-:W-:-:S04]  /*17310*/  @P4 LOP3.LUT R3, R3, R2, RZ, 0x3c, !PT ;  /* 0x0000000203034212 */ /* 0x000fc800078e3cff */
[----:B------:R-:W-:-:S04]  /*17320*/  @P4 LOP3.LUT R2, R3, R2, RZ, 0x3c, !PT ;  /* 0x0000000203024212 */ /* 0x000fc800078e3cff */
[----:B------:R-:W-:-:S05]  /*17330*/  @P4 LOP3.LUT R3, R3, R2, RZ, 0x3c, !PT ;  /* 0x0000000203034212 */ /* 0x000fca00078e3cff */
[----:B------:R-:W-:Y:S04]  /*17340*/  @P4 LDGSTS.E.BYPASS.LTC128B.128 [R0+0x25200], desc[UR36][R2.64], !P6 ;  /* 0x2520000002004fae */ /* 0x000fe8000f101d64 */
[----:B------:R-:W-:Y:S04]  /*17350*/  @P4 LDGSTS.E.BYPASS.LTC128B.128 [R0+0x27a00], desc[UR36][R2.64+0x40], !P2 ;  /* 0x27a0004002004fae */ /* 0x000fe8000d101d64 */
[----:B------:R5:W-:Y:S02]  /*17360*/  @P4 LDGSTS.E.BYPASS.LTC128B.128 [R0+0x2a200], desc[UR36][R2.64+0x80], !P1 ;  /* 0x2a20008002004fae */ /* 0x000be4000c901d64 */
[----:B-----5:R-:W-:-:S05]  /*17370*/  @P3 IADD3 R2, P0, R32, R5, RZ ;  /* 0x0000000520023210 */ /* 0x020fca0007f1e0ff */
[----:B-1----:R-:W-:-:S05]  /*17380*/  @P3 IMAD.X R3, RZ, RZ, R10, P0 ;  /* 0x000000ffff033224 */ /* 0x002fca00000e060a */
[----:B------:R0:W-:Y:S04]  /*17390*/  @P3 LDGSTS.E.BYPASS.LTC128B.128 [R0+0x25a00], desc[UR36][R2.64], !P6 ;  /* 0x25a0000002003fae */ /* 0x0001e8000f101d64 */
[----:B------:R0:W-:Y:S04]  /*173a0*/  @P3 LDGSTS.E.BYPASS.LTC128B.128 [R0+0x28200], desc[UR36][R2.64+0x40], !P2 ;  /* 0x2820004002003fae */ /* 0x0001e8000d101d64 */
[----:B------:R0:W-:Y:S02]  /*173b0*/  @P3 LDGSTS.E.BYPASS.LTC128B.128 [R0+0x2aa00], desc[UR36][R2.64+0x80], !P1 ;  /* 0x2aa0008002003fae */ /* 0x0001e4000c901d64 */
.L_x_2684:
[----:B------:R-:W-:Y:S01]  /*173c0*/  LOP3.LUT P0, RZ, R17, 0x80, RZ, 0xc0, !PT ;  /* 0x0000008011ff7812 */ /* 0x000fe2000780c0ff */
[----:B------:R-:W-:-:S12]  /*173d0*/  BSSY B0, `(.L_x_2587) ;  /* 0x0000010000007945 */ /* 0x000fd80003800000 */
[----:B------:R-:W-:Y:S05]  /*173e0*/  @!P0 BRA `(.L_x_2588) ;  /* 0x0000000000388947 */ /* 0x000fea0003800000 */
[----:B------:R-:W1:Y:S01]  /*173f0*/  LDC R7, c[0x0][0x2f4] ;  /* 0x0000bd00ff077b82 */ /* 0x000e620000000800 */
[C---:B------:R-:W-:Y:S02]  /*17400*/  LOP3.LUT R8, R32.reuse, 0x40, RZ, 0xfc, !PT ;  /* 0x0000004020087812 */ /* 0x040fe400078efcff */
[C---:B------:R-:W-:Y:S02]  /*17410*/  LOP3.LUT R5, R32.reuse, 0x80, RZ, 0xfc, !PT ;  /* 0x0000008020057812 */ /* 0x040fe400078efcff */
[----:B0-----:R-:W-:-:S05]  /*17420*/  IADD3 R2, P0, R32, R14, RZ ;  /* 0x0000000e20027210 */ /* 0x001fca0007f1e0ff */
[----:B------:R-:W-:Y:S01]  /*17430*/  IMAD.X R3, RZ, RZ, R6, P0 ;  /* 0x000000ffff037224 */ /* 0x000fe200000e0606 */
[-C--:B-1----:R-:W-:Y:S02]  /*17440*/  ISETP.GE.AND P3, PT, R32, R7.reuse, PT ;  /* 0x000000072000720c */ /* 0x082fe40003f66270 */
        /* <DEDUP_REMOVED lines=8> */
.L_x_2588:
[----:B------:R-:W-:Y:S05]  /*174d0*/  BSYNC B0 ;  /* 0x0000000000007941 */ /* 0x000fea0003800000 */
.L_x_2587:
[----:B------:R-:W-:Y:S01]  /*174e0*/  NOP ;  /* 0x0000000000007918 */ /* 0x000fe20000000000 */
[----:B------:R-:W-:-:S13]  /*174f0*/  PLOP3.LUT P0, PT, PT, PT, PT, 0x80, 0x0 ;  /* 0x000000000000781c */ /* 0x000fda0003f0f070 */
.L_x_2589:
        /* <DEDUP_REMOVED lines=10> */
.L_x_2590:
[----:B------:R2:W-:Y:S02]  /*175a0*/  SYNCS.ARRIVE.TRANS64.A1T0 RZ, [R4+URZ+0x33430], RZ ;  /* 0x033430ff04ff79a7 */ /* 0x0005e4000810003f */
[----:B------:R-:W-:Y:S05]  /*175b0*/  WARPSYNC.ALL ;  /* 0x0000000000007948 */ /* 0x000fea0003800000 */
[----:B01----:R-:W-:Y:S01]  /*175c0*/  VIADD R0, R16, 0x1e200 ;  /* 0x0001e20010007836 */ /* 0x003fe20000000000 */
[----:B------:R-:W-:Y:S01]  /*175d0*/  USHF.R.S32.HI UR4, URZ, 0x1f, UR40 ;  /* 0x0000001f3f047899 */ /* 0x000fe20008011428 */
[----:B------:R-:W-:Y:S01]  /*175e0*/  BAR.SYNC.DEFER_BLOCKING 0x8, 0x180 ;  /* 0x0206000000007b1d */ /* 0x000fe20000010000 */
[----:B------:R-:W-:Y:S02]  /*175f0*/  UISETP.NE.AND UP0, UPT, UR45, URZ, UPT ;  /* 0x0000003f2d00728c */ /* 0x000fe4000bf05270 */
[----:B------:R-:W-:-:S02]  /*17600*/  LOP3.LUT P0, RZ, R0, 0x1bf, RZ, 0xc0, !PT ;  /* 0x000001bf00ff7812 */ /* 0x000fc4000780c0ff */
[----:B------:R-:W-:Y:S01]  /*17610*/  USEL UR43, UR43, URZ, !UP0 ;  /* 0x0000003f2b2b7287 */ /* 0x000fe2000c000000 */
[----:B------:R-:W-:Y:S01]  /*17620*/  BSSY B6, `(.L_x_2591) ;  /* 0x0000018000067945 */ /* 0x000fe20003800000 */
[----:B------:R-:W-:Y:S01]  /*17630*/  ULDC.64 UR6, c[0x0][0x298] ;  /* 0x0000a60000067ab9 */ /* 0x000fe20000000a00 */
[----:B------:R-:W-:Y:S02]  /*17640*/  USEL UR42, UR42, URZ, !UP0 ;  /* 0x0000003f2a2a7287 */ /* 0x000fe4000c000000 */
        /* <DEDUP_REMOVED lines=9> */
[----:B--234-:R-:W-:Y:S02]  /*176e0*/  IMAD.U32 R4, RZ, RZ, UR6 ;  /* 0x00000006ff047e24 */ /* 0x01cfe4000f8e00ff */
        /* <DEDUP_REMOVED lines=11> */
.L_x_2592:
[----:B------:R-:W-:Y:S05]  /*177a0*/  BSYNC B6 ;  /* 0x0000000000067941 */ /* 0x000fea0003800000 */
.L_x_2591:
[----:B------:R-:W0:Y:S01]  /*177b0*/  S2R R2, SR_TID.X ;  /* 0x0000000000027919 */ /* 0x000e220000002100 */
[----:B------:R-:W1:Y:S01]  /*177c0*/  LDC R20, c[0x0][0x448] ;  /* 0x00011200ff147b82 */ /* 0x000e620000000800 */
[----:B------:R0:W5:Y:S01]  /*177d0*/  LDL R6, [R1+0x18] ;  /* 0x0000180001067983 */ /* 0x0001620000100800 */
[C---:B------:R-:W-:Y:S01]  /*177e0*/  R2UR UR8, R18.reuse ;  /* 0x00000000120872ca */ /* 0x040fe200000e0000 */
[----:B------:R-:W-:Y:S01]  /*177f0*/  ULDC.64 UR6, c[0x0][0x2d8] ;  /* 0x0000b60000067ab9 */ /* 0x000fe20000000a00 */
[----:B------:R-:W-:-:S04]  /*17800*/  R2UR UR10, R18 ;  /* 0x00000000120a72ca */ /* 0x000fc800000e0000 */
[----:B------:R-:W2:Y:S01]  /*17810*/  LDC R5, c[0x0][0x448] ;  /* 0x00011200ff057b82 */ /* 0x000ea20000000800 */
[----:B0-----:R-:W-:-:S04]  /*17820*/  LOP3.LUT R19, R2, 0x7f, RZ, 0xc0, !PT ;  /* 0x0000007f02137812 */ /* 0x001fc800078ec0ff */
[----:B------:R-:W-:Y:S02]  /*17830*/  SHF.R.U32.HI R21, RZ, 0x2, R19 ;  /* 0x00000002ff157819 */ /* 0x000fe40000011613 */
[----:B------:R-:W2:Y:S01]  /*17840*/  LDL R19, [R1+0x4] ;  /* 0x0000040001137983 */ /* 0x000ea20000100800 */
[----:B-1----:R-:W-:Y:S01]  /*17850*/  ISETP.NE.AND P6, PT, R20, 0x1, PT ;  /* 0x000000011400780c */ /* 0x002fe20003fc5270 */
[----:B------:R-:W-:-:S05]  /*17860*/  IMAD.SHL.U32 R2, R2, 0x20, RZ ;  /* 0x0000002002027824 */ /* 0x000fca00078e00ff */
[----:B------:R-:W-:-:S07]  /*17870*/  LOP3.LUT R2, R21, 0x60, R2, 0xf8, !PT ;  /* 0x0000006015027812 */ /* 0x000fce00078ef802 */
[----:B------:R-:W0:Y:S08]  /*17880*/  @P6 LDC R3, c[0x0][0x44c] ;  /* 0x00011300ff036b82 */ /* 0x000e300000000800 */
[----:B--234-:R-:W1:Y:S01]  /*17890*/  @P6 LDC R4, c[0x0][0x450] ;  /* 0x00011400ff046b82 */ /* 0x01ce620000000800 */
[----:B------:R-:W-:Y:S01]  /*178a0*/  UMOV UR4, UR38 ;  /* 0x0000002600047c82 */ /* 0x000fe20008000000 */
[----:B------:R-:W-:-:S02]  /*178b0*/  UMOV UR5, UR45 ;  /* 0x0000002d00057c82 */ /* 0x000fc40008000000 */
[----:B------:R-:W-:-:S03]  /*178c0*/  UIMAD.WIDE.U32 UR4, UR8, UR6, UR4 ;  /* 0x00000006080472a5 */ /* 0x000fc6000f8e0004 */
[----:B------:R-:W-:Y:S01]  /*178d0*/  ULDC.64 UR8, c[0x0][0x2e0] ;  /* 0x0000b80000087ab9 */ /* 0x000fe20000000a00 */
[----:B------:R-:W-:Y:S01]  /*178e0*/  UIMAD UR5, UR10, UR7, UR5 ;  /* 0x000000070a0572a4 */ /* 0x000fe2000f8e0205 */
[----:B------:R-:W2:Y:S01]  /*178f0*/  S2R R20, SR_TID.X ;  /* 0x0000000000147919 */ /* 0x000ea20000002100 */
[----:B------:R-:W-:Y:S02]  /*17900*/  UIMAD UR6, UR42, UR8, URZ ;  /* 0x000000082a0672a4 */ /* 0x000fe4000f8e023f */
[----:B------:R-:W-:Y:S02]  /*17910*/  UIMAD.WIDE.U32 UR4, UR43, UR8, UR4 ;  /* 0x000000082b0472a5 */ /* 0x000fe4000f8e0004 */
[----:B------:R-:W-:-:S03]  /*17920*/  UIMAD UR6, UR43, UR9, UR6 ;  /* 0x000000092b0672a4 */ /* 0x000fc6000f8e0206 */
[----:B------:R-:W-:Y:S01]  /*17930*/  ULDC.64 UR8, c[0x0][0x2d0] ;  /* 0x0000b40000087ab9 */ /* 0x000fe20000000a00 */
[----:B------:R-:W-:Y:S01]  /*17940*/  UIADD3 UR5, UR5, UR6, URZ ;  /* 0x0000000605057290 */ /* 0x000fe2000fffe03f */
[C---:B------:R-:W-:Y:S02]  /*17950*/  LOP3.LUT R8, R32.reuse, 0x40, RZ, 0xfc, !PT ;  /* 0x0000004020087812 */ /* 0x040fe400078efcff */
[----:B------:R-:W-:Y:S02]  /*17960*/  LOP3.LUT R9, R32, 0x80, RZ, 0xfc, !PT ;  /* 0x0000008020097812 */ /* 0x000fe400078efcff */
[----:B--2---:R-:W-:Y:S01]  /*17970*/  LOP3.LUT R20, R20, 0x7f, RZ, 0xc0, !PT ;  /* 0x0000007f14147812 */ /* 0x004fe200078ec0ff */
[----:B------:R-:W-:-:S04]  /*17980*/  IMAD R0, R19, 0x80, R2 ;  /* 0x0000008013007824 */ /* 0x000fc800078e0202 */
[----:B0-----:R-:W-:-:S04]  /*17990*/  @P6 IMAD.HI.U32 R3, R0, R3, RZ ;  /* 0x0000000300036227 */ /* 0x001fc800078e00ff */
[----:B------:R-:W-:Y:S01]  /*179a0*/  IMAD.MOV.U32 R2, RZ, RZ, R0 ;  /* 0x000000ffff027224 */ /* 0x000fe200078e0000 */
[----:B-1----:R-:W-:-:S04]  /*179b0*/  @P6 SHF.R.U32.HI R2, RZ, R4, R3 ;  /* 0x00000004ff026219 */ /* 0x002fc80000011603 */
[--C-:B------:R-:W-:Y:S01]  /*179c0*/  SHF.R.S32.HI R3, RZ, 0x1f, R2.reuse ;  /* 0x0000001fff037819 */ /* 0x100fe20000011402 */
[----:B------:R-:W-:-:S04]  /*179d0*/  IMAD.MOV R4, RZ, RZ, -R2 ;  /* 0x000000ffff047224 */ /* 0x000fc800078e0a02 */
[----:B------:R-:W-:Y:S02]  /*179e0*/  IMAD R7, R3, UR8, RZ ;  /* 0x0000000803077c24 */ /* 0x000fe4000f8e02ff */
[----:B------:R-:W-:Y:S02]  /*179f0*/  IMAD.U32 R3, RZ, RZ, UR8 ;  /* 0x00000008ff037e24 */ /* 0x000fe4000f8e00ff */
[----:B------:R-:W-:Y:S02]  /*17a00*/  IMAD R0, R5, R4, R0 ;  /* 0x0000000405007224 */ /* 0x000fe400078e0200 */
[C---:B------:R-:W-:Y:S02]  /*17a10*/  IMAD R7, R2.reuse, UR9, R7 ;  /* 0x0000000902077c24 */ /* 0x040fe4000f8e0207 */
[----:B------:R-:W-:Y:S01]  /*17a20*/  IMAD.WIDE.U32 R2, R2, R3, UR4 ;  /* 0x0000000402027e25 */ /* 0x000fe2000f8e0003 */
[----:B------:R-:W-:Y:S01]  /*17a30*/  SHF.R.S32.HI R4, RZ, 0x1f, R0 ;  /* 0x0000001fff047819 */ /* 0x000fe20000011400 */
[----:B------:R-:W-:-:S02]  /*17a40*/  ULDC.64 UR4, c[0x0][0x2c8] ;  /* 0x0000b20000047ab9 */ /* 0x000fc40000000a00 */
[----:B------:R-:W-:Y:S02]  /*17a50*/  IMAD.IADD R3, R3, 0x1, R7 ;  /* 0x0000000103037824 */ /* 0x000fe400078e0207 */
[----:B------:R-:W-:Y:S02]  /*17a60*/  IMAD R4, R4, UR4, RZ ;  /* 0x0000000404047c24 */ /* 0x000fe4000f8e02ff */
[----:B------:R-:W-:-:S04]  /*17a70*/  IMAD.WIDE.U32 R2, R0, UR4, R2 ;  /* 0x0000000400027c25 */ /* 0x000fc8000f8e0002 */
[----:B------:R-:W-:Y:S01]  /*17a80*/  IMAD R7, R0, UR5, R4 ;  /* 0x0000000500077c24 */ /* 0x000fe2000f8e0204 */
[----:B------:R-:W-:Y:S02]  /*17a90*/  ULDC.64 UR4, c[0x0][0x280] ;  /* 0x0000a00000047ab9 */ /* 0x000fe40000000a00 */
[----:B------:R-:W-:Y:S01]  /*17aa0*/  IADD3 R0, P0, R2, UR4, RZ ;  /* 0x0000000402007c10 */ /* 0x000fe2000ff1e0ff */
[----:B------:R-:W-:-:S03]  /*17ab0*/  ULDC UR4, c[0x0][0x2b8] ;  /* 0x0000ae0000047ab9 */ /* 0x000fc60000000800 */
[----:B------:R-:W-:Y:S01]  /*17ac0*/  IADD3.X R4, R3, UR5, R7, P0, !PT ;  /* 0x0000000503047c10 */ /* 0x000fe200087fe407 */
[----:B------:R-:W-:Y:S01]  /*17ad0*/  UMOV UR5, 0xffffffff ;  /* 0xffffffff00057882 */ /* 0x000fe20000000000 */
[----:B------:R-:W-:Y:S02]  /*17ae0*/  ISETP.GE.AND P3, PT, R32, UR4, PT ;  /* 0x0000000420007c0c */ /* 0x000fe4000bf66270 */
[----:B------:R-:W-:Y:S02]  /*17af0*/  ISETP.GE.AND P2, PT, R8, UR4, PT ;  /* 0x0000000408007c0c */ /* 0x000fe4000bf46270 */
[----:B------:R-:W-:Y:S02]  /*17b00*/  ISETP.GE.AND P1, PT, R9, UR4, PT ;  /* 0x0000000409007c0c */ /* 0x000fe4000bf26270 */
[----:B------:R-:W-:Y:S01]  /*17b10*/  SHF.R.U32.HI R8, RZ, 0x2, R20 ;  /* 0x00000002ff087819 */ /* 0x000fe20000011614 */
[----:B------:R-:W-:Y:S10]  /*17b20*/  BRA.DIV UR5, `(.L_x_2593) ;  /* 0x0000004e05c87947 */ /* 0x000ff4000b800000 */
[----:B------:R-:W0:Y:S01]  /*17b30*/  SHFL.IDX PT, R14, R0, RZ, 0x1c1f ;  /* 0x001c1fff000e7589 */ /* 0x000e2200000e0000 */
[----:B------:R-:W-:Y:S02]  /*17b40*/  IMAD R22, R22, R5, RZ ;  /* 0x0000000516167224 */ /* 0x000fe400078e02ff */
[----:B------:R-:W-:Y:S01]  /*17b50*/  IMAD R5, R19, 0x80, R8 ;  /* 0x0000008013057824 */ /* 0x000fe200078e0208 */
        /* <DEDUP_REMOVED lines=32> */
.L_x_2693:
        /* <DEDUP_REMOVED lines=12> */
.L_x_2595:
[----:B------:R-:W-:Y:S05]  /*17e20*/  BSYNC B0 ;  /* 0x0000000000007941 */ /* 0x000fea0003800000 */
.L_x_2594:
[----:B------:R-:W-:Y:S01]  /*17e30*/  NOP ;  /* 0x0000000000007918 */ /* 0x000fe20000000000 */
[----:B------:R-:W-:-:S13]  /*17e40*/  PLOP3.LUT P0, PT, PT, PT, PT, 0x80, 0x0 ;  /* 0x000000000000781c */ /* 0x000fda0003f0f070 */
.L_x_2596:
[----:B------:R-:W-:Y:S02]  /*17e50*/  PLOP3.LUT P1, PT, P1, P0, PT, 0xa2, 0x0 ;  /* 0x000000000000781c */ /* 0x000fe40000f21472 */
[----:B------:R-:W-:-:S08]  /*17e60*/  @P0 R2UR P1, UR4, R16 ;  /* 0x00000000100402ca */ /* 0x000fd00000020000 */
[----:B------:R-:W-:-:S05]  /*17e70*/  @P0 PLOP3.LUT P0, PT, P1, PT, PT, 0x80, 0x0 ;  /* 0x000000000000081c */ /* 0x000fca0000f0f070 */
[----:B------:R-:W-:Y:S01]  /*17e80*/  @!P1 SYNCS.ARRIVE.TRANS64.RED.A0T1 RZ, [UR4+0x33400], RZ ;  /* 0x033400ffffff99a7 */ /* 0x000fe20008200404 */
[----:B------:R-:W-:Y:S07]  /*17e90*/  @!P1 ARRIVES.LDGSTSBAR.64.TRANSCNT [UR4+0x33400] ;  /* 0x03340000ff0099b0 */ /* 0x000fee0008000a84 */
[----:B------:R-:W-:Y:S05]  /*17ea0*/  @P0 BRA.U.ANY `(.L_x_2596) ;  /* 0xfffffffd00e80947 */ /* 0x000fea000393ffff */
[----:B01----:R-:W3:Y:S01]  /*17eb0*/  LDL.LU R2, [R1+0x1c] ;  /* 0x00001c0001027983 */ /* 0x003ee20000300800 */
[----:B------:R-:W-:Y:S02]  /*17ec0*/  VIADD R29, R23, 0xfffffffe ;  /* 0xfffffffe171d7836 */ /* 0x000fe40000000000 */
        /* <DEDUP_REMOVED lines=11> */
.L_x_2694:
[----:B------:R-:W-:Y:S05]  /*17f80*/  BSYNC B0 ;  /* 0x0000000000007941 */ /* 0x000fea0003800000 */
.L_x_2597:
[----:B------:R-:W-:-:S13]  /*17f90*/  ISETP.GE.AND P0, PT, R29, R36, PT ;  /* 0x000000241d00720c */ /* 0x000fda0003f06270 */
[----:B------:R-:W-:Y:S05]  /*17fa0*/  @!P0 BRA `(.L_x_2599) ;  /* 0x0000001800288947 */ /* 0x000fea0003800000 */
[----:B------:R-:W-:Y:S02]  /*17fb0*/  IMAD.MOV.U32 R20, RZ, RZ, R31 ;  /* 0x000000ffff147224 */ /* 0x000fe400078e001f */
[----:B------:R-:W-:-:S07]  /*17fc0*/  IMAD.MOV.U32 R19, RZ, RZ, R28 ;  /* 0x000000ffff137224 */ /* 0x000fce00078e001c */
.L_x_2619:
[----:B0-----:R-:W0:Y:S01]  /*17fd0*/  LDC R3, c[0x0][0x430] ;  /* 0x00010c00ff037b82 */ /* 0x001e220000000800 */
[----:B-1-3--:R-:W1:Y:S01]  /*17fe0*/  S2R R0, SR_TID.X ;  /* 0x0000000000007919 */ /* 0x00ae620000002100 */
[----:B------:R-:W-:Y:S01]  /*17ff0*/  IMAD R10, R29, 0xa0, R33 ;  /* 0x000000a01d0a7824 */ /* 0x000fe200078e0221 */
[----:B------:R-:W-:Y:S05]  /*18000*/  YIELD ;  /* 0x0000000000007946 */ /* 0x000fea0003800000 */
[----:B------:R-:W3:Y:S01]  /*18010*/  S2R R4, SR_TID.X ;  /* 0x0000000000047919 */ /* 0x000ee20000002100 */
[----:B------:R-:W-:Y:S01]  /*18020*/  ULDC.64 UR4, c[0x0][0x428] ;  /* 0x00010a0000047ab9 */ /* 0x000fe20000000a00 */
[----:B------:R-:W-:Y:S01]  /*18030*/  ULDC.64 UR6, c[0x0][0x418] ;  /* 0x0001060000067ab9 */ /* 0x000fe20000000a00 */
[----:B------:R-:W-:Y:S01]  /*18040*/  IMAD R7, R35, UR4, RZ ;  /* 0x0000000423077c24 */ /* 0x000fe2000f8e02ff */
[----:B------:R-:W4:Y:S01]  /*18050*/  S2R R8, SR_TID.X ;  /* 0x0000000000087919 */ /* 0x000f220000002100 */
[----:B------:R-:W-:-:S02]  /*18060*/  LOP3.LUT P1, RZ, R17, 0x10, RZ, 0xc0, !PT ;  /* 0x0000001011ff7812 */ /* 0x000fc4000782c0ff */
[----:B------:R-:W-:Y:S01]  /*18070*/  IMAD R7, R30, UR5, R7 ;  /* 0x000000051e077c24 */ /* 0x000fe2000f8e0207 */
[----:B0-----:R-:W-:Y:S02]  /*18080*/  ISETP.NE.AND P3, PT, R3, 0x1, PT ;  /* 0x000000010300780c */ /* 0x001fe40003f65270 */
        /* <DEDUP_REMOVED lines=17> */
[----:B-1----:R-:W-:-:S04]  /*181a0*/  @P3 SHF.R.U32.HI R6, RZ, R5, R2 ;  /* 0x00000005ff063219 */ /* 0x002fc80000011602 */
[--C-:B------:R-:W-:Y:S01]  /*181b0*/  SHF.R.S32.HI R3, RZ, 0x1f, R6.reuse ;  /* 0x0000001fff037819 */ /* 0x100fe20000011406 */
[----:B------:R-:W-:-:S04]  /*181c0*/  IMAD.MOV.U32 R2, RZ, RZ, R6 ;  /* 0x000000ffff027224 */ /* 0x000fc800078e0006 */
[----:B------:R-:W-:-:S04]  /*181d0*/  IMAD.WIDE.U32 R2, R30, UR4, R2 ;  /* 0x000000041e027c25 */ /* 0x000fc8000f8e0002 */
[----:B------:R-:W-:Y:S01]  /*181e0*/  IMAD.IADD R3, R7, 0x1, R3 ;  /* 0x0000000107037824 */ /* 0x000fe200078e0203 */
[----:B------:R-:W-:-:S04]  /*181f0*/  LEA R4, P0, R2, UR6, 0x2 ;  /* 0x0000000602047c11 */ /* 0x000fc8000f8010ff */
[----:B------:R-:W-:Y:S02]  /*18200*/  LEA.HI.X R5, R2, UR7, R3, 0x2, P0 ;  /* 0x0000000702057c11 */ /* 0x000fe400080f1403 */
[----:B------:R-:W0:Y:S08]  /*18210*/  @P3 LDC R3, c[0x0][0x434] ;  /* 0x00010d00ff033b82 */ /* 0x000e300000000800 */
[----:B------:R-:W1:Y:S01]  /*18220*/  @P3 LDC R2, c[0x0][0x438] ;  /* 0x00010e00ff023b82 */ /* 0x000e620000000800 */
[----:B0-----:R-:W-:-:S05]  /*18230*/  @P3 IMAD.HI.U32 R3, R10, R3, RZ ;  /* 0x000000030a033227 */ /* 0x001fca00078e00ff */
[----:B-1----:R-:W-:-:S04]  /*18240*/  @P3 SHF.R.U32.HI R11, RZ, R2, R3 ;  /* 0x00000002ff0b3219 */ /* 0x002fc80000011603 */
[--C-:B------:R-:W-:Y:S01]  /*18250*/  @!P2 SHF.R.S32.HI R3, RZ, 0x1f, R11.reuse ;  /* 0x0000001fff03a819 */ /* 0x100fe2000001140b */
[----:B------:R-:W-:-:S04]  /*18260*/  @!P2 IMAD.MOV.U32 R2, RZ, RZ, R11 ;  /* 0x000000ffff02a224 */ /* 0x000fc800078e000b */
[----:B------:R-:W-:Y:S01]  /*18270*/  @!P2 IMAD.WIDE.U32 R2, R30, UR4, R2 ;  /* 0x000000041e02ac25 */ /* 0x000fe2000f8e0002 */
[----:B------:R-:W-:-:S03]  /*18280*/  ULDC UR4, c[0x0][0x430] ;  /* 0x00010c0000047ab9 */ /* 0x000fc60000000800 */
[----:B------:R-:W-:Y:S01]  /*18290*/  @!P2 IMAD.IADD R7, R7, 0x1, R3 ;  /* 0x000000010707a824 */ /* 0x000fe200078e0203 */
[----:B------:R-:W-:-:S04]  /*182a0*/  @!P2 LEA R8, P0, R2, UR6, 0x2 ;  /* 0x000000060208ac11 */ /* 0x000fc8000f8010ff */
[----:B------:R-:W-:Y:S02]  /*182b0*/  @!P2 LEA.HI.X R9, R2, UR7, R7, 0x2, P0 ;  /* 0x000000070209ac11 */ /* 0x000fe400080f1407 */
[----:B------:R0:W3:Y:S01]  /*182c0*/  LDG.E R7, desc[UR36][R4.64] ;  /* 0x0000002404077981 */ /* 0x0000e2000c1e1900 */
[----:B------:R-:W-:-:S05]  /*182d0*/  VIADD R28, R19, 0x1 ;  /* 0x00000001131c7836 */ /* 0x000fca0000000000 */
[----:B------:R-:W-:Y:S01]  /*182e0*/  ISETP.NE.AND P0, PT, R28, 0x2, PT ;  /* 0x000000021c00780c */ /* 0x000fe20003f05270 */
[----:B0-----:R-:W-:-:S03]  /*182f0*/  IMAD.MOV.U32 R5, RZ, RZ, RZ ;  /* 0x000000ffff057224 */ /* 0x001fc600078e00ff */
[----:B------:R-:W-:Y:S02]  /*18300*/  SEL R31, RZ, 0x1, P0 ;  /* 0x00000001ff1f7807 */ /* 0x000fe40000000000 */
[----:B------:R-:W-:Y:S01]  /*18310*/  SEL R28, R28, RZ, P0 ;  /* 0x000000ff1c1c7207 */ /* 0x000fe20000000000 */
[----:B------:R0:W5:Y:S01]  /*18320*/  @!P2 LDG.E R5, desc[UR36][R8.64] ;  /* 0x000000240805a981 */ /* 0x000162000c1e1900 */
[----:B------:R-:W-:Y:S01]  /*18330*/  LOP3.LUT R31, R20, R31, RZ, 0x3c, !PT ;  /* 0x0000001f141f7212 */ /* 0x000fe200078e3cff */
[----:B0-----:R-:W-:Y:S02]  /*18340*/  IMAD.MOV R8, RZ, RZ, -R6 ;  /* 0x000000ffff087224 */ /* 0x001fe400078e0a06 */
[----:B------:R-:W-:Y:S02]  /*18350*/  IMAD.MOV R6, RZ, RZ, -R11 ;  /* 0x000000ffff067224 */ /* 0x000fe400078e0a0b */
[----:B------:R-:W-:Y:S02]  /*18360*/  IMAD R8, R8, UR4, R0 ;  /* 0x0000000408087c24 */ /* 0x000fe4000f8e0200 */
[----:B------:R-:W-:-:S02]  /*18370*/  IMAD.MOV.U32 R0, RZ, RZ, R29 ;  /* 0x000000ffff007224 */ /* 0x000fc400078e001d */
[----:B------:R-:W-:Y:S02]  /*18380*/  IMAD R6, R6, UR4, R10 ;  /* 0x0000000406067c24 */ /* 0x000fe4000f8e020a */
[----:B------:R-:W-:Y:S01]  /*18390*/  VIADD R29, R29, 0xffffffff ;  /* 0xffffffff1d1d7836 */ /* 0x000fe20000000000 */
[----:B------:R-:W-:Y:S02]  /*183a0*/  ISETP.GT.AND P2, PT, R0, R36, PT ;  /* 0x000000240000720c */ /* 0x000fe40003f44270 */
[----:B---3--:R-:W-:Y:S01]  /*183b0*/  SHF.R.S32.HI R26, RZ, 0x1f, R7 ;  /* 0x0000001fff1a7819 */ /* 0x008fe20000011407 */
[----:B------:R-:W-:Y:S10]  /*183c0*/  @!P1 BRA `(.L_x_2600) ;  /* 0x0000000000049947 */ /* 0x000ff40003800000 */
[----:B------:R-:W-:Y:S01]  /*183d0*/  BPT.TRAP 0x1 ;  /* 0x000000040000795c */ /* 0x000fe20000300000 */
.L_x_2600:
[----:B------:R-:W-:Y:S01]  /*183e0*/  IMAD R4, R28, 0x8, R16 ;  /* 0x000000081c047824 */ /* 0x000fe200078e0210 */
[----:B------:R-:W-:Y:S01]  /*183f0*/  SHF.L.U32 R27, R31, 0x1f, RZ ;  /* 0x0000001f1f1b7819 */ /* 0x000fe200000006ff */
[----:B------:R-:W-:Y:S01]  /*18400*/  BSSY B0, `(.L_x_2601) ;  /* 0x0000004000007945 */ /* 0x000fe20003800000 */
[----:B------:R-:W-:Y:S02]  /*18410*/  SHF.R.S32.HI R9, RZ, 0x1f, R8 ;  /* 0x0000001fff097819 */ /* 0x000fe40000011408 */
[----:B------:R-:W0:Y:S02]  /*18420*/  SYNCS.PHASECHK.TRANS64.TRYWAIT P0, [R4+URZ+0x33480], R27 ;  /* 0x0334801b040075a7 */ /* 0x000e24000800017f */
[----:B0-----:R-:W-:Y:S05]  /*18430*/  @!P0 BRA `(.L_x_2602) ;  /* 0x0000004800d48947 */ /* 0x001fea0003800000 */
.L_x_2695:
[----:B------:R-:W-:Y:S05]  /*18440*/  BSYNC B0 ;  /* 0x0000000000007941 */ /* 0x000fea0003800000 */
.L_x_2601:
[----:B------:R-:W3:Y:S01]  /*18450*/  LDL R15, [R1+0xc] ;  /* 0x00000c00010f7983 */ /* 0x000ee20000100800 */
[----:B------:R-:W-:Y:S01]  /*18460*/  ULDC.64 UR4, c[0x0][0x328] ;  /* 0x0000ca0000047ab9 */ /* 0x000fe20000000a00 */
[----:B------:R-:W-:Y:S01]  /*18470*/  ULDC.64 UR6, c[0x0][0x338] ;  /* 0x0000ce0000067ab9 */ /* 0x000fe20000000a00 */
[----:B------:R-:W-:Y:S01]  /*18480*/  IMAD R0, R9, UR4, RZ ;  /* 0x0000000409007c24 */ /* 0x000fe2000f8e02ff */
[----:B------:R-:W-:Y:S01]  /*18490*/  SHF.R.S32.HI R24, RZ, 0x1f, R6 ;  /* 0x0000001fff187819 */ /* 0x000fe20000011406 */
[----:B------:R-:W-:Y:S01]  /*184a0*/  IMAD.WIDE.U32 R2, R8, UR4, RZ ;  /* 0x0000000408027c25 */ /* 0x000fe2000f8e00ff */
[----:B-----5:R-:W-:Y:S01]  /*184b0*/  SHF.R.S32.HI R25, RZ, 0x1f, R5 ;  /* 0x0000001fff197819 */ /* 0x020fe20000011405 */
[----:B------:R-:W1:Y:S01]  /*184c0*/  LDC R12, c[0x0][0x2f4] ;  /* 0x0000bd00ff0c7b82 */ /* 0x000e620000000800 */
[----:B--2---:R-:W-:Y:S01]  /*184d0*/  LOP3.LUT R14, R32, 0x80, RZ, 0xfc, !PT ;  /* 0x00000080200e7812 */ /* 0x004fe200078efcff */
        /* <DEDUP_REMOVED lines=62> */
.L_x_2707:
        /* <DEDUP_REMOVED lines=10> */
.L_x_2604:
        /* <DEDUP_REMOVED lines=10> */
.L_x_2605:
[----:B------:R3:W-:Y:S01]  /*18a00*/  SYNCS.ARRIVE.TRANS64.A1T0 RZ, [R4+URZ+0x33470], RZ ;  /* 0x033470ff04ff79a7 */ /* 0x0007e2000810003f */
[----:B------:R-:W-:Y:S05]  /*18a10*/  @!P3 BRA `(.L_x_2606) ;  /* 0x000000000004b947 */ /* 0x000fea0003800000 */
[----:B------:R-:W-:Y:S01]  /*18a20*/  BPT.TRAP 0x1 ;  /* 0x000000040000795c */ /* 0x000fe20000300000 */
.L_x_2606:
[----:B------:R-:W4:Y:S01]  /*18a30*/  SYNCS.PHASECHK.TRANS64.TRYWAIT P0, [R4+URZ+0x33440], R27 ;  /* 0x0334401b040075a7 */ /* 0x000f22000800017f */
[----:B------:R-:W-:Y:S04]  /*18a40*/  BSSY B0, `(.L_x_2607) ;  /* 0x0000002000007945 */ /* 0x000fe80003800000 */
[----:B----4-:R-:W-:Y:S05]  /*18a50*/  @!P0 BRA `(.L_x_2608) ;  /* 0x0000004800e08947 */ /* 0x010fea0003800000 */
.L_x_2708:
[----:B------:R-:W-:Y:S05]  /*18a60*/  BSYNC B0 ;  /* 0x0000000000007941 */ /* 0x000fea0003800000 */
.L_x_2607:
[----:B------:R-:W-:Y:S01]  /*18a70*/  ULDC.64 UR4, c[0x0][0x300] ;  /* 0x0000c00000047ab9 */ /* 0x000fe20000000a00 */
[----:B------:R-:W-:Y:S01]  /*18a80*/  ULDC.64 UR6, c[0x0][0x310] ;  /* 0x0000c40000067ab9 */ /* 0x000fe20000000a00 */
[----:B------:R-:W-:Y:S01]  /*18a90*/  IMAD R9, R9, UR4, RZ ;  /* 0x0000000409097c24 */ /* 0x000fe2000f8e02ff */
[----:B------:R-:W5:Y:S01]  /*18aa0*/  LDC R11, c[0x0][0x2f4] ;  /* 0x0000bd00ff0b7b82 */ /* 0x000f620000000800 */
[----:B--2---:R-:W-:Y:S01]  /*18ab0*/  IMAD.WIDE.U32 R2, R8, UR4, RZ ;  /* 0x0000000408027c25 */ /* 0x004fe2000f8e00ff */
[C---:B------:R-:W-:Y:S02]  /*18ac0*/  LOP3.LUT R13, R32.reuse, 0x80, RZ, 0xfc, !PT ;  /* 0x00000080200d7812 */ /* 0x040fe400078efcff */
[----:B------:R-:W-:Y:S01]  /*18ad0*/  LOP3.LUT R12, R32, 0x40, RZ, 0xfc, !PT ;  /* 0x00000040200c7812 */ /* 0x000fe200078efcff */
[----:B------:R-:W-:Y:S02]  /*18ae0*/  IMAD R9, R8, UR5, R9 ;  /* 0x0000000508097c24 */ /* 0x000fe4000f8e0209 */
[----:B------:R-:W-:-:S02]  /*18af0*/  IMAD R26, R26, UR6, RZ ;  /* 0x000000061a1a7c24 */ /* 0x000fc4000f8e02ff */
[----:B------:R-:W-:Y:S02]  /*18b00*/  IMAD.IADD R3, R3, 0x1, R9 ;  /* 0x0000000103037824 */ /* 0x000fe400078e0209 */
[C---:B------:R-:W-:Y:S02]  /*18b10*/  IMAD R26, R7.reuse, UR7, R26 ;  /* 0x00000007071a7c24 */ /* 0x040fe4000f8e021a */
[----:B------:R-:W-:-:S04]  /*18b20*/  IMAD.WIDE.U32 R2, R7, UR6, R2 ;  /* 0x0000000607027c25 */ /* 0x000fc8000f8e0002 */
[----:B------:R-:W-:Y:S02]  /*18b30*/  IMAD R7, R24, UR4, RZ ;  /* 0x0000000418077c24 */ /* 0x000fe4000f8e02ff */
[----:B------:R-:W-:Y:S02]  /*18b40*/  IMAD.IADD R9, R3, 0x1, R26 ;  /* 0x0000000103097824 */ /* 0x000fe400078e021a */
[----:B------:R-:W-:Y:S02]  /*18b50*/  IMAD.MOV.U32 R8, RZ, RZ, R2 ;  /* 0x000000ffff087224 */ /* 0x000fe400078e0002 */
[C---:B------:R-:W-:Y:S01]  /*18b60*/  IMAD R7, R6.reuse, UR5, R7 ;  /* 0x0000000506077c24 */ /* 0x040fe2000f8e0207 */
[-C--:B-----5:R-:W-:Y:S01]  /*18b70*/  ISETP.GE.AND P1, PT, R13, R11.reuse, PT ;  /* 0x0000000b0d00720c */ /* 0x0a0fe20003f26270 */
        /* <DEDUP_REMOVED lines=20> */
[----:B------:R-:W2:Y:S04]  /*18cc0*/  SHFL.IDX PT, R2, R5, RZ, 0x1c1f ;  /* 0x001c1fff05027589 */ /* 0x000ea800000e0000 */
[----:B------:R-:W5:Y:S04]  /*18cd0*/  SHFL.IDX PT, R3, R8, RZ, 0x1c1f ;  /* 0x001c1fff08037589 */ /* 0x000f6800000e0000 */
[----:B------:R-:W-:Y:S04]  /*18ce0*/  SHFL.IDX PT, R9, R8, 0x2, 0x1c1f ;  /* 0x005c1f0008097f89 */ /* 0x000fe800000e0000 */
[----:B------:R-:W-:Y:S04]  /*18cf0*/  SHFL.IDX PT, R7, R7, RZ, 0x1c1f ;  /* 0x001c1fff07077589 */ /* 0x000fe800000e0000 */
[----:B------:R-:W-:Y:S01]  /*18d00*/  SHFL.IDX PT, R14, R6, RZ, 0x1c1f ;  /* 0x001c1fff060e7589 */ /* 0x000fe200000e0000 */
[----:B--2---:R-:W-:-:S05]  /*18d10*/  IADD3 R2, P0, R32, R2, RZ ;  /* 0x0000000220027210 */ /* 0x004fca0007f1e0ff */
[----:B-----5:R-:W-:-:S05]  /*18d20*/  IMAD.X R3, RZ, RZ, R3, P0 ;  /* 0x000000ffff037224 */ /* 0x020fca00000e0603 */
[----:B------:R-:W-:Y:S04]  /*18d30*/  LDGSTS.E.BYPASS.LTC128B.128 [R0+0x24200], desc[UR36][R2.64], !P4 ;  /* 0x2420000002007fae */ /* 0x000fe8000e101d64 */
[----:B------:R-:W-:Y:S04]  /*18d40*/  LDGSTS.E.BYPASS.LTC128B.128 [R0+0x26a00], desc[UR36][R2.64+0x40], !P3 ;  /* 0x26a0004002007fae */ /* 0x000fe8000d901d64 */
[----:B------:R2:W-:Y:S04]  /*18d50*/  LDGSTS.E.BYPASS.LTC128B.128 [R0+0x29200], desc[UR36][R2.64+0x80], !P1 ;  /* 0x2920008002007fae */ /* 0x0005e8000c901d64 */
[----:B--2---:R-:W2:Y:S04]  /*18d60*/  SHFL.IDX PT, R2, R5, 0x1, 0x1c1f ;  /* 0x003c1f0005027f89 */ /* 0x004ea800000e0000 */
[----:B------:R-:W5:Y:S01]  /*18d70*/  SHFL.IDX PT, R3, R8, 0x1, 0x1c1f ;  /* 0x003c1f0008037f89 */ /* 0x000f6200000e0000 */
[----:B--2---:R-:W-:-:S05]  /*18d80*/  IADD3 R2, P0, R32, R2, RZ ;  /* 0x0000000220027210 */ /* 0x004fca0007f1e0ff */
[----:B-----5:R-:W-:-:S05]  /*18d90*/  IMAD.X R3, RZ, RZ, R3, P0 ;  /* 0x000000ffff037224 */ /* 0x020fca00000e0603 */
[----:B------:R-:W-:Y:S04]  /*18da0*/  LDGSTS.E.BYPASS.LTC128B.128 [R0+0x24a00], desc[UR36][R2.64], !P4 ;  /* 0x24a0000002007fae */ /* 0x000fe8000e101d64 */
[----:B------:R-:W-:Y:S04]  /*18db0*/  LDGSTS.E.BYPASS.LTC128B.128 [R0+0x27200], desc[UR36][R2.64+0x40], !P3 ;  /* 0x2720004002007fae */ /* 0x000fe8000d901d64 */
[----:B------:R2:W-:Y:S04]  /*18dc0*/  LDGSTS.E.BYPASS.LTC128B.128 [R0+0x29a00], desc[UR36][R2.64+0x80], !P1 ;  /* 0x29a0008002007fae */ /* 0x0005e8000c901d64 */
[----:B--2---:R-:W2:Y:S02]  /*18dd0*/  SHFL.IDX PT, R2, R5, 0x2, 0x1c1f ;  /* 0x005c1f0005027f89 */ /* 0x004ea400000e0000 */
[----:B--2---:R-:W-:-:S05]  /*18de0*/  IADD3 R2, P0, R32, R2, RZ ;  /* 0x0000000220027210 */ /* 0x004fca0007f1e0ff */
[----:B------:R-:W-:Y:S02]  /*18df0*/  IMAD.X R3, RZ, RZ, R9, P0 ;  /* 0x000000ffff037224 */ /* 0x000fe400000e0609 */
[----:B------:R-:W-:Y:S04]  /*18e00*/  SHFL.IDX PT, R9, R8, 0x3, 0x1c1f ;  /* 0x007c1f0008097f89 */ /* 0x000fe800000e0000 */
[----:B------:R-:W-:Y:S04]  /*18e10*/  LDGSTS.E.BYPASS.LTC128B.128 [R0+0x25200], desc[UR36][R2.64], !P4 ;  /* 0x2520000002007fae */ /* 0x000fe8000e101d64 */
[----:B------:R-:W-:Y:S04]  /*18e20*/  LDGSTS.E.BYPASS.LTC128B.128 [R0+0x27a00], desc[UR36][R2.64+0x40], !P3 ;  /* 0x27a0004002007fae */ /* 0x000fe8000d901d64 */
[----:B------:R2:W-:Y:S04]  /*18e30*/  LDGSTS.E.BYPASS.LTC128B.128 [R0+0x2a200], desc[UR36][R2.64+0x80], !P1 ;  /* 0x2a20008002007fae */ /* 0x0005e8000c901d64 */
[----:B--2---:R-:W2:Y:S02]  /*18e40*/  SHFL.IDX PT, R2, R5, 0x3, 0x1c1f ;  /* 0x007c1f0005027f89 */ /* 0x004ea400000e0000 */
[----:B--2---:R-:W-:-:S05]  /*18e50*/  IADD3 R2, P0, R32, R2, RZ ;  /* 0x0000000220027210 */ /* 0x004fca0007f1e0ff */
[----:B------:R-:W-:-:S05]  /*18e60*/  IMAD.X R3, RZ, RZ, R9, P0 ;  /* 0x000000ffff037224 */ /* 0x000fca00000e0609 */
[----:B------:R2:W-:Y:S04]  /*18e70*/  LDGSTS.E.BYPASS.LTC128B.128 [R0+0x25a00], desc[UR36][R2.64], !P4 ;  /* 0x25a0000002007fae */ /* 0x0005e8000e101d64 */
[----:B------:R2:W-:Y:S04]  /*18e80*/  LDGSTS.E.BYPASS.LTC128B.128 [R0+0x28200], desc[UR36][R2.64+0x40], !P3 ;  /* 0x2820004002007fae */ /* 0x0005e8000d901d64 */
[----:B------:R2:W-:Y:S02]  /*18e90*/  LDGSTS.E.BYPASS.LTC128B.128 [R0+0x2aa00], desc[UR36][R2.64+0x80], !P1 ;  /* 0x2aa0008002007fae */ /* 0x0005e4000c901d64 */
.L_x_2720:
        /* <DEDUP_REMOVED lines=10> */
.L_x_2610:
        /* <DEDUP_REMOVED lines=10> */
.L_x_2611:
[----:B--2---:R-:W-:Y:S01]  /*18fe0*/  IMAD.U32 R0, RZ, RZ, UR46 ;  /* 0x0000002eff007e24 */ /* 0x004fe2000f8e00ff */
[----:B------:R2:W-:Y:S04]  /*18ff0*/  SYNCS.ARRIVE.TRANS64.A1T0 RZ, [R4+URZ+0x33430], RZ ;  /* 0x033430ff04ff79a7 */ /* 0x0005e8000810003f */
[----:B------:R-:W-:-:S13]  /*19000*/  ISETP.NE.AND P0, PT, R0, 0x3, PT ;  /* 0x000000030000780c */ /* 0x000fda0003f05270 */
[----:B--2---:R-:W-:Y:S05]  /*19010*/  @!P0 BRA `(.L_x_2612) ;  /* 0x0000000000048947 */ /* 0x004fea0003800000 */
[----:B------:R-:W-:Y:S01]  /*19020*/  BPT.TRAP 0x1 ;  /* 0x000000040000795c */ /* 0x000fe20000300000 */
.L_x_2612:
[----:B------:R-:W-:Y:S01]  /*19030*/  LOP3.LUT R3, R20, 0x1, RZ, 0x3c, !PT ;  /* 0x0000000114037812 */ /* 0x000fe200078e3cff */
[----:B------:R-:W-:Y:S01]  /*19040*/  IMAD R0, R19, 0x8, R16 ;  /* 0x0000000813007824 */ /* 0x000fe200078e0210 */
[----:B------:R-:W-:Y:S02]  /*19050*/  BSSY B0, `(.L_x_2613) ;  /* 0x0000004000007945 */ /* 0x000fe40003800000 */
[----:B------:R-:W-:-:S04]  /*19060*/  SHF.L.U32 R3, R3, 0x1f, RZ ;  /* 0x0000001f03037819 */ /* 0x000fc800000006ff */
[----:B------:R-:W2:Y:S02]  /*19070*/  SYNCS.PHASECHK.TRANS64.TRYWAIT P1, [R0+URZ+0x33470], R3 ;  /* 0x03347003000075a7 */ /* 0x000ea4000802017f */
[----:B--2---:R-:W-:Y:S05]  /*19080*/  @!P1 BRA `(.L_x_2614) ;  /* 0x0000004800e09947 */ /* 0x004fea0003800000 */
.L_x_2721:
[----:B------:R-:W-:Y:S05]  /*19090*/  BSYNC B0 ;  /* 0x0000000000007941 */ /* 0x000fea0003800000 */
.L_x_2613:
[----:B------:R-:W-:-:S13]  /*190a0*/  LOP3.LUT P1, RZ, R17, 0x10, RZ, 0xc0, !PT ;  /* 0x0000001011ff7812 */ /* 0x000fda000782c0ff */
[----:B------:R-:W-:Y:S05]  /*190b0*/  @!P1 BRA `(.L_x_2615) ;  /* 0x0000000000049947 */ /* 0x000fea0003800000 */
[----:B------:R-:W-:Y:S01]  /*190c0*/  BPT.TRAP 0x1 ;  /* 0x000000040000795c */ /* 0x000fe20000300000 */
.L_x_2615:
[----:B------:R-:W-:Y:S01]  /*190d0*/  SHF.L.U32 R5, R20, 0x1f, RZ ;  /* 0x0000001f14057819 */ /* 0x000fe200000006ff */
[----:B--2---:R-:W-:-:S03]  /*190e0*/  IMAD R3, R19, 0x7800, RZ ;  /* 0x0000780013037824 */ /* 0x004fc600078e02ff */
[----:B------:R-:W2:Y:S02]  /*190f0*/  SYNCS.PHASECHK.TRANS64.TRYWAIT P1, [R0+URZ+0x33460], R5 ;  /* 0x03346005000075a7 */ /* 0x000ea4000802017f */
[----:B--2---:R-:W-:Y:S05]  /*19100*/  @!P1 BRA `(.L_x_2616) ;  /* 0x0000004800d49947 */ /* 0x004fea0003800000 */
.L_x_2722:
[----:B------:R-:W2:Y:S04]  /*19110*/  LDL R2, [R1+0x14] ;  /* 0x0000140001027983 */ /* 0x000ea80000100800 */
[----:B------:R-:W5:Y:S01]  /*19120*/  LDL R8, [R1+0x10] ;  /* 0x0000100001087983 */ /* 0x000f620000100800 */
[----:B------:R-:W-:Y:S05]  /*19130*/  WARPSYNC.ALL ;  /* 0x0000000000007948 */ /* 0x000fea0003800000 */
[----:B------:R-:W-:-:S02]  /*19140*/  LOP3.LUT P1, RZ, R17, 0x10, RZ, 0xc0, !PT ;  /* 0x0000001011ff7812 */ /* 0x000fc4000782c0ff */
[C---:B--2---:R-:W-:Y:S02]  /*19150*/  LOP3.LUT R5, R3.reuse, R2, RZ, 0xfc, !PT ;  /* 0x0000000203057212 */ /* 0x044fe400078efcff */
[----:B-----5:R-:W-:-:S03]  /*19160*/  LOP3.LUT R3, R3, R8, RZ, 0xfc, !PT ;  /* 0x0000000803037212 */ /* 0x020fc600078efcff */
[C---:B------:R-:W-:Y:S02]  /*19170*/  IMAD.IADD R2, R16.reuse, 0x1, R5 ;  /* 0x0000000110027824 */ /* 0x040fe400078e0205 */
[----:B------:R-:W-:-:S03]  /*19180*/  IMAD.IADD R3, R16, 0x1, R3 ;  /* 0x0000000110037824 */ /* 0x000fc600078e0203 */
[----:B0--34-:R-:W0:Y:S02]  /*19190*/  LDSM.16.MT88.4 R4, [R2+0xf200] ;  /* 0x00f200000204783b */ /* 0x019e240000004200 */
        /* <DEDUP_REMOVED lines=97> */
.L_x_2617:
[----:B--2---:R2:W-:Y:S01]  /*197b0*/  SYNCS.ARRIVE.TRANS64.A1T0 RZ, [R0+URZ+0x33450], RZ ;  /* 0x033450ff00ff79a7 */ /* 0x0045e2000810003f */
[----:B------:R-:W-:Y:S06]  /*197c0*/  BAR.SYNC.DEFER_BLOCKING 0x2, 0x80 ;  /* 0x0082000000007b1d */ /* 0x000fec0000010000 */
[----:B------:R-:W-:Y:S05]  /*197d0*/  @!P0 BRA `(.L_x_2618) ;  /* 0x0000000000048947 */ /* 0x000fea0003800000 */
[----:B------:R-:W-:Y:S01]  /*197e0*/  BPT.TRAP 0x1 ;  /* 0x000000040000795c */ /* 0x000fe20000300000 */
.L_x_2618:
[----:B--2---:R-:W-:Y:S02]  /*197f0*/  VIADD R0, R0, 0x33480 ;  /* 0x0003348000007836 */ /* 0x004fe40000000000 */
[----:B------:R-:W-:Y:S02]  /*19800*/  IMAD.MOV.U32 R20, RZ, RZ, R31 ;  /* 0x000000ffff147224 */ /* 0x000fe400078e001f */
[----:B------:R-:W-:Y:S01]  /*19810*/  IMAD.MOV.U32 R19, RZ, RZ, R28 ;  /* 0x000000ffff137224 */ /* 0x000fe200078e001c */
[----:B------:R-:W-:-:S04]  /*19820*/  PRMT R0, R37, 0x654, R0 ;  /* 0x0000065425007816 */ /* 0x000fc80000000000 */
[----:B------:R3:W-:Y:S01]  /*19830*/  SYNCS.ARRIVE.TRANS64.RED.A1T0 RZ, [R0+URZ], RZ ;  /* 0x000000ff00ff79a7 */ /* 0x0007e2000810043f */
[----:B------:R-:W-:Y:S05]  /*19840*/  @P2 BRA `(.L_x_2619) ;  /* 0xffffffe400e02947 */ /* 0x000fea000383ffff */
.L_x_2599:
[----:B---3--:R-:W3:Y:S01]  /*19850*/  S2R R0, SR_TID.X ;  /* 0x0000000000007919 */ /* 0x008ee20000002100 */
[----:B------:R-:W-:Y:S01]  /*19860*/  BSSY B0, `(.L_x_2620) ;  /* 0x0000013000007945 */ /* 0x000fe20003800000 */
[----:B---3--:R-:W-:Y:S01]  /*19870*/  LOP3.LUT R2, R0, 0x7f, RZ, 0xc0, !PT ;  /* 0x0000007f00027812 */ /* 0x008fe200078ec0ff */
[----:B------:R-:W-:-:S03]  /*19880*/  IMAD.U32 R0, RZ, RZ, UR46 ;  /* 0x0000002eff007e24 */ /* 0x000fc6000f8e00ff */
[----:B------:R-:W-:Y:S02]  /*19890*/  ISETP.NE.AND P1, PT, R2, RZ, PT ;  /* 0x000000ff0200720c */ /* 0x000fe40003f25270 */
[----:B------:R-:W-:-:S11]  /*198a0*/  ISETP.NE.AND P0, PT, R0, 0x3, PT ;  /* 0x000000030000780c */ /* 0x000fd60003f05270 */
[----:B------:R-:W-:Y:S05]  /*198b0*/  @P1 BRA `(.L_x_2621) ;  /* 0x0000000000341947 */ /* 0x000fea0003800000 */
[----:B------:R-:W3:Y:S01]  /*198c0*/  S2R R5, SR_LANEID ;  /* 0x0000000000057919 */ /* 0x000ee20000000000 */
[----:B------:R-:W-:Y:S01]  /*198d0*/  VOTEU.ANY UR4, UPT, PT ;  /* 0x0000000000047886 */ /* 0x000fe200038e0100 */
[----:B0-----:R-:W0:Y:S01]  /*198e0*/  LDC.64 R2, c[0x0][0xc60] ;  /* 0x00031800ff027b82 */ /* 0x001e220000000a00 */
[----:B------:R-:W3:Y:S02]  /*198f0*/  FLO.U32 R0, UR4 ;  /* 0x0000000400007d00 */ /* 0x000ee400080e0000 */
[----:B---3--:R-:W-:-:S06]  /*19900*/  ISETP.EQ.U32.AND P1, PT, R0, R5, PT ;  /* 0x000000050000720c */ /* 0x008fcc0003f22070 */
[----:B------:R-:W0:Y:S07]  /*19910*/  POPC R5, UR4 ;  /* 0x0000000400057d09 */ /* 0x000e2e0008000000 */
[----:B0-----:R-:W3:Y:S01]  /*19920*/  @P1 ATOMG.E.ADD.STRONG.GPU PT, R3, desc[UR36][R2.64], R5 ;  /* 0x00000005020319a8 */ /* 0x001ee200081ee1e4 */
[----:B------:R-:W0:Y:S02]  /*19930*/  S2R R4, SR_LTMASK ;  /* 0x0000000000047919 */ /* 0x000e240000003900 */
[----:B0-----:R-:W-:-:S04]  /*19940*/  LOP3.LUT R4, R4, UR4, RZ, 0xc0, !PT ;  /* 0x0000000404047c12 */ /* 0x001fc8000f8ec0ff */
[----:B------:R-:W0:Y:S01]  /*19950*/  POPC R7, R4 ;  /* 0x0000000400077309 */ /* 0x000e220000000000 */
[----:B---3--:R-:W0:Y:S02]  /*19960*/  SHFL.IDX PT, R0, R3, R0, 0x1f ;  /* 0x00001f0003007589 */ /* 0x008e2400000e0000 */
[----:B0-----:R-:W-:-:S05]  /*19970*/  IADD3 R0, R0, UR47, R7 ;  /* 0x0000002f00007c10 */ /* 0x001fca000fffe007 */
[----:B------:R3:W-:Y:S02]  /*19980*/  STL [R1], R0 ;  /* 0x0000000001007387 */ /* 0x0007e40000100800 */
.L_x_2621:
[----:B------:R-:W-:Y:S05]  /*19990*/  BSYNC B0 ;  /* 0x0000000000007941 */ /* 0x000fea0003800000 */
.L_x_2620:
[----:B------:R-:W-:Y:S05]  /*199a0*/  @!P0 BRA `(.L_x_2622) ;  /* 0x0000000000048947 */ /* 0x000fea0003800000 */
[----:B------:R-:W-:Y:S01]  /*199b0*/  BPT.TRAP 0x1 ;  /* 0x000000040000795c */ /* 0x000fe20000300000 */
.L_x_2622:
[----:B---3--:R-:W-:Y:S01]  /*199c0*/  LOP3.LUT R0, R31, 0x1, RZ, 0x3c, !PT ;  /* 0x000000011f007812 */ /* 0x008fe200078e3cff */
[----:B0-----:R-:W-:Y:S01]  /*199d0*/  IMAD R3, R28, 0x8, R16 ;  /* 0x000000081c037824 */ /* 0x001fe200078e0210 */
[----:B------:R-:W-:Y:S02]  /*199e0*/  BSSY B0, `(.L_x_2623) ;  /* 0x0000004000007945 */ /* 0x000fe40003800000 */
[----:B------:R-:W-:-:S04]  /*199f0*/  SHF.L.U32 R0, R0, 0x1f, RZ ;  /* 0x0000001f00007819 */ /* 0x000fc800000006ff */
[----:B------:R-:W0:Y:S02]  /*19a00*/  SYNCS.PHASECHK.TRANS64.TRYWAIT P1, [R3+URZ+0x33470], R0 ;  /* 0x03347000030075a7 */ /* 0x000e24000802017f */
[----:B0-----:R-:W-:Y:S05]  /*19a10*/  @!P1 BRA `(.L_x_2624) ;  /* 0x0000004000a49947 */ /* 0x001fea0003800000 */
.L_x_2723:
[----:B------:R-:W-:Y:S05]  /*19a20*/  BSYNC B0 ;  /* 0x0000000000007941 */ /* 0x000fea0003800000 */
.L_x_2623:
[----:B------:R-:W-:-:S13]  /*19a30*/  LOP3.LUT P1, RZ, R17, 0x10, RZ, 0xc0, !PT ;  /* 0x0000001011ff7812 */ /* 0x000fda000782c0ff */
[----:B------:R-:W-:Y:S05]  /*19a40*/  @!P1 BRA `(.L_x_2625) ;  /* 0x0000000000049947 */ /* 0x000fea0003800000 */
[----:B------:R-:W-:Y:S01]  /*19a50*/  BPT.TRAP 0x1 ;  /* 0x000000040000795c */ /* 0x000fe20000300000 */
.L_x_2625:
[----:B0-----:R-:W-:-:S04]  /*19a60*/  SHF.L.U32 R0, R31, 0x1f, RZ ;  /* 0x0000001f1f007819 */ /* 0x001fc800000006ff */
[----:B------:R-:W0:Y:S02]  /*19a70*/  SYNCS.PHASECHK.TRANS64.TRYWAIT P1, [R3+URZ+0x33460], R0 ;  /* 0x03346000030075a7 */ /* 0x000e24000802017f */
[----:B0-----:R-:W-:Y:S05]  /*19a80*/  @!P1 BRA `(.L_x_2626) ;  /* 0x00000040009c9947 */ /* 0x001fea0003800000 */
.L_x_2724:
[----:B------:R-:W3:Y:S04]  /*19a90*/  LDL R4, [R1+0x14] ;  /* 0x0000140001047983 */ /* 0x000ee80000100800 */
[----:B------:R-:W4:Y:S01]  /*19aa0*/  LDL R10, [R1+0x10] ;  /* 0x00001000010a7983 */ /* 0x000f220000100800 */
[----:B------:R-:W-:Y:S01]  /*19ab0*/  IMAD R2, R28, 0x7800, RZ ;  /* 0x000078001c027824 */ /* 0x000fe200078e02ff */
[----:B------:R-:W-:Y:S05]  /*19ac0*/  WARPSYNC.ALL ;  /* 0x0000000000007948 */ /* 0x000fea0003800000 */
[----:B------:R-:W-:-:S02]  /*19ad0*/  LOP3.LUT P1, RZ, R17, 0x10, RZ, 0xc0, !PT ;  /* 0x0000001011ff7812 */ /* 0x000fc4000782c0ff */
        /* <DEDUP_REMOVED lines=102> */
.L_x_2627:
[----:B---3--:R3:W-:Y:S01]  /*1a140*/  SYNCS.ARRIVE.TRANS64.A1T0 RZ, [R3+URZ+0x33450], RZ ;  /* 0x033450ff03ff79a7 */ /* 0x0087e2000810003f */
[----:B------:R-:W-:Y:S06]  /*1a150*/  BAR.SYNC.DEFER_BLOCKING 0x2, 0x80 ;  /* 0x0082000000007b1d */ /* 0x000fec0000010000 */
[----:B------:R-:W-:Y:S05]  /*1a160*/  @!P0 BRA `(.L_x_2628) ;  /* 0x0000000000048947 */ /* 0x000fea0003800000 */
[----:B------:R-:W-:Y:S01]  /*1a170*/  BPT.TRAP 0x1 ;  /* 0x000000040000795c */ /* 0x000fe20000300000 */
.L_x_2628:
[----:B------:R-:W-:Y:S02]  /*1a180*/  VIADD R0, R3, 0x33480 ;  /* 0x0003348003007836 */ /* 0x000fe40000000000 */
[----:B------:R-:W-:-:S03]  /*1a190*/  VIADD R28, R28, 0x1 ;  /* 0x000000011c1c7836 */ /* 0x000fc60000000000 */
[----:B------:R-:W-:Y:S02]  /*1a1a0*/  PRMT R0, R37, 0x654, R0 ;  /* 0x0000065425007816 */ /* 0x000fe40000000000 */
[C---:B------:R-:W-:Y:S02]  /*1a1b0*/  ISETP.NE.AND P0, PT, R28.reuse, 0x2, PT ;  /* 0x000000021c00780c */ /* 0x040fe40003f05270 */
[----:B------:R4:W-:Y:S02]  /*1a1c0*/  SYNCS.ARRIVE.TRANS64.RED.A1T0 RZ, [R0+URZ], RZ ;  /* 0x000000ff00ff79a7 */ /* 0x0009e4000810043f */
[----:B------:R-:W-:Y:S02]  /*1a1d0*/  SEL R28, R28, RZ, P0 ;  /* 0x000000ff1c1c7207 */ /* 0x000fe40000000000 */
[----:B----4-:R-:W-:-:S04]  /*1a1e0*/  SEL R0, RZ, 0x1, P0 ;  /* 0x00000001ff007807 */ /* 0x010fc80000000000 */
[----:B------:R-:W-:-:S07]  /*1a1f0*/  LOP3.LUT R31, R31, R0, RZ, 0x3c, !PT ;  /* 0x000000001f1f7212 */ /* 0x000fce00078e3cff */
.L_x_2567:
[----:B------:R-:W-:Y:S05]  /*1a200*/  BSYNC B7 ;  /* 0x0000000000077941 */ /* 0x000fea0003800000 */
.L_x_2565:
[----:B------:R-:W-:-:S13]  /*1a210*/  LOP3.LUT P0, RZ, R17, 0x200, RZ, 0xc0, !PT ;  /* 0x0000020011ff7812 */ /* 0x000fda000780c0ff */
[----:B------:R-:W-:Y:S05]  /*1a220*/  @!P0 BRA `(.L_x_2629) ;  /* 0x0000000000308947 */ /* 0x000fea0003800000 */
[----:B------:R-:W5:Y:S08]  /*1a230*/  S2UR UR4, SR_CgaCtaId ;  /* 0x00000000000479c3 */ /* 0x000f700000008800 */
[----:B------:R-:W-:Y:S01]  /*1a240*/  BAR.SYNC.DEFER_BLOCKING 0x5, 0x180 ;  /* 0x0146000000007b1d */ /* 0x000fe20000010000 */
[----:B------:R-:W-:Y:S01]  /*1a250*/  MOV R16, 0x400 ;  /* 0x0000040000107802 */ /* 0x000fe20000000f00 */
[----:B-----5:R-:W-:-:S05]  /*1a260*/  IMAD.U32 R37, RZ, RZ, UR4 ;  /* 0x00000004ff257e24 */ /* 0x020fca000f8e00ff */
[----:B------:R-:W-:-:S05]  /*1a270*/  LEA R16, R37, R16, 0x18 ;  /* 0x0000001025107211 */ /* 0x000fca00078ec0ff */
[----:B------:R-:W5:Y:S04]  /*1a280*/  LDS.128 R4, [R16+0x334d0] ;  /* 0x0334d00010047984 */ /* 0x000f680000000c00 */
[----:B-----5:R0:W-:Y:S01]  /*1a290*/  STL.64 [R1], R4 ;  /* 0x0000000401007387 */ /* 0x0201e20000100a00 */
[----:B----4-:R-:W-:-:S03]  /*1a2a0*/  IMAD.MOV.U32 R0, RZ, RZ, R7 ;  /* 0x000000ffff007224 */ /* 0x010fc600078e0007 */
[----:B------:R0:W-:Y:S02]  /*1a2b0*/  STL [R1+0x8], R6 ;  /* 0x0000080601007387 */ /* 0x0001e40000100800 */
[----:B------:R-:W-:Y:S01]  /*1a2c0*/  R2UR UR41, R0 ;  /* 0x00000000002972ca */ /* 0x000fe200000e0000 */
[----:B------:R-:W-:Y:S06]  /*1a2d0*/  BAR.ARV 0x4, 0x180 ;  /* 0x0106000000007b1d */ /* 0x000fec0000002000 */
[----:B------:R-:W-:Y:S08]  /*1a2e0*/  BRA `(.L_x_2630) ;  /* 0x0000000c00e87947 */ /* 0x000ff00003800000 */
.L_x_2629:
[----:B----4-:R-:W4:Y:S01]  /*1a2f0*/  LDL.LU R0, [R1] ;  /* 0x0000000001007983 */ /* 0x010f220000300800 */
[----:B------:R-:W-:Y:S01]  /*1a300*/  ULDC UR4, c[0x0][0xc3c] ;  /* 0x00030f0000047ab9 */ /* 0x000fe20000000800 */
[----:B0-----:R-:W0:Y:S02]  /*1a310*/  S2R R2, SR_TID.X ;  /* 0x0000000000027919 */ /* 0x001e240000002100 */
[----:B0-----:R-:W-:-:S04]  /*1a320*/  LOP3.LUT R9, R2, 0x1f, RZ, 0xc0, !PT ;  /* 0x0000001f02097812 */ /* 0x001fc800078ec0ff */
[C---:B------:R-:W-:Y:S01]  /*1a330*/  ISETP.NE.AND P0, PT, R9.reuse, 0x1f, PT ;  /* 0x0000001f0900780c */ /* 0x040fe20003f05270 */
[----:B------:R-:W-:-:S05]  /*1a340*/  VIADD R7, R9, UR41 ;  /* 0x0000002909077c36 */ /* 0x000fca0008000000 */
[----:B------:R-:W-:Y:S01]  /*1a350*/  ISETP.GE.OR P1, PT, R7, UR4, !P0 ;  /* 0x0000000407007c0c */ /* 0x000fe2000c726670 */
[----:B------:R-:W-:-:S12]  /*1a360*/  ULDC UR4, c[0x0][0xc3c] ;  /* 0x00030f0000047ab9 */ /* 0x000fd80000000800 */
[----:B---3--:R-:W0:Y:S08]  /*1a370*/  @!P1 LDC.64 R2, c[0x0][0xc80] ;  /* 0x00032000ff029b82 */ /* 0x008e300000000a00 */
[----:B------:R-:W3:Y:S01]  /*1a380*/  @!P1 LDC.64 R4, c[0x0][0xc78] ;  /* 0x00031e00ff049b82 */ /* 0x000ee20000000a00 */
[----:B0-----:R-:W-:-:S04]  /*1a390*/  @!P1 IMAD.WIDE R2, R7, 0x4, R2 ;  /* 0x0000000407029825 */ /* 0x001fc800078e0202 */
[----:B----4-:R-:W-:Y:S02]  /*1a3a0*/  IMAD.MOV.U32 R10, RZ, RZ, R0 ;  /* 0x000000ffff0a7224 */ /* 0x010fe400078e0000 */
[----:B------:R-:W-:-:S06]  /*1a3b0*/  IMAD.MOV.U32 R0, RZ, RZ, RZ ;  /* 0x000000ffff007224 */ /* 0x000fcc00078e00ff */
[----:B------:R3:W4:Y:S02]  /*1a3c0*/  @!P1 LDG.E R0, desc[UR36][R2.64] ;  /* 0x0000002402009981 */ /* 0x000724000c1e1900 */
[----:B---3--:R-:W-:-:S04]  /*1a3d0*/  @!P1 IMAD.WIDE R2, R7, 0x4, R4 ;  /* 0x0000000407029825 */ /* 0x008fc800078e0204 */
[----:B------:R-:W-:-:S06]  /*1a3e0*/  IMAD.MOV.U32 R5, RZ, RZ, RZ ;  /* 0x000000ffff057224 */ /* 0x000fcc00078e00ff */
[----:B------:R-:W4:Y:S01]  /*1a3f0*/  @!P1 LDG.E R5, desc[UR36][R2.64] ;  /* 0x0000002402059981 */ /* 0x000f22000c1e1900 */
[C---:B------:R-:W-:Y:S02]  /*1a400*/  ISETP.NE.AND P1, PT, R9.reuse, RZ, PT ;  /* 0x000000ff0900720c */ /* 0x040fe40003f25270 */
[C---:B------:R-:W-:Y:S01]  /*1a410*/  ISETP.GE.U32.AND P2, PT, R9.reuse, 0x2, PT ;  /* 0x000000020900780c */ /* 0x040fe20003f46070 */
[----:B------:R-:W-:Y:S01]  /*1a420*/  SHFL.IDX PT, R11, R10, 0x1, 0x1f ;  /* 0x00201f000a0b7f89 */ /* 0x000fe200000e0000 */
[C---:B------:R-:W-:Y:S02]  /*1a430*/  ISETP.GE.U32.AND P3, PT, R9.reuse, 0x4, PT ;  /* 0x000000040900780c */ /* 0x040fe40003f66070 */
[C---:B------:R-:W-:Y:S02]  /*1a440*/  ISETP.GE.U32.AND P4, PT, R9.reuse, 0x8, PT ;  /* 0x000000080900780c */ /* 0x040fe40003f86070 */
[----:B------:R-:W-:Y:S01]  /*1a450*/  ISETP.GE.U32.AND P5, PT, R9, 0x10, PT ;  /* 0x000000100900780c */ /* 0x000fe20003fa6070 */
[----:B----4-:R-:W-:-:S05]  /*1a460*/  IMAD R4, R5, R0, RZ ;  /* 0x0000000005047224 */ /* 0x010fca00078e02ff */
        /* <DEDUP_REMOVED lines=23> */
.L_x_2633:
        /* <DEDUP_REMOVED lines=10> */
[----:B------:R-:W3:Y:S01]  /*1a680*/  @!P6 LDC.64 R4, c[0x0][0xc78] ;  /* 0x00031e00ff04eb82 */ /* 0x000ee20000000a00 */
[----:B0-----:R-:W-:-:S05]  /*1a690*/  @!P6 IMAD.WIDE R2, R11, 0x4, R2 ;  /* 0x000000040b02e825 */ /* 0x001fca00078e0202 */
[----:B------:R3:W4:Y:S02]  /*1a6a0*/  @!P6 LDG.E R0, desc[UR36][R2.64] ;  /* 0x000000240200e981 */ /* 0x000724000c1e1900 */
[----:B---3--:R-:W-:-:S04]  /*1a6b0*/  @!P6 IMAD.WIDE R2, R11, 0x4, R4 ;  /* 0x000000040b02e825 */ /* 0x008fc800078e0204 */
[----:B------:R-:W-:-:S06]  /*1a6c0*/  IMAD.MOV.U32 R5, RZ, RZ, RZ ;  /* 0x000000ffff057224 */ /* 0x000fcc00078e00ff */
[----:B------:R-:W4:Y:S02]  /*1a6d0*/  @!P6 LDG.E R5, desc[UR36][R2.64] ;  /* 0x000000240205e981 */ /* 0x000f24000c1e1900 */
[----:B----4-:R-:W-:-:S05]  /*1a6e0*/  IMAD R13, R5, R0, RZ ;  /* 0x00000000050d7224 */ /* 0x010fca00078e02ff */
[----:B------:R-:W0:Y:S02]  /*1a6f0*/  SHFL.UP PT, R4, R13, 0x1, RZ ;  /* 0x042000000d047989 */ /* 0x000e2400000e00ff */
[----:B0-----:R-:W-:-:S05]  /*1a700*/  SEL R4, R4, RZ, P1 ;  /* 0x000000ff04047207 */ /* 0x001fca0000800000 */
[----:B------:R-:W-:-:S05]  /*1a710*/  IMAD.IADD R4, R13, 0x1, R4 ;  /* 0x000000010d047824 */ /* 0x000fca00078e0204 */
[----:B------:R-:W0:Y:S02]  /*1a720*/  SHFL.UP PT, R8, R4, 0x2, RZ ;  /* 0x0440000004087989 */ /* 0x000e2400000e00ff */
[----:B0-----:R-:W-:-:S05]  /*1a730*/  SEL R11, R8, RZ, P2 ;  /* 0x000000ff080b7207 */ /* 0x001fca0001000000 */
[----:B------:R-:W-:Y:S02]  /*1a740*/  IMAD.IADD R11, R4, 0x1, R11 ;  /* 0x00000001040b7824 */ /* 0x000fe400078e020b */
[----:B------:R-:W0:Y:S03]  /*1a750*/  LDC R4, c[0x0][0xc38] ;  /* 0x00030e00ff047b82 */ /* 0x000e260000000800 */
[----:B------:R-:W3:Y:S02]  /*1a760*/  SHFL.UP PT, R8, R11, 0x4, RZ ;  /* 0x048000000b087989 */ /* 0x000ee400000e00ff */
[----:B---3--:R-:W-:-:S05]  /*1a770*/  SEL R8, R8, RZ, P3 ;  /* 0x000000ff08087207 */ /* 0x008fca0001800000 */
[----:B------:R-:W-:-:S05]  /*1a780*/  IMAD.IADD R8, R11, 0x1, R8 ;  /* 0x000000010b087824 */ /* 0x000fca00078e0208 */
[----:B------:R-:W3:Y:S02]  /*1a790*/  SHFL.UP PT, R2, R8, 0x8, RZ ;  /* 0x0500000008027989 */ /* 0x000ee400000e00ff */
[----:B---3--:R-:W-:-:S05]  /*1a7a0*/  SEL R3, R2, RZ, P4 ;  /* 0x000000ff02037207 */ /* 0x008fca0002000000 */
[----:B------:R-:W-:-:S05]  /*1a7b0*/  IMAD.IADD R3, R8, 0x1, R3 ;  /* 0x0000000108037824 */ /* 0x000fca00078e0203 */
[----:B------:R-:W3:Y:S02]  /*1a7c0*/  SHFL.UP PT, R2, R3, 0x10, RZ ;  /* 0x0600000003027989 */ /* 0x000ee400000e00ff */
[----:B---3--:R-:W-:-:S05]  /*1a7d0*/  SEL R2, R2, RZ, P5 ;  /* 0x000000ff02027207 */ /* 0x008fca0002800000 */
        /* <DEDUP_REMOVED lines=8> */
.L_x_2631:
        /* <DEDUP_REMOVED lines=8> */
[----:B------:R0:W3:Y:S04]  /*1a8e0*/  SHFL.IDX PT, R8, R5, R8, 0x1f ;  /* 0x00001f0805087589 */ /* 0x0000e800000e0000 */
[----:B------:R0:W4:Y:S01]  /*1a8f0*/  SHFL.IDX PT, R0, R0, R9, 0x1f ;  /* 0x00001f0900007589 */ /* 0x00012200000e0000 */
[----:B------:R-:W-:Y:S05]  /*1a900*/  @!P0 BRA `(.L_x_2634) ;  /* 0x00000000000c8947 */ /* 0x000fea0003800000 */
[----:B------:R-:W-:-:S06]  /*1a910*/  UIADD3 UR5, UR4, -0x1, URZ ;  /* 0xffffffff04057890 */ /* 0x000fcc000fffe03f */
[----:B------:R-:W-:-:S05]  /*1a920*/  IMAD.U32 R10, RZ, RZ, UR5 ;  /* 0x00000005ff0a7e24 */ /* 0x000fca000f8e00ff */
[----:B------:R0:W0:Y:S02]  /*1a930*/  SHFL.IDX PT, R7, R3, R10, 0x1f ;  /* 0x00001f0a03077589 */ /* 0x00002400000e0000 */
.L_x_2634:
[----:B0-----:R-:W-:Y:S01]  /*1a940*/  IMAD R2, R7, R4, R2 ;  /* 0x0000000407027224 */ /* 0x001fe200078e0202 */
[----:B---3--:R-:W-:Y:S01]  /*1a950*/  ISETP.NE.AND P0, PT, R8, 0x1, PT ;  /* 0x000000010800780c */ /* 0x008fe20003f05270 */
[----:B------:R-:W-:Y:S02]  /*1a960*/  UIADD3 UR41, UR4, UR41, URZ ;  /* 0x0000002904297290 */ /* 0x000fe4000fffe03f */
[----:B------:R-:W-:Y:S01]  /*1a970*/  IMAD.IADD R5, R6, 0x1, -R2 ;  /* 0x0000000106057824 */ /* 0x000fe200078e0a02 */
[----:B------:R0:W-:Y:S09]  /*1a980*/  STL [R1], R2 ;  /* 0x0000000201007387 */ /* 0x0001f20000100800 */
[----:B------:R-:W-:Y:S05]  /*1a990*/  @!P0 BRA `(.L_x_2635) ;  /* 0x0000000000e08947 */ /* 0x000fea0003800000 */
[----:B----4-:R-:W-:Y:S02]  /*1a9a0*/  IABS R4, R0 ;  /* 0x0000000000047213 */ /* 0x010fe40000000000 */
[----:B------:R-:W-:Y:S02]  /*1a9b0*/  IABS R6, R8 ;  /* 0x0000000800067213 */ /* 0x000fe40000000000 */
[----:B------:R-:W3:Y:S08]  /*1a9c0*/  I2F.RP R7, R4 ;  /* 0x0000000400077306 */ /* 0x000ef00000209400 */
[----:B------:R-:W4:Y:S08]  /*1a9d0*/  I2F.RP R10, R6 ;  /* 0x00000006000a7306 */ /* 0x000f300000209400 */
[----:B---3--:R-:W0:Y:S08]  /*1a9e0*/  MUFU.RCP R7, R7 ;  /* 0x0000000700077308 */ /* 0x008e300000001000 */
[----:B----4-:R-:W-:Y:S01]  /*1a9f0*/  MUFU.RCP R10, R10 ;  /* 0x0000000a000a7308 */ /* 0x010fe20000001000 */
[----:B0-----:R-:W-:Y:S01]  /*1aa00*/  VIADD R2, R7, 0xffffffe ;  /* 0x0ffffffe07027836 */ /* 0x001fe20000000000 */
[----:B------:R-:W-:-:S06]  /*1aa10*/  IABS R7, R0 ;  /* 0x0000000000077213 */ /* 0x000fcc0000000000 */
[----:B------:R0:W3:Y:S02]  /*1aa20*/  F2I.FTZ.U32.TRUNC.NTZ R3, R2 ;  /* 0x0000000200037305 */ /* 0x0000e4000021f000 */
[----:B0-----:R-:W-:Y:S02]  /*1aa30*/  IMAD.MOV.U32 R2, RZ, RZ, RZ ;  /* 0x000000ffff027224 */ /* 0x001fe400078e00ff */
[----:B---3--:R-:W-:-:S04]  /*1aa40*/  IMAD.MOV R9, RZ, RZ, -R3 ;  /* 0x000000ffff097224 */ /* 0x008fc800078e0a03 */
[----:B------:R-:W-:-:S04]  /*1aa50*/  IMAD R9, R9, R4, RZ ;  /* 0x0000000409097224 */ /* 0x000fc800078e02ff */
[----:B------:R-:W-:Y:S01]  /*1aa60*/  IMAD.HI.U32 R3, R3, R9, R2 ;  /* 0x0000000903037227 */ /* 0x000fe200078e0002 */
[----:B------:R-:W-:-:S03]  /*1aa70*/  IABS R2, R5 ;  /* 0x0000000500027213 */ /* 0x000fc60000000000 */
[----:B------:R-:W-:Y:S02]  /*1aa80*/  IMAD.MOV R9, RZ, RZ, -R7 ;  /* 0x000000ffff097224 */ /* 0x000fe400078e0a07 */
[----:B------:R-:W-:-:S04]  /*1aa90*/  IMAD.HI.U32 R7, R3, R2, RZ ;  /* 0x0000000203077227 */ /* 0x000fc800078e00ff */
[----:B------:R-:W-:Y:S02]  /*1aaa0*/  IMAD R9, R7, R9, R2 ;  /* 0x0000000907097224 */ /* 0x000fe400078e0202 */
[----:B------:R-:W-:Y:S02]  /*1aab0*/  VIADD R3, R10, 0xffffffe ;  /* 0x0ffffffe0a037836 */ /* 0x000fe40000000000 */
[----:B------:R-:W-:Y:S01]  /*1aac0*/  IMAD.MOV.U32 R2, RZ, RZ, RZ ;  /* 0x000000ffff027224 */ /* 0x000fe200078e00ff */
[----:B------:R-:W-:-:S03]  /*1aad0*/  ISETP.GT.U32.AND P1, PT, R4, R9, PT ;  /* 0x000000090400720c */ /* 0x000fc60003f24070 */
[----:B------:R-:W0:Y:S10]  /*1aae0*/  F2I.FTZ.U32.TRUNC.NTZ R3, R3 ;  /* 0x0000000300037305 */ /* 0x000e34000021f000 */
[----:B------:R-:W-:-:S02]  /*1aaf0*/  @!P1 IMAD.IADD R9, R9, 0x1, -R4 ;  /* 0x0000000109099824 */ /* 0x000fc400078e0a04 */
[----:B------:R-:W-:Y:S01]  /*1ab00*/  @!P1 VIADD R7, R7, 0x1 ;  /* 0x0000000107079836 */ /* 0x000fe20000000000 */
[----:B------:R-:W-:Y:S02]  /*1ab10*/  ISETP.NE.AND P1, PT, R0, RZ, PT ;  /* 0x000000ff0000720c */ /* 0x000fe40003f25270 */
[----:B------:R-:W-:Y:S01]  /*1ab20*/  ISETP.GE.U32.AND P0, PT, R9, R4, PT ;  /* 0x000000040900720c */ /* 0x000fe20003f06070 */
[----:B0-----:R-:W-:-:S04]  /*1ab30*/  IMAD.MOV R9, RZ, RZ, -R3 ;  /* 0x000000ffff097224 */ /* 0x001fc800078e0a03 */
[----:B------:R-:W-:-:S04]  /*1ab40*/  IMAD R9, R9, R6, RZ ;  /* 0x0000000609097224 */ /* 0x000fc800078e02ff */
[----:B------:R-:W-:Y:S01]  /*1ab50*/  IMAD.HI.U32 R4, R3, R9, R2 ;  /* 0x0000000903047227 */ /* 0x000fe200078e0002 */
[----:B------:R-:W-:-:S03]  /*1ab60*/  LOP3.LUT R2, R5, R0, RZ, 0x3c, !PT ;  /* 0x0000000005027212 */ /* 0x000fc600078e3cff */
[----:B------:R-:W-:Y:S01]  /*1ab70*/  @P0 VIADD R7, R7, 0x1 ;  /* 0x0000000107070836 */ /* 0x000fe20000000000 */
[----:B------:R-:W-:Y:S02]  /*1ab80*/  ISETP.GE.AND P2, PT, R2, RZ, PT ;  /* 0x000000ff0200720c */ /* 0x000fe40003f46270 */
[----:B------:R-:W-:-:S05]  /*1ab90*/  IABS R2, R8 ;  /* 0x0000000800027213 */ /* 0x000fca0000000000 */
[----:B------:R-:W-:-:S06]  /*1aba0*/  IMAD.MOV R2, RZ, RZ, -R2 ;  /* 0x000000ffff027224 */ /* 0x000fcc00078e0a02 */
[----:B------:R-:W-:Y:S01]  /*1abb0*/  @!P2 IMAD.MOV R7, RZ, RZ, -R7 ;  /* 0x000000ffff07a224 */ /* 0x000fe200078e0a07 */
[----:B------:R-:W-:-:S04]  /*1abc0*/  @!P1 LOP3.LUT R7, RZ, R0, RZ, 0x33, !PT ;  /* 0x00000000ff079212 */ /* 0x000fc800078e33ff */
[----:B------:R-:W-:-:S05]  /*1abd0*/  IABS R3, R7 ;  /* 0x0000000700037213 */ /* 0x000fca0000000000 */
[----:B------:R-:W-:-:S04]  /*1abe0*/  IMAD.HI.U32 R4, R4, R3, RZ ;  /* 0x0000000304047227 */ /* 0x000fc800078e00ff */
[----:B------:R-:W-:Y:S01]  /*1abf0*/  IMAD R3, R4, R2, R3 ;  /* 0x0000000204037224 */ /* 0x000fe200078e0203 */
[----:B------:R-:W-:-:S04]  /*1ac00*/  LOP3.LUT R2, R7, R8, RZ, 0x3c, !PT ;  /* 0x0000000807027212 */ /* 0x000fc800078e3cff */
[----:B------:R-:W-:Y:S02]  /*1ac10*/  ISETP.GT.U32.AND P1, PT, R6, R3, PT ;  /* 0x000000030600720c */ /* 0x000fe40003f24070 */
[----:B------:R-:W-:-:S11]  /*1ac20*/  ISETP.GE.AND P2, PT, R2, RZ, PT ;  /* 0x000000ff0200720c */ /* 0x000fd60003f46270 */
[----:B------:R-:W-:Y:S02]  /*1ac30*/  @!P1 IMAD.IADD R3, R3, 0x1, -R6 ;  /* 0x0000000103039824 */ /* 0x000fe400078e0a06 */
[----:B------:R-:W-:Y:S01]  /*1ac40*/  @!P1 VIADD R4, R4, 0x1 ;  /* 0x0000000104049836 */ /* 0x000fe20000000000 */
[----:B------:R-:W-:Y:S02]  /*1ac50*/  ISETP.NE.AND P1, PT, R8, RZ, PT ;  /* 0x000000ff0800720c */ /* 0x000fe40003f25270 */
[----:B------:R-:W-:-:S13]  /*1ac60*/  ISETP.GE.U32.AND P0, PT, R3, R6, PT ;  /* 0x000000060300720c */ /* 0x000fda0003f06070 */
[----:B------:R-:W-:-:S04]  /*1ac70*/  @P0 VIADD R4, R4, 0x1 ;  /* 0x0000000104040836 */ /* 0x000fc80000000000 */
[----:B------:R-:W-:Y:S01]  /*1ac80*/  @!P2 IMAD.MOV R4, RZ, RZ, -R4 ;  /* 0x000000ffff04a224 */ /* 0x000fe200078e0a04 */
[----:B------:R-:W-:-:S05]  /*1ac90*/  @!P1 LOP3.LUT R4, RZ, R8, RZ, 0x33, !PT ;  /* 0x00000008ff049212 */ /* 0x000fca00078e33ff */
[--C-:B------:R-:W-:Y:S02]  /*1aca0*/  IMAD.MOV R2, RZ, RZ, -R4.reuse ;  /* 0x000000ffff027224 */ /* 0x100fe400078e0a04 */
[C---:B------:R-:W-:Y:S02]  /*1acb0*/  IMAD R3, R8.reuse, 0x1000000, R4 ;  /* 0x0100000008037824 */ /* 0x040fe400078e0204 */
[--C-:B------:R-:W-:Y:S02]  /*1acc0*/  IMAD R8, R8, R2, R7.reuse ;  /* 0x0000000208087224 */ /* 0x100fe400078e0207 */
[----:B------:R-:W-:Y:S02]  /*1acd0*/  IMAD.MOV R2, RZ, RZ, -R7 ;  /* 0x000000ffff027224 */ /* 0x000fe400078e0a07 */
[----:B------:R-:W-:Y:S02]  /*1ace0*/  IMAD R3, R8, 0x10000, R3 ;  /* 0x0001000008037824 */ /* 0x000fe400078e0203 */
[----:B------:R-:W-:-:S03]  /*1acf0*/  IMAD R2, R0, R2, R5 ;  /* 0x0000000200027224 */ /* 0x000fc600078e0205 */
[----:B------:R3:W-:Y:S01]  /*1ad00*/  STL [R1+0x8], R3 ;  /* 0x0000080301007387 */ /* 0x0007e20000100800 */
[----:B------:R-:W-:Y:S05]  /*1ad10*/  BRA `(.L_x_2636) ;  /* 0x0000000000fc7947 */ /* 0x000fea0003800000 */
.L_x_2635:
[----:B------:R-:W-:Y:S02]  /*1ad20*/  ULDC.64 UR4, c[0x0][0xc90] ;  /* 0x0003240000047ab9 */ /* 0x000fe40000000a00 */
[----:B------:R-:W-:-:S06]  /*1ad30*/  UIMAD.WIDE UR4, UR41, 0x4, UR4 ;  /* 0x00000004290478a5 */ /* 0x000fcc000f8e0204 */
[----:B0-----:R-:W-:Y:S02]  /*1ad40*/  IMAD.U32 R2, RZ, RZ, UR4 ;  /* 0x00000004ff027e24 */ /* 0x001fe4000f8e00ff */
[----:B------:R-:W-:-:S05]  /*1ad50*/  IMAD.U32 R3, RZ, RZ, UR5 ;  /* 0x00000005ff037e24 */ /* 0x000fca000f8e00ff */
[----:B------:R0:W4:Y:S02]  /*1ad60*/  LDG.E R9, desc[UR36][R2.64] ;  /* 0x0000002402097981 */ /* 0x000124000c1e1900 */
[----:B0-----:R-:W-:Y:S02]  /*1ad70*/  IMAD.MOV.U32 R2, RZ, RZ, RZ ;  /* 0x000000ffff027224 */ /* 0x001fe400078e00ff */
[----:B----4-:R-:W-:-:S05]  /*1ad80*/  IMAD R6, R0, R9, RZ ;  /* 0x0000000900067224 */ /* 0x010fca00078e02ff */
        /* <DEDUP_REMOVED lines=33> */
[----:B0-----:R-:W-:Y:S01]  /*1afa0*/  VIADD R3, R9, 0xffffffe ;  /* 0x0ffffffe09037836 */ /* 0x001fe20000000000 */
[----:B------:R-:W-:-:S05]  /*1afb0*/  IABS R9, R5 ;  /* 0x0000000500097213 */ /* 0x000fca0000000000 */
        /* <DEDUP_REMOVED lines=12> */
[----:B------:R-:W-:Y:S02]  /*1b080*/  LOP3.LUT R3, R5, R4, RZ, 0x3c, !PT ;  /* 0x0000000405037212 */ /* 0x000fe400078e3cff */
[----:B------:R-:W-:Y:S02]  /*1b090*/  IADD3 R5, R7, 0x1000000, R5 ;  /* 0x0100000007057810 */ /* 0x000fe40007ffe005 */
[----:B------:R-:W-:-:S07]  /*1b0a0*/  ISETP.GE.AND P2, PT, R3, RZ, PT ;  /* 0x000000ff0300720c */ /* 0x000fce0003f46270 */
[----:B------:R-:W-:-:S06]  /*1b0b0*/  @P0 VIADD R2, R2, 0x1 ;  /* 0x0000000102020836 */ /* 0x000fcc0000000000 */
[----:B------:R-:W-:Y:S01]  /*1b0c0*/  @!P2 IMAD.MOV R2, RZ, RZ, -R2 ;  /* 0x000000ffff02a224 */ /* 0x000fe200078e0a02 */
[----:B------:R-:W-:Y:S01]  /*1b0d0*/  @!P1 LOP3.LUT R2, RZ, R4, RZ, 0x33, !PT ;  /* 0x00000004ff029212 */ /* 0x000fe200078e33ff */
[----:B------:R-:W-:-:S04]  /*1b0e0*/  IMAD.MOV R4, RZ, RZ, -R4 ;  /* 0x000000ffff047224 */ /* 0x000fc800078e0a04 */
[----:B------:R-:W-:-:S05]  /*1b0f0*/  IMAD R3, R2, R4, R5 ;  /* 0x0000000402037224 */ /* 0x000fca00078e0205 */
[----:B------:R0:W-:Y:S02]  /*1b100*/  STL [R1+0x8], R3 ;  /* 0x0000080301007387 */ /* 0x0001e40000100800 */
.L_x_2636:
[----:B0--3--:R-:W-:-:S05]  /*1b110*/  LOP3.LUT R3, RZ, R2, RZ, 0x33, !PT ;  /* 0x00000002ff037212 */ /* 0x009fca00078e33ff */
[----:B------:R-:W-:-:S05]  /*1b120*/  IMAD.IADD R0, R0, 0x1, R3 ;  /* 0x0000000100007824 */ /* 0x000fca00078e0203 */
[----:B------:R3:W-:Y:S01]  /*1b130*/  STL [R1+0x4], R0 ;  /* 0x0000040001007387 */ /* 0x0007e20000100800 */
[----:B------:R-:W-:Y:S05]  /*1b140*/  BRA `(.L_x_2637) ;  /* 0x0000000000107947 */ /* 0x000fea0003800000 */
.L_x_2632:
[----:B------:R0:W-:Y:S01]  /*1b150*/  STL [R1], R6 ;  /* 0x0000000601007387 */ /* 0x0001e20000100800 */
[----:B------:R-:W-:-:S03]  /*1b160*/  ULDC UR41, c[0x0][0xc3c] ;  /* 0x00030f0000297ab9 */ /* 0x000fc60000000800 */
[----:B------:R0:W-:Y:S04]  /*1b170*/  STL [R1+0x4], RZ ;  /* 0x000004ff01007387 */ /* 0x0001e80000100800 */
[----:B------:R0:W-:Y:S02]  /*1b180*/  STL [R1+0x8], RZ ;  /* 0x000008ff01007387 */ /* 0x0001e40000100800 */
.L_x_2637:
[----:B------:R-:W4:Y:S04]  /*1b190*/  LDL R3, [R1+0x4] ;  /* 0x0000040001037983 */ /* 0x000f280000100800 */
[----:B------:R-:W0:Y:S04]  /*1b1a0*/  LDL R2, [R1+0x8] ;  /* 0x0000080001027983 */ /* 0x000e280000100800 */
[----:B------:R-:W5:Y:S01]  /*1b1b0*/  LDL R4, [R1] ;  /* 0x0000000001047983 */ /* 0x000f620000100800 */
[----:B---3--:R-:W3:Y:S02]  /*1b1c0*/  S2R R0, SR_TID.X ;  /* 0x0000000000007919 */ /* 0x008ee40000002100 */
[----:B---3--:R-:W-:Y:S01]  /*1b1d0*/  LOP3.LUT R0, R0, 0x1f, RZ, 0xc0, !PT ;  /* 0x0000001f00007812 */ /* 0x008fe200078ec0ff */
[----:B------:R-:W-:Y:S03]  /*1b1e0*/  BAR.SYNC.DEFER_BLOCKING 0x4, 0x180 ;  /* 0x0106000000007b1d */ /* 0x000fe60000010000 */
[----:B------:R-:W-:-:S13]  /*1b1f0*/  ISETP.NE.AND P0, PT, R0, RZ, PT ;  /* 0x000000ff0000720c */ /* 0x000fda0003f05270 */
[----:B------:R-:W3:Y:S01]  /*1b200*/  @!P0 S2R R37, SR_CgaCtaId ;  /* 0x0000000000258919 */ /* 0x000ee20000008800 */
[----:B------:R-:W-:-:S04]  /*1b210*/  @!P0 MOV R0, 0x400 ;  /* 0x0000040000008802 */ /* 0x000fc80000000f00 */
[----:B---3--:R-:W-:Y:S01]  /*1b220*/  @!P0 LEA R16, R37, R0, 0x18 ;  /* 0x0000000025108211 */ /* 0x008fe200078ec0ff */
[----:B------:R-:W-:-:S04]  /*1b230*/  IMAD.U32 R0, RZ, RZ, UR41 ;  /* 0x00000029ff007e24 */ /* 0x000fc8000f8e00ff */
[----:B------:R-:W-:Y:S02]  /*1b240*/  @!P0 IMAD.MOV.U32 R7, RZ, RZ, R0 ;  /* 0x000000ffff078224 */ /* 0x000fe400078e0000 */
[----:B----4-:R-:W-:Y:S02]  /*1b250*/  IMAD.MOV.U32 R5, RZ, RZ, R3 ;  /* 0x000000ffff057224 */ /* 0x010fe400078e0003 */
[----:B0-----:R-:W-:-:S05]  /*1b260*/  IMAD.MOV.U32 R6, RZ, RZ, R2 ;  /* 0x000000ffff067224 */ /* 0x001fca00078e0002 */
[----:B-----5:R0:W-:Y:S01]  /*1b270*/  @!P0 STS.128 [R16+0x334d0], R4 ;  /* 0x0334d00410008388 */ /* 0x0201e20000000c00 */
[----:B------:R-:W-:Y:S06]  /*1b280*/  BAR.ARV 0x5, 0x180 ;  /* 0x0146000000007b1d */ /* 0x000fec0000002000 */
.L_x_2630:
[----:B------:R-:W-:Y:S02]  /*1b290*/  ULDC UR4, c[0x0][0xc3c] ;  /* 0x00030f0000047ab9 */ /* 0x000fe40000000800 */
[----:B------:R-:W-:-:S06]  /*1b2a0*/  UISETP.GE.AND UP0, UPT, UR41, UR4, UPT ;  /* 0x000000042900728c */ /* 0x000fcc000bf06270 */
[----:B------:R-:W-:-:S13]  /*1b2b0*/  PLOP3.LUT P0, PT, PT, PT, UP0, 0x80, 0x0 ;  /* 0x000000000000781c */ /* 0x000fda0003f0f008 */
[----:B------:R-:W-:Y:S05]  /*1b2c0*/  @!P0 BRA `(.L_x_2638) ;  /* 0xffffff9c00a08947 */ /* 0x000fea000383ffff */
.L_x_2560:
[----:B-1----:R-:W4:Y:S01]  /*1b2d0*/  LDL.LU R0, [R1+0x1c] ;  /* 0x00001c0001007983 */ /* 0x002f220000300800 */
[----:B------:R-:W-:Y:S01]  /*1b2e0*/  BSSY B0, `(.L_x_2639) ;  /* 0x000000b000007945 */ /* 0x000fe20003800000 */
[----:B0-----:R-:W0:Y:S01]  /*1b2f0*/  S2R R5, SR_CgaCtaId ;  /* 0x0000000000057919 */ /* 0x001e220000008800 */
[----:B----4-:R-:W-:-:S05]  /*1b300*/  VIADD R0, R0, 0x1 ;  /* 0x0000000100007836 */ /* 0x010fca0000000000 */
[----:B------:R-:W-:-:S04]  /*1b310*/  LEA.HI R2, R0, R0, RZ, 0x1 ;  /* 0x0000000000027211 */ /* 0x000fc800078f08ff */
[----:B---3--:R-:W-:Y:S02]  /*1b320*/  LOP3.LUT R3, R2, 0xfffffffe, RZ, 0xc0, !PT ;  /* 0xfffffffe02037812 */ /* 0x008fe400078ec0ff */
[----:B------:R-:W-:-:S03]  /*1b330*/  MOV R2, 0x400 ;  /* 0x0000040000027802 */ /* 0x000fc60000000f00 */
[----:B------:R-:W-:Y:S01]  /*1b340*/  IMAD.IADD R0, R0, 0x1, -R3 ;  /* 0x0000000100007824 */ /* 0x000fe200078e0a03 */
[----:B0-----:R-:W-:-:S04]  /*1b350*/  LEA R5, R5, R2, 0x18 ;  /* 0x0000000205057211 */ /* 0x001fc800078ec0ff */
[----:B------:R-:W-:-:S04]  /*1b360*/  SHF.L.U32 R0, R0, 0x1f, RZ ;  /* 0x0000001f00007819 */ /* 0x000fc800000006ff */
[----:B------:R-:W0:Y:S02]  /*1b370*/  SYNCS.PHASECHK.TRANS64.TRYWAIT P0, [R5+URZ+0x33420], R0 ;  /* 0x03342000050075a7 */ /* 0x000e24000800017f */
[----:B0-----:R-:W-:Y:S05]  /*1b380*/  @!P0 BRA `(.L_x_2640) ;  /* 0x0000002800708947 */ /* 0x001fea0003800000 */
.L_x_2725:
[----:B------:R-:W-:Y:S05]  /*1b390*/  BSYNC B0 ;  /* 0x0000000000007941 */ /* 0x000fea0003800000 */
.L_x_2639:
[----:B------:R-:W-:-:S03]  /*1b3a0*/  UMOV UR4, 0xffffffff ;  /* 0xffffffff00047882 */ /* 0x000fc60000000000 */
[----:B------:R-:W-:Y:S05]  /*1b3b0*/  BRA.DIV UR4, `(.L_x_2641) ;  /* 0x0000002a04787947 */ /* 0x000fea000b800000 */
[----:B0-----:R-:W0:Y:S02]  /*1b3c0*/  S2R R0, SR_TID.X ;  /* 0x0000000000007919 */ /* 0x001e240000002100 */
[----:B0-----:R-:W-:-:S04]  /*1b3d0*/  SHF.R.U32.HI R0, RZ, 0x5, R0 ;  /* 0x00000005ff007819 */ /* 0x001fc80000011600 */
[----:B------:R-:W-:-:S05]  /*1b3e0*/  LOP3.LUT R0, R0, 0x3, RZ, 0xc0, !PT ;  /* 0x0000000300007812 */ /* 0x000fca00078ec0ff */
[----:B--2---:R0:W1:Y:S02]  /*1b3f0*/  SHFL.IDX PT, R14, R0, RZ, 0x1f ;  /* 0x00001fff000e7589 */ /* 0x00406400000e0000 */
.L_x_2728:
[----:B-1----:R-:W-:Y:S01]  /*1b400*/  ISETP.NE.AND P0, PT, R14, RZ, PT ;  /* 0x000000ff0e00720c */ /* 0x002fe20003f05270 */
[----:B------:R-:W-:-:S12]  /*1b410*/  BSSY B0, `(.L_x_2642) ;  /* 0x000002e000007945 */ /* 0x000fd80003800000 */
[----:B------:R-:W-:Y:S05]  /*1b420*/  @P0 BRA `(.L_x_2643) ;  /* 0x0000000000b00947 */ /* 0x000fea0003800000 */
[----:B------:R-:W-:-:S03]  /*1b430*/  UMOV UR4, 0xffffffff ;  /* 0xffffffff00047882 */ /* 0x000fc60000000000 */
[----:B------:R-:W-:Y:S05]  /*1b440*/  BRA.DIV UR4, `(.L_x_2644) ;  /* 0x0000002a04887947 */ /* 0x000fea000b800000 */
[----:B------:R-:W-:-:S13]  /*1b450*/  ELECT P6, URZ, PT ;  /* 0x00000000003f782f */ /* 0x000fda00038c0000 */
.L_x_2731:
[----:B------:R-:W-:Y:S05]  /*1b460*/  @!P6 BRA `(.L_x_2643) ;  /* 0x0000000000a0e947 */ /* 0x000fea0003800000 */
[----:B0-----:R-:W2:Y:S02]  /*1b470*/  LDL R0, [R1+0x28] ;  /* 0x0000280001007983 */ /* 0x001ea40000100800 */
[----:B--2---:R-:W-:-:S13]  /*1b480*/  R2UR UR4, R0 ;  /* 0x00000000000472ca */ /* 0x004fda00000e0000 */
[----:B------:R-:W-:-:S06]  /*1b490*/  ULOP3.LUT UR4, UR4, 0x2, URZ, 0xfc, !UPT ;  /* 0x0000000204047892 */ /* 0x000fcc000f8efc3f */
[----:B------:R-:W-:-:S05]  /*1b4a0*/  IMAD.U32 R0, RZ, RZ, UR4 ;  /* 0x00000004ff007e24 */ /* 0x000fca000f8e00ff */
[----:B------:R-:W-:-:S13]  /*1b4b0*/  ISETP.NE.AND P0, PT, R0, 0x3, PT ;  /* 0x000000030000780c */ /* 0x000fda0003f05270 */
[----:B------:R-:W-:Y:S05]  /*1b4c0*/  @!P0 BRA `(.L_x_2645) ;  /* 0x0000000000048947 */ /* 0x000fea0003800000 */
[----:B------:R-:W-:Y:S01]  /*1b4d0*/  BPT.TRAP 0x1 ;  /* 0x000000040000795c */ /* 0x000fe20000300000 */
.L_x_2645:
[C---:B------:R-:W-:Y:S01]  /*1b4e0*/  IMAD R3, R28.reuse, 0x8, R5 ;  /* 0x000000081c037824 */ /* 0x040fe200078e0205 */
[----:B------:R-:W-:Y:S01]  /*1b4f0*/  SHF.L.U32 R2, R31, 0x1f, RZ ;  /* 0x0000001f1f027819 */ /* 0x000fe200000006ff */
[----:B------:R-:W-:-:S03]  /*1b500*/  VIADD R28, R28, 0x1 ;  /* 0x000000011c1c7836 */ /* 0x000fc60000000000 */
[----:B------:R-:W0:Y:S02]  /*1b510*/  SYNCS.PHASECHK.TRANS64.TRYWAIT P1, [R3+URZ+0x33440], R2 ;  /* 0x03344002030075a7 */ /* 0x000e24000802017f */
[----:B------:R-:W-:-:S04]  /*1b520*/  ISETP.NE.AND P2, PT, R28, 0x2, PT ;  /* 0x000000021c00780c */ /* 0x000fc80003f45270 */
[----:B------:R-:W-:Y:S01]  /*1b530*/  SEL R0, RZ, 0x1, P2 ;  /* 0x00000001ff007807 */ /* 0x000fe20001000000 */
[----:B0-----:R-:W-:Y:S08]  /*1b540*/  @!P1 BRA `(.L_x_2646) ;  /* 0x0000002800689947 */ /* 0x001ff00003800000 */
.L_x_2732:
[----:B------:R-:W-:Y:S02]  /*1b550*/  SEL R28, R28, RZ, P2 ;  /* 0x000000ff1c1c7207 */ /* 0x000fe40001000000 */
[----:B------:R-:W-:Y:S01]  /*1b560*/  LOP3.LUT R0, R31, R0, RZ, 0x3c, !PT ;  /* 0x000000001f007212 */ /* 0x000fe200078e3cff */
[----:B------:R-:W-:Y:S06]  /*1b570*/  @!P0 BRA `(.L_x_2647) ;  /* 0x0000000000048947 */ /* 0x000fec0003800000 */
[----:B------:R-:W-:Y:S01]  /*1b580*/  BPT.TRAP 0x1 ;  /* 0x000000040000795c */ /* 0x000fe20000300000 */
.L_x_2647:
[----:B------:R-:W-:Y:S01]  /*1b590*/  IMAD R5, R28, 0x8, R5 ;  /* 0x000000081c057824 */ /* 0x000fe200078e0205 */
[----:B------:R-:W-:-:S04]  /*1b5a0*/  SHF.L.U32 R0, R0, 0x1f, RZ ;  /* 0x0000001f00007819 */ /* 0x000fc800000006ff */
[----:B------:R-:W1:Y:S02]  /*1b5b0*/  SYNCS.PHASECHK.TRANS64.TRYWAIT P1, [R5+URZ+0x33440], R0 ;  /* 0x03344000050075a7 */ /* 0x000e64000802017f */
[----:B-1----:R-:W-:Y:S05]  /*1b5c0*/  @!P1 BRA `(.L_x_2648) ;  /* 0x00000028005c9947 */ /* 0x002fea0003800000 */
.L_x_2733:
[----:B------:R-:W-:Y:S05]  /*1b5d0*/  @!P0 BRA `(.L_x_2649) ;  /* 0x0000000000048947 */ /* 0x000fea0003800000 */
[----:B------:R-:W-:Y:S01]  /*1b5e0*/  BPT.TRAP 0x1 ;  /* 0x000000040000795c */ /* 0x000fe20000300000 */
.L_x_2649:
[----:B------:R-:W2:Y:S02]  /*1b5f0*/  SYNCS.PHASECHK.TRANS64.TRYWAIT P1, [R3+URZ+0x33460], R2 ;  /* 0x03346002030075a7 */ /* 0x000ea4000802017f */
[----:B--2---:R-:W-:Y:S05]  /*1b600*/  @!P1 BRA `(.L_x_2650) ;  /* 0x0000002800609947 */ /* 0x004fea0003800000 */
.L_x_2734:
[----:B------:R-:W-:Y:S05]  /*1b610*/  @!P0 BRA `(.L_x_2651) ;  /* 0x0000000000048947 */ /* 0x000fea0003800000 */
[----:B------:R-:W-:Y:S01]  /*1b620*/  BPT.TRAP 0x1 ;  /* 0x000000040000795c */ /* 0x000fe20000300000 */
.L_x_2651:
[----:B------:R-:W3:Y:S02]  /*1b630*/  SYNCS.PHASECHK.TRANS64.TRYWAIT P1, [R5+URZ+0x33460], R0 ;  /* 0x03346000050075a7 */ /* 0x000ee4000802017f */
[----:B---3--:R-:W-:Y:S05]  /*1b640*/  @!P1 BRA `(.L_x_2652) ;  /* 0x0000002800649947 */ /* 0x008fea0003800000 */
.L_x_2735:
[----:B------:R-:W-:Y:S05]  /*1b650*/  @!P0 BRA `(.L_x_2653) ;  /* 0x0000000000048947 */ /* 0x000fea0003800000 */
[----:B------:R-:W-:Y:S01]  /*1b660*/  BPT.TRAP 0x1 ;  /* 0x000000040000795c */ /* 0x000fe20000300000 */
.L_x_2653:
[----:B------:R-:W4:Y:S02]  /*1b670*/  SYNCS.PHASECHK.TRANS64.TRYWAIT P1, [R3+URZ+0x33480], R2 ;  /* 0x03348002030075a7 */ /* 0x000f24000802017f */
[----:B----4-:R-:W-:Y:S05]  /*1b680*/  @!P1 BRA `(.L_x_2654) ;  /* 0x0000002800689947 */ /* 0x010fea0003800000 */
.L_x_2736:
[----:B------:R-:W-:Y:S05]  /*1b690*/  @!P0 BRA `(.L_x_2655) ;  /* 0x0000000000048947 */ /* 0x000fea0003800000 */
[----:B------:R-:W-:Y:S01]  /*1b6a0*/  BPT.TRAP 0x1 ;  /* 0x000000040000795c */ /* 0x000fe20000300000 */
.L_x_2655:
[----:B------:R0:W0:Y:S02]  /*1b6b0*/  SYNCS.PHASECHK.TRANS64.TRYWAIT P0, [R5+URZ+0x33480], R0 ;  /* 0x03348000050075a7 */ /* 0x000024000800017f */
[----:B0-----:R-:W-:Y:S05]  /*1b6c0*/  @!P0 NANOSLEEP.SYNCS 0x989680 ;  /* 0x009896800000895d */ /* 0x001fea0003900000 */
[----:B------:R-:W0:Y:S02]  /*1b6d0*/  @!P0 SYNCS.PHASECHK.TRANS64 P0, [R5+URZ+0x33480], R0 ;  /* 0x03348000050085a7 */ /* 0x000e24000800007f */
[----:B0-----:R-:W-:Y:S05]  /*1b6e0*/  @!P0 BRA `(.L_x_2655) ;  /* 0xfffffffc00f08947 */ /* 0x001fea000383ffff */
.L_x_2643:
[----:B------:R-:W-:Y:S05]  /*1b6f0*/  BSYNC B0 ;  /* 0x0000000000007941 */ /* 0x000fea0003800000 */
.L_x_2642:
[----:B------:R-:W-:Y:S05]  /*1b700*/  EXIT ;  /* 0x000000000000794d */ /* 0x000fea0003800000 */
.L_x_2494:
[----:B0-----:R-:W-:-:S04]  /*1b710*/  IMAD.U32 R3, RZ, RZ, UR39 ;  /* 0x00000027ff037e24 */ /* 0x001fc8000f8e00ff */
[----:B------:R0:W1:Y:S03]  /*1b720*/  SYNCS.PHASECHK.TRANS64.TRYWAIT P0, [R3+URZ+0x33400], R2 ;  /* 0x03340002030075a7 */ /* 0x000066000800017f */
[----:B-1----:R-:W-:Y:S05]  /*1b730*/  @!P0 NANOSLEEP.SYNCS 0x989680 ;  /* 0x009896800000895d */ /* 0x002fea0003900000 */
[----:B------:R-:W1:Y:S02]  /*1b740*/  @!P0 SYNCS.PHASECHK.TRANS64 P0, [R3+URZ+0x33400], R2 ;  /* 0x03340002030085a7 */ /* 0x000e64000800007f */
[----:B-1----:R-:W-:Y:S05]  /*1b750*/  @!P0 BRA `(.L_x_2494) ;  /* 0xfffffffc00ec8947 */ /* 0x002fea000383ffff */
[----:B------:R-:W-:Y:S05]  /*1b760*/  BRA `(.L_x_2656) ;  /* 0xfffffe68005c7947 */ /* 0x000fea000383ffff */
.L_x_2498:
[----:B-1----:R1:W2:Y:S02]  /*1b770*/  SYNCS.PHASECHK.TRANS64.TRYWAIT P0, [R2+URZ+0x33430], R3 ;  /* 0x03343003020075a7 */ /* 0x0022a4000800017f */
[----:B--2---:R-:W-:Y:S05]  /*1b780*/  @!P0 NANOSLEEP.SYNCS 0x989680 ;  /* 0x009896800000895d */ /* 0x004fea0003900000 */
[----:B------:R-:W2:Y:S02]  /*1b790*/  @!P0 SYNCS.PHASECHK.TRANS64 P0, [R2+URZ+0x33430], R3 ;  /* 0x03343003020085a7 */ /* 0x000ea4000800007f */
[----:B--2---:R-:W-:Y:S05]  /*1b7a0*/  @!P0 BRA `(.L_x_2498) ;  /* 0xfffffffc00f08947 */ /* 0x004fea000383ffff */
[----:B------:R-:W-:Y:S05]  /*1b7b0*/  BRA `(.L_x_2497) ;  /* 0xfffffe6800787947 */ /* 0x000fea000383ffff */
.L_x_2504:
[----:B-1----:R-:W-:-:S04]  /*1b7c0*/  IMAD.U32 R7, RZ, RZ, UR6 ;  /* 0x00000006ff077e24 */ /* 0x002fc8000f8e00ff */
[----:B------:R1:W2:Y:S03]  /*1b7d0*/  SYNCS.PHASECHK.TRANS64.TRYWAIT P0, [R7+URZ+0x33430], R6 ;  /* 0x03343006070075a7 */ /* 0x0002a6000800017f */
[----:B--2---:R-:W-:Y:S05]  /*1b7e0*/  @!P0 NANOSLEEP.SYNCS 0x989680 ;  /* 0x009896800000895d */ /* 0x004fea0003900000 */
[----:B------:R-:W2:Y:S02]  /*1b7f0*/  @!P0 SYNCS.PHASECHK.TRANS64 P0, [R7+URZ+0x33430], R6 ;  /* 0x03343006070085a7 */ /* 0x000ea4000800007f */
[----:B--2---:R-:W-:Y:S05]  /*1b800*/  @!P0 BRA `(.L_x_2504) ;  /* 0xfffffffc00ec8947 */ /* 0x004fea000383ffff */
[----:B------:R-:W-:Y:S05]  /*1b810*/  BRA `(.L_x_2501) ;  /* 0xfffffeac00307947 */ /* 0x000fea000383ffff */
.L_x_2508:
[----:B-1----:R-:W-:-:S04]  /*1b820*/  IMAD.U32 R7, RZ, RZ, UR6 ;  /* 0x00000006ff077e24 */ /* 0x002fc8000f8e00ff */
[----:B------:R1:W2:Y:S03]  /*1b830*/  SYNCS.PHASECHK.TRANS64.TRYWAIT P0, [R7+URZ+0x33450], R6 ;  /* 0x03345006070075a7 */ /* 0x0002a6000800017f */
[----:B--2---:R-:W-:Y:S05]  /*1b840*/  @!P0 NANOSLEEP.SYNCS 0x989680 ;  /* 0x009896800000895d */ /* 0x004fea0003900000 */
[----:B------:R-:W2:Y:S02]  /*1b850*/  @!P0 SYNCS.PHASECHK.TRANS64 P0, [R7+URZ+0x33450], R6 ;  /* 0x03345006070085a7 */ /* 0x000ea4000800007f */
[----:B--2---:R-:W-:Y:S05]  /*1b860*/  @!P0 BRA `(.L_x_2508) ;  /* 0xfffffffc00ec8947 */ /* 0x004fea000383ffff */
[----:B------:R-:W-:Y:S05]  /*1b870*/  BRA `(.L_x_2505) ;  /* 0xfffffeb8003c7947 */ /* 0x000fea000383ffff */
.L_x_2516:
[----:B-1----:R-:W-:-:S04]  /*1b880*/  IMAD.U32 R7, RZ, RZ, UR6 ;  /* 0x00000006ff077e24 */ /* 0x002fc8000f8e00ff */
[----:B------:R1:W2:Y:S03]  /*1b890*/  SYNCS.PHASECHK.TRANS64.TRYWAIT P0, [R7+URZ+0x33430], R6 ;  /* 0x03343006070075a7 */ /* 0x0002a6000800017f */
[----:B--2---:R-:W-:Y:S05]  /*1b8a0*/  @!P0 NANOSLEEP.SYNCS 0x989680 ;  /* 0x009896800000895d */ /* 0x004fea0003900000 */
[----:B------:R-:W2:Y:S02]  /*1b8b0*/  @!P0 SYNCS.PHASECHK.TRANS64 P0, [R7+URZ+0x33430], R6 ;  /* 0x03343006070085a7 */ /* 0x000ea4000800007f */
[----:B--2---:R-:W-:Y:S05]  /*1b8c0*/  @!P0 BRA `(.L_x_2516) ;  /* 0xfffffffc00ec8947 */ /* 0x004fea000383ffff */
[----:B------:R-:W-:Y:S05]  /*1b8d0*/  BRA `(.L_x_2513) ;  /* 0xfffffef0002c7947 */ /* 0x000fea000383ffff */
.L_x_2520:
[----:B-1----:R-:W-:-:S04]  /*1b8e0*/  IMAD.U32 R7, RZ, RZ, UR6 ;  /* 0x00000006ff077e24 */ /* 0x002fc8000f8e00ff */
[----:B------:R1:W2:Y:S03]  /*1b8f0*/  SYNCS.PHASECHK.TRANS64.TRYWAIT P0, [R7+URZ+0x33450], R6 ;  /* 0x03345006070075a7 */ /* 0x0002a6000800017f */
[----:B--2---:R-:W-:Y:S05]  /*1b900*/  @!P0 NANOSLEEP.SYNCS 0x989680 ;  /* 0x009896800000895d */ /* 0x004fea0003900000 */
[----:B------:R-:W2:Y:S02]  /*1b910*/  @!P0 SYNCS.PHASECHK.TRANS64 P0, [R7+URZ+0x33450], R6 ;  /* 0x03345006070085a7 */ /* 0x000ea4000800007f */
[----:B--2---:R-:W-:Y:S05]  /*1b920*/  @!P0 BRA `(.L_x_2520) ;  /* 0xfffffffc00ec8947 */ /* 0x004fea000383ffff */
[----:B------:R-:W-:Y:S05]  /*1b930*/  BRA `(.L_x_2517) ;  /* 0xfffffefc002c7947 */ /* 0x000fea000383ffff */
.L_x_2527:
[----:B-1----:R-:W-:-:S04]  /*1b940*/  IMAD.U32 R5, RZ, RZ, UR5 ;  /* 0x00000005ff057e24 */ /* 0x002fc8000f8e00ff */
[----:B------:R1:W2:Y:S03]  /*1b950*/  SYNCS.PHASECHK.TRANS64.TRYWAIT P0, [R5+URZ+0x33450], R0 ;  /* 0x03345000050075a7 */ /* 0x0002a6000800017f */
[----:B--2---:R-:W-:Y:S05]  /*1b960*/  @!P0 NANOSLEEP.SYNCS 0x989680 ;  /* 0x009896800000895d */ /* 0x004fea0003900000 */
[----:B------:R-:W2:Y:S02]  /*1b970*/  @!P0 SYNCS.PHASECHK.TRANS64 P0, [R5+URZ+0x33450], R0 ;  /* 0x03345000050085a7 */ /* 0x000ea4000800007f */
[----:B--2---:R-:W-:Y:S05]  /*1b980*/  @!P0 BRA `(.L_x_2527) ;  /* 0xfffffffc00ec8947 */ /* 0x004fea000383ffff */
[----:B------:R-:W-:Y:S05]  /*1b990*/  BRA `(.L_x_2526) ;  /* 0xffffff2800087947 */ /* 0x000fea000383ffff */
.L_x_2576:
[----:B------:R-:W0:Y:S01]  /*1b9a0*/  S2R R20, SR_TID.X ;  /* 0x0000000000147919 */ /* 0x000e220000002100 */
[----:B------:R-:W-:Y:S02]  /*1b9b0*/  IMAD.MOV.U32 R11, RZ, RZ, 0x1f ;  /* 0x0000001fff0b7424 */ /* 0x000fe400078e00ff */
[----:B------:R-:W-:Y:S01]  /*1b9c0*/  IMAD.MOV.U32 R15, RZ, RZ, -0x1 ;  /* 0xffffffffff0f7424 */ /* 0x000fe200078e00ff */
[----:B0-----:R-:W-:-:S04]  /*1b9d0*/  SHF.R.U32.HI R12, RZ, 0x5, R20 ;  /* 0x00000005ff0c7819 */ /* 0x001fc80000011614 */
[----:B------:R-:W-:-:S05]  /*1b9e0*/  LOP3.LUT R12, R12, 0x3, RZ, 0xc0, !PT ;  /* 0x000000030c0c7812 */ /* 0x000fca00078ec0ff */
[----:B------:R-:W-:Y:S02]  /*1b9f0*/  IMAD.MOV.U32 R13, RZ, RZ, R12 ;  /* 0x000000ffff0d7224 */ /* 0x000fe400078e000c */
[----:B------:R-:W-:-:S07]  /*1ba00*/  IMAD.MOV.U32 R12, RZ, RZ, RZ ;  /* 0x000000ffff0c7224 */ /* 0x000fce00078e00ff */
[----:B-----5:R-:W-:Y:S05]  /*1ba10*/  WARPSYNC.COLLECTIVE R15, `(.L_x_2657) ;  /* 0x000000000f087348 */ /* 0x020fea0003c00000 */
[----:B------:R0:W1:Y:S02]  /*1ba20*/  SHFL.IDX P6, R14, R13, R12, R11 ;  /* 0x0000000c0d0e7389 */ /* 0x00006400000c000b */
[----:B01---5:R-:W-:Y:S01]  /*1ba30*/  ENDCOLLECTIVE ;  /* 0x000000000000791b */ /* 0x023fe20003800000 */
.L_x_2657:
[----:B------:R-:W-:Y:S05]  /*1ba40*/  BRA `(.L_x_2658) ;  /* 0xffffffa800e87947 */ /* 0x000fea000383ffff */
.L_x_2579:
[----:B0-----:R0:W1:Y:S02]  /*1ba50*/  SYNCS.PHASECHK.TRANS64.TRYWAIT P0, [R4+URZ+0x33480], R34 ;  /* 0x03348022040075a7 */ /* 0x001064000800017f */
[----:B-1----:R-:W-:Y:S05]  /*1ba60*/  @!P0 NANOSLEEP.SYNCS 0x989680 ;  /* 0x009896800000895d */ /* 0x002fea0003900000 */
[----:B------:R-:W1:Y:S02]  /*1ba70*/  @!P0 SYNCS.PHASECHK.TRANS64 P0, [R4+URZ+0x33480], R34 ;  /* 0x03348022040085a7 */ /* 0x000e64000800007f */
[----:B-1----:R-:W-:Y:S05]  /*1ba80*/  @!P0 BRA `(.L_x_2579) ;  /* 0xfffffffc00f08947 */ /* 0x002fea000383ffff */
[----:B------:R-:W-:Y:S05]  /*1ba90*/  BRA `(.L_x_2659) ;  /* 0xffffffac00087947 */ /* 0x000fea000383ffff */
.L_x_2580:
        /* <DEDUP_REMOVED lines=8> */
.L_x_2661:
[----:B------:R-:W-:Y:S05]  /*1bb20*/  BSYNC B0 ;  /* 0x0000000000007941 */ /* 0x000fea0003800000 */
.L_x_2660:
[----:B------:R-:W-:Y:S01]  /*1bb30*/  IMAD.MOV.U32 R13, RZ, RZ, R19 ;  /* 0x000000ffff0d7224 */ /* 0x000fe200078e0013 */
[----:B------:R-:W-:Y:S01]  /*1bb40*/  LOP3.LUT R17, R17, 0xffffff7f, RZ, 0xc0, !PT ;  /* 0xffffff7f11117812 */ /* 0x000fe200078ec0ff */
[----:B------:R-:W-:Y:S01]  /*1bb50*/  IMAD.MOV.U32 R12, RZ, RZ, RZ ;  /* 0x000000ffff0c7224 */ /* 0x000fe200078e00ff */
[C---:B------:R-:W-:Y:S01]  /*1bb60*/  ISETP.GE.AND P5, PT, R9.reuse, 0x21, PT ;  /* 0x000000210900780c */ /* 0x040fe20003fa6270 */
[----:B------:R-:W-:Y:S01]  /*1bb70*/  IMAD.MOV.U32 R11, RZ, RZ, 0x1c1f ;  /* 0x00001c1fff0b7424 */ /* 0x000fe200078e00ff */
[----:B------:R-:W-:Y:S01]  /*1bb80*/  ISETP.GE.AND P4, PT, R9, 0x41, PT ;  /* 0x000000410900780c */ /* 0x000fe20003f86270 */
[----:B------:R-:W-:Y:S02]  /*1bb90*/  IMAD.MOV.U32 R15, RZ, RZ, -0x1 ;  /* 0xffffffffff0f7424 */ /* 0x000fe400078e00ff */
[----:B------:R-:W-:-:S10]  /*1bba0*/  IMAD.MOV.U32 R0, RZ, RZ, R14 ;  /* 0x000000ffff007224 */ /* 0x000fd400078e000e */
[----:B------:R-:W-:Y:S05]  /*1bbb0*/  WARPSYNC.COLLECTIVE R15, `(.L_x_2662) ;  /* 0x000000000f087348 */ /* 0x000fea0003c00000 */
[----:B------:R0:W1:Y:S02]  /*1bbc0*/  SHFL.IDX P6, R14, R13, R12, R11 ;  /* 0x0000000c0d0e7389 */ /* 0x00006400000c000b */
[----:B01----:R-:W-:Y:S01]  /*1bbd0*/  ENDCOLLECTIVE ;  /* 0x000000000000791b */ /* 0x003fe20003800000 */
.L_x_2662:
[----:B------:R-:W0:Y:S01]  /*1bbe0*/  LDC R11, c[0x0][0x2f4] ;  /* 0x0000bd00ff0b7b82 */ /* 0x000e220000000800 */
[C---:B------:R-:W-:Y:S01]  /*1bbf0*/  LOP3.LUT R12, R32.reuse, 0x40, RZ, 0xfc, !PT ;  /* 0x00000040200c7812 */ /* 0x040fe200078efcff */
[----:B------:R-:W-:Y:S01]  /*1bc00*/  IMAD.MOV.U32 R13, RZ, RZ, R10 ;  /* 0x000000ffff0d7224 */ /* 0x000fe200078e000a */
[----:B------:R-:W-:Y:S01]  /*1bc10*/  LOP3.LUT R15, R32, 0x80, RZ, 0xfc, !PT ;  /* 0x00000080200f7812 */ /* 0x000fe200078efcff */
        /* <DEDUP_REMOVED lines=21> */
.L_x_2663:
        /* <DEDUP_REMOVED lines=9> */
.L_x_2664:
[----:B------:R-:W-:Y:S02]  /*1be00*/  IMAD.MOV.U32 R13, RZ, RZ, R10 ;  /* 0x000000ffff0d7224 */ /* 0x000fe400078e000a */
[----:B------:R-:W-:Y:S02]  /*1be10*/  IMAD.MOV.U32 R12, RZ, RZ, 0x2 ;  /* 0x00000002ff0c7424 */ /* 0x000fe400078e00ff */
[----:B------:R-:W-:-:S07]  /*1be20*/  IMAD.MOV.U32 R2, RZ, RZ, R14 ;  /* 0x000000ffff027224 */ /* 0x000fce00078e000e */
[----:B------:R-:W-:Y:S05]  /*1be30*/  WARPSYNC.COLLECTIVE R15, `(.L_x_2665) ;  /* 0x000000000f087348 */ /* 0x000fea0003c00000 */
[----:B------:R0:W1:Y:S02]  /*1be40*/  SHFL.IDX P6, R14, R13, R12, R11 ;  /* 0x0000000c0d0e7389 */ /* 0x00006400000c000b */
[----:B01----:R-:W-:Y:S01]  /*1be50*/  ENDCOLLECTIVE ;  /* 0x000000000000791b */ /* 0x003fe20003800000 */
.L_x_2665:
        /* <DEDUP_REMOVED lines=16> */
.L_x_2666:
[----:B------:R-:W-:Y:S02]  /*1bf60*/  IMAD.MOV.U32 R13, RZ, RZ, R10 ;  /* 0x000000ffff0d7224 */ /* 0x000fe400078e000a */
[----:B------:R-:W-:Y:S02]  /*1bf70*/  IMAD.MOV.U32 R12, RZ, RZ, 0x3 ;  /* 0x00000003ff0c7424 */ /* 0x000fe400078e00ff */
[----:B------:R-:W-:-:S07]  /*1bf80*/  IMAD.MOV.U32 R2, RZ, RZ, R14 ;  /* 0x000000ffff027224 */ /* 0x000fce00078e000e */
[----:B------:R-:W-:Y:S05]  /*1bf90*/  WARPSYNC.COLLECTIVE R15, `(.L_x_2667) ;  /* 0x000000000f087348 */ /* 0x000fea0003c00000 */
[----:B------:R0:W1:Y:S02]  /*1bfa0*/  SHFL.IDX P6, R14, R13, R12, R11 ;  /* 0x0000000c0d0e7389 */ /* 0x00006400000c000b */
[----:B01----:R-:W-:Y:S01]  /*1bfb0*/  ENDCOLLECTIVE ;  /* 0x000000000000791b */ /* 0x003fe20003800000 */
.L_x_2667:
        /* <DEDUP_REMOVED lines=13> */
.L_x_2668:
        /* <DEDUP_REMOVED lines=12> */
.L_x_2669:
        /* <DEDUP_REMOVED lines=13> */
.L_x_2670:
        /* <DEDUP_REMOVED lines=11> */
.L_x_2585:
[----:B----4-:R4:W0:Y:S02]  /*1c2d0*/  SYNCS.PHASECHK.TRANS64.TRYWAIT P0, [R4+URZ+0x33440], R34 ;  /* 0x03344022040075a7 */ /* 0x010824000800017f */
[----:B0-----:R-:W-:Y:S05]  /*1c2e0*/  @!P0 NANOSLEEP.SYNCS 0x989680 ;  /* 0x009896800000895d */ /* 0x001fea0003900000 */
[----:B------:R-:W0:Y:S02]  /*1c2f0*/  @!P0 SYNCS.PHASECHK.TRANS64 P0, [R4+URZ+0x33440], R34 ;  /* 0x03344022040085a7 */ /* 0x000e24000800007f */
[----:B0-----:R-:W-:Y:S05]  /*1c300*/  @!P0 BRA `(.L_x_2585) ;  /* 0xfffffffc00f08947 */ /* 0x001fea000383ffff */
[----:B------:R-:W-:Y:S05]  /*1c310*/  BRA `(.L_x_2672) ;  /* 0xffffffa800e87947 */ /* 0x000fea000383ffff */
.L_x_2586:
[----:B------:R-:W-:Y:S01]  /*1c320*/  BSSY B0, `(.L_x_2673) ;  /* 0x0000008000007945 */ /* 0x000fe20003800000 */
[----:B------:R-:W-:Y:S02]  /*1c330*/  IMAD.MOV.U32 R13, RZ, RZ, R10 ;  /* 0x000000ffff0d7224 */ /* 0x000fe400078e000a */
[----:B------:R-:W-:Y:S02]  /*1c340*/  IMAD.MOV.U32 R12, RZ, RZ, RZ ;  /* 0x000000ffff0c7224 */ /* 0x000fe400078e00ff */
[----:B------:R-:W-:Y:S02]  /*1c350*/  IMAD.MOV.U32 R11, RZ, RZ, 0x1c1f ;  /* 0x00001c1fff0b7424 */ /* 0x000fe400078e00ff */
[----:B------:R-:W-:-:S07]  /*1c360*/  IMAD.MOV.U32 R15, RZ, RZ, -0x1 ;  /* 0xffffffffff0f7424 */ /* 0x000fce00078e00ff */
[----:B01-34-:R-:W-:Y:S05]  /*1c370*/  WARPSYNC.COLLECTIVE R15, `(.L_x_2674) ;  /* 0x000000000f087348 */ /* 0x01bfea0003c00000 */
[----:B------:R2:W0:Y:S02]  /*1c380*/  SHFL.IDX P6, R14, R13, R12, R11 ;  /* 0x0000000c0d0e7389 */ /* 0x00042400000c000b */
[----:B01234-:R-:W-:Y:S01]  /*1c390*/  ENDCOLLECTIVE ;  /* 0x000000000000791b */ /* 0x01ffe20003800000 */
.L_x_2674:
[----:B------:R-:W-:Y:S05]  /*1c3a0*/  BSYNC B0 ;  /* 0x0000000000007941 */ /* 0x000fea0003800000 */
.L_x_2673:
        /* <DEDUP_REMOVED lines=11> */
.L_x_2675:
        /* <DEDUP_REMOVED lines=21> */
.L_x_2676:
[----:B------:R-:W-:Y:S02]  /*1c5b0*/  IMAD.MOV.U32 R13, RZ, RZ, R5 ;  /* 0x000000ffff0d7224 */ /* 0x000fe400078e0005 */
[----:B------:R-:W-:-:S07]  /*1c5c0*/  IMAD.MOV.U32 R2, RZ, RZ, R14 ;  /* 0x000000ffff027224 */ /* 0x000fce00078e000e */
[----:B------:R-:W-:Y:S05]  /*1c5d0*/  WARPSYNC.COLLECTIVE R15, `(.L_x_2677) ;  /* 0x000000000f087348 */ /* 0x000fea0003c00000 */
[----:B------:R0:W1:Y:S02]  /*1c5e0*/  SHFL.IDX P6, R14, R13, R12, R11 ;  /* 0x0000000c0d0e7389 */ /* 0x00006400000c000b */
[----:B01----:R-:W-:Y:S01]  /*1c5f0*/  ENDCOLLECTIVE ;  /* 0x000000000000791b */ /* 0x003fe20003800000 */
.L_x_2677:
        /* <DEDUP_REMOVED lines=16> */
.L_x_2678:
        /* <DEDUP_REMOVED lines=11> */
.L_x_2679:
[----:B------:R-:W-:Y:S02]  /*1c7b0*/  IMAD.MOV.U32 R13, RZ, RZ, R10 ;  /* 0x000000ffff0d7224 */ /* 0x000fe400078e000a */
[----:B------:R-:W-:Y:S02]  /*1c7c0*/  IMAD.MOV.U32 R12, RZ, RZ, 0x3 ;  /* 0x00000003ff0c7424 */ /* 0x000fe400078e00ff */
[----:B------:R-:W-:-:S07]  /*1c7d0*/  IMAD.MOV.U32 R3, RZ, RZ, R14 ;  /* 0x000000ffff037224 */ /* 0x000fce00078e000e */
[----:B------:R-:W-:Y:S05]  /*1c7e0*/  WARPSYNC.COLLECTIVE R15, `(.L_x_2680) ;  /* 0x000000000f087348 */ /* 0x000fea0003c00000 */
[----:B------:R0:W1:Y:S02]  /*1c7f0*/  SHFL.IDX P6, R14, R13, R12, R11 ;  /* 0x0000000c0d0e7389 */ /* 0x00006400000c000b */
[----:B01----:R-:W-:Y:S01]  /*1c800*/  ENDCOLLECTIVE ;  /* 0x000000000000791b */ /* 0x003fe20003800000 */
.L_x_2680:
        /* <DEDUP_REMOVED lines=10> */
.L_x_2681:
[----:B------:R-:W-:Y:S01]  /*1c8b0*/  @!PT LDS RZ, [RZ] ;  /* 0x00000000fffff984 */ /* 0x000fe20000000800 */
[----:B------:R-:W-:Y:S01]  /*1c8c0*/  @!PT LDS RZ, [RZ] ;  /* 0x00000000fffff984 */ /* 0x000fe20000000800 */
[----:B------:R-:W-:Y:S01]  /*1c8d0*/  @!PT LDS RZ, [RZ] ;  /* 0x00000000fffff984 */ /* 0x000fe20000000800 */
[----:B------:R0:W-:Y:S04]  /*1c8e0*/  @P4 LDGSTS.E.BYPASS.LTC128B.128 [R0+0x25200], desc[UR36][R2.64], !P5 ;  /* 0x2520000002004fae */ /* 0x0001e8000e901d64 */
[----:B------:R0:W-:Y:S04]  /*1c8f0*/  @P4 LDGSTS.E.BYPASS.LTC128B.128 [R0+0x27a00], desc[UR36][R2.64+0x40], !P2 ;  /* 0x27a0004002004fae */ /* 0x0001e8000d101d64 */
[----:B------:R0:W-:Y:S01]  /*1c900*/  @P4 LDGSTS.E.BYPASS.LTC128B.128 [R0+0x2a200], desc[UR36][R2.64+0x80], !P1 ;  /* 0x2a20008002004fae */ /* 0x0001e2000c901d64 */
[----:B------:R-:W-:Y:S02]  /*1c910*/  IMAD.MOV.U32 R13, RZ, RZ, R6 ;  /* 0x000000ffff0d7224 */ /* 0x000fe400078e0006 */
[----:B------:R-:W-:-:S02]  /*1c920*/  IMAD.MOV.U32 R12, RZ, RZ, RZ ;  /* 0x000000ffff0c7224 */ /* 0x000fc400078e00ff */
[----:B------:R-:W-:-:S07]  /*1c930*/  IMAD.MOV.U32 R5, RZ, RZ, R14 ;  /* 0x000000ffff057224 */ /* 0x000fce00078e000e */
[----:B0-----:R-:W-:Y:S05]  /*1c940*/  WARPSYNC.COLLECTIVE R15, `(.L_x_2682) ;  /* 0x000000000f087348 */ /* 0x001fea0003c00000 */
[----:B------:R1:W2:Y:S02]  /*1c950*/  SHFL.IDX P6, R14, R13, R12, R11 ;  /* 0x0000000c0d0e7389 */ /* 0x0002a400000c000b */
[----:B012---:R-:W-:Y:S01]  /*1c960*/  ENDCOLLECTIVE ;  /* 0x000000000000791b */ /* 0x007fe20003800000 */
.L_x_2682:
        /* <DEDUP_REMOVED lines=13> */
.L_x_2683:
[----:B------:R-:W-:Y:S05]  /*1ca40*/  BRA `(.L_x_2684) ;  /* 0xffffffa8005c7947 */ /* 0x000fea000383ffff */
.L_x_2593:
[----:B------:R-:W-:Y:S02]  /*1ca50*/  IMAD.MOV.U32 R13, RZ, RZ, R4 ;  /* 0x000000ffff0d7224 */ /* 0x000fe400078e0004 */
[----:B------:R-:W-:Y:S02]  /*1ca60*/  IMAD.MOV.U32 R12, RZ, RZ, RZ ;  /* 0x000000ffff0c7224 */ /* 0x000fe400078e00ff */
[----:B------:R-:W-:Y:S02]  /*1ca70*/  IMAD.MOV.U32 R11, RZ, RZ, 0x1c1f ;  /* 0x00001c1fff0b7424 */ /* 0x000fe400078e00ff */
[----:B------:R-:W-:Y:S02]  /*1ca80*/  IMAD.MOV.U32 R15, RZ, RZ, -0x1 ;  /* 0xffffffffff0f7424 */ /* 0x000fe400078e00ff */
[----:B------:R-:W-:Y:S02]  /*1ca90*/  IMAD R22, R22, R5, RZ ;  /* 0x0000000516167224 */ /* 0x000fe400078e02ff */
[----:B------:R-:W-:-:S07]  /*1caa0*/  IMAD R5, R19, 0x80, R8 ;  /* 0x0000008013057824 */ /* 0x000fce00078e0208 */
[----:B-----5:R-:W-:Y:S05]  /*1cab0*/  WARPSYNC.COLLECTIVE R15, `(.L_x_2685) ;  /* 0x000000000f087348 */ /* 0x020fea0003c00000 */
[----:B------:R0:W1:Y:S02]  /*1cac0*/  SHFL.IDX P6, R14, R13, R12, R11 ;  /* 0x0000000c0d0e7389 */ /* 0x00006400000c000b */
[----:B01---5:R-:W-:Y:S01]  /*1cad0*/  ENDCOLLECTIVE ;  /* 0x000000000000791b */ /* 0x023fe20003800000 */
.L_x_2685:
[C---:B------:R-:W-:Y:S01]  /*1cae0*/  VIADD R7, R5.reuse, 0x20 ;  /* 0x0000002005077836 */ /* 0x040fe20000000000 */
[----:B------:R-:W-:Y:S01]  /*1caf0*/  ISETP.GE.AND P0, PT, R5, R22, PT ;  /* 0x000000160500720c */ /* 0x000fe20003f06270 */
[----:B------:R-:W-:Y:S02]  /*1cb00*/  IMAD.MOV.U32 R13, RZ, RZ, R0 ;  /* 0x000000ffff0d7224 */ /* 0x000fe400078e0000 */
[----:B------:R-:W-:-:S10]  /*1cb10*/  IMAD.MOV.U32 R2, RZ, RZ, R14 ;  /* 0x000000ffff027224 */ /* 0x000fd400078e000e */
[----:B------:R-:W-:Y:S05]  /*1cb20*/  WARPSYNC.COLLECTIVE R15, `(.L_x_2686) ;  /* 0x000000000f087348 */ /* 0x000fea0003c00000 */
[----:B------:R0:W1:Y:S02]  /*1cb30*/  SHFL.IDX P6, R14, R13, R12, R11 ;  /* 0x0000000c0d0e7389 */ /* 0x00006400000c000b */
[----:B01----:R-:W-:Y:S01]  /*1cb40*/  ENDCOLLECTIVE ;  /* 0x000000000000791b */ /* 0x003fe20003800000 */
.L_x_2686:
        /* <DEDUP_REMOVED lines=8> */
.L_x_2687:
        /* <DEDUP_REMOVED lines=12> */
.L_x_2688:
        /* <DEDUP_REMOVED lines=8> */
.L_x_2689:
        /* <DEDUP_REMOVED lines=14> */
.L_x_2690:
        /* <DEDUP_REMOVED lines=8> */
.L_x_2691:
        /* <DEDUP_REMOVED lines=12> */
.L_x_2692:
[----:B------:R-:W-:Y:S05]  /*1cf30*/  BRA `(.L_x_2693) ;  /* 0xffffffac00887947 */ /* 0x000fea000383ffff */
.L_x_2598:
[----:B0-----:R0:W1:Y:S02]  /*1cf40*/  SYNCS.PHASECHK.TRANS64.TRYWAIT P0, [R16+URZ+0x33420], R3 ;  /* 0x03342003100075a7 */ /* 0x001064000800017f */
[----:B-1----:R-:W-:Y:S05]  /*1cf50*/  @!P0 NANOSLEEP.SYNCS 0x989680 ;  /* 0x009896800000895d */ /* 0x002fea0003900000 */
[----:B------:R-:W1:Y:S02]  /*1cf60*/  @!P0 SYNCS.PHASECHK.TRANS64 P0, [R16+URZ+0x33420], R3 ;  /* 0x03342003100085a7 */ /* 0x000e64000800007f */
[----:B-1----:R-:W-:Y:S05]  /*1cf70*/  @!P0 BRA `(.L_x_2598) ;  /* 0xfffffffc00f08947 */ /* 0x002fea000383ffff */
[----:B------:R-:W-:Y:S05]  /*1cf80*/  BRA `(.L_x_2694) ;  /* 0xffffffac00fc7947 */ /* 0x000fea000383ffff */
.L_x_2602:
[----:B0-----:R0:W1:Y:S02]  /*1cf90*/  SYNCS.PHASECHK.TRANS64.TRYWAIT P0, [R4+URZ+0x33480], R27 ;  /* 0x0334801b040075a7 */ /* 0x001064000800017f */
[----:B-1----:R-:W-:Y:S05]  /*1cfa0*/  @!P0 NANOSLEEP.SYNCS 0x989680 ;  /* 0x009896800000895d */ /* 0x002fea0003900000 */
[----:B------:R-:W1:Y:S02]  /*1cfb0*/  @!P0 SYNCS.PHASECHK.TRANS64 P0, [R4+URZ+0x33480], R27 ;  /* 0x0334801b040085a7 */ /* 0x000e64000800007f */
[----:B-1----:R-:W-:Y:S05]  /*1cfc0*/  @!P0 BRA `(.L_x_2602) ;  /* 0xfffffffc00f08947 */ /* 0x002fea000383ffff */
[----:B------:R-:W-:Y:S05]  /*1cfd0*/  BRA `(.L_x_2695) ;  /* 0xffffffb400187947 */ /* 0x000fea000383ffff */
.L_x_2603:
        /* <DEDUP_REMOVED lines=8> */
.L_x_2697:
[----:B------:R-:W-:Y:S05]  /*1d060*/  BSYNC B0 ;  /* 0x0000000000007941 */ /* 0x000fea0003800000 */
.L_x_2696:
        /* <DEDUP_REMOVED lines=8> */
.L_x_2698:
[----:B------:R-:W-:Y:S02]  /*1d0f0*/  IMAD.MOV.U32 R13, RZ, RZ, R22 ;  /* 0x000000ffff0d7224 */ /* 0x000fe400078e0016 */
[----:B------:R-:W-:Y:S02]  /*1d100*/  IMAD.MOV.U32 R12, RZ, RZ, 0x1 ;  /* 0x00000001ff0c7424 */ /* 0x000fe400078e00ff */
[----:B------:R-:W-:-:S07]  /*1d110*/  IMAD.MOV.U32 R2, RZ, RZ, R14 ;  /* 0x000000ffff027224 */ /* 0x000fce00078e000e */
[----:B------:R-:W-:Y:S05]  /*1d120*/  WARPSYNC.COLLECTIVE R15, `(.L_x_2699) ;  /* 0x000000000f087348 */ /* 0x000fea0003c00000 */
[----:B------:R0:W1:Y:S02]  /*1d130*/  SHFL.IDX P6, R14, R13, R12, R11 ;  /* 0x0000000c0d0e7389 */ /* 0x00006400000c000b */
[----:B01----:R-:W-:Y:S01]  /*1d140*/  ENDCOLLECTIVE ;  /* 0x000000000000791b */ /* 0x003fe20003800000 */
.L_x_2699:
        /* <DEDUP_REMOVED lines=14> */
.L_x_2700:
[----:B------:R-:W-:Y:S02]  /*1d230*/  IMAD.MOV.U32 R13, RZ, RZ, R22 ;  /* 0x000000ffff0d7224 */ /* 0x000fe400078e0016 */
[----:B------:R-:W-:Y:S02]  /*1d240*/  IMAD.MOV.U32 R12, RZ, RZ, 0x2 ;  /* 0x00000002ff0c7424 */ /* 0x000fe400078e00ff */
[----:B------:R-:W-:-:S07]  /*1d250*/  IMAD.MOV.U32 R2, RZ, RZ, R14 ;  /* 0x000000ffff027224 */ /* 0x000fce00078e000e */
[----:B------:R-:W-:Y:S05]  /*1d260*/  WARPSYNC.COLLECTIVE R15, `(.L_x_2701) ;  /* 0x000000000f087348 */ /* 0x000fea0003c00000 */
[----:B------:R0:W1:Y:S02]  /*1d270*/  SHFL.IDX P6, R14, R13, R12, R11 ;  /* 0x0000000c0d0e7389 */ /* 0x00006400000c000b */
[----:B01----:R-:W-:Y:S01]  /*1d280*/  ENDCOLLECTIVE ;  /* 0x000000000000791b */ /* 0x003fe20003800000 */
.L_x_2701:
        /* <DEDUP_REMOVED lines=13> */
.L_x_2702:
[----:B------:R-:W-:Y:S02]  /*1d360*/  IMAD.MOV.U32 R13, RZ, RZ, R22 ;  /* 0x000000ffff0d7224 */ /* 0x000fe400078e0016 */
[----:B------:R-:W-:Y:S02]  /*1d370*/  IMAD.MOV.U32 R12, RZ, RZ, 0x3 ;  /* 0x00000003ff0c7424 */ /* 0x000fe400078e00ff */
[----:B------:R-:W-:-:S07]  /*1d380*/  IMAD.MOV.U32 R2, RZ, RZ, R14 ;  /* 0x000000ffff027224 */ /* 0x000fce00078e000e */
[----:B------:R-:W-:Y:S05]  /*1d390*/  WARPSYNC.COLLECTIVE R15, `(.L_x_2703) ;  /* 0x000000000f087348 */ /* 0x000fea0003c00000 */
[----:B------:R0:W1:Y:S02]  /*1d3a0*/  SHFL.IDX P6, R14, R13, R12, R11 ;  /* 0x0000000c0d0e7389 */ /* 0x00006400000c000b */
[----:B01----:R-:W-:Y:S01]  /*1d3b0*/  ENDCOLLECTIVE ;  /* 0x000000000000791b */ /* 0x003fe20003800000 */
.L_x_2703:
        /* <DEDUP_REMOVED lines=13> */
.L_x_2704:
[----:B------:R-:W-:Y:S02]  /*1d490*/  IMAD.MOV.U32 R13, RZ, RZ, R23 ;  /* 0x000000ffff0d7224 */ /* 0x000fe400078e0017 */
[----:B------:R-:W-:Y:S02]  /*1d4a0*/  IMAD.MOV.U32 R12, RZ, RZ, RZ ;  /* 0x000000ffff0c7224 */ /* 0x000fe400078e00ff */
[----:B------:R-:W-:-:S07]  /*1d4b0*/  IMAD.MOV.U32 R2, RZ, RZ, R14 ;  /* 0x000000ffff027224 */ /* 0x000fce00078e000e */
[----:B------:R-:W-:Y:S05]  /*1d4c0*/  WARPSYNC.COLLECTIVE R15, `(.L_x_2705) ;  /* 0x000000000f087348 */ /* 0x000fea0003c00000 */
[----:B------:R0:W1:Y:S02]  /*1d4d0*/  SHFL.IDX P6, R14, R13, R12, R11 ;  /* 0x0000000c0d0e7389 */ /* 0x00006400000c000b */
[----:B01----:R-:W-:Y:S01]  /*1d4e0*/  ENDCOLLECTIVE ;  /* 0x000000000000791b */ /* 0x003fe20003800000 */
.L_x_2705:
        /* <DEDUP_REMOVED lines=13> */
.L_x_2706:
[----:B------:R-:W-:Y:S01]  /*1d5c0*/  IMAD.MOV.U32 R2, RZ, RZ, R14 ;  /* 0x000000ffff027224 */ /* 0x000fe200078e000e */
[----:B------:R-:W-:Y:S06]  /*1d5d0*/  BRA `(.L_x_2707) ;  /* 0xffffffb000b87947 */ /* 0x000fec000383ffff */
.L_x_2608:
[----:B----4-:R4:W0:Y:S02]  /*1d5e0*/  SYNCS.PHASECHK.TRANS64.TRYWAIT P0, [R4+URZ+0x33440], R27 ;  /* 0x0334401b040075a7 */ /* 0x010824000800017f */
[----:B0-----:R-:W-:Y:S05]  /*1d5f0*/  @!P0 NANOSLEEP.SYNCS 0x989680 ;  /* 0x009896800000895d */ /* 0x001fea0003900000 */
[----:B------:R-:W0:Y:S02]  /*1d600*/  @!P0 SYNCS.PHASECHK.TRANS64 P0, [R4+URZ+0x33440], R27 ;  /* 0x0334401b040085a7 */ /* 0x000e24000800007f */
[----:B0-----:R-:W-:Y:S05]  /*1d610*/  @!P0 BRA `(.L_x_2608) ;  /* 0xfffffffc00f08947 */ /* 0x001fea000383ffff */
[----:B------:R-:W-:Y:S05]  /*1d620*/  BRA `(.L_x_2708) ;  /* 0xffffffb4000c7947 */ /* 0x000fea000383ffff */
.L_x_2609:
        /* <DEDUP_REMOVED lines=8> */
.L_x_2710:
[----:B------:R-:W-:Y:S05]  /*1d6b0*/  BSYNC B0 ;  /* 0x0000000000007941 */ /* 0x000fea0003800000 */
.L_x_2709:
        /* <DEDUP_REMOVED lines=8> */
.L_x_2711:
[----:B------:R-:W-:Y:S02]  /*1d740*/  IMAD.MOV.U32 R13, RZ, RZ, R8 ;  /* 0x000000ffff0d7224 */ /* 0x000fe400078e0008 */
[----:B------:R-:W-:Y:S02]  /*1d750*/  IMAD.MOV.U32 R12, RZ, RZ, 0x1 ;  /* 0x00000001ff0c7424 */ /* 0x000fe400078e00ff */
[----:B------:R-:W-:-:S07]  /*1d760*/  IMAD.MOV.U32 R2, RZ, RZ, R14 ;  /* 0x000000ffff027224 */ /* 0x000fce00078e000e */
[----:B------:R-:W-:Y:S05]  /*1d770*/  WARPSYNC.COLLECTIVE R15, `(.L_x_2712) ;  /* 0x000000000f087348 */ /* 0x000fea0003c00000 */
[----:B------:R0:W1:Y:S02]  /*1d780*/  SHFL.IDX P6, R14, R13, R12, R11 ;  /* 0x0000000c0d0e7389 */ /* 0x00006400000c000b */
[----:B01----:R-:W-:Y:S01]  /*1d790*/  ENDCOLLECTIVE ;  /* 0x000000000000791b */ /* 0x003fe20003800000 */
.L_x_2712:
        /* <DEDUP_REMOVED lines=13> */
.L_x_2713:
[----:B------:R-:W-:Y:S02]  /*1d870*/  IMAD.MOV.U32 R13, RZ, RZ, R8 ;  /* 0x000000ffff0d7224 */ /* 0x000fe400078e0008 */
[----:B------:R-:W-:Y:S02]  /*1d880*/  IMAD.MOV.U32 R12, RZ, RZ, 0x2 ;  /* 0x00000002ff0c7424 */ /* 0x000fe400078e00ff */
[----:B------:R-:W-:-:S07]  /*1d890*/  IMAD.MOV.U32 R2, RZ, RZ, R14 ;  /* 0x000000ffff027224 */ /* 0x000fce00078e000e */
[----:B------:R-:W-:Y:S05]  /*1d8a0*/  WARPSYNC.COLLECTIVE R15, `(.L_x_2714) ;  /* 0x000000000f087348 */ /* 0x000fea0003c00000 */
[----:B------:R0:W1:Y:S02]  /*1d8b0*/  SHFL.IDX P6, R14, R13, R12, R11 ;  /* 0x0000000c0d0e7389 */ /* 0x00006400000c000b */
[----:B01----:R-:W-:Y:S01]  /*1d8c0*/  ENDCOLLECTIVE ;  /* 0x000000000000791b */ /* 0x003fe20003800000 */
.L_x_2714:
        /* <DEDUP_REMOVED lines=13> */
.L_x_2715:
[----:B------:R-:W-:Y:S02]  /*1d9a0*/  IMAD.MOV.U32 R13, RZ, RZ, R8 ;  /* 0x000000ffff0d7224 */ /* 0x000fe400078e0008 */
[----:B------:R-:W-:Y:S02]  /*1d9b0*/  IMAD.MOV.U32 R12, RZ, RZ, 0x3 ;  /* 0x00000003ff0c7424 */ /* 0x000fe400078e00ff */
[----:B------:R-:W-:-:S07]  /*1d9c0*/  IMAD.MOV.U32 R2, RZ, RZ, R14 ;  /* 0x000000ffff027224 */ /* 0x000fce00078e000e */
[----:B------:R-:W-:Y:S05]  /*1d9d0*/  WARPSYNC.COLLECTIVE R15, `(.L_x_2716) ;  /* 0x000000000f087348 */ /* 0x000fea0003c00000 */
[----:B------:R0:W1:Y:S02]  /*1d9e0*/  SHFL.IDX P6, R14, R13, R12, R11 ;  /* 0x0000000c0d0e7389 */ /* 0x00006400000c000b */
[----:B01----:R-:W-:Y:S01]  /*1d9f0*/  ENDCOLLECTIVE ;  /* 0x000000000000791b */ /* 0x003fe20003800000 */
.L_x_2716:
        /* <DEDUP_REMOVED lines=13> */
.L_x_2717:
[----:B------:R-:W-:Y:S02]  /*1dad0*/  IMAD.MOV.U32 R13, RZ, RZ, R7 ;  /* 0x000000ffff0d7224 */ /* 0x000fe400078e0007 */
[----:B------:R-:W-:Y:S02]  /*1dae0*/  IMAD.MOV.U32 R12, RZ, RZ, RZ ;  /* 0x000000ffff0c7224 */ /* 0x000fe400078e00ff */
[----:B------:R-:W-:-:S07]  /*1daf0*/  IMAD.MOV.U32 R2, RZ, RZ, R14 ;  /* 0x000000ffff027224 */ /* 0x000fce00078e000e */
[----:B------:R-:W-:Y:S05]  /*1db00*/  WARPSYNC.COLLECTIVE R15, `(.L_x_2718) ;  /* 0x000000000f087348 */ /* 0x000fea0003c00000 */
[----:B------:R0:W1:Y:S02]  /*1db10*/  SHFL.IDX P6, R14, R13, R12, R11 ;  /* 0x0000000c0d0e7389 */ /* 0x00006400000c000b */
[----:B01----:R-:W-:Y:S01]  /*1db20*/  ENDCOLLECTIVE ;  /* 0x000000000000791b */ /* 0x003fe20003800000 */
.L_x_2718:
        /* <DEDUP_REMOVED lines=13> */
.L_x_2719:
[----:B------:R-:W-:Y:S05]  /*1dc00*/  BRA `(.L_x_2720) ;  /* 0xffffffb000a47947 */ /* 0x000fea000383ffff */
.L_x_2614:
[----:B--2---:R2:W0:Y:S02]  /*1dc10*/  SYNCS.PHASECHK.TRANS64.TRYWAIT P1, [R0+URZ+0x33470], R3 ;  /* 0x03347003000075a7 */ /* 0x004424000802017f */
[----:B0-----:R-:W-:Y:S05]  /*1dc20*/  @!P1 NANOSLEEP.SYNCS 0x989680 ;  /* 0x009896800000995d */ /* 0x001fea0003900000 */
[----:B------:R-:W0:Y:S02]  /*1dc30*/  @!P1 SYNCS.PHASECHK.TRANS64 P1, [R0+URZ+0x33470], R3 ;  /* 0x03347003000095a7 */ /* 0x000e24000802007f */
[----:B0-----:R-:W-:Y:S05]  /*1dc40*/  @!P1 BRA `(.L_x_2614) ;  /* 0xfffffffc00f09947 */ /* 0x001fea000383ffff */
[----:B------:R-:W-:Y:S05]  /*1dc50*/  BRA `(.L_x_2721) ;  /* 0xffffffb4000c7947 */ /* 0x000fea000383ffff */
.L_x_2616:
[----:B--2---:R2:W0:Y:S02]  /*1dc60*/  SYNCS.PHASECHK.TRANS64.TRYWAIT P1, [R0+URZ+0x33460], R5 ;  /* 0x03346005000075a7 */ /* 0x004424000802017f */
[----:B0-----:R-:W-:Y:S05]  /*1dc70*/  @!P1 NANOSLEEP.SYNCS 0x989680 ;  /* 0x009896800000995d */ /* 0x001fea0003900000 */
[----:B------:R-:W0:Y:S02]  /*1dc80*/  @!P1 SYNCS.PHASECHK.TRANS64 P1, [R0+URZ+0x33460], R5 ;  /* 0x03346005000095a7 */ /* 0x000e24000802007f */
[----:B0-----:R-:W-:Y:S05]  /*1dc90*/  @!P1 BRA `(.L_x_2616) ;  /* 0xfffffffc00f09947 */ /* 0x001fea000383ffff */
[----:B------:R-:W-:Y:S05]  /*1dca0*/  BRA `(.L_x_2722) ;  /* 0xffffffb400187947 */ /* 0x000fea000383ffff */
.L_x_2624:
[----:B0-----:R0:W3:Y:S02]  /*1dcb0*/  SYNCS.PHASECHK.TRANS64.TRYWAIT P1, [R3+URZ+0x33470], R0 ;  /* 0x03347000030075a7 */ /* 0x0010e4000802017f */
[----:B---3--:R-:W-:Y:S05]  /*1dcc0*/  @!P1 NANOSLEEP.SYNCS 0x989680 ;  /* 0x009896800000995d */ /* 0x008fea0003900000 */
[----:B------:R-:W3:Y:S02]  /*1dcd0*/  @!P1 SYNCS.PHASECHK.TRANS64 P1, [R3+URZ+0x33470], R0 ;  /* 0x03347000030095a7 */ /* 0x000ee4000802007f */
[----:B---3--:R-:W-:Y:S05]  /*1dce0*/  @!P1 BRA `(.L_x_2624) ;  /* 0xfffffffc00f09947 */ /* 0x008fea000383ffff */
[----:B------:R-:W-:Y:S05]  /*1dcf0*/  BRA `(.L_x_2723) ;  /* 0xffffffbc00487947 */ /* 0x000fea000383ffff */
.L_x_2626:
[----:B0-----:R0:W3:Y:S02]  /*1dd00*/  SYNCS.PHASECHK.TRANS64.TRYWAIT P1, [R3+URZ+0x33460], R0 ;  /* 0x03346000030075a7 */ /* 0x0010e4000802017f */
[----:B---3--:R-:W-:Y:S05]  /*1dd10*/  @!P1 NANOSLEEP.SYNCS 0x989680 ;  /* 0x009896800000995d */ /* 0x008fea0003900000 */
[----:B------:R-:W3:Y:S02]  /*1dd20*/  @!P1 SYNCS.PHASECHK.TRANS64 P1, [R3+URZ+0x33460], R0 ;  /* 0x03346000030095a7 */ /* 0x000ee4000802007f */
[----:B---3--:R-:W-:Y:S05]  /*1dd30*/  @!P1 BRA `(.L_x_2626) ;  /* 0xfffffffc00f09947 */ /* 0x008fea000383ffff */
[----:B------:R-:W-:Y:S05]  /*1dd40*/  BRA `(.L_x_2724) ;  /* 0xffffffbc00507947 */ /* 0x000fea000383ffff */
.L_x_2640:
[----:B0-----:R0:W1:Y:S02]  /*1dd50*/  SYNCS.PHASECHK.TRANS64.TRYWAIT P0, [R5+URZ+0x33420], R0 ;  /* 0x03342000050075a7 */ /* 0x001064000800017f */
[----:B-1----:R-:W-:Y:S05]  /*1dd60*/  @!P0 NANOSLEEP.SYNCS 0x989680 ;  /* 0x009896800000895d */ /* 0x002fea0003900000 */
[----:B------:R-:W1:Y:S02]  /*1dd70*/  @!P0 SYNCS.PHASECHK.TRANS64 P0, [R5+URZ+0x33420], R0 ;  /* 0x03342000050085a7 */ /* 0x000e64000800007f */
[----:B-1----:R-:W-:Y:S05]  /*1dd80*/  @!P0 BRA `(.L_x_2640) ;  /* 0xfffffffc00f08947 */ /* 0x002fea000383ffff */
[----:B------:R-:W-:Y:S05]  /*1dd90*/  BRA `(.L_x_2725) ;  /* 0xffffffd4007c7947 */ /* 0x000fea000383ffff */
.L_x_2641:
        /* <DEDUP_REMOVED lines=8> */
[----:B0-2---:R-:W-:Y:S05]  /*1de20*/  WARPSYNC.COLLECTIVE R15, `(.L_x_2727) ;  /* 0x000000000f087348 */ /* 0x005fea0003c00000 */
[----:B--2---:R1:W2:Y:S02]  /*1de30*/  SHFL.IDX P6, R14, R13, R12, R11 ;  /* 0x0000000c0d0e7389 */ /* 0x0042a400000c000b */
[----:B012---:R-:W-:Y:S01]  /*1de40*/  ENDCOLLECTIVE ;  /* 0x000000000000791b */ /* 0x007fe20003800000 */
.L_x_2727:
[----:B------:R-:W-:Y:S05]  /*1de50*/  BSYNC B0 ;  /* 0x0000000000007941 */ /* 0x000fea0003800000 */
.L_x_2726:
[----:B------:R-:W-:Y:S05]  /*1de60*/  BRA `(.L_x_2728) ;  /* 0xffffffd400647947 */ /* 0x000fea000383ffff */
.L_x_2644:
[----:B------:R-:W-:Y:S01]  /*1de70*/  BSSY B1, `(.L_x_2729) ;  /* 0x0000006000017945 */ /* 0x000fe20003800000 */
[----:B------:R-:W-:-:S07]  /*1de80*/  IMAD.MOV.U32 R15, RZ, RZ, -0x1 ;  /* 0xffffffffff0f7424 */ /* 0x000fce00078e00ff */
[----:B0-----:R-:W-:Y:S05]  /*1de90*/  WARPSYNC.COLLECTIVE R15, `(.L_x_2730) ;  /* 0x000000000f0c7348 */ /* 0x001fea0003c00000 */
[----:B------:R-:W-:Y:S02]  /*1dea0*/  ELECT P6, UR62, PT ;  /* 0x00000000003e782f */ /* 0x000fe400038c0000 */
[----:B------:R-:W-:Y:S01]  /*1deb0*/  MOV R14, UR62 ;  /* 0x0000003e000e7c02 */ /* 0x000fe20008000f00 */
[----:B0-----:R-:W-:Y:S10]  /*1dec0*/  ENDCOLLECTIVE ;  /* 0x000000000000791b */ /* 0x001ff40003800000 */
.L_x_2730:
[----:B------:R-:W-:Y:S05]  /*1ded0*/  BSYNC B1 ;  /* 0x0000000000017941 */ /* 0x000fea0003800000 */
.L_x_2729:
[----:B------:R-:W-:Y:S05]  /*1dee0*/  BRA `(.L_x_2731) ;  /* 0xffffffd4005c7947 */ /* 0x000fea000383ffff */
.L_x_2646:
[----:B0-----:R0:W1:Y:S02]  /*1def0*/  SYNCS.PHASECHK.TRANS64.TRYWAIT P1, [R3+URZ+0x33440], R2 ;  /* 0x03344002030075a7 */ /* 0x001064000802017f */
[----:B-1----:R-:W-:Y:S05]  /*1df00*/  @!P1 NANOSLEEP.SYNCS 0x989680 ;  /* 0x009896800000995d */ /* 0x002fea0003900000 */
[----:B------:R-:W1:Y:S02]  /*1df10*/  @!P1 SYNCS.PHASECHK.TRANS64 P1, [R3+URZ+0x33440], R2 ;  /* 0x03344002030095a7 */ /* 0x000e64000802007f */
[----:B-1----:R-:W-:Y:S05]  /*1df20*/  @!P1 BRA `(.L_x_2646) ;  /* 0xfffffffc00f09947 */ /* 0x002fea000383ffff */
[----:B------:R-:W-:Y:S05]  /*1df30*/  BRA `(.L_x_2732) ;  /* 0xffffffd400847947 */ /* 0x000fea000383ffff */
.L_x_2648:
[----:B-1----:R1:W2:Y:S02]  /*1df40*/  SYNCS.PHASECHK.TRANS64.TRYWAIT P1, [R5+URZ+0x33440], R0 ;  /* 0x03344000050075a7 */ /* 0x0022a4000802017f */
[----:B--2---:R-:W-:Y:S05]  /*1df50*/  @!P1 NANOSLEEP.SYNCS 0x989680 ;  /* 0x009896800000995d */ /* 0x004fea0003900000 */
[----:B------:R-:W2:Y:S02]  /*1df60*/  @!P1 SYNCS.PHASECHK.TRANS64 P1, [R5+URZ+0x33440], R0 ;  /* 0x03344000050095a7 */ /* 0x000ea4000802007f */
[----:B--2---:R-:W-:Y:S05]  /*1df70*/  @!P1 BRA `(.L_x_2648) ;  /* 0xfffffffc00f09947 */ /* 0x004fea000383ffff */
[----:B------:R-:W-:Y:S05]  /*1df80*/  BRA `(.L_x_2733) ;  /* 0xffffffd400907947 */ /* 0x000fea000383ffff */
.L_x_2650:
[----:B--2---:R2:W3:Y:S02]  /*1df90*/  SYNCS.PHASECHK.TRANS64.TRYWAIT P1, [R3+URZ+0x33460], R2 ;  /* 0x03346002030075a7 */ /* 0x0044e4000802017f */
[----:B---3--:R-:W-:Y:S05]  /*1dfa0*/  @!P1 NANOSLEEP.SYNCS 0x989680 ;  /* 0x009896800000995d */ /* 0x008fea0003900000 */
[----:B------:R-:W3:Y:S02]  /*1dfb0*/  @!P1 SYNCS.PHASECHK.TRANS64 P1, [R3+URZ+0x33460], R2 ;  /* 0x03346002030095a7 */ /* 0x000ee4000802007f */
[----:B---3--:R-:W-:Y:S05]  /*1dfc0*/  @!P1 BRA `(.L_x_2650) ;  /* 0xfffffffc00f09947 */ /* 0x008fea000383ffff */
[----:B------:R-:W-:Y:S05]  /*1dfd0*/  BRA `(.L_x_2734) ;  /* 0xffffffd4008c7947 */ /* 0x000fea000383ffff */
.L_x_2652:
[----:B---3--:R3:W4:Y:S02]  /*1dfe0*/  SYNCS.PHASECHK.TRANS64.TRYWAIT P1, [R5+URZ+0x33460], R0 ;  /* 0x03346000050075a7 */ /* 0x008724000802017f */
[----:B----4-:R-:W-:Y:S05]  /*1dff0*/  @!P1 NANOSLEEP.SYNCS 0x989680 ;  /* 0x009896800000995d */ /* 0x010fea0003900000 */
[----:B------:R-:W4:Y:S02]  /*1e000*/  @!P1 SYNCS.PHASECHK.TRANS64 P1, [R5+URZ+0x33460], R0 ;  /* 0x03346000050095a7 */ /* 0x000f24000802007f */
[----:B----4-:R-:W-:Y:S05]  /*1e010*/  @!P1 BRA `(.L_x_2652) ;  /* 0xfffffffc00f09947 */ /* 0x010fea000383ffff */
[----:B------:R-:W-:Y:S05]  /*1e020*/  BRA `(.L_x_2735) ;  /* 0xffffffd400887947 */ /* 0x000fea000383ffff */
.L_x_2654:
[----:B----4-:R4:W0:Y:S02]  /*1e030*/  SYNCS.PHASECHK.TRANS64.TRYWAIT P1, [R3+URZ+0x33480], R2 ;  /* 0x03348002030075a7 */ /* 0x010824000802017f */
[----:B0-----:R-:W-:Y:S05]  /*1e040*/  @!P1 NANOSLEEP.SYNCS 0x989680 ;  /* 0x009896800000995d */ /* 0x001fea0003900000 */
[----:B------:R-:W0:Y:S02]  /*1e050*/  @!P1 SYNCS.PHASECHK.TRANS64 P1, [R3+URZ+0x33480], R2 ;  /* 0x03348002030095a7 */ /* 0x000e24000802007f */
[----:B0-----:R-:W-:Y:S05]  /*1e060*/  @!P1 BRA `(.L_x_2654) ;  /* 0xfffffffc00f09947 */ /* 0x001fea000383ffff */
[----:B------:R-:W-:Y:S05]  /*1e070*/  BRA `(.L_x_2736) ;  /* 0xffffffd400847947 */ /* 0x000fea000383ffff */
.L_x_2737:
        /* <DEDUP_REMOVED lines=16> */
.L_x_3425:


//--------------------- .text._ZN7cutlass13device_kernelIN5flash11enable_sm90INS1_16FlashAttnFwdSm90INS1_25CollectiveMainloopFwdSm90ILi2EN4cute5tupleIJNS5_1CILi1EEES8_S8_EEENS6_IJNS7_ILi128EEENS7_ILi160EEENS7_ILi192EEEEEELi192ENS_12float_e4m3_tEfNS_4arch4Sm90ELb1ELb0ELb1ELb1ELb1ELb1ELb0ELb1ELb1ELb1ELb1ELb0EEENS1_21CollectiveEpilogueFwdINS6_IJSA_SC_SB_EEES9_NS_10bfloat16_tESG_Li256ELb1ELb1ELb1ELb1EEENS1_36VarlenDynamicPersistentTileSchedulerILi128ELi160ELi256ELi128ELb1ELb1ELb1ELb1ELb1ELb1EEEEEEEEEvNT_6ParamsE --------------------------
	.section	.text._ZN7cutlass13device_kernelIN5flash11enable_sm90INS1_16FlashAttnFwdSm90INS1_25CollectiveMainloopFwdSm90ILi2EN4cute5tupleIJNS5_1CILi1EEES8_S8_EEENS6_IJNS7_ILi128EEENS7_ILi160EEENS7_ILi192EEEEEELi192ENS_12float_e4m3_tEfNS_4arch4Sm90ELb1ELb0ELb1ELb1ELb1ELb1ELb0ELb1ELb1ELb1ELb1ELb0EEENS1_21CollectiveEpilogueFwdINS6_IJSA_SC_SB_EEES9_NS_10bfloat16_tESG_Li256ELb1ELb1ELb1ELb1EEENS1_36VarlenDynamicPersistentTileSchedulerILi128ELi160ELi256ELi128ELb1ELb1ELb1ELb1ELb1ELb1EEEEEEEEEvNT_6ParamsE,"ax",@progbits
	.align	128
.text._ZN7cutlass13device_kernelIN5flash11enable_sm90INS1_16FlashAttnFwdSm90INS1_25CollectiveMainloopFwdSm90ILi2EN4cute5tupleIJNS5_1CILi1EEES8_S8_EEENS6_IJNS7_ILi128EEENS7_ILi160EEENS7_ILi192EEEEEELi192ENS_12float_e4m3_tEfNS_4arch4Sm90ELb1ELb0ELb1ELb1ELb1ELb1ELb0ELb1ELb1ELb1ELb1ELb0EEENS1_21CollectiveEpilogueFwdINS6_IJSA_SC_SB_EEES9_NS_10bfloat16_tESG_Li256ELb1ELb1ELb1ELb1EEENS1_36VarlenDynamicPersistentTileSchedulerILi128ELi160ELi256ELi128ELb1ELb1ELb1ELb1ELb1ELb1EEEEEEEEEvNT_6ParamsE:
        .type           _ZN7cutlass13device_kernelIN5flash11enable_sm90INS1_16FlashAttnFwdSm90INS1_25CollectiveMainloopFwdSm90ILi2EN4cute5tupleIJNS5_1CILi1EEES8_S8_EEENS6_IJNS7_ILi128EEENS7_ILi160EEENS7_ILi192EEEEEELi192ENS_12float_e4m3_tEfNS_4arch4Sm90ELb1ELb0ELb1ELb1ELb1ELb1ELb0ELb1ELb1ELb1ELb1ELb0EEENS1_21CollectiveEpilogueFwdINS6_IJSA_SC_SB_EEES9_NS_10bfloat16_tESG_Li256ELb1ELb1ELb1ELb1EEENS1_36VarlenDynamicPersistentTileSchedulerILi128ELi160ELi256ELi128ELb1ELb1ELb1ELb1ELb1ELb1EEEEEEEEEvNT_6ParamsE,@function
        .size           _ZN7cutlass13device_kernelIN5flash11enable_sm90INS1_16FlashAttnFwdSm90INS1_25CollectiveMainloopFwdSm90ILi2EN4cute5tupleIJNS5_1CILi1EEES8_S8_EEENS6_IJNS7_ILi128EEENS7_ILi160EEENS7_ILi192EEEEEELi192ENS_12float_e4m3_tEfNS_4arch4Sm90ELb1ELb0ELb1ELb1ELb1ELb1ELb0ELb1ELb1ELb1ELb1ELb0EEENS1_21CollectiveEpilogueFwdINS6_IJSA_SC_SB_EEES9_NS_10bfloat16_tESG_Li256ELb1ELb1ELb1ELb1EEENS1_36VarlenDynamicPersistentTileSchedulerILi128ELi160ELi256ELi128ELb1ELb1ELb1ELb1ELb1ELb1EEEEEEEEEvNT_6ParamsE,(.L_x_3426 - _ZN7cutlass13device_kernelIN5flash11enable_sm90INS1_16FlashAttnFwdSm90INS1_25CollectiveMainloopFwdSm90ILi2EN4cute5tupleIJNS5_1CILi1EEES8_S8_EEENS6_IJNS7_ILi128EEENS7_ILi160EEENS7_ILi192EEEEEELi192ENS_12float_e4m3_tEfNS_4arch4Sm90ELb1ELb0ELb1ELb1ELb1ELb1ELb0ELb1ELb1ELb1ELb1ELb0EEENS1_21CollectiveEpilogueFwdINS6_IJSA_SC_SB_EEES9_NS_10bfloat16_tESG_Li256ELb1ELb1ELb1ELb1EEENS1_36VarlenDynamicPersistentTileSchedulerILi128ELi160ELi256ELi128ELb1ELb1ELb1ELb1ELb1ELb1EEEEEEEEEvNT_6ParamsE)
        .other          _ZN7cutlass13device_kernelIN5flash11enable_sm90INS1_16FlashAttnFwdSm90INS1_25CollectiveMainloopFwdSm90ILi2EN4cute5tupleIJNS5_1CILi1EEES8_S8_EEENS6_IJNS7_ILi128EEENS7_ILi160EEENS7_ILi192EEEEEELi192ENS_12float_e4m3_tEfNS_4arch4Sm90ELb1ELb0ELb1ELb1ELb1ELb1ELb0ELb1ELb1ELb1ELb1ELb0EEENS1_21CollectiveEpilogueFwdINS6_IJSA_SC_SB_EEES9_NS_10bfloat16_tESG_Li256ELb1ELb1ELb1ELb1EEENS1_36VarlenDynamicPersistentTileSchedulerILi128ELi160ELi256ELi128ELb1ELb1ELb1ELb1ELb1ELb1EEEEEEEEEvNT_6ParamsE,@"STO_CUDA_ENTRY STV_DEFAULT"
_ZN7cutlass13device_kernelIN5flash11enable_sm90INS1_16FlashAttnFwdSm90INS1_25CollectiveMainloopFwdSm90ILi2EN4cute5tupleIJNS5_1CILi1EEES8_S8_EEENS6_IJNS7_ILi128EEENS7_ILi160EEENS7_ILi192EEEEEELi192ENS_12float_e4m3_tEfNS_4arch4Sm90ELb1ELb0ELb1ELb1ELb1ELb1ELb0ELb1ELb1ELb1ELb1ELb0EEENS1_21CollectiveEpilogueFwdINS6_IJSA_SC_SB_EEES9_NS_10bfloat16_tESG_Li256ELb1ELb1ELb1ELb1EEENS1_36VarlenDynamicPersistentTileSchedulerILi128ELi160ELi256ELi128ELb1ELb1ELb1ELb1ELb1ELb1EEEEEEEEEvNT_6ParamsE:
        /* <DEDUP_REMOVED lines=18> */
.L_x_2739:
[----:B------:R-:W-:Y:S05]  /*0120*/  BSYNC B0 ;  /* 0x0000000000007941 */ /* 0x000fea0003800000 */
.L_x_2738:
        /* <DEDUP_REMOVED lines=41> */
.L_x_2740:
        /* <DEDUP_REMOVED lines=22> */
.L_x_2741:
        /* <DEDUP_REMOVED lines=18> */
.L_x_2742:
        /* <DEDUP_REMOVED lines=22> */
.L_x_2743:
        /* <DEDUP_REMOVED lines=23> */
.L_x_2744:
        /* <DEDUP_REMOVED lines=8> */
.L_x_2747:
        /* <DEDUP_REMOVED lines=26> */
[----:B------:R-:W-:Y:S01]  /*0b30*/  MOV R221, RZ ;  /* 0x000000ff00dd7202 */ /* 0x000fe20000000f00 */
[----:B------:R-:W-:Y:S01]  /*0b40*/  IMAD.MOV.U32 R229, RZ, RZ, RZ ;  /* 0x000000ffffe57224 */ /* 0x000fe200078e00ff */
[----:B------:R-:W-:Y:S01]  /*0b50*/  ULOP3.LUT UR49, UR36, 0x1, URZ, 0xfc, !UPT ;  /* 0x0000000124317892 */ /* 0x000fe2000f8efc3f */
[----:B------:R-:W-:-:S08]  /*0b60*/  UMOV UR37, URZ ;  /* 0x0000003f00257c82 */ /* 0x000fd00008000000 */
        /* <DEDUP_REMOVED lines=27> */
[C---:B------:R-:W-:Y:S01]  /*0d20*/  VIADD R22, R16.reuse, 0x80 ;  /* 0x0000008010167836 */ /* 0x040fe20000000000 */
[----:B------:R-:W-:Y:S01]  /*0d30*/  SHF.R.S32.HI R9, RZ, 0x1f, R9 ;  /* 0x0000001fff097819 */ /* 0x000fe20000011409 */
[----:B------:R-:W-:Y:S01]  /*0d40*/  VIADD R220, R16, 0xa0 ;  /* 0x000000a010dc7836 */ /* 0x000fe20000000000 */
[----:B------:R-:W-:-:S02]  /*0d50*/  LEA.HI R8, R8, R10, RZ, 0x1 ;  /* 0x0000000a08087211 */ /* 0x000fc400078f08ff */
[----:B------:R-:W-:Y:S02]  /*0d60*/  LEA.HI R2, R2, R3, RZ, 0x1 ;  /* 0x0000000302027211 */ /* 0x000fe400078f08ff */
[----:B------:R-:W-:Y:S02]  /*0d70*/  LEA.HI R4, R4, R5, RZ, 0x1 ;  /* 0x0000000504047211 */ /* 0x000fe400078f08ff */
[----:B------:R-:W-:Y:S02]  /*0d80*/  LEA.HI R9, R9, R0, RZ, 0x2 ;  /* 0x0000000009097211 */ /* 0x000fe400078f10ff */
[----:B------:R-:W-:Y:S02]  /*0d90*/  LOP3.LUT R8, R8, 0x3fffffe, RZ, 0xc0, !PT ;  /* 0x03fffffe08087812 */ /* 0x000fe400078ec0ff */
[----:B------:R-:W-:Y:S02]  /*0da0*/  LOP3.LUT R2, R2, 0x3fffffe, RZ, 0xc0, !PT ;  /* 0x03fffffe02027812 */ /* 0x000fe400078ec0ff */
        /* <DEDUP_REMOVED lines=12> */
[-C--:B------:R-:W-:Y:S01]  /*0e70*/  LEA.HI R4, R3, R13.reuse, RZ, 0x3 ;  /* 0x0000000d03047211 */ /* 0x080fe200078f18ff */
[----:B------:R-:W-:Y:S01]  /*0e80*/  IMAD.SHL.U32 R9, R9, 0x80, RZ ;  /* 0x0000008009097824 */ /* 0x000fe200078e00ff */
[----:B------:R-:W-:Y:S01]  /*0e90*/  LEA.HI R3, R0, R20, RZ, 0x2 ;  /* 0x0000001400037211 */ /* 0x000fe200078f10ff */
[----:B------:R-:W-:Y:S01]  /*0ea0*/  IMAD.SHL.U32 R39, R12, 0x40, RZ ;  /* 0x000000400c277824 */ /* 0x000fe200078e00ff */
[----:B------:R-:W-:Y:S01]  /*0eb0*/  LEA.HI R8, R13, R13, RZ, 0x1 ;  /* 0x0000000d0d087211 */ /* 0x000fe200078f08ff */
[----:B------:R0:W-:Y:S01]  /*0ec0*/  STL [R1+0x144], R5 ;  /* 0x0001440501007387 */ /* 0x0001e20000100800 */
[----:B------:R-:W-:Y:S01]  /*0ed0*/  IMAD.SHL.U32 R10, R4, 0x40, RZ ;  /* 0x00000040040a7824 */ /* 0x000fe200078e00ff */
[----:B------:R-:W-:-:S02]  /*0ee0*/  SHF.R.S32.HI R4, RZ, 0x2, R3 ;  /* 0x00000002ff047819 */ /* 0x000fc40000011403 */
[----:B------:R-:W-:Y:S02]  /*0ef0*/  LOP3.LUT R7, R8, 0x3fffffe, RZ, 0xc0, !PT ;  /* 0x03fffffe08077812 */ /* 0x000fe400078ec0ff */
[----:B------:R-:W-:Y:S02]  /*0f00*/  LOP3.LUT R10, R10, 0xfffffe00, RZ, 0xc0, !PT ;  /* 0xfffffe000a0a7812 */ /* 0x000fe400078ec0ff */
[----:B------:R-:W-:Y:S01]  /*0f10*/  IADD3 R7, R13, -R7, RZ ;  /* 0x800000070d077210 */ /* 0x000fe20007ffe0ff */
[----:B------:R-:W-:Y:S01]  /*0f20*/  VIADD R13, R224, 0x20 ;  /* 0x00000020e00d7836 */ /* 0x000fe20000000000 */
[----:B0-----:R-:W-:Y:S02]  /*0f30*/  SHF.R.S32.HI R5, RZ, 0x1f, R3 ;  /* 0x0000001fff057819 */ /* 0x001fe40000011403 */
[----:B------:R-:W-:Y:S01]  /*0f40*/  LOP3.LUT R6, R6, 0x1ffffffe, RZ, 0xc0, !PT ;  /* 0x1ffffffe06067812 */ /* 0x000fe200078ec0ff */
[----:B------:R-:W-:Y:S01]  /*0f50*/  IMAD R7, R7, 0x40, R10 ;  /* 0x0000004007077824 */ /* 0x000fe200078e020a */
[----:B------:R-:W-:Y:S01]  /*0f60*/  LEA.HI R5, R5, R4, RZ, 0x3 ;  /* 0x0000000405057211 */ /* 0x000fe200078f18ff */
[----:B------:R-:W-:Y:S01]  /*0f70*/  IMAD.IADD R222, R224, 0x1, R13 ;  /* 0x00000001e0de7824 */ /* 0x000fe200078e020d */
[----:B------:R-:W-:Y:S01]  /*0f80*/  LEA.HI R0, R0, R20, RZ, 0x5 ;  /* 0x0000001400007211 */ /* 0x000fe200078f28ff */
[----:B------:R-:W-:Y:S01]  /*0f90*/  IMAD.IADD R6, R11, 0x1, -R6 ;  /* 0x000000010b067824 */ /* 0x000fe200078e0a06 */
[----:B------:R-:W-:Y:S01]  /*0fa0*/  LOP3.LUT R5, R5, 0xfffffff8, RZ, 0xc0, !PT ;  /* 0xfffffff805057812 */ /* 0x000fe200078ec0ff */
[----:B------:R-:W-:Y:S01]  /*0fb0*/  VIADD R11, R224, 0x40 ;  /* 0x00000040e00b7836 */ /* 0x000fe20000000000 */
[----:B------:R-:W-:Y:S01]  /*0fc0*/  SHF.R.S32.HI R0, RZ, 0x5, R0 ;  /* 0x00000005ff007819 */ /* 0x000fe20000011400 */
[----:B------:R0:W-:Y:S01]  /*0fd0*/  STL [R1+0x40], R7 ;  /* 0x0000400701007387 */ /* 0x0001e20000100800 */
[----:B------:R-:W-:Y:S01]  /*0fe0*/  IADD3 R5, R4, -R5, RZ ;  /* 0x8000000504057210 */ /* 0x000fe20007ffe0ff */
[----:B------:R-:W-:Y:S01]  /*0ff0*/  IMAD.IADD R223, R224, 0x1, R11 ;  /* 0x00000001e0df7824 */ /* 0x000fe200078e020b */
[----:B------:R-:W-:Y:S01]  /*1000*/  LOP3.LUT R15, R9, 0x180, RZ, 0xc0, !PT ;  /* 0x00000180090f7812 */ /* 0x000fe200078ec0ff */
[----:B------:R1:W-:Y:S01]  /*1010*/  STL [R1+0x20], R13 ;  /* 0x0000200d01007387 */ /* 0x0003e20000100800 */
[----:B------:R-:W-:Y:S01]  /*1020*/  LOP3.LUT R3, R3, 0x7ffffffc, RZ, 0xc0, !PT ;  /* 0x7ffffffc03037812 */ /* 0x000fe200078ec0ff */
[----:B------:R-:W-:Y:S01]  /*1030*/  IMAD R5, R0, 0x10, R5 ;  /* 0x0000001000057824 */ /* 0x000fe200078e0205 */
[----:B------:R-:W-:Y:S01]  /*1040*/  SHF.R.U32.HI R14, RZ, 0x3, R15 ;  /* 0x00000003ff0e7819 */ /* 0x000fe2000001160f */
[----:B------:R2:W-:Y:S01]  /*1050*/  STL [R1+0x1c], R11 ;  /* 0x00001c0b01007387 */ /* 0x0005e20000100800 */
[----:B------:R-:W-:Y:S01]  /*1060*/  SHF.R.S32.HI R4, RZ, 0x1f, R223 ;  /* 0x0000001fff047819 */ /* 0x000fe200000114df */
[----:B------:R-:W-:Y:S01]  /*1070*/  VIADD R0, R224, 0x30 ;  /* 0x00000030e0007836 */ /* 0x000fe20000000000 */
[----:B0-----:R-:W-:Y:S01]  /*1080*/  SHF.R.S32.HI R7, RZ, 0x1f, R222 ;  /* 0x0000001fff077819 */ /* 0x001fe200000114de */
[----:B------:R-:W-:Y:S01]  /*1090*/  STL [R1+0x38], R39 ;  /* 0x0000382701007387 */ /* 0x000fe20000100800 */
[-C--:B------:R-:W-:Y:S01]  /*10a0*/  LEA.HI R228, R4, R223.reuse, RZ, 0x4 ;  /* 0x000000df04e47211 */ /* 0x080fe200078f20ff */
[----:B-1----:R-:W-:Y:S01]  /*10b0*/  IMAD R13, R2, 0x40, R5 ;  /* 0x00000040020d7824 */ /* 0x002fe200078e0205 */
[CC--:B------:R-:W-:Y:S01]  /*10c0*/  LEA.HI R9, R7.reuse, R222.reuse, RZ, 0x6 ;  /* 0x000000de07097211 */ /* 0x0c0fe200078f30ff */
[----:B------:R-:W-:Y:S01]  /*10d0*/  VIADD R2, R224, 0x10 ;  /* 0x00000010e0027836 */ /* 0x000fe20000000000 */
[----:B------:R-:W-:Y:S01]  /*10e0*/  LEA.HI R7, R7, R222, RZ, 0x4 ;  /* 0x000000de07077211 */ /* 0x000fe200078f20ff */
[----:B------:R-:W-:Y:S01]  /*10f0*/  STL [R1+0x30], R15 ;  /* 0x0000300f01007387 */ /* 0x000fe20000100800 */
[----:B------:R-:W-:Y:S01]  /*1100*/  LEA.HI R10, R4, R223, RZ, 0x6 ;  /* 0x000000df040a7211 */ /* 0x000fe200078f30ff */
[----:B------:R-:W-:Y:S01]  /*1110*/  IMAD.SHL.U32 R9, R9, 0x80, RZ ;  /* 0x0000008009097824 */ /* 0x000fe200078e00ff */
[----:B------:R-:W-:Y:S01]  /*1120*/  LOP3.LUT R4, R15, 0x30, R7, 0xf8, !PT ;  /* 0x000000300f047812 */ /* 0x000fe200078ef807 */
[----:B------:R-:W-:Y:S01]  /*1130*/  STL [R1+0x34], R14 ;  /* 0x0000340e01007387 */ /* 0x000fe20000100800 */
[----:B------:R-:W-:Y:S01]  /*1140*/  SHF.R.S32.HI R8, RZ, 0x1, R8 ;  /* 0x00000001ff087819 */ /* 0x000fe20000011408 */
[----:B------:R-:W-:Y:S01]  /*1150*/  IMAD.IADD R3, R20, 0x1, -R3 ;  /* 0x0000000114037824 */ /* 0x000fe200078e0a03 */
[----:B------:R-:W-:Y:S01]  /*1160*/  LOP3.LUT R9, R9, 0xffffe000, RZ, 0xc0, !PT ;  /* 0xffffe00009097812 */ /* 0x000fe200078ec0ff */
[----:B------:R-:W-:Y:S01]  /*1170*/  STL [R1+0x140], R13 ;  /* 0x0001400d01007387 */ /* 0x000fe20000100800 */
[-C--:B------:R-:W-:Y:S01]  /*1180*/  LOP3.LUT R4, R4, R14.reuse, RZ, 0x3c, !PT ;  /* 0x0000000e04047212 */ /* 0x080fe200078e3cff */
[----:B------:R-:W-:Y:S01]  /*1190*/  IMAD.SHL.U32 R8, R8, 0x80, RZ ;  /* 0x0000008008087824 */ /* 0x000fe200078e00ff */
[----:B--2---:R-:W-:Y:S01]  /*11a0*/  SHF.L.U32 R11, R10, 0x7, RZ ;  /* 0x000000070a0b7819 */ /* 0x004fe200000006ff */
[----:B------:R-:W-:Y:S01]  /*11b0*/  STL [R1+0x14], RZ ;  /* 0x000014ff01007387 */ /* 0x000fe20000100800 */
[-C--:B------:R-:W-:Y:S01]  /*11c0*/  IADD3 R9, R4, R39.reuse, R9 ;  /* 0x0000002704097210 */ /* 0x080fe20007ffe009 */
[----:B------:R-:W-:Y:S01]  /*11d0*/  IMAD.SHL.U32 R40, R3, 0x2, RZ ;  /* 0x0000000203287824 */ /* 0x000fe200078e00ff */
[----:B------:R-:W-:Y:S01]  /*11e0*/  SHF.R.S32.HI R4, RZ, 0x1f, R22 ;  /* 0x0000001fff047819 */ /* 0x000fe20000011416 */
[----:B------:R0:W-:Y:S01]  /*11f0*/  STL [R1+0x18], R2 ;  /* 0x0000180201007387 */ /* 0x0001e20000100800 */
[----:B------:R-:W-:Y:S01]  /*1200*/  LOP3.LUT R10, R15, 0x30, R228, 0xf8, !PT ;  /* 0x000000300f0a7812 */ /* 0x000fe200078ef8e4 */
[C---:B------:R-:W-:Y:S01]  /*1210*/  VIADD R38, R40.reuse, 0x8 ;  /* 0x0000000828267836 */ /* 0x040fe20000000000 */
[C---:B------:R-:W-:Y:S01]  /*1220*/  IADD3 R36, R40.reuse, 0x18, RZ ;  /* 0x0000001828247810 */ /* 0x040fe20007ffe0ff */
[----:B------:R1:W-:Y:S01]  /*1230*/  STL [R1+0x24], R0 ;  /* 0x0000240001007387 */ /* 0x0003e20000100800 */
[C---:B------:R-:W-:Y:S01]  /*1240*/  VIADD R37, R40.reuse, 0x10 ;  /* 0x0000001028257836 */ /* 0x040fe20000000000 */
[C---:B------:R-:W-:Y:S01]  /*1250*/  IADD3 R27, R40.reuse, 0x48, RZ ;  /* 0x00000048281b7810 */ /* 0x040fe20007ffe0ff */
[C---:B------:R-:W-:Y:S01]  /*1260*/  VIADD R35, R40.reuse, 0x20 ;  /* 0x0000002028237836 */ /* 0x040fe20000000000 */
[----:B------:R-:W-:Y:S01]  /*1270*/  LOP3.LUT R11, R11, 0xffffe000, RZ, 0xc0, !PT ;  /* 0xffffe0000b0b7812 */ /* 0x000fe200078ec0ff */
[----:B------:R-:W-:Y:S01]  /*1280*/  VIADD R34, R40, 0x28 ;  /* 0x0000002828227836 */ /* 0x000fe20000000000 */
[----:B0-----:R-:W-:Y:S01]  /*1290*/  IADD3 R2, R224, 0x50, RZ ;  /* 0x00000050e0027810 */ /* 0x001fe20007ffe0ff */
[----:B------:R-:W-:Y:S01]  /*12a0*/  VIADD R33, R40, 0x30 ;  /* 0x0000003028217836 */ /* 0x000fe20000000000 */
[----:B------:R-:W-:Y:S01]  /*12b0*/  LOP3.LUT R10, R10, R14, RZ, 0x3c, !PT ;  /* 0x0000000e0a0a7212 */ /* 0x000fe200078e3cff */
[C---:B------:R-:W-:Y:S01]  /*12c0*/  VIADD R32, R40.reuse, 0x38 ;  /* 0x0000003828207836 */ /* 0x040fe20000000000 */
[----:B-1----:R-:W-:Y:S01]  /*12d0*/  SHF.R.S32.HI R0, RZ, 0x1f, R23 ;  /* 0x0000001fff007819 */ /* 0x002fe20000011417 */
[----:B------:R0:W-:Y:S01]  /*12e0*/  STL [R1+0x28], R2 ;  /* 0x0000280201007387 */ /* 0x0001e20000100800 */
[----:B------:R-:W-:Y:S01]  /*12f0*/  VIADD R28, R40, 0x40 ;  /* 0x00000040281c7836 */ /* 0x000fe20000000000 */
[----:B------:R-:W-:Y:S01]  /*1300*/  IADD3 R11, R10, R39, R11 ;  /* 0x000000270a0b7210 */ /* 0x000fe20007ffe00b */
[C---:B------:R-:W-:Y:S01]  /*1310*/  VIADD R26, R40.reuse, 0x50 ;  /* 0x00000050281a7836 */ /* 0x040fe20000000000 */
[----:B------:R1:W-:Y:S01]  /*1320*/  STL [R1+0x8], R0 ;  /* 0x0000080001007387 */ /* 0x0003e20000100800 */
[C---:B------:R-:W-:Y:S01]  /*1330*/  VIADD R25, R40.reuse, 0x58 ;  /* 0x0000005828197836 */ /* 0x040fe20000000000 */
[----:B------:R-:W-:Y:S01]  /*1340*/  SHF.R.S32.HI R227, RZ, 0x4, R7 ;  /* 0x00000004ffe37819 */ /* 0x000fe20000011407 */
[C---:B------:R-:W-:Y:S01]  /*1350*/  VIADD R24, R40.reuse, 0x60 ;  /* 0x0000006028187836 */ /* 0x040fe20000000000 */
[----:B------:R2:W-:Y:S01]  /*1360*/  STL [R1+0x4], R4 ;  /* 0x0000040401007387 */ /* 0x0005e20000100800 */
[----:B------:R-:W-:Y:S01]  /*1370*/  VIADD R21, R40, 0x68 ;  /* 0x0000006828157836 */ /* 0x000fe20000000000 */
[----:B0-----:R-:W-:Y:S01]  /*1380*/  LOP3.LUT R2, R8, 0x180, RZ, 0xc0, !PT ;  /* 0x0000018008027812 */ /* 0x001fe200078ec0ff */
[C---:B------:R-:W-:Y:S01]  /*1390*/  VIADD R20, R40.reuse, 0x70 ;  /* 0x0000007028147836 */ /* 0x040fe20000000000 */
[C---:B------:R-:W-:Y:S01]  /*13a0*/  IADD3 R5, R40.reuse, 0xa8, RZ ;  /* 0x000000a828057810 */ /* 0x040fe20007ffe0ff */
[C---:B------:R-:W-:Y:S01]  /*13b0*/  VIADD R12, R40.reuse, 0x88 ;  /* 0x00000088280c7836 */ /* 0x040fe20000000000 */
[----:B-1----:R-:W-:Y:S01]  /*13c0*/  SHF.R.S32.HI R0, RZ, 0x1f, R220 ;  /* 0x0000001fff007819 */ /* 0x002fe200000114dc */
[C---:B------:R-:W-:Y:S01]  /*13d0*/  VIADD R10, R40.reuse, 0x90 ;  /* 0x00000090280a7836 */ /* 0x040fe20000000000 */
[----:B------:R-:W-:Y:S01]  /*13e0*/  SHF.R.S32.HI R17, RZ, 0x1f, R16 ;  /* 0x0000001fff117819 */ /* 0x000fe20000011410 */
[C---:B------:R-:W-:Y:S01]  /*13f0*/  VIADD R8, R40.reuse, 0x98 ;  /* 0x0000009828087836 */ /* 0x040fe20000000000 */
[----:B------:R-:W-:Y:S01]  /*1400*/  SHF.R.S32.HI R228, RZ, 0x4, R228 ;  /* 0x00000004ffe47819 */ /* 0x000fe200000114e4 */
[----:B------:R0:W-:Y:S01]  /*1410*/  STL [R1], R0 ;  /* 0x0000000001007387 */ /* 0x0001e20000100800 */
[----:B------:R-:W-:-:S02]  /*1420*/  VIADD R7, R40, 0xa0 ;  /* 0x000000a028077836 */ /* 0x000fc40000000000 */
[----:B--2---:R-:W-:Y:S01]  /*1430*/  VIADD R4, R40, 0xb0 ;  /* 0x000000b028047836 */ /* 0x004fe20000000000 */
[----:B------:R1:W-:Y:S04]  /*1440*/  STL [R1+0x3c], R2 ;  /* 0x00003c0201007387 */ /* 0x0003e80000100800 */
[----:B------:R2:W-:Y:S01]  /*1450*/  STL [R1+0x54], R40 ;  /* 0x0000542801007387 */ /* 0x0005e20000100800 */
[----:B0-----:R-:W-:-:S03]  /*1460*/  LOP3.LUT R0, R15, 0x10, R16, 0xf8, !PT ;  /* 0x000000100f007812 */ /* 0x001fc600078ef810 */
[----:B------:R-:W-:Y:S01]  /*1470*/  STL [R1+0xd0], R38 ;  /* 0x0000d02601007387 */ /* 0x000fe20000100800 */
[----:B-1----:R-:W-:-:S03]  /*1480*/  LOP3.LUT R2, R15, 0x30, R16, 0xf8, !PT ;  /* 0x000000300f027812 */ /* 0x002fc600078ef810 */
[----:B------:R-:W-:Y:S01]  /*1490*/  STL [R1+0xcc], R37 ;  /* 0x0000cc2501007387 */ /* 0x000fe20000100800 */
[-C--:B------:R-:W-:Y:S02]  /*14a0*/  LOP3.LUT R0, R0, R14.reuse, RZ, 0x3c, !PT ;  /* 0x0000000e00007212 */ /* 0x080fe400078e3cff */
[----:B------:R-:W-:Y:S01]  /*14b0*/  LOP3.LUT R3, R2, R14, RZ, 0x3c, !PT ;  /* 0x0000000e02037212 */ /* 0x000fe200078e3cff */
[----:B------:R-:W-:Y:S01]  /*14c0*/  STL [R1+0xc8], R36 ;  /* 0x0000c82401007387 */ /* 0x000fe20000100800 */
[C---:B------:R-:W-:Y:S01]  /*14d0*/  IADD3 R15, R40.reuse, 0x78, RZ ;  /* 0x00000078280f7810 */ /* 0x040fe20007ffe0ff */
[C---:B------:R-:W-:Y:S02]  /*14e0*/  VIADD R14, R40.reuse, 0x80 ;  /* 0x00000080280e7836 */ /* 0x040fe40000000000 */
[----:B------:R0:W-:Y:S01]  /*14f0*/  STL [R1+0xc4], R35 ;  /* 0x0000c42301007387 */ /* 0x0001e20000100800 */
[----:B------:R-:W-:Y:S02]  /*1500*/  VIADD R2, R40, 0xb8 ;  /* 0x000000b828027836 */ /* 0x000fe40000000000 */
[----:B--2---:R-:W-:Y:S01]  /*1510*/  IMAD.IADD R40, R39, 0x1, R0 ;  /* 0x0000000127287824 */ /* 0x004fe200078e0200 */
[----:B------:R-:W-:Y:S01]  /*1520*/  STL [R1+0xc0], R34 ;  /* 0x0000c02201007387 */ /* 0x000fe20000100800 */
[----:B------:R-:W-:-:S02]  /*1530*/  IADD3 R0, R18, R39, R3 ;  /* 0x0000002712007210 */ /* 0x000fc40007ffe003 */
[----:B------:R-:W-:Y:S01]  /*1540*/  SHF.R.S32.HI R3, RZ, 0x1f, R38 ;  /* 0x0000001fff037819 */ /* 0x000fe20000011426 */
        /* <DEDUP_REMOVED lines=68> */
[----:B-1----:R-:W-:-:S03]  /*1990*/  LEA R0, R6, R13, 0x3 ;  /* 0x0000000d06007211 */ /* 0x002fc600078e18ff */
[----:B------:R0:W-:Y:S04]  /*19a0*/  STL [R1+0x134], R2 ;  /* 0x0001340201007387 */ /* 0x0001e80000100800 */
[----:B------:R0:W-:Y:S02]  /*19b0*/  STL [R1+0x5c], R0 ;  /* 0x00005c0001007387 */ /* 0x0001e40000100800 */
.L_x_2973:
[----:B01-3--:R-:W0:Y:S02]  /*19c0*/  LDC.64 R2, c[0x0][0xc88] ;  /* 0x00032200ff027b82 */ /* 0x00be240000000a00 */
[----:B0-----:R-:W-:-:S05]  /*19d0*/  IMAD.WIDE R2, R31, 0x4, R2 ;  /* 0x000000041f027825 */ /* 0x001fca00078e0202 */
[----:B--2---:R-:W2:Y:S01]  /*19e0*/  LDG.E R26, desc[UR54][R2.64] ;  /* 0x00000036021a7981 */ /* 0x004ea2000c1e1900 */
[----:B------:R-:W-:Y:S05]  /*19f0*/  YIELD ;  /* 0x0000000000007946 */ /* 0x000fea0003800000 */
[----:B------:R-:W-:Y:S01]  /*1a00*/  ULDC.64 UR4, c[0x0][0xa28] ;  /* 0x00028a0000047ab9 */ /* 0x000fe20000000a00 */
[----:B------:R-:W-:Y:S01]  /*1a10*/  ULDC.64 UR8, c[0x0][0xa18] ;  /* 0x0002860000087ab9 */ /* 0x000fe20000000a00 */
[----:B------:R-:W-:Y:S01]  /*1a20*/  ISETP.NE.U32.AND P1, PT, RZ, UR4, PT ;  /* 0x00000004ff007c0c */ /* 0x000fe2000bf25070 */
[----:B------:R-:W-:Y:S01]  /*1a30*/  IMAD.MOV.U32 R10, RZ, RZ, RZ ;  /* 0x000000ffff0a7224 */ /* 0x000fe200078e00ff */
[----:B------:R-:W-:Y:S01]  /*1a40*/  ULDC.64 UR6, c[0x0][0xa08] ;  /* 0x0002820000067ab9 */ /* 0x000fe20000000a00 */
[----:B------:R-:W-:Y:S01]  /*1a50*/  IMAD.MOV.U32 R118, RZ, RZ, RZ ;  /* 0x000000ffff767224 */ /* 0x000fe200078e00ff */
[----:B------:R-:W-:-:S02]  /*1a60*/  ISETP.NE.AND.EX P1, PT, RZ, UR5, PT, P1 ;  /* 0x00000005ff007c0c */ /* 0x000fc4000bf25310 */
[----:B------:R-:W-:-:S04]  /*1a70*/  ISETP.NE.U32.AND P0, PT, RZ, UR6, PT ;  /* 0x00000006ff007c0c */ /* 0x000fc8000bf05070 */
[----:B------:R-:W-:Y:S02]  /*1a80*/  ISETP.NE.AND.EX P0, PT, RZ, UR7, PT, P0 ;  /* 0x00000007ff007c0c */ /* 0x000fe4000bf05300 */
[----:B--2---:R-:W-:Y:S01]  /*1a90*/  SHF.R.S32.HI R0, RZ, 0x1f, R26 ;  /* 0x0000001fff007819 */ /* 0x004fe2000001141a */
[----:B------:R-:W-:-:S04]  /*1aa0*/  IMAD.SHL.U32 R28, R26, 0x4, RZ ;  /* 0x000000041a1c7824 */ /* 0x000fc800078e00ff */
[C---:B------:R-:W-:Y:S01]  /*1ab0*/  @P1 LEA R4, P2, R26.reuse, UR4, 0x2 ;  /* 0x000000041a041c11 */ /* 0x040fe2000f8410ff */
[----:B------:R-:W-:Y:S01]  /*1ac0*/  STL [R1+0x60], R26 ;  /* 0x0000601a01007387 */ /* 0x000fe20000100800 */
[C-C-:B------:R-:W-:Y:S02]  /*1ad0*/  SHF.L.U64.HI R27, R26.reuse, 0x2, R0.reuse ;  /* 0x000000021a1b7819 */ /* 0x140fe40000010200 */
[----:B------:R-:W-:Y:S01]  /*1ae0*/  @P1 LEA.HI.X R5, R26, UR5, R0, 0x2, P2 ;  /* 0x000000051a051c11 */ /* 0x000fe200090f1400 */
[----:B------:R-:W-:Y:S01]  /*1af0*/  ULDC UR4, c[0x0][0x288] ;  /* 0x0000a20000047ab9 */ /* 0x000fe20000000800 */
[----:B------:R-:W-:Y:S01]  /*1b00*/  ISETP.NE.U32.AND P2, PT, RZ, UR8, PT ;  /* 0x00000008ff007c0c */ /* 0x000fe2000bf45070 */
[----:B------:R0:W-:Y:S01]  /*1b10*/  STL [R1+0x70], R0 ;  /* 0x0000700001007387 */ /* 0x0001e20000100800 */
[----:B------:R-:W-:Y:S02]  /*1b20*/  IADD3 R8, P3, R28, UR6, RZ ;  /* 0x000000061c087c10 */ /* 0x000fe4000ff7e0ff */
[----:B------:R-:W-:Y:S01]  /*1b30*/  ISETP.NE.AND.EX P2, PT, RZ, UR9, PT, P2 ;  /* 0x00000009ff007c0c */ /* 0x000fe2000bf45320 */
[----:B------:R1:W5:Y:S01]  /*1b40*/  @P1 LDG.E R10, desc[UR54][R4.64] ;  /* 0x00000036040a1981 */ /* 0x000362000c1e1900 */
[----:B------:R-:W-:-:S03]  /*1b50*/  IADD3.X R9, R27, UR7, RZ, P3, !PT ;  /* 0x000000071b097c10 */ /* 0x000fc60009ffe4ff */
[----:B------:R1:W-:Y:S01]  /*1b60*/  STL [R1+0x68], R28 ;  /* 0x0000681c01007387 */ /* 0x0003e20000100800 */
[----:B0-----:R-:W-:Y:S01]  /*1b70*/  IMAD.U32 R0, RZ, RZ, UR4 ;  /* 0x00000004ff007e24 */ /* 0x001fe2000f8e00ff */
[----:B------:R-:W-:Y:S02]  /*1b80*/  ULDC.64 UR4, c[0x0][0x418] ;  /* 0x0001060000047ab9 */ /* 0x000fe40000000a00 */
[----:B------:R1:W5:Y:S04]  /*1b90*/  @P0 LDG.E R118, desc[UR54][R8.64] ;  /* 0x0000003608760981 */ /* 0x000368000c1e1900 */
[----:B------:R-:W-:Y:S01]  /*1ba0*/  @P2 IADD3 R6, P1, R28, UR8, RZ ;  /* 0x000000081c062c10 */ /* 0x000fe2000ff3e0ff */
[----:B------:R1:W-:Y:S03]  /*1bb0*/  STL [R1+0x6c], R27 ;  /* 0x00006c1b01007387 */ /* 0x0003e60000100800 */
[----:B------:R-:W-:-:S05]  /*1bc0*/  @P2 IADD3.X R7, R27, UR9, RZ, P1, !PT ;  /* 0x000000091b072c10 */ /* 0x000fca0008ffe4ff */
[----:B------:R-:W2:Y:S01]  /*1bd0*/  @P2 LDG.E R0, desc[UR54][R6.64] ;  /* 0x0000003606002981 */ /* 0x000ea2000c1e1900 */
[----:B------:R-:W-:-:S03]  /*1be0*/  UISETP.NE.U32.AND UP0, UPT, UR4, URZ, UPT ;  /* 0x0000003f0400728c */ /* 0x000fc6000bf05070 */
[----:B------:R-:W-:Y:S01]  /*1bf0*/  ULDC UR4, c[0x0][0x424] ;  /* 0x0001090000047ab9 */ /* 0x000fe20000000800 */
[----:B------:R-:W-:-:S03]  /*1c00*/  UISETP.NE.AND.EX UP0, UPT, UR5, URZ, UPT, UP0 ;  /* 0x0000003f0500728c */ /* 0x000fc6000bf05300 */
[----:B------:R-:W-:Y:S01]  /*1c10*/  ULDC UR5, c[0x0][0x2f0] ;  /* 0x0000bc0000057ab9 */ /* 0x000fe20000000800 */
[----:B------:R-:W-:-:S04]  /*1c20*/  USEL UR4, UR4, 0x1, UP0 ;  /* 0x0000000104047887 */ /* 0x000fc80008000000 */
[----:B------:R-:W-:-:S03]  /*1c30*/  UIMAD UR4, UR4, UR5, URZ ;  /* 0x00000005040472a4 */ /* 0x000fc6000f8e023f */
[----:B------:R-:W-:Y:S02]  /*1c40*/  ULDC UR5, c[0x0][0x348] ;  /* 0x0000d20000057ab9 */ /* 0x000fe40000000800 */
[----:B------:R-:W-:Y:S01]  /*1c50*/  MOV R2, UR5 ;  /* 0x0000000500027c02 */ /* 0x000fe20008000f00 */
[----:B------:R-:W-:Y:S01]  /*1c60*/  IMAD.U32 R25, RZ, RZ, UR4 ;  /* 0x00000004ff197e24 */ /* 0x000fe2000f8e00ff */
[----:B--2---:R1:W-:Y:S01]  /*1c70*/  STL [R1+0x4c], R0 ;  /* 0x00004c0001007387 */ /* 0x0043e20000100800 */
[----:B------:R-:W-:Y:S01]  /*1c80*/  IMAD.MOV.U32 R12, RZ, RZ, R0 ;  /* 0x000000ffff0c7224 */ /* 0x000fe200078e0000 */
[----:B----4-:R-:W-:Y:S06]  /*1c90*/  @P2 BRA `(.L_x_2749) ;  /* 0x0000000000282947 */ /* 0x010fec0003800000 */
[----:B------:R-:W-:Y:S02]  /*1ca0*/  ULDC.64 UR4, c[0x0][0xa00] ;  /* 0x0002800000047ab9 */ /* 0x000fe40000000a00 */
[----:B------:R-:W-:-:S04]  /*1cb0*/  ISETP.NE.U32.AND P1, PT, RZ, UR4, PT ;  /* 0x00000004ff007c0c */ /* 0x000fc8000bf25070 */
[----:B------:R-:W-:-:S13]  /*1cc0*/  ISETP.NE.AND.EX P1, PT, RZ, UR5, PT, P1 ;  /* 0x00000005ff007c0c */ /* 0x000fda000bf25310 */
[----:B------:R-:W-:Y:S05]  /*1cd0*/  @!P1 BRA `(.L_x_2749) ;  /* 0x0000000000189947 */ /* 0x000fea0003800000 */
[----:B-1----:R-:W0:Y:S02]  /*1ce0*/  LDC.64 R4, c[0x0][0xa00] ;  /* 0x00028000ff047b82 */ /* 0x002e240000000a00 */
[----:B0-----:R-:W-:-:S05]  /*1cf0*/  IMAD.WIDE R4, R26, 0x4, R4 ;  /* 0x000000041a047825 */ /* 0x001fca00078e0204 */
[----:B------:R-:W2:Y:S04]  /*1d00*/  LDG.E R0, desc[UR54][R4.64] ;  /* 0x0000003604007981 */ /* 0x000ea8000c1e1900 */
[----:B------:R-:W2:Y:S02]  /*1d10*/  LDG.E R3, desc[UR54][R4.64+0x4] ;  /* 0x0000043604037981 */ /* 0x000ea4000c1e1900 */
[----:B--2---:R-:W-:-:S05]  /*1d20*/  IMAD.IADD R12, R3, 0x1, -R0 ;  /* 0x00000001030c7824 */ /* 0x004fca00078e0a00 */
[----:B------:R0:W-:Y:S02]  /*1d30*/  STL [R1+0x4c], R12 ;  /* 0x00004c0c01007387 */ /* 0x0001e40000100800 */
.L_x_2749:
[----:B------:R-:W-:Y:S01]  /*1d40*/  ULDC.64 UR4, c[0x0][0xa20] ;  /* 0x0002880000047ab9 */ /* 0x000fe20000000a00 */
[C---:B------:R-:W-:Y:S02]  /*1d50*/  LOP3.LUT R3, R30.reuse, 0xff000000, RZ, 0xc0, !PT ;  /* 0xff0000001e037812 */ /* 0x040fe400078ec0ff */
[----:B------:R-:W-:Y:S02]  /*1d60*/  ISETP.NE.U32.AND P1, PT, RZ, UR4, PT ;  /* 0x00000004ff007c0c */ /* 0x000fe4000bf25070 */
[C---:B-1----:R-:W-:Y:S02]  /*1d70*/  LOP3.LUT R0, R30.reuse, 0xff0000, RZ, 0xc0, !PT ;  /* 0x00ff00001e007812 */ /* 0x042fe400078ec0ff */
[----:B------:R-:W-:Y:S02]  /*1d80*/  ISETP.NE.AND.EX P1, PT, RZ, UR5, PT, P1 ;  /* 0x00000005ff007c0c */ /* 0x000fe4000bf25310 */
[----:B------:R-:W-:Y:S02]  /*1d90*/  SHF.R.U32.HI R3, RZ, 0x8, R3 ;  /* 0x00000008ff037819 */ /* 0x000fe40000011603 */
[----:B------:R-:W-:-:S02]  /*1da0*/  LOP3.LUT R226, R30, 0xffff, RZ, 0xc0, !PT ;  /* 0x0000ffff1ee27812 */ /* 0x000fc400078ec0ff */
[----:B------:R-:W-:-:S07]  /*1db0*/  LEA.HI R11, R0, R3, RZ, 0x10 ;  /* 0x00000003000b7211 */ /* 0x000fce00078f80ff */
[----:B------:R-:W-:Y:S05]  /*1dc0*/  @!P1 BRA `(.L_x_2750) ;  /* 0x0000000000109947 */ /* 0x000fea0003800000 */
[----:B------:R-:W-:-:S04]  /*1dd0*/  IADD3 R4, P0, R28, UR4, RZ ;  /* 0x000000041c047c10 */ /* 0x000fc8000ff1e0ff */
[----:B------:R-:W-:-:S05]  /*1de0*/  IADD3.X R5, R27, UR5, RZ, P0, !PT ;  /* 0x000000051b057c10 */ /* 0x000fca00087fe4ff */
[----:B------:R1:W5:Y:S01]  /*1df0*/  LDG.E R25, desc[UR54][R4.64] ;  /* 0x0000003604197981 */ /* 0x000362000c1e1900 */
[----:B------:R-:W-:Y:S05]  /*1e00*/  BRA `(.L_x_2751) ;  /* 0x0000000000107947 */ /* 0x000fea0003800000 */
.L_x_2750:
[----:B------:R-:W-:Y:S05]  /*1e10*/  @!P0 BRA `(.L_x_2751) ;  /* 0x00000000000c8947 */ /* 0x000fea0003800000 */
[----:B------:R-:W2:Y:S04]  /*1e20*/  LDG.E R0, desc[UR54][R8.64] ;  /* 0x0000003608007981 */ /* 0x000ea8000c1e1900 */
[----:B------:R-:W2:Y:S02]  /*1e30*/  LDG.E R25, desc[UR54][R8.64+0x4] ;  /* 0x0000043608197981 */ /* 0x000ea4000c1e1900 */
[----:B--2---:R-:W-:-:S07]  /*1e40*/  IMAD.IADD R25, R25, 0x1, -R0 ;  /* 0x0000000119197824 */ /* 0x004fce00078e0a00 */
.L_x_2751:
[----:B------:R-:W-:Y:S01]  /*1e50*/  ULDC.64 UR4, c[0x0][0xa10] ;  /* 0x0002840000047ab9 */ /* 0x000fe20000000a00 */
[----:B------:R-:W2:Y:S01]  /*1e60*/  LDC R8, c[0x0][0x448] ;  /* 0x00011200ff087b82 */ /* 0x000ea20000000800 */
[----:B------:R-:W-:-:S04]  /*1e70*/  ISETP.NE.U32.AND P0, PT, RZ, UR4, PT ;  /* 0x00000004ff007c0c */ /* 0x000fc8000bf05070 */
[----:B------:R-:W-:Y:S01]  /*1e80*/  ISETP.NE.AND.EX P0, PT, RZ, UR5, PT, P0 ;  /* 0x00000005ff007c0c */ /* 0x000fe2000bf05300 */
[----:B------:R-:W-:-:S12]  /*1e90*/  ULDC.64 UR4, c[0x0][0xa30] ;  /* 0x00028c0000047ab9 */ /* 0x000fd80000000a00 */
[----:B-1----:R-:W1:Y:S02]  /*1ea0*/  @P0 LDC.64 R4, c[0x0][0xa10] ;  /* 0x00028400ff040b82 */ /* 0x002e640000000a00 */
[----:B-1----:R-:W-:-:S05]  /*1eb0*/  @P0 IMAD.WIDE R4, R26, 0x4, R4 ;  /* 0x000000041a040825 */ /* 0x002fca00078e0204 */
[----:B------:R-:W3:Y:S04]  /*1ec0*/  @P0 LDG.E R0, desc[UR54][R4.64] ;  /* 0x0000003604000981 */ /* 0x000ee8000c1e1900 */
[----:B------:R1:W3:Y:S01]  /*1ed0*/  @P0 LDG.E R3, desc[UR54][R4.64+0x4] ;  /* 0x0000043604030981 */ /* 0x0002e2000c1e1900 */
[----:B------:R-:W-:Y:S01]  /*1ee0*/  ISETP.NE.U32.AND P1, PT, RZ, UR4, PT ;  /* 0x00000004ff007c0c */ /* 0x000fe2000bf25070 */
[----:B-----5:R-:W-:-:S03]  /*1ef0*/  IMAD.MOV.U32 R129, RZ, RZ, R25 ;  /* 0x000000ffff817224 */ /* 0x020fc600078e0019 */
[----:B------:R-:W-:-:S13]  /*1f00*/  ISETP.NE.AND.EX P1, PT, RZ, UR5, PT, P1 ;  /* 0x00000005ff007c0c */ /* 0x000fda000bf25310 */
[----:B------:R-:W-:-:S04]  /*1f10*/  @P1 IADD3 R6, P2, R28, UR4, RZ ;  /* 0x000000041c061c10 */ /* 0x000fc8000ff5e0ff */
[----:B------:R-:W-:-:S05]  /*1f20*/  @P1 IADD3.X R7, R27, UR5, RZ, P2, !PT ;  /* 0x000000051b071c10 */ /* 0x000fca00097fe4ff */
[----:B------:R4:W5:Y:S01]  /*1f30*/  @P1 LDG.E R129, desc[UR54][R6.64] ;  /* 0x0000003606811981 */ /* 0x000962000c1e1900 */
[----:B--2---:R-:W-:Y:S01]  /*1f40*/  ISETP.NE.AND P1, PT, R8, 0x1, PT ;  /* 0x000000010800780c */ /* 0x004fe20003f25270 */
[----:B------:R-:W-:Y:S01]  /*1f50*/  IMAD.SHL.U32 R13, R29, 0x80, RZ ;  /* 0x000000801d0d7824 */ /* 0x000fe200078e00ff */
[----:B------:R-:W-:Y:S04]  /*1f60*/  BSSY B0, `(.L_x_2752) ;  /* 0x0000039000007945 */ /* 0x000fe80003800000 */
[----:B------:R2:W-:Y:S01]  /*1f70*/  STL [R1+0x48], R13 ;  /* 0x0000480d01007387 */ /* 0x0005e20000100800 */
[----:B-1----:R-:W-:-:S06]  /*1f80*/  IADD3 R4, R13, 0x7f, RZ ;  /* 0x0000007f0d047810 */ /* 0x002fcc0007ffe0ff */
[----:B------:R-:W1:Y:S01]  /*1f90*/  @P1 LDC R9, c[0x0][0x44c] ;  /* 0x00011300ff091b82 */ /* 0x000e620000000800 */
[----:B--2---:R-:W-:-:S07]  /*1fa0*/  IMAD.IADD R13, R25, 0x1, -R10 ;  /* 0x00000001190d7824 */ /* 0x004fce00078e0a0a */
[----:B------:R-:W2:Y:S01]  /*1fb0*/  @P1 LDC R5, c[0x0][0x450] ;  /* 0x00011400ff051b82 */ /* 0x000ea20000000800 */
[----:B---3--:R-:W-:Y:S02]  /*1fc0*/  @P0 IMAD.IADD R2, R3, 0x1, -R0 ;  /* 0x0000000103020824 */ /* 0x008fe400078e0a00 */
[----:B-1----:R-:W-:-:S04]  /*1fd0*/  @P1 IMAD.HI.U32 R0, R4, R9, RZ ;  /* 0x0000000904001227 */ /* 0x002fc800078e00ff */
[----:B----4-:R-:W-:Y:S01]  /*1fe0*/  IMAD.IADD R6, R13, 0x1, R2 ;  /* 0x000000010d067824 */ /* 0x010fe200078e0202 */
[----:B--2---:R-:W-:Y:S02]  /*1ff0*/  @P1 SHF.R.U32.HI R4, RZ, R5, R0 ;  /* 0x00000005ff041219 */ /* 0x004fe40000011600 */
[----:B------:R-:W-:Y:S01]  /*2000*/  SHF.R.U32.HI R5, RZ, 0x10, R11 ;  /* 0x00000010ff057819 */ /* 0x000fe2000001160b */
[C---:B------:R-:W-:Y:S01]  /*2010*/  VIADD R0, R6.reuse, 0x9f ;  /* 0x0000009f06007836 */ /* 0x040fe20000000000 */
[----:B------:R-:W-:Y:S01]  /*2020*/  IADD3 R136, R6, 0xa0, -R12 ;  /* 0x000000a006887810 */ /* 0x000fe20007ffe80c */
[----:B------:R1:W-:Y:S01]  /*2030*/  STL [R1+0x50], R6 ;  /* 0x0000500601007387 */ /* 0x0003e20000100800 */
[----:B0-----:R-:W-:Y:S01]  /*2040*/  LOP3.LUT R12, R11, 0xff, RZ, 0xc0, !PT ;  /* 0x000000ff0b0c7812 */ /* 0x001fe200078ec0ff */
[----:B------:R-:W-:-:S04]  /*2050*/  IMAD.HI R0, R0, 0x66666667, RZ ;  /* 0x6666666700007827 */ /* 0x000fc800078e02ff */
[----:B------:R-:W-:Y:S01]  /*2060*/  IMAD.IADD R4, R136, 0x1, R4 ;  /* 0x0000000188047824 */ /* 0x000fe200078e0204 */
[----:B------:R-:W-:Y:S01]  /*2070*/  SHF.R.U32.HI R137, RZ, 0x1f, R0 ;  /* 0x0000001fff897819 */ /* 0x000fe20000011600 */
[----:B------:R1:W-:Y:S02]  /*2080*/  STL [R1+0x74], R12 ;  /* 0x0000740c01007387 */ /* 0x0003e40000100800 */
[----:B------:R-:W-:Y:S01]  /*2090*/  IMAD.HI R4, R4, 0x66666667, RZ ;  /* 0x6666666704047827 */ /* 0x000fe200078e02ff */
[----:B------:R-:W-:Y:S01]  /*20a0*/  LEA.HI.SX32 R137, R0, R137, 0x1a ;  /* 0x0000008900897211 */ /* 0x000fe200078fd2ff */
[----:B------:R1:W-:Y:S01]  /*20b0*/  STL [R1+0x64], R5 ;  /* 0x0000640501007387 */ /* 0x0003e20000100800 */
[----:B------:R-:W-:Y:S02]  /*20c0*/  MOV R0, RZ ;  /* 0x000000ff00007202 */ /* 0x000fe40000000f00 */
[----:B------:R-:W-:-:S04]  /*20d0*/  SHF.R.U32.HI R3, RZ, 0x1f, R4 ;  /* 0x0000001fff037819 */ /* 0x000fc80000011604 */
[----:B------:R-:W-:-:S04]  /*20e0*/  LEA.HI.SX32 R4, R4, R3, 0x1a ;  /* 0x0000000304047211 */ /* 0x000fc800078fd2ff */
[----:B------:R-:W-:-:S04]  /*20f0*/  VIMNMX R9, R137, R4, PT ;  /* 0x0000000489097248 */ /* 0x000fc80003fe0100 */
[----:B------:R-:W-:-:S13]  /*2100*/  ISETP.GE.AND P0, PT, R9, 0x1, PT ;  /* 0x000000010900780c */ /* 0x000fda0003f06270 */
[----:B-1----:R-:W-:Y:S05]  /*2110*/  @!P0 BRA `(.L_x_2753) ;  /* 0x0000000000748947 */ /* 0x002fea0003800000 */
[----:B------:R-:W-:Y:S01]  /*2120*/  ISETP.NE.AND P0, PT, R5, RZ, PT ;  /* 0x000000ff0500720c */ /* 0x000fe20003f05270 */
[----:B------:R-:W-:-:S03]  /*2130*/  ULDC UR4, c[0x0][0x9f0] ;  /* 0x00027c0000047ab9 */ /* 0x000fc60000000800 */
[----:B------:R-:W-:-:S04]  /*2140*/  SEL R10, R5, UR4, P0 ;  /* 0x00000004050a7c07 */ /* 0x000fc80008000000 */
[-C--:B------:R-:W-:Y:S02]  /*2150*/  IABS R6, R10.reuse ;  /* 0x0000000a00067213 */ /* 0x080fe40000000000 */
        /* <DEDUP_REMOVED lines=13> */
[----:B------:R-:W-:-:S06]  /*2230*/  IMAD.HI.U32 R5, R5, R7, R4 ;  /* 0x0000000705057227 */ /* 0x000fcc00078e0004 */
[----:B------:R-:W-:-:S04]  /*2240*/  IMAD.HI.U32 R5, R5, R8, RZ ;  /* 0x0000000805057227 */ /* 0x000fc800078e00ff */
[----:B------:R-:W-:-:S05]  /*2250*/  IMAD R3, R5, R3, R8 ;  /* 0x0000000305037224 */ /* 0x000fca00078e0208 */
[----:B------:R-:W-:-:S13]  /*2260*/  ISETP.GT.U32.AND P1, PT, R6, R3, PT ;  /* 0x000000030600720c */ /* 0x000fda0003f24070 */
[----:B------:R-:W-:Y:S01]  /*2270*/  @!P1 IMAD.IADD R3, R3, 0x1, -R6 ;  /* 0x0000000103039824 */ /* 0x000fe200078e0a06 */
[----:B------:R-:W-:Y:S02]  /*2280*/  @!P1 IADD3 R5, R5, 0x1, RZ ;  /* 0x0000000105059810 */ /* 0x000fe40007ffe0ff */
[----:B------:R-:W-:Y:S02]  /*2290*/  ISETP.NE.AND P1, PT, R10, RZ, PT ;  /* 0x000000ff0a00720c */ /* 0x000fe40003f25270 */
[----:B------:R-:W-:-:S13]  /*22a0*/  ISETP.GE.U32.AND P0, PT, R3, R6, PT ;  /* 0x000000060300720c */ /* 0x000fda0003f06070 */
[----:B------:R-:W-:-:S04]  /*22b0*/  @P0 VIADD R5, R5, 0x1 ;  /* 0x0000000105050836 */ /* 0x000fc80000000000 */
[----:B------:R-:W-:-:S04]  /*22c0*/  IMAD.MOV.U32 R0, RZ, RZ, R5 ;  /* 0x000000ffff007224 */ /* 0x000fc800078e0005 */
[----:B------:R-:W-:Y:S01]  /*22d0*/  @!P2 IMAD.MOV R0, RZ, RZ, -R0 ;  /* 0x000000ffff00a224 */ /* 0x000fe200078e0a00 */
[----:B------:R-:W-:-:S07]  /*22e0*/  @!P1 LOP3.LUT R0, RZ, R10, RZ, 0x33, !PT ;  /* 0x0000000aff009212 */ /* 0x000fce00078e33ff */
.L_x_2753:
[----:B------:R-:W-:Y:S05]  /*22f0*/  BSYNC B0 ;  /* 0x0000000000007941 */ /* 0x000fea0003800000 */
.L_x_2752:
        /* <DEDUP_REMOVED lines=27> */
[----:B------:R-:W0:Y:S01]  /*24b0*/  LDC.64 R14, c[0x4][R14] ;  /* 0x010000000e0e7b82 */ /* 0x000e220000000a00 */
[----:B------:R-:W-:Y:S01]  /*24c0*/  ULDC.64 UR4, c[0x4][0xc8] ;  /* 0x0100320000047ab9 */ /* 0x000fe20000000a00 */
[----:B------:R-:W-:Y:S02]  /*24d0*/  IMAD.U32 R10, RZ, RZ, UR6 ;  /* 0x00000006ff0a7e24 */ /* 0x000fe4000f8e00ff */
[----:B------:R-:W-:-:S02]  /*24e0*/  IMAD.U32 R6, RZ, RZ, UR4 ;  /* 0x00000004ff067e24 */ /* 0x000fc4000f8e00ff */
[----:B------:R-:W-:Y:S02]  /*24f0*/  IMAD.U32 R7, RZ, RZ, UR5 ;  /* 0x00000005ff077e24 */ /* 0x000fe4000f8e00ff */
[----:B------:R-:W-:Y:S02]  /*2500*/  IMAD.MOV.U32 R8, RZ, RZ, 0x70 ;  /* 0x00000070ff087424 */ /* 0x000fe400078e00ff */
[----:B------:R-:W-:Y:S02]  /*2510*/  IMAD.MOV.U32 R12, RZ, RZ, 0x1 ;  /* 0x00000001ff0c7424 */ /* 0x000fe400078e00ff */
[----:B------:R-:W-:-:S07]  /*2520*/  IMAD.MOV.U32 R13, RZ, RZ, RZ ;  /* 0x000000ffff0d7224 */ /* 0x000fce00078e00ff */
[----:B------:R-:W-:-:S07]  /*2530*/  LEPC R20, `(.L_x_2756) ;  /* 0x000000001014794e */ /* 0x000fce0000000000 */
[----:B0----5:R-:W-:Y:S05]  /*2540*/  CALL.ABS.NOINC R14 ;  /* 0x000000000e007343 */ /* 0x021fea0003c00000 */
.L_x_2756:
[----:B------:R-:W-:Y:S05]  /*2550*/  BSYNC B6 ;  /* 0x0000000000067941 */ /* 0x000fea0003800000 */
.L_x_2755:
        /* <DEDUP_REMOVED lines=8> */
[----:B------:R-:W-:Y:S01]  /*25e0*/  MOV R5, UR5 ;  /* 0x0000000500057c02 */ /* 0x000fe20008000f00 */
[----:B------:R-:W-:Y:S01]  /*25f0*/  ULDC.64 UR4, c[0x4][0xc8] ;  /* 0x0100320000047ab9 */ /* 0x000fe20000000a00 */
[----:B------:R-:W0:Y:S01]  /*2600*/  LDC.64 R14, c[0x4][R14] ;  /* 0x010000000e0e7b82 */ /* 0x000e220000000a00 */
[----:B------:R-:W-:Y:S01]  /*2610*/  IMAD.U32 R6, RZ, RZ, UR4 ;  /* 0x00000004ff067e24 */ /* 0x000fe2000f8e00ff */
[----:B------:R-:W-:Y:S01]  /*2620*/  MOV R12, 0x1 ;  /* 0x00000001000c7802 */ /* 0x000fe20000000f00 */
[----:B------:R-:W-:Y:S02]  /*2630*/  IMAD.U32 R7, RZ, RZ, UR5 ;  /* 0x00000005ff077e24 */ /* 0x000fe4000f8e00ff */
[----:B------:R-:W-:-:S02]  /*2640*/  IMAD.U32 R10, RZ, RZ, UR6 ;  /* 0x00000006ff0a7e24 */ /* 0x000fc4000f8e00ff */
[----:B------:R-:W-:Y:S02]  /*2650*/  IMAD.U32 R11, RZ, RZ, UR7 ;  /* 0x00000007ff0b7e24 */ /* 0x000fe4000f8e00ff */
[----:B------:R-:W-:Y:S02]  /*2660*/  IMAD.MOV.U32 R8, RZ, RZ, 0x70 ;  /* 0x00000070ff087424 */ /* 0x000fe400078e00ff */
[----:B------:R-:W-:-:S07]  /*2670*/  IMAD.MOV.U32 R13, RZ, RZ, RZ ;  /* 0x000000ffff0d7224 */ /* 0x000fce00078e00ff */
[----:B------:R-:W-:-:S07]  /*2680*/  LEPC R20, `(.L_x_2758) ;  /* 0x000000001014794e */ /* 0x000fce0000000000 */
[----:B0----5:R-:W-:Y:S05]  /*2690*/  CALL.ABS.NOINC R14 ;  /* 0x000000000e007343 */ /* 0x021fea0003c00000 */
.L_x_2758:
[----:B------:R-:W-:Y:S05]  /*26a0*/  BSYNC B6 ;  /* 0x0000000000067941 */ /* 0x000fea0003800000 */
.L_x_2757:
[----:B------:R-:W2:Y:S01]  /*26b0*/  LDL.LU R10, [R1+0xc] ;  /* 0x00000c00010a7983 */ /* 0x000ea20000300800 */
[----:B------:R-:W-:Y:S01]  /*26c0*/  ULDC.64 UR4, c[0x0][0x9f8] ;  /* 0x00027e0000047ab9 */ /* 0x000fe20000000a00 */
[----:B------:R-:W-:Y:S01]  /*26d0*/  IMAD.MOV.U32 R0, RZ, RZ, R26 ;  /* 0x000000ffff007224 */ /* 0x000fe200078e001a */
[----:B------:R-:W-:Y:S01]  /*26e0*/  ISETP.NE.U32.AND P0, PT, RZ, UR4, PT ;  /* 0x00000004ff007c0c */ /* 0x000fe2000bf05070 */
[----:B------:R-:W3:Y:S01]  /*26f0*/  LDL R32, [R1+0x3c] ;  /* 0x00003c0001207983 */ /* 0x000ee20000100800 */
[----:B------:R-:W0:Y:S02]  /*2700*/  LDC.64 R102, c[0x0][0x3f8] ;  /* 0x0000fe00ff667b82 */ /* 0x000e240000000a00 */
[----:B------:R-:W-:Y:S01]  /*2710*/  ISETP.NE.AND.EX P0, PT, RZ, UR5, PT, P0 ;  /* 0x00000005ff007c0c */ /* 0x000fe2000bf05300 */
[----:B------:R-:W4:Y:S04]  /*2720*/  LDL R33, [R1+0x30] ;  /* 0x0000300001217983 */ /* 0x000f280000100800 */
[----:B------:R-:W4:Y:S04]  /*2730*/  LDL R31, [R1+0x38] ;  /* 0x00003800011f7983 */ /* 0x000f280000100800 */
[----:B------:R-:W4:Y:S04]  /*2740*/  LDL R15, [R1+0x40] ;  /* 0x00004000010f7983 */ /* 0x000f280000100800 */
[----:B------:R-:W4:Y:S01]  /*2750*/  LDL R14, [R1+0x34] ;  /* 0x00003400010e7983 */ /* 0x000f220000100800 */
[----:B------:R-:W-:Y:S01]  /*2760*/  @P0 IADD3 R4, P1, R28, UR4, RZ ;  /* 0x000000041c040c10 */ /* 0x000fe2000ff3e0ff */
[----:B------:R-:W1:Y:S03]  /*2770*/  S2R R20, SR_TID.X ;  /* 0x0000000000147919 */ /* 0x000e660000002100 */
[----:B------:R-:W-:-:S02]  /*2780*/  @P0 IADD3.X R5, R27, UR5, RZ, P1, !PT ;  /* 0x000000051b050c10 */ /* 0x000fc40008ffe4ff */
[----:B------:R-:W0:Y:S03]  /*2790*/  LDC R27, c[0x0][0x3f4] ;  /* 0x0000fd00ff1b7b82 */ /* 0x000e260000000800 */
[----:B------:R1:W4:Y:S02]  /*27a0*/  @P0 LDG.E R0, desc[UR54][R4.64] ;  /* 0x0000003604000981 */ /* 0x000324000c1e1900 */
[----:B-1----:R-:W-:-:S04]  /*27b0*/  SHF.R.U32.HI R30, RZ, 0x7, R20 ;  /* 0x00000007ff1e7819 */ /* 0x002fc80000011614 */
[----:B------:R-:W-:Y:S01]  /*27c0*/  ISETP.NE.AND P6, PT, R30, 0x1, PT ;  /* 0x000000011e00780c */ /* 0x000fe20003fc5270 */
[----:B------:R-:W-:-:S05]  /*27d0*/  VIADD R3, R20, 0xffffff80 ;  /* 0xffffff8014037836 */ /* 0x000fca0000000000 */
[----:B------:R-:W-:Y:S02]  /*27e0*/  LEA.HI R6, R3, R3, RZ, 0x1 ;  /* 0x0000000303067211 */ /* 0x000fe400078f08ff */
[----:B------:R-:W-:Y:S02]  /*27f0*/  SHF.R.S32.HI R8, RZ, 0x1f, R3 ;  /* 0x0000001fff087819 */ /* 0x000fe40000011403 */
[----:B------:R-:W-:-:S03]  /*2800*/  LOP3.LUT R6, R6, 0xfffffffe, RZ, 0xc0, !PT ;  /* 0xfffffffe06067812 */ /* 0x000fc600078ec0ff */
[----:B------:R-:W-:Y:S05]  /*2810*/  @!P6 WARPSYNC.ALL ;  /* 0x000000000000e948 */ /* 0x000fea0003800000 */
[----:B------:R-:W-:Y:S01]  /*2820*/  ULDC UR4, c[0x0][0x2f4] ;  /* 0x0000bd0000047ab9 */ /* 0x000fe20000000800 */
[----:B------:R-:W-:Y:S02]  /*2830*/  LEA.HI R8, R8, R3, RZ, 0x2 ;  /* 0x0000000308087211 */ /* 0x000fe400078f10ff */
[----:B------:R-:W-:Y:S01]  /*2840*/  ISETP.GE.AND P1, PT, R222, UR4, PT ;  /* 0x00000004de007c0c */ /* 0x000fe2000bf26270 */
[----:B------:R-:W-:Y:S01]  /*2850*/  IMAD.IADD R109, R3, 0x1, -R6 ;  /* 0x00000001036d7824 */ /* 0x000fe200078e0a06 */
[----:B------:R-:W-:-:S02]  /*2860*/  SHF.R.S32.HI R116, RZ, 0x2, R8 ;  /* 0x00000002ff747819 */ /* 0x000fc40000011408 */
[----:B------:R-:W-:Y:S02]  /*2870*/  SHF.R.S32.HI R7, RZ, 0x1f, R8 ;  /* 0x0000001fff077819 */ /* 0x000fe40000011408 */
[----:B------:R-:W-:Y:S01]  /*2880*/  SEL R3, RZ, 0xffffffff, P1 ;  /* 0xffffffffff037807 */ /* 0x000fe20000800000 */
[----:B------:R-:W1:Y:S01]  /*2890*/  LDC.64 R8, c[0x0][0x408] ;  /* 0x00010200ff087b82 */ /* 0x000e620000000a00 */
[----:B------:R-:W-:Y:S02]  /*28a0*/  ISETP.GE.AND P0, PT, R16, UR4, PT ;  /* 0x0000000410007c0c */ /* 0x000fe4000bf06270 */
[----:B------:R-:W-:Y:S01]  /*28b0*/  LEA.HI R7, R7, R116, RZ, 0x2 ;  /* 0x0000007407077211 */ /* 0x000fe200078f10ff */
[----:B------:R-:W-:Y:S01]  /*28c0*/  IMAD.SHL.U32 R3, R3, 0x2, RZ ;  /* 0x0000000203037824 */ /* 0x000fe200078e00ff */
[----:B------:R-:W-:Y:S02]  /*28d0*/  SEL R4, RZ, 0x1, P0 ;  /* 0x00000001ff047807 */ /* 0x000fe40000000000 */
[----:B------:R-:W-:-:S02]  /*28e0*/  LOP3.LUT R7, R7, 0xfffffffc, RZ, 0xc0, !PT ;  /* 0xfffffffc07077812 */ /* 0x000fc400078ec0ff */
[----:B------:R-:W-:Y:S02]  /*28f0*/  ISETP.GE.AND P0, PT, R223, UR4, PT ;  /* 0x00000004df007c0c */ /* 0x000fe4000bf06270 */
[----:B------:R-:W-:Y:S02]  /*2900*/  ISETP.GE.AND P1, PT, R23, UR4, PT ;  /* 0x0000000417007c0c */ /* 0x000fe4000bf26270 */
[----:B------:R-:W-:Y:S01]  /*2910*/  LOP3.LUT R4, R3, 0x2, R4, 0xe2, !PT ;  /* 0x0000000203047812 */ /* 0x000fe200078ee204 */
[----:B------:R-:W-:Y:S01]  /*2920*/  IMAD.IADD R116, R116, 0x1, -R7 ;  /* 0x0000000174747824 */ /* 0x000fe200078e0a07 */
[----:B------:R-:W-:Y:S02]  /*2930*/  SEL R3, RZ, 0x4, P0 ;  /* 0x00000004ff037807 */ /* 0x000fe40000000000 */
[----:B------:R-:W-:Y:S02]  /*2940*/  SEL R5, RZ, 0x8, P1 ;  /* 0x00000008ff057807 */ /* 0x000fe40000800000 */
[----:B------:R-:W-:-:S02]  /*2950*/  ISETP.GE.AND P0, PT, R22, UR4, PT ;  /* 0x0000000416007c0c */ /* 0x000fc4000bf06270 */
[C---:B------:R-:W-:Y:S01]  /*2960*/  IADD3 R29, R20.reuse, -0x80, RZ ;  /* 0xffffff80141d7810 */ /* 0x040fe20007ffe0ff */
[----:B------:R-:W-:Y:S01]  /*2970*/  VIADD R20, R20, 0xffffff80 ;  /* 0xffffff8014147836 */ /* 0x000fe20000000000 */
[----:B------:R-:W-:Y:S02]  /*2980*/  LOP3.LUT R3, R5, R4, R3, 0xfe, !PT ;  /* 0x0000000405037212 */ /* 0x000fe400078efe03 */
[----:B------:R-:W-:Y:S02]  /*2990*/  SEL R4, RZ, 0x10, P0 ;  /* 0x00000010ff047807 */ /* 0x000fe40000000000 */
[----:B------:R-:W-:Y:S02]  /*29a0*/  LOP3.LUT P0, RZ, R116, 0x2, RZ, 0xc0, !PT ;  /* 0x0000000274ff7812 */ /* 0x000fe4000780c0ff */
[----:B------:R-:W-:-:S04]  /*29b0*/  LEA.HI R20, R20, R29, RZ, 0x1 ;  /* 0x0000001d14147211 */ /* 0x000fc800078f08ff */
[----:B------:R-:W-:Y:S02]  /*29c0*/  SHF.R.S32.HI R20, RZ, 0x1, R20 ;  /* 0x00000001ff147819 */ /* 0x000fe40000011414 */
[-C--:B0-----:R-:W-:Y:S02]  /*29d0*/  ISETP.GE.AND P1, PT, R222, R27.reuse, PT ;  /* 0x0000001bde00720c */ /* 0x081fe40003f26270 */
[----:B------:R-:W-:Y:S02]  /*29e0*/  SHF.R.S32.HI R7, RZ, 0x1f, R20 ;  /* 0x0000001fff077819 */ /* 0x000fe40000011414 */
[----:B------:R-:W-:Y:S02]  /*29f0*/  LOP3.LUT R28, R3, R4, RZ, 0xfc, !PT ;  /* 0x00000004031c7212 */ /* 0x000fe400078efcff */
[----:B------:R-:W-:Y:S01]  /*2a00*/  ISETP.GE.AND P2, PT, R223, R27, PT ;  /* 0x0000001bdf00720c */ /* 0x000fe20003f46270 */
[----:B------:R-:W-:Y:S01]  /*2a10*/  IMAD R6, R7, R102, RZ ;  /* 0x0000006607067224 */ /* 0x000fe200078e02ff */
[----:B------:R-:W-:-:S03]  /*2a20*/  SEL R5, R27, RZ, P1 ;  /* 0x000000ff1b057207 */ /* 0x000fc60000800000 */
[----:B------:R-:W-:Y:S01]  /*2a30*/  IMAD R11, R20, R103, R6 ;  /* 0x00000067140b7224 */ /* 0x000fe200078e0206 */
[----:B------:R-:W-:Y:S01]  /*2a40*/  SEL R6, R27, RZ, P2 ;  /* 0x000000ff1b067207 */ /* 0x000fe20001000000 */
[----:B------:R-:W-:Y:S02]  /*2a50*/  IMAD.IADD R5, R222, 0x1, R5 ;  /* 0x00000001de057824 */ /* 0x000fe400078e0205 */
[-C--:B-1----:R-:W-:Y:S01]  /*2a60*/  IMAD R4, R7, R8.reuse, RZ ;  /* 0x0000000807047224 */ /* 0x082fe200078e02ff */
[----:B------:R-:W-:Y:S01]  /*2a70*/  SHF.R.S32.HI R225, RZ, 0x1f, R224 ;  /* 0x0000001fffe17819 */ /* 0x000fe200000114e0 */
[----:B------:R-:W-:Y:S01]  /*2a80*/  IMAD.IADD R12, R223, 0x1, R6 ;  /* 0x00000001df0c7824 */ /* 0x000fe200078e0206 */
[----:B------:R-:W-:Y:S01]  /*2a90*/  SHF.R.S32.HI R6, RZ, 0x1f, R5 ;  /* 0x0000001fff067819 */ /* 0x000fe20000011405 */
[----:B------:R-:W-:Y:S02]  /*2aa0*/  IMAD R7, R20, R9, R4 ;  /* 0x0000000914077224 */ /* 0x000fe400078e0204 */
[----:B------:R-:W-:Y:S01]  /*2ab0*/  IMAD.IADD R118, R118, 0x1, R25 ;  /* 0x0000000176767824 */ /* 0x000fe200078e0219 */
[-C--:B------:R-:W-:Y:S01]  /*2ac0*/  LEA.HI R25, R6, R5.reuse, RZ, 0x4 ;  /* 0x0000000506197211 */ /* 0x080fe200078f20ff */
[----:B------:R-:W-:Y:S01]  /*2ad0*/  IMAD.WIDE.U32 R98, R20, R8, R224 ;  /* 0x0000000814627225 */ /* 0x000fe200078e00e0 */
[----:B------:R-:W-:-:S03]  /*2ae0*/  LEA.HI R6, R6, R5, RZ, 0x6 ;  /* 0x0000000506067211 */ /* 0x000fc600078f30ff */
[----:B------:R-:W-:Y:S01]  /*2af0*/  IMAD.WIDE.U32 R96, R20, R8, R16 ;  /* 0x0000000814607225 */ /* 0x000fe200078e0010 */
[----:B------:R-:W-:-:S03]  /*2b00*/  IADD3 R99, R99, R7, RZ ;  /* 0x0000000763637210 */ /* 0x000fc60007ffe0ff */
[----:B------:R-:W-:Y:S01]  /*2b10*/  IMAD.IADD R97, R7, 0x1, R97 ;  /* 0x0000000107617824 */ /* 0x000fe200078e0261 */
[----:B------:R-:W-:Y:S01]  /*2b20*/  SHF.R.S32.HI R7, RZ, 0x6, R6 ;  /* 0x00000006ff077819 */ /* 0x000fe20000011406 */
[----:B------:R-:W-:-:S04]  /*2b30*/  IMAD.WIDE.U32 R106, R20, R102, R224 ;  /* 0x00000066146a7225 */ /* 0x000fc800078e00e0 */
[----:B------:R-:W-:-:S04]  /*2b40*/  IMAD.WIDE.U32 R104, R20, R102, R16 ;  /* 0x0000006614687225 */ /* 0x000fc800078e0010 */
[----:B------:R-:W-:Y:S02]  /*2b50*/  IMAD.IADD R107, R107, 0x1, R11 ;  /* 0x000000016b6b7824 */ /* 0x000fe400078e020b */
[----:B------:R-:W-:Y:S01]  /*2b60*/  IMAD.IADD R105, R11, 0x1, R105 ;  /* 0x000000010b697824 */ /* 0x000fe200078e0269 */
[----:B------:R-:W-:-:S04]  /*2b70*/  SHF.R.S32.HI R13, RZ, 0x1f, R12 ;  /* 0x0000001fff0d7819 */ /* 0x000fc8000001140c */
[CC--:B------:R-:W-:Y:S02]  /*2b80*/  LEA.HI R26, R13.reuse, R12.reuse, RZ, 0x4 ;  /* 0x0000000c0d1a7211 */ /* 0x0c0fe400078f20ff */
[----:B------:R-:W-:Y:S01]  /*2b90*/  LEA.HI R12, R13, R12, RZ, 0x6 ;  /* 0x0000000c0d0c7211 */ /* 0x000fe200078f30ff */
[----:B------:R-:W-:-:S03]  /*2ba0*/  IMAD.WIDE.U32 R100, R8, 0xa0, RZ ;  /* 0x000000a008647825 */ /* 0x000fc600078e00ff */
[----:B------:R-:W-:Y:S01]  /*2bb0*/  SHF.R.S32.HI R12, RZ, 0x6, R12 ;  /* 0x00000006ff0c7819 */ /* 0x000fe2000001140c */
[----:B------:R-:W-:Y:S01]  /*2bc0*/  IMAD R121, R103, 0xa0, RZ ;  /* 0x000000a067797824 */ /* 0x000fe200078e02ff */
[----:B------:R-:W-:Y:S01]  /*2bd0*/  SHF.R.S32.HI R111, RZ, 0x4, R25 ;  /* 0x00000004ff6f7819 */ /* 0x000fe20000011419 */
[----:B-----5:R-:W-:Y:S01]  /*2be0*/  IMAD.WIDE.U32 R106, R129, R102, R106 ;  /* 0x00000066816a7225 */ /* 0x020fe200078e006a */
[----:B------:R-:W-:-:S03]  /*2bf0*/  SHF.R.S32.HI R110, RZ, 0x4, R26 ;  /* 0x00000004ff6e7819 */ /* 0x000fc6000001141a */
[----:B------:R-:W-:-:S04]  /*2c00*/  IMAD.WIDE.U32 R104, R129, R102, R104 ;  /* 0x0000006681687225 */ /* 0x000fc800078e0068 */
[----:B------:R-:W-:-:S04]  /*2c10*/  IMAD.WIDE.U32 R98, R129, R8, R98 ;  /* 0x0000000881627225 */ /* 0x000fc800078e0062 */
[----:B------:R-:W-:-:S04]  /*2c20*/  IMAD.WIDE.U32 R96, R129, R8, R96 ;  /* 0x0000000881607225 */ /* 0x000fc800078e0060 */
[----:B------:R-:W-:Y:S02]  /*2c30*/  VIADD R130, R30, 0x8 ;  /* 0x000000081e827836 */ /* 0x000fe40000000000 */
[----:B------:R-:W-:Y:S02]  /*2c40*/  IMAD.SHL.U32 R114, R27, 0x2, RZ ;  /* 0x000000021b727824 */ /* 0x000fe400078e00ff */
[----:B------:R-:W-:Y:S01]  /*2c50*/  IMAD R109, R109, 0x80, R20 ;  /* 0x000000806d6d7824 */ /* 0x000fe200078e0214 */
[----:B--2---:R-:W-:-:S04]  /*2c60*/  LOP3.LUT R10, R10, 0xfffffffb, RZ, 0xc0, !PT ;  /* 0xfffffffb0a0a7812 */ /* 0x004fc800078ec0ff */
[----:B------:R-:W-:Y:S02]  /*2c70*/  @P0 LOP3.LUT R10, R10, 0x4, RZ, 0xfc, !PT ;  /* 0x000000040a0a0812 */ /* 0x000fe400078efcff */
[----:B------:R-:W-:-:S04]  /*2c80*/  ISETP.GE.AND P0, PT, R16, R27, PT ;  /* 0x0000001b1000720c */ /* 0x000fc80003f06270 */
[----:B------:R-:W-:-:S05]  /*2c90*/  SEL R3, R27, RZ, P0 ;  /* 0x000000ff1b037207 */ /* 0x000fca0000000000 */
[----:B------:R-:W-:Y:S01]  /*2ca0*/  IMAD.IADD R3, R16, 0x1, R3 ;  /* 0x0000000110037824 */ /* 0x000fe200078e0203 */
[----:B------:R-:W-:-:S04]  /*2cb0*/  LOP3.LUT R10, R10, 0xfffffffe, RZ, 0xc0, !PT ;  /* 0xfffffffe0a0a7812 */ /* 0x000fc800078ec0ff */
[----:B------:R-:W-:Y:S02]  /*2cc0*/  SHF.R.S32.HI R4, RZ, 0x1f, R3 ;  /* 0x0000001fff047819 */ /* 0x000fe40000011403 */
[----:B------:R-:W-:Y:S02]  /*2cd0*/  @P2 LOP3.LUT R10, R10, 0x1, RZ, 0xfc, !PT ;  /* 0x000000010a0a2812 */ /* 0x000fe400078efcff */
[CC--:B------:R-:W-:Y:S02]  /*2ce0*/  LEA.HI R21, R4.reuse, R3.reuse, RZ, 0x4 ;  /* 0x0000000304157211 */ /* 0x0c0fe400078f20ff */
[----:B------:R-:W-:Y:S01]  /*2cf0*/  LEA.HI R4, R4, R3, RZ, 0x6 ;  /* 0x0000000304047211 */ /* 0x000fe200078f30ff */
[----:B------:R0:W-:Y:S01]  /*2d00*/  STL [R1+0xc], R10 ;  /* 0x00000c0a01007387 */ /* 0x0001e20000100800 */
[----:B---3--:R-:W-:Y:S02]  /*2d10*/  SHF.R.U32.HI R3, RZ, 0x3, R32 ;  /* 0x00000003ff037819 */ /* 0x008fe40000011620 */
[----:B------:R-:W-:-:S02]  /*2d20*/  SHF.R.S32.HI R5, RZ, 0x6, R4 ;  /* 0x00000006ff057819 */ /* 0x000fc40000011404 */
[----:B----4-:R-:W-:Y:S01]  /*2d30*/  LOP3.LUT R6, R33, 0x30, R25, 0xf8, !PT ;  /* 0x0000003021067812 */ /* 0x010fe200078ef819 */
[----:B------:R-:W-:Y:S01]  /*2d40*/  IMAD R127, R7, 0x2800, R31 ;  /* 0x00002800077f7824 */ /* 0x000fe200078e021f */
[----:B0-----:R-:W-:Y:S01]  /*2d50*/  LOP3.LUT R10, R32, 0x30, R21, 0xf8, !PT ;  /* 0x00000030200a7812 */ /* 0x001fe200078ef815 */
[----:B------:R-:W-:Y:S01]  /*2d60*/  IMAD R126, R5, 0x2800, R15 ;  /* 0x00002800057e7824 */ /* 0x000fe200078e020f */
[----:B------:R-:W-:Y:S02]  /*2d70*/  LOP3.LUT R4, R33, 0x30, R21, 0xf8, !PT ;  /* 0x0000003021047812 */ /* 0x000fe400078ef815 */
[----:B------:R-:W-:Y:S02]  /*2d80*/  LOP3.LUT R11, R10, R3, RZ, 0x3c, !PT ;  /* 0x000000030a0b7212 */ /* 0x000fe400078e3cff */
[-C--:B------:R-:W-:Y:S01]  /*2d90*/  LOP3.LUT R6, R6, R14.reuse, RZ, 0x3c, !PT ;  /* 0x0000000e06067212 */ /* 0x080fe200078e3cff */
[----:B------:R-:W-:Y:S01]  /*2da0*/  IMAD R128, R5, 0x2800, R31 ;  /* 0x0000280005807824 */ /* 0x000fe200078e021f */
[----:B------:R-:W-:Y:S01]  /*2db0*/  LOP3.LUT R5, R4, R14, RZ, 0x3c, !PT ;  /* 0x0000000e04057212 */ /* 0x000fe200078e3cff */
[----:B------:R-:W-:Y:S01]  /*2dc0*/  IMAD.IADD R126, R126, 0x1, R11 ;  /* 0x000000017e7e7824 */ /* 0x000fe200078e020b */
[----:B------:R-:W-:-:S02]  /*2dd0*/  IADD3 R127, R127, R6, RZ ;  /* 0x000000067f7f7210 */ /* 0x000fc40007ffe0ff */
[----:B------:R-:W-:Y:S02]  /*2de0*/  SHF.R.S32.HI R11, RZ, 0x1f, R129 ;  /* 0x0000001fff0b7819 */ /* 0x000fe40000011481 */
[----:B------:R-:W-:Y:S01]  /*2df0*/  LOP3.LUT R6, R32, 0x30, R25, 0xf8, !PT ;  /* 0x0000003020067812 */ /* 0x000fe200078ef819 */
[----:B------:R-:W-:-:S03]  /*2e00*/  IMAD.IADD R128, R128, 0x1, R5 ;  /* 0x0000000180807824 */ /* 0x000fc600078e0205 */
[----:B------:R-:W-:Y:S01]  /*2e10*/  LOP3.LUT R5, R6, R3, RZ, 0x3c, !PT ;  /* 0x0000000306057212 */ /* 0x000fe200078e3cff */
[----:B------:R-:W-:Y:S01]  /*2e20*/  IMAD R6, R11, R102, RZ ;  /* 0x000000660b067224 */ /* 0x000fe200078e02ff */
[----:B------:R-:W-:-:S03]  /*2e30*/  LOP3.LUT R4, R33, 0x30, R26, 0xf8, !PT ;  /* 0x0000003021047812 */ /* 0x000fc600078ef81a */
[----:B------:R-:W-:Y:S02]  /*2e40*/  IMAD R13, R129, R103, R6 ;  /* 0x00000067810d7224 */ /* 0x000fe400078e0206 */
[----:B------:R-:W-:Y:S01]  /*2e50*/  IMAD R6, R11, R8, RZ ;  /* 0x000000080b067224 */ /* 0x000fe200078e02ff */
[----:B------:R-:W-:Y:S01]  /*2e60*/  ISETP.GE.AND P2, PT, R220, UR4, PT ;  /* 0x00000004dc007c0c */ /* 0x000fe2000bf46270 */
[----:B------:R-:W-:Y:S01]  /*2e70*/  IMAD R11, R9, 0xa0, RZ ;  /* 0x000000a0090b7824 */ /* 0x000fe200078e02ff */
[----:B------:R-:W-:Y:S01]  /*2e80*/  LOP3.LUT R4, R4, R14, RZ, 0x3c, !PT ;  /* 0x0000000e04047212 */ /* 0x000fe200078e3cff */
[----:B------:R-:W-:Y:S01]  /*2e90*/  IMAD R124, R7, 0x2800, R15 ;  /* 0x00002800077c7824 */ /* 0x000fe200078e020f */
[----:B------:R-:W-:Y:S01]  /*2ea0*/  LOP3.LUT R10, R32, 0x30, R26, 0xf8, !PT ;  /* 0x00000030200a7812 */ /* 0x000fe200078ef81a */
[----:B------:R-:W-:Y:S02]  /*2eb0*/  IMAD R125, R12, 0x2800, R31 ;  /* 0x000028000c7d7824 */ /* 0x000fe400078e021f */
[----:B------:R-:W-:Y:S01]  /*2ec0*/  IMAD.IADD R122, R101, 0x1, R11 ;  /* 0x00000001657a7824 */ /* 0x000fe200078e020b */
[----:B------:R-:W-:Y:S01]  /*2ed0*/  SEL R11, RZ, 0x20, P2 ;  /* 0x00000020ff0b7807 */ /* 0x000fe20001000000 */
[----:B------:R-:W-:Y:S01]  /*2ee0*/  IMAD.IADD R124, R124, 0x1, R5 ;  /* 0x000000017c7c7824 */ /* 0x000fe200078e0205 */
[----:B------:R-:W-:Y:S01]  /*2ef0*/  LOP3.LUT R10, R10, R3, RZ, 0x3c, !PT ;  /* 0x000000030a0a7212 */ /* 0x000fe200078e3cff */
[----:B------:R-:W-:Y:S01]  /*2f00*/  IMAD.IADD R125, R125, 0x1, R4 ;  /* 0x000000017d7d7824 */ /* 0x000fe200078e0204 */
[----:B------:R-:W-:Y:S01]  /*2f10*/  SHF.L.U64.HI R4, R102, 0x7, R103 ;  /* 0x0000000766047819 */ /* 0x000fe20000010267 */
[----:B------:R-:W-:Y:S01]  /*2f20*/  IMAD R123, R12, 0x2800, R15 ;  /* 0x000028000c7b7824 */ /* 0x000fe200078e020f */
[----:B------:R-:W-:Y:S01]  /*2f30*/  SHF.R.S32.HI R112, RZ, 0x4, R21 ;  /* 0x00000004ff707819 */ /* 0x000fe20000011415 */
[C---:B------:R-:W-:Y:S01]  /*2f40*/  IMAD.SHL.U32 R5, R102.reuse, 0x80, RZ ;  /* 0x0000008066057824 */ /* 0x040fe200078e00ff */
[----:B------:R-:W-:Y:S01]  /*2f50*/  LOP3.LUT R21, R21, 0xfffffff0, RZ, 0xc0, !PT ;  /* 0xfffffff015157812 */ /* 0x000fe200078ec0ff */
[----:B------:R-:W-:Y:S01]  /*2f60*/  IMAD.WIDE.U32 R102, R102, 0xa0, RZ ;  /* 0x000000a066667825 */ /* 0x000fe200078e00ff */
[----:B------:R-:W-:-:S02]  /*2f70*/  LOP3.LUT R25, R25, 0xfffffff0, RZ, 0xc0, !PT ;  /* 0xfffffff019197812 */ /* 0x000fc400078ec0ff */
[----:B------:R-:W-:Y:S01]  /*2f80*/  LOP3.LUT R26, R26, 0xfffffff0, RZ, 0xc0, !PT ;  /* 0xfffffff01a1a7812 */ /* 0x000fe200078ec0ff */
[----:B------:R-:W-:Y:S01]  /*2f90*/  IMAD R15, R129, R9, R6 ;  /* 0x00000009810f7224 */ /* 0x000fe200078e0206 */
[----:B------:R-:W-:Y:S01]  /*2fa0*/  LOP3.LUT R11, R28, R11, RZ, 0xfc, !PT ;  /* 0x0000000b1c0b7212 */ /* 0x000fe200078efcff */
[----:B------:R-:W-:Y:S01]  /*2fb0*/  IMAD.IADD R123, R123, 0x1, R10 ;  /* 0x000000017b7b7824 */ /* 0x000fe200078e020a */
[C---:B------:R-:W-:Y:S01]  /*2fc0*/  SHF.L.U64.HI R6, R8.reuse, 0x7, R9 ;  /* 0x0000000708067819 */ /* 0x040fe20000010209 */
[----:B------:R-:W-:Y:S01]  /*2fd0*/  IMAD.IADD R121, R103, 0x1, R121 ;  /* 0x0000000167797824 */ /* 0x000fe200078e0279 */
[----:B------:R-:W-:Y:S01]  /*2fe0*/  SHF.L.U32 R7, R8, 0x7, RZ ;  /* 0x0000000708077819 */ /* 0x000fe200000006ff */
[----:B------:R-:W-:Y:S01]  /*2ff0*/  IMAD.IADD R9, R13, 0x1, R105 ;  /* 0x000000010d097824 */ /* 0x000fe200078e0269 */
[----:B------:R-:W-:Y:S01]  /*3000*/  IADD3 R8, R107, R13, RZ ;  /* 0x0000000d6b087210 */ /* 0x000fe20007ffe0ff */
[----:B------:R-:W-:Y:S01]  /*3010*/  IMAD.IADD R10, R99, 0x1, R15 ;  /* 0x00000001630a7824 */ /* 0x000fe200078e020f */
[----:B------:R-:W-:Y:S01]  /*3020*/  SHF.R.S32.HI R117, RZ, 0x1f, R0 ;  /* 0x0000001fff757819 */ /* 0x000fe20000011400 */
[----:B------:R-:W-:Y:S01]  /*3030*/  IMAD.IADD R20, R15, 0x1, R97 ;  /* 0x000000010f147824 */ /* 0x000fe200078e0261 */
[----:B------:R-:W-:-:S02]  /*3040*/  SHF.R.S32.HI R108, RZ, 0x1f, R21 ;  /* 0x0000001fff6c7819 */ /* 0x000fc40000011415 */
[----:B------:R-:W-:Y:S02]  /*3050*/  SHF.R.S32.HI R95, RZ, 0x1f, R25 ;  /* 0x0000001fff5f7819 */ /* 0x000fe40000011419 */
[----:B------:R-:W-:Y:S02]  /*3060*/  SHF.R.S32.HI R27, RZ, 0x1f, R26 ;  /* 0x0000001fff1b7819 */ /* 0x000fe4000001141a */
[----:B------:R-:W-:Y:S02]  /*3070*/  LOP3.LUT R28, R28, 0x1, RZ, 0xc0, !PT ;  /* 0x000000011c1c7812 */ /* 0x000fe400078ec0ff */
[C---:B------:R-:W-:Y:S02]  /*3080*/  LOP3.LUT R29, R11.reuse, 0x2, RZ, 0xc0, !PT ;  /* 0x000000020b1d7812 */ /* 0x040fe400078ec0ff */
[C---:B------:R-:W-:Y:S02]  /*3090*/  LOP3.LUT R30, R11.reuse, 0x4, RZ, 0xc0, !PT ;  /* 0x000000040b1e7812 */ /* 0x040fe400078ec0ff */
[----:B------:R-:W-:-:S02]  /*30a0*/  LOP3.LUT R31, R11, 0x8, RZ, 0xc0, !PT ;  /* 0x000000080b1f7812 */ /* 0x000fc400078ec0ff */
[C---:B------:R-:W-:Y:S02]  /*30b0*/  LOP3.LUT R32, R11.reuse, 0x10, RZ, 0xc0, !PT ;  /* 0x000000100b207812 */ /* 0x040fe400078ec0ff */
[----:B------:R-:W-:Y:S01]  /*30c0*/  LOP3.LUT R33, R11, 0x20, RZ, 0xc0, !PT ;  /* 0x000000200b217812 */ /* 0x000fe200078ec0ff */
[----:B------:R-:W-:Y:S06]  /*30d0*/  @!P6 BAR.SYNC.DEFER_BLOCKING 0x9, 0x100 ;  /* 0x024400000000eb1d */ /* 0x000fec0000010000 */
.L_x_2864:
[----:B------:R-:W2:Y:S01]  /*30e0*/  LDL R40, [R1+0x58] ;  /* 0x0000580001287983 */ /* 0x000ea20000100800 */
[----:B0-----:R-:W0:Y:S03]  /*30f0*/  LDC R36, c[0x0][0x430] ;  /* 0x00010c00ff247b82 */ /* 0x001e260000000800 */
[----:B------:R-:W3:Y:S01]  /*3100*/  LDL.LU R38, [R1+0xc] ;  /* 0x00000c0001267983 */ /* 0x000ee20000300800 */
[----:B------:R-:W-:-:S04]  /*3110*/  VIADD R24, R24, 0xffffffff ;  /* 0xffffffff18187836 */ /* 0x000fc80000000000 */
[----:B------:R-:W-:Y:S01]  /*3120*/  IMAD R11, R24, 0xa0, R109 ;  /* 0x000000a0180b7824 */ /* 0x000fe200078e026d */
[----:B-1----:R-:W1:Y:S03]  /*3130*/  LDC R113, c[0x0][0x3f4] ;  /* 0x0000fd00ff717b82 */ /* 0x002e660000000800 */
[----:B------:R-:W-:Y:S01]  /*3140*/  IMAD.IADD R39, R118, 0x1, R11 ;  /* 0x0000000176277824 */ /* 0x000fe200078e020b */
[----:B------:R-:W-:-:S04]  /*3150*/  ISETP.GE.AND P2, PT, R11, R2, PT ;  /* 0x000000020b00720c */ /* 0x000fc80003f46270 */
[----:B------:R-:W-:Y:S02]  /*3160*/  ISETP.GT.OR P2, PT, R109, 0x9f, P2 ;  /* 0x0000009f6d00780c */ /* 0x000fe40001744670 */
[----:B------:R-:W-:Y:S02]  /*3170*/  MOV R11, R39 ;  /* 0x00000027000b7202 */ /* 0x000fe40000000f00 */
[----:B0-----:R-:W-:-:S09]  /*3180*/  ISETP.NE.AND P3, PT, R36, 0x1, PT ;  /* 0x000000012400780c */ /* 0x001fd20003f65270 */
[----:B------:R-:W0:Y:S08]  /*3190*/  @!P2 LDC.64 R14, c[0x0][0x428] ;  /* 0x00010a00ff0eab82 */ /* 0x000e300000000a00 */
[----:B----4-:R-:W4:Y:S08]  /*31a0*/  @P3 LDC R34, c[0x0][0x434] ;  /* 0x00010d00ff223b82 */ /* 0x010f300000000800 */
[----:B------:R-:W1:Y:S08]  /*31b0*/  @P3 LDC R35, c[0x0][0x438] ;  /* 0x00010e00ff233b82 */ /* 0x000e700000000800 */
[----:B------:R-:W0:Y:S01]  /*31c0*/  @!P2 LDC.64 R12, c[0x0][0x418] ;  /* 0x00010600ff0cab82 */ /* 0x000e220000000a00 */
[----:B----4-:R-:W-:-:S05]  /*31d0*/  @P3 IMAD.HI.U32 R34, R39, R34, RZ ;  /* 0x0000002227223227 */ /* 0x010fca00078e00ff */
[----:B-1----:R-:W-:Y:S01]  /*31e0*/  @P3 SHF.R.U32.HI R11, RZ, R35, R34 ;  /* 0x00000023ff0b3219 */ /* 0x002fe20000011622 */
[----:B0-----:R-:W-:-:S03]  /*31f0*/  @!P2 IMAD R34, R117, R14, RZ ;  /* 0x0000000e7522a224 */ /* 0x001fc600078e02ff */
[--C-:B------:R-:W-:Y:S01]  /*3200*/  @!P2 SHF.R.S32.HI R35, RZ, 0x1f, R11.reuse ;  /* 0x0000001fff23a819 */ /* 0x100fe2000001140b */
[----:B------:R-:W-:Y:S02]  /*3210*/  @!P2 IMAD R37, R0, R15, R34 ;  /* 0x0000000f0025a224 */ /* 0x000fe400078e0222 */
[----:B------:R-:W-:-:S04]  /*3220*/  @!P2 IMAD.MOV.U32 R34, RZ, RZ, R11 ;  /* 0x000000ffff22a224 */ /* 0x000fc800078e000b */
[----:B------:R-:W-:-:S04]  /*3230*/  @!P2 IMAD.WIDE.U32 R14, R0, R14, R34 ;  /* 0x0000000e000ea225 */ /* 0x000fc800078e0022 */
[----:B------:R-:W-:Y:S01]  /*3240*/  @!P2 IMAD.IADD R15, R15, 0x1, R37 ;  /* 0x000000010f0fa824 */ /* 0x000fe200078e0225 */
[----:B------:R-:W-:Y:S01]  /*3250*/  @!P2 LEA R12, P3, R14, R12, 0x2 ;  /* 0x0000000c0e0ca211 */ /* 0x000fe200078610ff */
        /* <DEDUP_REMOVED lines=11> */
[C---:B------:R-:W-:Y:S01]  /*3310*/  VIADD R89, R15.reuse, 0x20 ;  /* 0x000000200f597836 */ /* 0x040fe20000000000 */
[----:B------:R-:W-:Y:S01]  /*3320*/  @P4 IADD3 R89, R15, -0x20, RZ ;  /* 0xffffffe00f594810 */ /* 0x000fe20007ffe0ff */
[----:B------:R-:W-:Y:S01]  /*3330*/  IMAD.IADD R88, R18, 0x1, R15 ;  /* 0x0000000112587824 */ /* 0x000fe200078e020f */
[----:B------:R-:W-:Y:S02]  /*3340*/  @P2 LOP3.LUT R38, R38, 0x2, RZ, 0xfc, !PT ;  /* 0x0000000226262812 */ /* 0x000fe400078efcff */
[----:B------:R-:W-:Y:S01]  /*3350*/  ISETP.GE.AND P2, PT, R113, 0x1, PT ;  /* 0x000000017100780c */ /* 0x000fe20003f46270 */
[----:B------:R-:W-:Y:S02]  /*3360*/  IMAD.IADD R89, R18, 0x1, R89 ;  /* 0x0000000112597824 */ /* 0x000fe400078e0259 */
[----:B------:R0:W-:Y:S10]  /*3370*/  STL [R1+0xc], R38 ;  /* 0x00000c2601007387 */ /* 0x0001f40000100800 */
[----:B0-----:R-:W-:Y:S05]  /*3380*/  @!P2 BRA `(.L_x_2760) ;  /* 0x000000c800f8a947 */ /* 0x001fea0003800000 */
[----:B------:R-:W-:Y:S01]  /*3390*/  SHF.R.S32.HI R90, RZ, 0x1f, R35 ;  /* 0x0000001fff5a7819 */ /* 0x000fe20000011423 */
[----:B------:R-:W-:Y:S01]  /*33a0*/  ULDC.64 UR4, c[0x0][0x300] ;  /* 0x0000c00000047ab9 */ /* 0x000fe20000000a00 */
[----:B-----5:R-:W-:Y:S01]  /*33b0*/  SHF.R.S32.HI R91, RZ, 0x1f, R34 ;  /* 0x0000001fff5b7819 */ /* 0x020fe20000011422 */
[----:B------:R-:W-:-:S04]  /*33c0*/  IMAD.WIDE.U32 R12, R35, UR4, RZ ;  /* 0x00000004230c7c25 */ /* 0x000fc8000f8e00ff */
[----:B------:R-:W-:Y:S02]  /*33d0*/  IMAD R14, R90, UR4, RZ ;  /* 0x000000045a0e7c24 */ /* 0x000fe4000f8e02ff */
[----:B------:R-:W-:Y:S02]  /*33e0*/  IMAD R92, R24, -0xa0, R2 ;  /* 0xffffff60185c7824 */ /* 0x000fe400078e0202 */
[----:B------:R-:W-:Y:S01]  /*33f0*/  IMAD R11, R35, UR5, R14 ;  /* 0x00000005230b7c24 */ /* 0x000fe2000f8e020e */
[----:B------:R-:W-:Y:S01]  /*3400*/  ULDC.64 UR4, c[0x0][0x310] ;  /* 0x0000c40000047ab9 */ /* 0x000fe20000000a00 */
[----:B------:R-:W-:Y:S01]  /*3410*/  IMAD R14, R121, R24, RZ ;  /* 0x00000018790e7224 */ /* 0x000fe200078e02ff */
[----:B------:R-:W-:Y:S01]  /*3420*/  VIMNMX R92, R92, 0xa0, PT ;  /* 0x000000a05c5c7848 */ /* 0x000fe20003fe0100 */
[----:B------:R-:W-:Y:S02]  /*3430*/  IMAD R15, R91, UR4, RZ ;  /* 0x000000045b0f7c24 */ /* 0x000fe4000f8e02ff */
[----:B------:R-:W-:Y:S01]  /*3440*/  IMAD.IADD R13, R13, 0x1, R11 ;  /* 0x000000010d0d7824 */ /* 0x000fe200078e020b */
[----:B------:R-:W-:Y:S01]  /*3450*/  SHF.R.S32.HI R11, RZ, 0x1f, R24 ;  /* 0x0000001fff0b7819 */ /* 0x000fe20000011418 */
[----:B------:R-:W-:-:S02]  /*3460*/  IMAD R15, R34, UR5, R15 ;  /* 0x00000005220f7c24 */ /* 0x000fc4000f8e020f */
[----:B------:R-:W-:Y:S01]  /*3470*/  IMAD.WIDE.U32 R12, R34, UR4, R12 ;  /* 0x00000004220c7c25 */ /* 0x000fe2000f8e000c */
[----:B------:R-:W-:-:S03]  /*3480*/  ULDC.64 UR4, c[0x0][0x308] ;  /* 0x0000c20000047ab9 */ /* 0x000fc60000000a00 */
[----:B------:R-:W-:Y:S02]  /*3490*/  IMAD.IADD R13, R13, 0x1, R15 ;  /* 0x000000010d0d7824 */ /* 0x000fe400078e020f */
[----:B------:R-:W-:Y:S02]  /*34a0*/  IMAD R37, R11, R102, R14 ;  /* 0x000000660b257224 */ /* 0x000fe400078e020e */
[----:B------:R-:W-:-:S04]  /*34b0*/  IMAD.WIDE.U32 R12, R226, UR4, R12 ;  /* 0x00000004e20c7c25 */ /* 0x000fc8000f8e000c */
[----:B------:R-:W-:Y:S01]  /*34c0*/  IMAD R119, R226, UR5, R13 ;  /* 0x00000005e2777c24 */ /* 0x000fe2000f8e020d */
[----:B------:R-:W-:Y:S01]  /*34d0*/  ULDC.64 UR4, c[0x0][0x2e8] ;  /* 0x0000ba0000047ab9 */ /* 0x000fe20000000a00 */
[-C--:B------:R-:W-:Y:S01]  /*34e0*/  IMAD R13, R122, R24.reuse, RZ ;  /* 0x000000187a0d7224 */ /* 0x080fe200078e02ff */
[----:B------:R-:W-:Y:S01]  /*34f0*/  IADD3 R120, P2, R12, UR4, RZ ;  /* 0x000000040c787c10 */ /* 0x000fe2000ff5e0ff */
[----:B------:R-:W-:Y:S01]  /*3500*/  ULDC.U8 UR4, c[0x0][0x410] ;  /* 0x0001040000047ab9 */ /* 0x000fe20000000000 */
[----:B------:R-:W-:Y:S02]  /*3510*/  IMAD.WIDE.U32 R14, R102, R24, RZ ;  /* 0x00000018660e7225 */ /* 0x000fe400078e00ff */
[----:B------:R-:W-:Y:S02]  /*3520*/  IADD3.X R119, R119, UR5, RZ, P2, !PT ;  /* 0x0000000577777c10 */ /* 0x000fe400097fe4ff */
[----:B------:R-:W-:Y:S01]  /*3530*/  ISETP.NE.AND P2, PT, RZ, UR4, PT ;  /* 0x00000004ff007c0c */ /* 0x000fe2000bf45270 */
[----:B------:R-:W-:-:S02]  /*3540*/  IMAD R39, R11, R100, R13 ;  /* 0x000000640b277224 */ /* 0x000fc400078e020d */
[----:B------:R-:W-:-:S04]  /*3550*/  IMAD.WIDE.U32 R12, R100, R24, RZ ;  /* 0x00000018640c7225 */ /* 0x000fc800078e00ff */
[----:B------:R-:W-:Y:S01]  /*3560*/  IMAD.IADD R11, R15, 0x1, R37 ;  /* 0x000000010f0b7824 */ /* 0x000fe200078e0225 */
[----:B------:R-:W-:-:S05]  /*3570*/  IADD3 R86, R13, R39, RZ ;  /* 0x000000270d567210 */ /* 0x000fca0007ffe0ff */
[----:B------:R-:W-:Y:S05]  /*3580*/  @!P2 BRA `(.L_x_2761) ;  /* 0x0000006000d8a947 */ /* 0x000fea0003800000 */
[----:B------:R0:W5:Y:S04]  /*3590*/  LDL R132, [R1+0x18] ;  /* 0x0000180001847983 */ /* 0x0001680000100800 */
[----:B------:R0:W5:Y:S04]  /*35a0*/  LDL R131, [R1+0x20] ;  /* 0x0000200001837983 */ /* 0x0001680000100800 */
[----:B------:R0:W5:Y:S04]  /*35b0*/  LDL R94, [R1+0x24] ;  /* 0x00002400015e7983 */ /* 0x0001680000100800 */
[----:B------:R0:W5:Y:S04]  /*35c0*/  LDL R93, [R1+0x1c] ;  /* 0x00001c00015d7983 */ /* 0x0001680000100800 */
[----:B------:R0:W5:Y:S01]  /*35d0*/  LDL R87, [R1+0x28] ;  /* 0x0000280001577983 */ /* 0x0001620000100800 */
[----:B------:R-:W1:Y:S01]  /*35e0*/  S2R R36, SR_TID.X ;  /* 0x0000000000247919 */ /* 0x000e620000002100 */
[----:B------:R-:W-:Y:S01]  /*35f0*/  BSSY B1, `(.L_x_2762) ;  /* 0x0000043000017945 */ /* 0x000fe20003800000 */
[----:B------:R-:W-:-:S02]  /*3600*/  CS2R R60, SRZ ;  /* 0x00000000003c7805 */ /* 0x000fc4000001ff00 */
[----:B------:R-:W-:Y:S01]  /*3610*/  CS2R R64, SRZ ;  /* 0x0000000000407805 */ /* 0x000fe2000001ff00 */
[C---:B-1----:R-:W-:Y:S02]  /*3620*/  VIADD R38, R36.reuse, 0xffffff80 ;  /* 0xffffff8024267836 */ /* 0x042fe40000000000 */
[----:B------:R-:W-:-:S05]  /*3630*/  VIADD R36, R36, 0xffffff80 ;  /* 0xffffff8024247836 */ /* 0x000fca0000000000 */
[----:B------:R-:W-:-:S04]  /*3640*/  LEA.HI R36, R36, R38, RZ, 0x1 ;  /* 0x0000002624247211 */ /* 0x000fc800078f08ff */
[----:B------:R-:W-:-:S04]  /*3650*/  SHF.R.S32.HI R36, RZ, 0x1, R36 ;  /* 0x00000001ff247819 */ /* 0x000fc80000011424 */
[----:B------:R-:W-:Y:S02]  /*3660*/  ISETP.GE.AND P3, PT, R36, R92, PT ;  /* 0x0000005c2400720c */ /* 0x000fe40003f66270 */
        /* <DEDUP_REMOVED lines=22> */
[----:B0-----:R-:W-:Y:S06]  /*37d0*/  @P3 BRA `(.L_x_2763) ;  /* 0x0000000000903947 */ /* 0x001fec0003800000 */
        /* <DEDUP_REMOVED lines=29> */
[----:B------:R-:W-:-:S11]  /*39b0*/  CS2R R60, SRZ ;  /* 0x00000000003c7805 */ /* 0x000fd6000001ff00 */
[----:B------:R-:W5:Y:S04]  /*39c0*/  @!P2 LDG.E.64 R64, desc[UR54][R62.64+0x40] ;  /* 0x000040363e40a981 */ /* 0x000f68000c1e1b00 */
[----:B------:R-:W5:Y:S01]  /*39d0*/  @!P2 LDG.E.64 R66, desc[UR54][R84.64+0x40] ;  /* 0x000040365442a981 */ /* 0x000f62000c1e1b00 */
[----:B------:R-:W-:-:S13]  /*39e0*/  ISETP.GE.AND P2, PT, R87, R113, PT ;  /* 0x000000715700720c */ /* 0x000fda0003f46270 */
[----:B------:R0:W5:Y:S02]  /*39f0*/  @!P2 LDG.E.64 R60, desc[UR54][R62.64+0x50] ;  /* 0x000050363e3ca981 */ /* 0x000164000c1e1b00 */
[----:B0-----:R-:W-:-:S06]  /*3a00*/  CS2R R62, SRZ ;  /* 0x00000000003e7805 */ /* 0x001fcc000001ff00 */
[----:B------:R0:W5:Y:S02]  /*3a10*/  @!P2 LDG.E.64 R62, desc[UR54][R84.64+0x50] ;  /* 0x00005036543ea981 */ /* 0x000164000c1e1b00 */
.L_x_2763:
[----:B------:R-:W-:Y:S05]  /*3a20*/  BSYNC B1 ;  /* 0x0000000000017941 */ /* 0x000fea0003800000 */
.L_x_2762:
[----:B0-----:R-:W0:Y:S01]  /*3a30*/  S2R R84, SR_TID.X ;  /* 0x0000000000547919 */ /* 0x001e220000002100 */
[----:B------:R-:W-:Y:S01]  /*3a40*/  BSSY B1, `(.L_x_2764) ;  /* 0x0000030000017945 */ /* 0x000fe20003800000 */
[C---:B0-----:R-:W-:Y:S02]  /*3a50*/  VIADD R85, R84.reuse, 0xffffff80 ;  /* 0xffffff8054557836 */ /* 0x041fe40000000000 */
[----:B------:R-:W-:-:S05]  /*3a60*/  VIADD R84, R84, 0xffffff80 ;  /* 0xffffff8054547836 */ /* 0x000fca0000000000 */
        /* <DEDUP_REMOVED lines=19> */
[----:B------:R-:W-:-:S09]  /*3ba0*/  CS2R R54, SRZ ;  /* 0x0000000000367805 */ /* 0x000fd2000001ff00 */
        /* <DEDUP_REMOVED lines=25> */
.L_x_2765:
[----:B------:R-:W-:Y:S05]  /*3d40*/  BSYNC B1 ;  /* 0x0000000000017941 */ /* 0x000fea0003800000 */
.L_x_2764:
[----:B------:R-:W-:Y:S01]  /*3d50*/  UISETP.NE.AND UP0, UPT, UR49, 0x3, UPT ;  /* 0x000000033100788c */ /* 0x000fe2000bf05270 */
[----:B-----5:R-:W-:Y:S01]  /*3d60*/  MOV R141, R60 ;  /* 0x0000003c008d7202 */ /* 0x020fe20000000f00 */
[----:B------:R-:W-:Y:S01]  /*3d70*/  IMAD.MOV.U32 R144, RZ, RZ, R64 ;  /* 0x000000ffff907224 */ /* 0x000fe200078e0040 */
[----:B------:R-:W-:Y:S01]  /*3d80*/  MOV R142, R62 ;  /* 0x0000003e008e7202 */ /* 0x000fe20000000f00 */
[----:B------:R-:W-:Y:S01]  /*3d90*/  IMAD.MOV.U32 R146, RZ, RZ, R68 ;  /* 0x000000ffff927224 */ /* 0x000fe200078e0044 */
[----:B------:R-:W-:Y:S01]  /*3da0*/  MOV R84, R36 ;  /* 0x0000002400547202 */ /* 0x000fe20000000f00 */
[----:B------:R-:W-:Y:S01]  /*3db0*/  IMAD.MOV.U32 R148, RZ, RZ, R72 ;  /* 0x000000ffff947224 */ /* 0x000fe200078e0048 */
[----:B------:R-:W-:Y:S01]  /*3dc0*/  PLOP3.LUT P2, PT, PT, PT, UP0, 0x80, 0x0 ;  /* 0x000000000000781c */ /* 0x000fe20003f4f008 */
        /* <DEDUP_REMOVED lines=17> */
[----:B------:R-:W-:Y:S01]  /*3ee0*/  IMAD.MOV.U32 R140, RZ, RZ, R58 ;  /* 0x000000ffff8c7224 */ /* 0x000fe200078e003a */
[----:B------:R-:W-:Y:S06]  /*3ef0*/  @!P2 BRA `(.L_x_2766) ;  /* 0x000000000004a947 */ /* 0x000fec0003800000 */
[----:B------:R-:W-:Y:S01]  /*3f00*/  BPT.TRAP 0x1 ;  /* 0x000000040000795c */ /* 0x000fe20000300000 */
.L_x_2766:
[----:B------:R-:W2:Y:S01]  /*3f10*/  LDL R11, [R1+0x14] ;  /* 0x00001400010b7983 */ /* 0x000ea20000100800 */
[----:B------:R-:W-:Y:S01]  /*3f20*/  LEA R93, R19, R18, 0x3 ;  /* 0x00000012135d7211 */ /* 0x000fe200078e18ff */
[----:B------:R-:W-:Y:S01]  /*3f30*/  BSSY B1, `(.L_x_2767) ;  /* 0x0000004000017945 */ /* 0x000fe20003800000 */
[----:B--2---:R-:W-:-:S04]  /*3f40*/  SHF.L.U32 R94, R11, 0x1f, RZ ;  /* 0x0000001f0b5e7819 */ /* 0x004fc800000006ff */
[----:B------:R-:W1:Y:S02]  /*3f50*/  SYNCS.PHASECHK.TRANS64.TRYWAIT P5, [R93+URZ+0x33490], R94 ;  /* 0x0334905e5d0075a7 */ /* 0x000e6400080a017f */
[----:B-1----:R-:W-:Y:S05]  /*3f60*/  @!P5 BRA `(.L_x_2768) ;  /* 0x0000031800dcd947 */ /* 0x002fea0003800000 */
.L_x_3122:
[----:B------:R-:W-:Y:S05]  /*3f70*/  BSYNC B1 ;  /* 0x0000000000017941 */ /* 0x000fea0003800000 */
.L_x_2767:
[----:B------:R-:W-:-:S03]  /*3f80*/  UMOV UR4, 0xffffffff ;  /* 0xffffffff00047882 */ /* 0x000fc60000000000 */
[----:B------:R-:W-:Y:S05]  /*3f90*/  BRA.DIV UR4, `(.L_x_2769) ;  /* 0x0000031a04e47947 */ /* 0x000fea000b800000 */
[----:B------:R2:W3:Y:S04]  /*3fa0*/  SHFL.IDX PT, R143, R119, RZ, 0x1e1f ;  /* 0x001e1fff778f7589 */ /* 0x0004e800000e0000 */
[----:B------:R2:W4:Y:S02]  /*3fb0*/  SHFL.IDX PT, R11, R120, RZ, 0x1e1f ;  /* 0x001e1fff780b7589 */ /* 0x00052400000e0000 */
.L_x_3126:
        /* <DEDUP_REMOVED lines=13> */
[----:B------:R-:W-:Y:S01]  /*4090*/  SHF.R.U32.HI R155, RZ, 0x8, R83 ;  /* 0x00000008ff9b7819 */ /* 0x000fe20000011653 */
[----:B------:R-:W-:Y:S01]  /*40a0*/  IMAD.U32 R82, R82, 0x10000, RZ ;  /* 0x0001000052527824 */ /* 0x000fe200078e00ff */
[----:B------:R-:W-:Y:S02]  /*40b0*/  LOP3.LUT R156, R83, 0xff0000ff, RZ, 0xc0, !PT ;  /* 0xff0000ff539c7812 */ /* 0x000fe400078ec0ff */
[----:B------:R-:W-:Y:S01]  /*40c0*/  LOP3.LUT R81, R81, 0xff00, R154, 0xf8, !PT ;  /* 0x0000ff0051517812 */ /* 0x000fe200078ef89a */
[----:B------:R-:W-:Y:S01]  /*40d0*/  IMAD.SHL.U32 R155, R155, 0x100, RZ ;  /* 0x000001009b9b7824 */ /* 0x000fe200078e00ff */
[----:B0-----:R-:W-:-:S02]  /*40e0*/  F2FP.F16.E4M3.UNPACK_B R154, R13 ;  /* 0x0000000dff9a723e */ /* 0x001fc400020006ff */
[----:B------:R-:W-:Y:S02]  /*40f0*/  LOP3.LUT R81, R81, 0xff0000, R82, 0xf8, !PT ;  /* 0x00ff000051517812 */ /* 0x000fe400078ef852 */
[-C--:B------:R-:W-:Y:S02]  /*4100*/  F2FP.F16.E4M3.UNPACK_B R82, R153.reuse.H1 ;  /* 0x00000099ff52723e */ /* 0x080fe400030006ff */
[----:B------:R-:W-:Y:S01]  /*4110*/  SHF.R.U32.HI R80, RZ, 0x10, R83 ;  /* 0x00000010ff507819 */ /* 0x000fe20000011653 */
[----:B------:R-:W-:Y:S01]  /*4120*/  HADD2.F32 R83, -RZ, R154.H1_H1 ;  /* 0x3000009aff537230 */ /* 0x000fe20000004100 */
[----:B------:R-:W-:Y:S01]  /*4130*/  LOP3.LUT R156, R156, 0xff00, R155, 0xf8, !PT ;  /* 0x0000ff009c9c7812 */ /* 0x000fe200078ef89b */
[----:B------:R-:W-:Y:S01]  /*4140*/  HADD2.F32 R158, -RZ, R82.H0_H0 ;  /* 0x20000052ff9e7230 */ /* 0x000fe20000004100 */
        /* <DEDUP_REMOVED lines=79> */
[----:B------:R-:W-:Y:S01]  /*4640*/  F2FP.F16.E4M3.UNPACK_B R15, R12 ;  /* 0x0000000cff0f723e */ /* 0x000fe200020006ff */
[----:B------:R-:W-:-:S03]  /*4650*/  IMAD.MOV.U32 R14, RZ, RZ, R155 ;  /* 0x000000ffff0e7224 */ /* 0x000fc600078e009b */
        /* <DEDUP_REMOVED lines=8> */
[----:B------:R-:W-:-:S04]  /*46e0*/  F2FP.SATFINITE.E4M3.F32.PACK_AB_MERGE_C R81, R153, R81, R154 ;  /* 0x000000519951723e */ /* 0x000fc8000480709a */
[----:B------:R-:W-:-:S07]  /*46f0*/  MOV R12, R81 ;  /* 0x00000051000c7202 */ /* 0x000fce0000000f00 */
.L_x_2775:
[----:B------:R-:W-:Y:S05]  /*4700*/  BSYNC B3 ;  /* 0x0000000000037941 */ /* 0x000fea0003800000 */
.L_x_2774:
[----:B----4-:R-:W-:-:S05]  /*4710*/  IADD3 R80, P3, R16, R11, RZ ;  /* 0x0000000b10507210 */ /* 0x010fca0007f7e0ff */
[----:B---3--:R-:W-:-:S05]  /*4720*/  IMAD.X R81, R143, 0x1, R17, P3 ;  /* 0x000000018f517824 */ /* 0x008fca00018e0611 */
[----:B0-----:R0:W-:Y:S03]  /*4730*/  ST.E.128 desc[UR54][R80.64], R12 ;  /* 0x0000000c50007985 */ /* 0x0011e6000c101d36 */
.L_x_2773:
[----:B------:R-:W-:Y:S05]  /*4740*/  BSYNC B2 ;  /* 0x0000000000027941 */ /* 0x000fea0003800000 */
.L_x_2772:
        /* <DEDUP_REMOVED lines=13> */
[----:B------:R-:W-:Y:S01]  /*4820*/  LOP3.LUT R82, R79, 0xff0000ff, RZ, 0xc0, !PT ;  /* 0xff0000ff4f527812 */ /* 0x000fe200078ec0ff */
[----:B------:R-:W-:Y:S01]  /*4830*/  IMAD.U32 R77, R77, 0x10000, RZ ;  /* 0x000100004d4d7824 */ /* 0x000fe200078e00ff */
[----:B------:R-:W-:-:S02]  /*4840*/  LOP3.LUT R78, R78, 0xff00, R80, 0xf8, !PT ;  /* 0x0000ff004e4e7812 */ /* 0x000fc400078ef850 */
[----:B------:R-:W-:Y:S02]  /*4850*/  SHF.L.U32 R81, R81, 0x8, RZ ;  /* 0x0000000851517819 */ /* 0x000fe400000006ff */
        /* <DEDUP_REMOVED lines=98> */
.L_x_2779:
[----:B------:R-:W-:Y:S05]  /*4e80*/  BSYNC B3 ;  /* 0x0000000000037941 */ /* 0x000fea0003800000 */
.L_x_2778:
[----:B------:R-:W-:-:S05]  /*4e90*/  IMAD.SHL.U32 R77, R227, 0x10, RZ ;  /* 0x00000010e34d7824 */ /* 0x000fca00078e00ff */
[----:B----4-:R-:W-:-:S04]  /*4ea0*/  IADD3 R76, P3, R11, R77, RZ ;  /* 0x0000004d0b4c7210 */ /* 0x010fc80007f7e0ff */
[----:B---3--:R-:W-:-:S05]  /*4eb0*/  LEA.HI.X.SX32 R77, R77, R143, 0x1, P3 ;  /* 0x0000008f4d4d7211 */ /* 0x008fca00018f0eff */
[----:B------:R0:W-:Y:S04]  /*4ec0*/  ST.E.128 desc[UR54][R76.64], R12 ;  /* 0x0000000c4c007985 */ /* 0x0001e8000c101d36 */
.L_x_2777:
[----:B------:R-:W-:Y:S05]  /*4ed0*/  BSYNC B2 ;  /* 0x0000000000027941 */ /* 0x000fea0003800000 */
.L_x_2776:
        /* <DEDUP_REMOVED lines=17> */
[----:B------:R-:W-:-:S02]  /*4ff0*/  F2FP.F16.E4M3.UNPACK_B R76, R13 ;  /* 0x0000000dff4c723e */ /* 0x000fc400020006ff */
        /* <DEDUP_REMOVED lines=24> */
[----:B------:R-:W-:Y:S01]  /*5180*/  SHF.L.U32 R13, R72, 0x10, RZ ;  /* 0x00000010480d7819 */ /* 0x000fe200000006ff */
[----:B------:R-:W-:Y:S01]  /*5190*/  IMAD.MOV.U32 R72, RZ, RZ, R15 ;  /* 0x000000ffff487224 */ /* 0x000fe200078e000f */
[----:B------:R-:W-:Y:S02]  /*51a0*/  F2FP.F16.E4M3.UNPACK_B R15, R73.H1 ;  /* 0x00000049ff0f723e */ /* 0x000fe400030006ff */
[----:B------:R-:W-:-:S02]  /*51b0*/  LOP3.LUT R13, R78, 0xff0000, R13, 0xf8, !PT ;  /* 0x00ff00004e0d7812 */ /* 0x000fc400078ef80d */
        /* <DEDUP_REMOVED lines=69> */
.L_x_2783:
[----:B------:R-:W-:Y:S05]  /*5610*/  BSYNC B3 ;  /* 0x0000000000037941 */ /* 0x000fea0003800000 */
.L_x_2782:
[----:B------:R-:W-:-:S04]  /*5620*/  SHF.L.U32 R73, R228, 0x4, RZ ;  /* 0x00000004e4497819 */ /* 0x000fc800000006ff */
[----:B----4-:R-:W-:-:S04]  /*5630*/  IADD3 R72, P3, R11, R73, RZ ;  /* 0x000000490b487210 */ /* 0x010fc80007f7e0ff */
[----:B---3--:R-:W-:-:S05]  /*5640*/  LEA.HI.X.SX32 R73, R73, R143, 0x1, P3 ;  /* 0x0000008f49497211 */ /* 0x008fca00018f0eff */
[----:B------:R0:W-:Y:S04]  /*5650*/  ST.E.128 desc[UR54][R72.64], R12 ;  /* 0x0000000c48007985 */ /* 0x0001e8000c101d36 */
.L_x_2781:
[----:B------:R-:W-:Y:S05]  /*5660*/  BSYNC B2 ;  /* 0x0000000000027941 */ /* 0x000fea0003800000 */
.L_x_2780:
        /* <DEDUP_REMOVED lines=99> */
[----:B------:R-:W-:Y:S01]  /*5ca0*/  MOV R13, R71 ;  /* 0x00000047000d7202 */ /* 0x000fe20000000f00 */
[-C--:B------:R-:W-:Y:S02]  /*5cb0*/  FFMA.FTZ R72, R70, R69.reuse, -R72 ;  /* 0x0000004546487223 */ /* 0x080fe40000010848 */
        /* <DEDUP_REMOVED lines=11> */
.L_x_2787:
[----:B------:R-:W-:Y:S05]  /*5d70*/  BSYNC B3 ;  /* 0x0000000000037941 */ /* 0x000fea0003800000 */
.L_x_2786:
[----:B------:R-:W3:Y:S01]  /*5d80*/  LDL R70, [R1+0x8] ;  /* 0x0000080001467983 */ /* 0x000ee20000100800 */
[----:B----4-:R-:W-:-:S05]  /*5d90*/  IADD3 R68, P3, R23, R11, RZ ;  /* 0x0000000b17447210 */ /* 0x010fca0007f7e0ff */
[----:B---3--:R-:W-:-:S05]  /*5da0*/  IMAD.X R69, R143, 0x1, R70, P3 ;  /* 0x000000018f457824 */ /* 0x008fca00018e0646 */
[----:B------:R0:W-:Y:S03]  /*5db0*/  ST.E.128 desc[UR54][R68.64], R12 ;  /* 0x0000000c44007985 */ /* 0x0001e6000c101d36 */
.L_x_2785:
[----:B------:R-:W-:Y:S05]  /*5dc0*/  BSYNC B2 ;  /* 0x0000000000027941 */ /* 0x000fea0003800000 */
.L_x_2784:
        /* <DEDUP_REMOVED lines=12> */
[----:B------:R-:W-:Y:S01]  /*5e90*/  SHF.R.U32.HI R65, RZ, 0x10, R67 ;  /* 0x00000010ff417819 */ /* 0x000fe20000011643 */
[----:B------:R-:W-:Y:S01]  /*5ea0*/  IMAD.SHL.U32 R68, R68, 0x100, RZ ;  /* 0x0000010044447824 */ /* 0x000fe200078e00ff */
[----:B------:R-:W-:Y:S01]  /*5eb0*/  LOP3.LUT R64, R67, 0xff0000ff, RZ, 0xc0, !PT ;  /* 0xff0000ff43407812 */ /* 0x000fe200078ec0ff */
[----:B------:R-:W-:Y:S01]  /*5ec0*/  IMAD.SHL.U32 R67, R70, 0x100, RZ ;  /* 0x0000010046437824 */ /* 0x000fe200078e00ff */
[----:B------:R-:W-:-:S02]  /*5ed0*/  F2FP.F16.E4M3.UNPACK_B R70, R13 ;  /* 0x0000000dff46723e */ /* 0x000fc400020006ff */
[----:B------:R-:W-:Y:S02]  /*5ee0*/  LOP3.LUT R68, R69, 0xff00, R68, 0xf8, !PT ;  /* 0x0000ff0045447812 */ /* 0x000fe400078ef844 */
[----:B------:R-:W-:Y:S01]  /*5ef0*/  LOP3.LUT R67, R64, 0xff00, R67, 0xf8, !PT ;  /* 0x0000ff0040437812 */ /* 0x000fe200078ef843 */
[--C-:B------:R-:W-:Y:S01]  /*5f00*/  HADD2.F32 R69, -RZ, R70.reuse.H1_H1 ;  /* 0x30000046ff457230 */ /* 0x100fe20000004100 */
[-C--:B------:R-:W-:Y:S01]  /*5f10*/  F2FP.F16.E4M3.UNPACK_B R64, R145.reuse.H1 ;  /* 0x00000091ff40723e */ /* 0x080fe200030006ff */
[----:B------:R-:W-:Y:S01]  /*5f20*/  HADD2.F32 R70, -RZ, R70.H0_H0 ;  /* 0x20000046ff467230 */ /* 0x000fe20000004100 */
[-C--:B------:R-:W-:Y:S02]  /*5f30*/  F2FP.F16.E4M3.UNPACK_B R71, R144.reuse.H1 ;  /* 0x00000090ff47723e */ /* 0x080fe400030006ff */
[----:B------:R-:W-:Y:S01]  /*5f40*/  F2FP.F16.E4M3.UNPACK_B R145, R145 ;  /* 0x00000091ff91723e */ /* 0x000fe200020006ff */
[----:B------:R-:W-:Y:S01]  /*5f50*/  HADD2.F32 R73, -RZ, R64.H0_H0 ;  /* 0x20000040ff497230 */ /* 0x000fe20000004100 */
[----:B------:R-:W-:Y:S01]  /*5f60*/  F2FP.F16.E4M3.UNPACK_B R144, R144 ;  /* 0x00000090ff90723e */ /* 0x000fe200020006ff */
[----:B------:R-:W-:-:S02]  /*5f70*/  HADD2.F32 R72, -RZ, R71.H0_H0 ;  /* 0x20000047ff487230 */ /* 0x000fc40000004100 */
[----:B------:R-:W-:Y:S02]  /*5f80*/  HADD2.F32 R71, -RZ, R71.H1_H1 ;  /* 0x30000047ff477230 */ /* 0x000fe40000004100 */
[-C--:B------:R-:W-:Y:S01]  /*5f90*/  FMUL.FTZ R74, R69, R73.reuse ;  /* 0x00000049454a7220 */ /* 0x080fe20000410000 */
[----:B------:R-:W-:-:S03]  /*5fa0*/  FMUL.FTZ R73, R70, R73 ;  /* 0x0000004946497220 */ /* 0x000fc60000410000 */
[-C--:B------:R-:W-:Y:S01]  /*5fb0*/  FFMA.FTZ R70, R70, R72.reuse, -R74 ;  /* 0x0000004846467223 */ /* 0x080fe2000001084a */
        /* <DEDUP_REMOVED lines=79> */
.L_x_2791:
[----:B------:R-:W-:Y:S05]  /*64b0*/  BSYNC B3 ;  /* 0x0000000000037941 */ /* 0x000fea0003800000 */
.L_x_2790:
[----:B------:R-:W3:Y:S01]  /*64c0*/  LDL R66, [R1+0x4] ;  /* 0x0000040001427983 */ /* 0x000ee20000100800 */
[----:B----4-:R-:W-:-:S04]  /*64d0*/  IADD3 R64, P3, R22, R11, RZ ;  /* 0x0000000b16407210 */ /* 0x010fc80007f7e0ff */
[----:B---3--:R-:W-:-:S05]  /*64e0*/  IADD3.X R65, R143, R66, RZ, P3, !PT ;  /* 0x000000428f417210 */ /* 0x008fca0001ffe4ff */
[----:B------:R0:W-:Y:S04]  /*64f0*/  ST.E.128 desc[UR54][R64.64], R12 ;  /* 0x0000000c40007985 */ /* 0x0001e8000c101d36 */
.L_x_2789:
[----:B------:R-:W-:Y:S05]  /*6500*/  BSYNC B2 ;  /* 0x0000000000027941 */ /* 0x000fea0003800000 */
.L_x_2788:
[----:B------:R-:W-:-:S13]  /*6510*/  ISETP.NE.AND P3, PT, R33, RZ, PT ;  /* 0x000000ff2100720c */ /* 0x000fda0003f65270 */
[----:B------:R-:W-:Y:S05]  /*6520*/  @!P3 BRA `(.L_x_2771) ;  /* 0x0000000400d4b947 */ /* 0x000fea0003800000 */
[----:B0-----:R-:W3:Y:S04]  /*6530*/  LDL R12, [R1] ;  /* 0x00000000010c7983 */ /* 0x001ee80000100800 */
[----:B------:R-:W5:Y:S01]  /*6540*/  LDL R66, [R1+0x28] ;  /* 0x0000280001427983 */ /* 0x000f620000100800 */
[----:B----4-:R-:W-:Y:S01]  /*6550*/  IADD3 R64, P3, R220, R11, RZ ;  /* 0x0000000bdc407210 */ /* 0x010fe20007f7e0ff */
[----:B------:R-:W-:Y:S04]  /*6560*/  BSSY B2, `(.L_x_2792) ;  /* 0x0000070000027945 */ /* 0x000fe80003800000 */
[----:B---3--:R-:W-:-:S02]  /*6570*/  IMAD.X R65, R143, 0x1, R12, P3 ;  /* 0x000000018f417824 */ /* 0x008fc400018e060c */
[----:B------:R0:W3:Y:S01]  /*6580*/  LDS.128 R12, [R89+0x29200] ;  /* 0x02920000590c7984 */ /* 0x0000e20000000c00 */
[----:B-----5:R-:W-:-:S13]  /*6590*/  ISETP.GE.AND P3, PT, R66, R113, PT ;  /* 0x000000714200720c */ /* 0x020fda0003f66270 */
[----:B0-----:R-:W-:Y:S05]  /*65a0*/  @P3 BRA `(.L_x_2793) ;  /* 0x0000000400ac3947 */ /* 0x001fea0003800000 */
[----:B---3--:R-:W-:Y:S01]  /*65b0*/  IMAD.MOV.U32 R60, RZ, RZ, R13 ;  /* 0x000000ffff3c7224 */ /* 0x008fe200078e000d */
        /* <DEDUP_REMOVED lines=19> */
[-C--:B------:R-:W-:Y:S01]  /*66f0*/  FFMA.FTZ R13, R66, R11.reuse, -R69 ;  /* 0x0000000b420d7223 */ /* 0x080fe20000010845 */
[----:B------:R-:W-:Y:S01]  /*6700*/  F2FP.F16.E4M3.UNPACK_B R69, R142 ;  /* 0x0000008eff45723e */ /* 0x000fe200020006ff */
[----:B------:R-:W-:Y:S01]  /*6710*/  FFMA.FTZ R68, R68, R11, R71 ;  /* 0x0000000b44447223 */ /* 0x000fe20000010047 */
[-C--:B------:R-:W-:Y:S02]  /*6720*/  F2FP.F16.E4M3.UNPACK_B R11, R60.reuse.H1 ;  /* 0x0000003cff0b723e */ /* 0x080fe400030006ff */
        /* <DEDUP_REMOVED lines=83> */
.L_x_2793:
[----:B------:R-:W-:Y:S05]  /*6c60*/  BSYNC B2 ;  /* 0x0000000000027941 */ /* 0x000fea0003800000 */
.L_x_2792:
[----:B---3--:R0:W-:Y:S02]  /*6c70*/  ST.E.128 desc[UR54][R64.64], R12 ;  /* 0x0000000c40007985 */ /* 0x0081e4000c101d36 */
.L_x_2771:
[----:B------:R-:W-:Y:S05]  /*6c80*/  BSYNC B1 ;  /* 0x0000000000017941 */ /* 0x000fea0003800000 */
.L_x_2770:
[----:B------:R-:W-:-:S03]  /*6c90*/  UMOV UR4, 0xffffffff ;  /* 0xffffffff00047882 */ /* 0x000fc60000000000 */
[----:B------:R-:W-:Y:S05]  /*6ca0*/  BRA.DIV UR4, `(.L_x_2794) ;  /* 0x000002ee04ec7947 */ /* 0x000fea000b800000 */
[----:B--2---:R-:W2:Y:S04]  /*6cb0*/  SHFL.IDX PT, R119, R119, 0x1, 0x1e1f ;  /* 0x003e1f0077777f89 */ /* 0x004ea800000e0000 */
[----:B------:R-:W0:Y:S02]  /*6cc0*/  SHFL.IDX PT, R120, R120, 0x1, 0x1e1f ;  /* 0x003e1f0078787f89 */ /* 0x000e2400000e0000 */
.L_x_3130:
[----:B------:R-:W-:Y:S05]  /*6cd0*/  @P4 BRA `(.L_x_2795) ;  /* 0x0000009800904947 */ /* 0x000fea0003800000 */
[----:B------:R-:W-:Y:S01]  /*6ce0*/  ISETP.NE.AND P3, PT, R28, RZ, PT ;  /* 0x000000ff1c00720c */ /* 0x000fe20003f65270 */
[----:B------:R-:W-:-:S12]  /*6cf0*/  BSSY B1, `(.L_x_2796) ;  /* 0x0000073000017945 */ /* 0x000fd80003800000 */
[----:B------:R-:W-:Y:S05]  /*6d00*/  @!P3 BRA `(.L_x_2797) ;  /* 0x0000000400c4b947 */ /* 0x000fea0003800000 */
[----:B0-----:R0:W0:Y:S01]  /*6d10*/  LDS.128 R12, [R88+0x26200] ;  /* 0x02620000580c7984 */ /* 0x0010220000000c00 */
[----:B------:R-:W-:Y:S01]  /*6d20*/  IADD3 R60, P3, R16, R120, RZ ;  /* 0x00000078103c7210 */ /* 0x000fe20007f7e0ff */
[----:B------:R-:W-:Y:S04]  /*6d30*/  BSSY B2, `(.L_x_2798) ;  /* 0x000006d000027945 */ /* 0x000fe80003800000 */
[----:B--2---:R-:W-:Y:S01]  /*6d40*/  IMAD.X R61, R119, 0x1, R17, P3 ;  /* 0x00000001773d7824 */ /* 0x004fe200018e0611 */
        /* <DEDUP_REMOVED lines=13> */
[----:B------:R-:W-:Y:S01]  /*6e20*/  MOV R62, R12 ;  /* 0x0000000c003e7202 */ /* 0x000fe20000000f00 */
        /* <DEDUP_REMOVED lines=43> */
[----:B------:R-:W-:Y:S01]  /*70e0*/  LOP3.LUT R57, R59, 0xff00, R64, 0xf8, !PT ;  /* 0x0000ff003b397812 */ /* 0x000fe200078ef840 */
[----:B------:R-:W-:Y:S01]  /*70f0*/  IMAD.U32 R64, R68, 0x10000, RZ ;  /* 0x0001000044407824 */ /* 0x000fe200078e00ff */
[----:B------:R-:W-:Y:S01]  /*7100*/  LOP3.LUT R59, R67, 0xff0000, R66, 0xf8, !PT ;  /* 0x00ff0000433b7812 */ /* 0x000fe200078ef842 */
[----:B------:R-:W-:-:S03]  /*7110*/  IMAD.MOV.U32 R66, RZ, RZ, R15 ;  /* 0x000000ffff427224 */ /* 0x000fc600078e000f */
[----:B------:R-:W-:Y:S02]  /*7120*/  LOP3.LUT R57, R57, 0xff0000, R64, 0xf8, !PT ;  /* 0x00ff000039397812 */ /* 0x000fe400078ef840 */
[----:B------:R-:W-:Y:S02]  /*7130*/  F2FP.F16.E4M3.UNPACK_B R15, R66 ;  /* 0x00000042ff0f723e */ /* 0x000fe400020006ff */
[----:B------:R-:W-:Y:S02]  /*7140*/  F2FP.F16.E4M3.UNPACK_B R68, R59.H1 ;  /* 0x0000003bff44723e */ /* 0x000fe400030006ff */
[----:B------:R-:W-:Y:S01]  /*7150*/  F2FP.F16.E4M3.UNPACK_B R69, R57.H1 ;  /* 0x00000039ff45723e */ /* 0x000fe200030006ff */
[--C-:B------:R-:W-:Y:S02]  /*7160*/  HADD2.F32 R64, -RZ, R15.reuse.H1_H1 ;  /* 0x3000000fff407230 */ /* 0x100fe40000004100 */
[----:B------:R-:W-:Y:S02]  /*7170*/  HADD2.F32 R70, -RZ, R68.H0_H0 ;  /* 0x20000044ff467230 */ /* 0x000fe40000004100 */
[----:B------:R-:W-:-:S02]  /*7180*/  HADD2.F32 R15, -RZ, R15.H0_H0 ;  /* 0x2000000fff0f7230 */ /* 0x000fc40000004100 */
[--C-:B------:R-:W-:Y:S02]  /*7190*/  HADD2.F32 R67, -RZ, R69.reuse.H0_H0 ;  /* 0x20000045ff437230 */ /* 0x100fe40000004100 */
[-C--:B------:R-:W-:Y:S01]  /*71a0*/  FMUL.FTZ R72, R64, R70.reuse ;  /* 0x0000004640487220 */ /* 0x080fe20000410000 */
[----:B------:R-:W-:Y:S02]  /*71b0*/  HADD2.F32 R69, -RZ, R69.H1_H1 ;  /* 0x30000045ff457230 */ /* 0x000fe40000004100 */
[C---:B------:R-:W-:Y:S01]  /*71c0*/  FMUL.FTZ R71, R15.reuse, R70 ;  /* 0x000000460f477220 */ /* 0x040fe20000410000 */
[----:B------:R-:W-:-:S03]  /*71d0*/  FFMA.FTZ R15, R15, R67, -R72 ;  /* 0x000000430f0f7223 */ /* 0x000fc60000010848 */
[----:B------:R-:W-:Y:S01]  /*71e0*/  FFMA.FTZ R64, R64, R67, R71 ;  /* 0x0000004340407223 */ /* 0x000fe20000010047 */
[----:B------:R-:W-:Y:S02]  /*71f0*/  F2FP.F16.E4M3.UNPACK_B R67, R66.H1 ;  /* 0x00000042ff43723e */ /* 0x000fe400030006ff */
[----:B------:R-:W-:Y:S01]  /*7200*/  MOV R66, R14 ;  /* 0x0000000e00427202 */ /* 0x000fe20000000f00 */
[----:B------:R-:W-:Y:S02]  /*7210*/  HADD2.F32 R14, -RZ, R68.H1_H1 ;  /* 0x30000044ff0e7230 */ /* 0x000fe40000004100 */
        /* <DEDUP_REMOVED lines=30> */
.L_x_2799:
[----:B------:R-:W-:Y:S05]  /*7400*/  BSYNC B2 ;  /* 0x0000000000027941 */ /* 0x000fea0003800000 */
.L_x_2798:
[----:B0-----:R0:W-:Y:S02]  /*7410*/  ST.E.128 desc[UR54][R60.64], R12 ;  /* 0x0000000c3c007985 */ /* 0x0011e4000c101d36 */
.L_x_2797:
[----:B------:R-:W-:Y:S05]  /*7420*/  BSYNC B1 ;  /* 0x0000000000017941 */ /* 0x000fea0003800000 */
.L_x_2796:
        /* <DEDUP_REMOVED lines=13> */
[--C-:B------:R-:W-:Y:S02]  /*7500*/  SHF.R.U32.HI R54, RZ, 0x8, R55.reuse ;  /* 0x00000008ff367819 */ /* 0x100fe40000011637 */
[----:B------:R-:W-:Y:S01]  /*7510*/  LOP3.LUT R59, R53, 0xff0000ff, RZ, 0xc0, !PT ;  /* 0xff0000ff353b7812 */ /* 0x000fe200078ec0ff */
[----:B------:R-:W-:Y:S01]  /*7520*/  IMAD.SHL.U32 R52, R52, 0x100, RZ ;  /* 0x0000010034347824 */ /* 0x000fe200078e00ff */
[----:B------:R-:W-:Y:S01]  /*7530*/  SHF.R.U32.HI R58, RZ, 0x10, R55 ;  /* 0x00000010ff3a7819 */ /* 0x000fe20000011637 */
[----:B------:R-:W-:Y:S01]  /*7540*/  IMAD.SHL.U32 R54, R54, 0x100, RZ ;  /* 0x0000010036367824 */ /* 0x000fe200078e00ff */
[----:B------:R-:W-:Y:S02]  /*7550*/  LOP3.LUT R55, R55, 0xff0000ff, RZ, 0xc0, !PT ;  /* 0xff0000ff37377812 */ /* 0x000fe400078ec0ff */
[----:B------:R-:W-:Y:S01]  /*7560*/  SHF.R.U32.HI R60, RZ, 0x10, R53 ;  /* 0x00000010ff3c7819 */ /* 0x000fe20000011635 */
[----:B------:R-:W-:Y:S01]  /*7570*/  IMAD.MOV.U32 R53, RZ, RZ, R12 ;  /* 0x000000ffff357224 */ /* 0x000fe200078e000c */
[----:B------:R-:W-:-:S02]  /*7580*/  LOP3.LUT R52, R59, 0xff00, R52, 0xf8, !PT ;  /* 0x0000ff003b347812 */ /* 0x000fc400078ef834 */
[----:B------:R-:W-:Y:S01]  /*7590*/  LOP3.LUT R59, R55, 0xff00, R54, 0xf8, !PT ;  /* 0x0000ff00373b7812 */ /* 0x000fe200078ef836 */
[----:B------:R-:W-:Y:S01]  /*75a0*/  IMAD.U32 R54, R58, 0x10000, RZ ;  /* 0x000100003a367824 */ /* 0x000fe200078e00ff */
[----:B------:R-:W-:Y:S02]  /*75b0*/  SHF.L.U32 R13, R60, 0x10, RZ ;  /* 0x000000103c0d7819 */ /* 0x000fe400000006ff */
        /* <DEDUP_REMOVED lines=22> */
[----:B------:R-:W-:-:S02]  /*7720*/  HADD2.F32 R61, -RZ, R138.H0_H0 ;  /* 0x2000008aff3d7230 */ /* 0x000fc40000004100 */
        /* <DEDUP_REMOVED lines=9> */
[----:B------:R-:W-:-:S02]  /*77c0*/  HADD2.F32 R58, -RZ, R53.H1_H1 ;  /* 0x30000035ff3a7230 */ /* 0x000fc40000004100 */
[C---:B------:R-:W-:Y:S01]  /*77d0*/  FMUL.FTZ R62, R55.reuse, R62 ;  /* 0x0000003e373e7220 */ /* 0x040fe20000410000 */
[----:B------:R-:W-:Y:S02]  /*77e0*/  HADD2.F32 R54, -RZ, R53.H0_H0 ;  /* 0x20000035ff367230 */ /* 0x000fe40000004100 */
[-C--:B------:R-:W-:Y:S01]  /*77f0*/  FFMA.FTZ R64, R55, R60.reuse, -R64 ;  /* 0x0000003c37407223 */ /* 0x080fe20000010840 */
[----:B------:R-:W-:Y:S02]  /*7800*/  HADD2.F32 R135, -RZ, R135.H0_H0 ;  /* 0x20000087ff877230 */ /* 0x000fe40000004100 */
[----:B------:R-:W-:Y:S01]  /*7810*/  FFMA.FTZ R63, R59, R60, R62 ;  /* 0x0000003c3b3f7223 */ /* 0x000fe2000001003e */
[----:B------:R-:W-:Y:S01]  /*7820*/  F2FP.F16.E4M3.UNPACK_B R59, R15.H1 ;  /* 0x0000000fff3b723e */ /* 0x000fe200030006ff */
[-C--:B------:R-:W-:Y:S01]  /*7830*/  FMUL.FTZ R53, R58, R61.reuse ;  /* 0x0000003d3a357220 */ /* 0x080fe20000410000 */
[----:B------:R-:W-:Y:S01]  /*7840*/  FMUL.FTZ R61, R54, R61 ;  /* 0x0000003d363d7220 */ /* 0x000fe20000410000 */
[----:B------:R-:W-:-:S02]  /*7850*/  F2FP.F16.E4M3.UNPACK_B R62, R52.H1 ;  /* 0x00000034ff3e723e */ /* 0x000fc400030006ff */
[----:B------:R-:W-:Y:S01]  /*7860*/  F2FP.SATFINITE.E4M3.F32.PACK_AB_MERGE_C R55, R66, R65, RZ ;  /* 0x000000414237723e */ /* 0x000fe200048070ff */
[--C-:B------:R-:W-:Y:S02]  /*7870*/  HADD2.F32 R65, -RZ, R59.reuse.H0_H0 ;  /* 0x2000003bff417230 */ /* 0x100fe40000004100 */
[----:B------:R-:W-:Y:S01]  /*7880*/  FFMA.FTZ R58, R58, R135, R61 ;  /* 0x000000873a3a7223 */ /* 0x000fe2000001003d */
[----:B------:R-:W-:Y:S01]  /*7890*/  HADD2.F32 R66, -RZ, R59.H1_H1 ;  /* 0x3000003bff427230 */ /* 0x000fe20000004100 */
[----:B------:R-:W-:Y:S01]  /*78a0*/  F2FP.F16.E4M3.UNPACK_B R59, R13.H1 ;  /* 0x0000000dff3b723e */ /* 0x000fe200030006ff */
[----:B------:R-:W-:Y:S01]  /*78b0*/  HADD2.F32 R67, -RZ, R62.H1_H1 ;  /* 0x3000003eff437230 */ /* 0x000fe20000004100 */
[----:B------:R-:W-:Y:S01]  /*78c0*/  F2FP.F16.E4M3.UNPACK_B R60, R14.H1 ;  /* 0x0000000eff3c723e */ /* 0x000fe200030006ff */
[----:B------:R-:W-:Y:S01]  /*78d0*/  FFMA.FTZ R53, R54, R135, -R53 ;  /* 0x0000008736357223 */ /* 0x000fe20000010835 */
[----:B------:R-:W-:Y:S01]  /*78e0*/  F2FP.F16.E4M3.UNPACK_B R61, R52 ;  /* 0x00000034ff3d723e */ /* 0x000fe200020006ff */
[----:B------:R-:W-:Y:S01]  /*78f0*/  HADD2.F32 R68, -RZ, R59.H1_H1 ;  /* 0x3000003bff447230 */ /* 0x000fe20000004100 */
[----:B------:R-:W-:Y:S01]  /*7900*/  F2FP.SATFINITE.E4M3.F32.PACK_AB_MERGE_C R54, R63, R64, RZ ;  /* 0x000000403f36723e */ /* 0x000fe200048070ff */
[----:B------:R-:W-:Y:S01]  /*7910*/  HADD2.F32 R64, -RZ, R60.H1_H1 ;  /* 0x3000003cff407230 */ /* 0x000fe20000004100 */
[----:B------:R-:W-:Y:S01]  /*7920*/  F2FP.F16.E4M3.UNPACK_B R52, R13 ;  /* 0x0000000dff34723e */ /* 0x000fe200020006ff */
[----:B------:R-:W-:Y:S01]  /*7930*/  FMUL.FTZ R70, R66, R67 ;  /* 0x0000004342467220 */ /* 0x000fe20000410000 */
[----:B------:R-:W-:-:S02]  /*7940*/  HADD2.F32 R69, -RZ, R61.H1_H1 ;  /* 0x3000003dff457230 */ /* 0x000fc40000004100 */
        /* <DEDUP_REMOVED lines=8> */
[----:B------:R-:W-:Y:S02]  /*79d0*/  HADD2.F32 R66, -RZ, R62.H0_H0 ;  /* 0x2000003eff427230 */ /* 0x000fe40000004100 */
[C---:B------:R-:W-:Y:S01]  /*79e0*/  FMUL.FTZ R69, R63.reuse, R69 ;  /* 0x000000453f457220 */ /* 0x040fe20000410000 */
[----:B------:R-:W-:Y:S01]  /*79f0*/  FFMA.FTZ R15, R63, R67, -R70 ;  /* 0x000000433f0f7223 */ /* 0x000fe20000010846 */
[----:B------:R-:W-:Y:S01]  /*7a00*/  HADD2.F32 R62, -RZ, R14.H0_H0 ;  /* 0x2000000eff3e7230 */ /* 0x000fe20000004100 */
[----:B------:R-:W-:Y:S01]  /*7a10*/  F2FP.SATFINITE.E4M3.F32.PACK_AB_MERGE_C R60, R60, R13, RZ ;  /* 0x0000000d3c3c723e */ /* 0x000fe200048070ff */
[----:B------:R-:W-:-:S02]  /*7a20*/  HADD2.F32 R63, -RZ, R65.H0_H0 ;  /* 0x20000041ff3f7230 */ /* 0x000fc40000004100 */
[----:B------:R-:W-:Y:S01]  /*7a30*/  FFMA.FTZ R68, R64, R67, R69 ;  /* 0x0000004340447223 */ /* 0x000fe20000010045 */
[----:B------:R-:W-:Y:S01]  /*7a40*/  HADD2.F32 R14, -RZ, R14.H1_H1 ;  /* 0x3000000eff0e7230 */ /* 0x000fe20000004100 */
[----:B------:R-:W-:Y:S01]  /*7a50*/  F2FP.SATFINITE.E4M3.F32.PACK_AB_MERGE_C R13, R12, R11, R55 ;  /* 0x0000000b0c0d723e */ /* 0x000fe20004807037 */
[----:B------:R-:W-:Y:S01]  /*7a60*/  HADD2.F32 R61, -RZ, R61.H0_H0 ;  /* 0x2000003dff3d7230 */ /* 0x000fe20000004100 */
[----:B------:R-:W-:Y:S01]  /*7a70*/  F2FP.SATFINITE.E4M3.F32.PACK_AB_MERGE_C R12, R58, R53, R54 ;  /* 0x000000353a0c723e */ /* 0x000fe20004807036 */
[----:B------:R-:W-:Y:S01]  /*7a80*/  HADD2.F32 R65, -RZ, R65.H1_H1 ;  /* 0x30000041ff417230 */ /* 0x000fe20000004100 */
[----:B------:R-:W-:Y:S01]  /*7a90*/  F2FP.SATFINITE.E4M3.F32.PACK_AB_MERGE_C R15, R68, R15, RZ ;  /* 0x0000000f440f723e */ /* 0x000fe200048070ff */
        /* <DEDUP_REMOVED lines=12> */
.L_x_2803:
[----:B------:R-:W-:Y:S05]  /*7b60*/  BSYNC B2 ;  /* 0x0000000000027941 */ /* 0x000fea0003800000 */
.L_x_2802:
[----:B------:R0:W-:Y:S02]  /*7b70*/  ST.E.128 desc[UR54][R56.64], R12 ;  /* 0x0000000c38007985 */ /* 0x0001e4000c101d36 */
.L_x_2801:
[----:B------:R-:W-:Y:S05]  /*7b80*/  BSYNC B1 ;  /* 0x0000000000017941 */ /* 0x000fea0003800000 */
.L_x_2800:
        /* <DEDUP_REMOVED lines=20> */
[----:B------:R-:W-:-:S02]  /*7cd0*/  LOP3.LUT R13, R48, 0xff00, R51, 0xf8, !PT ;  /* 0x0000ff00300d7812 */ /* 0x000fc400078ef833 */
[----:B------:R-:W-:Y:S01]  /*7ce0*/  LOP3.LUT R50, R50, 0xff00, R55, 0xf8, !PT ;  /* 0x0000ff0032327812 */ /* 0x000fe200078ef837 */
[----:B------:R-:W-:Y:S01]  /*7cf0*/  IMAD.U32 R48, R56, 0x10000, RZ ;  /* 0x0001000038307824 */ /* 0x000fe200078e00ff */
[----:B------:R-:W-:Y:S01]  /*7d00*/  MOV R49, R12 ;  /* 0x0000000c00317202 */ /* 0x000fe20000000f00 */
        /* <DEDUP_REMOVED lines=91> */
.L_x_2807:
[----:B------:R-:W-:Y:S05]  /*82c0*/  BSYNC B2 ;  /* 0x0000000000027941 */ /* 0x000fea0003800000 */
.L_x_2806:
[----:B------:R0:W-:Y:S02]  /*82d0*/  ST.E.128 desc[UR54][R52.64], R12 ;  /* 0x0000000c34007985 */ /* 0x0001e4000c101d36 */
.L_x_2805:
[----:B------:R-:W-:Y:S05]  /*82e0*/  BSYNC B1 ;  /* 0x0000000000017941 */ /* 0x000fea0003800000 */
.L_x_2804:
[----:B------:R-:W-:Y:S01]  /*82f0*/  ISETP.NE.AND P3, PT, R31, RZ, PT ;  /* 0x000000ff1f00720c */ /* 0x000fe20003f65270 */
[----:B------:R-:W-:-:S12]  /*8300*/  BSSY B1, `(.L_x_2808) ;  /* 0x0000074000017945 */ /* 0x000fd80003800000 */
[----:B------:R-:W-:Y:S05]  /*8310*/  @!P3 BRA `(.L_x_2809) ;  /* 0x0000000400c8b947 */ /* 0x000fea0003800000 */
[----:B0-----:R-:W2:Y:S04]  /*8320*/  LDL R12, [R1+0x8] ;  /* 0x00000800010c7983 */ /* 0x001ea80000100800 */
        /* <DEDUP_REMOVED lines=111> */
.L_x_2811:
[----:B------:R-:W-:Y:S05]  /*8a20*/  BSYNC B2 ;  /* 0x0000000000027941 */ /* 0x000fea0003800000 */
.L_x_2810:
[----:B--2---:R0:W-:Y:S02]  /*8a30*/  ST.E.128 desc[UR54][R48.64], R12 ;  /* 0x0000000c30007985 */ /* 0x0041e4000c101d36 */
.L_x_2809:
[----:B------:R-:W-:Y:S05]  /*8a40*/  BSYNC B1 ;  /* 0x0000000000017941 */ /* 0x000fea0003800000 */
.L_x_2808:
        /* <DEDUP_REMOVED lines=12> */
[--C-:B------:R-:W-:Y:S02]  /*8b10*/  SHF.R.U32.HI R47, RZ, 0x8, R43.reuse ;  /* 0x00000008ff2f7819 */ /* 0x100fe4000001162b */
[----:B------:R-:W-:Y:S02]  /*8b20*/  LOP3.LUT R42, R43, 0xff0000ff, RZ, 0xc0, !PT ;  /* 0xff0000ff2b2a7812 */ /* 0x000fe400078ec0ff */
[----:B------:R-:W-:Y:S01]  /*8b30*/  SHF.R.U32.HI R46, RZ, 0x10, R43 ;  /* 0x00000010ff2e7819 */ /* 0x000fe2000001162b */
[----:B------:R-:W-:Y:S01]  /*8b40*/  IMAD.SHL.U32 R43, R11, 0x100, RZ ;  /* 0x000001000b2b7824 */ /* 0x000fe200078e00ff */
[----:B------:R-:W-:Y:S01]  /*8b50*/  LOP3.LUT R40, R41, 0xff0000ff, RZ, 0xc0, !PT ;  /* 0xff0000ff29287812 */ /* 0x000fe200078ec0ff */
[----:B--2---:R-:W-:Y:S01]  /*8b60*/  IMAD.MOV.U32 R11, RZ, RZ, R13 ;  /* 0x000000ffff0b7224 */ /* 0x004fe200078e000d */
[----:B------:R-:W-:Y:S01]  /*8b70*/  SHF.R.U32.HI R48, RZ, 0x10, R41 ;  /* 0x00000010ff307819 */ /* 0x000fe20000011629 */
[----:B------:R-:W-:Y:S01]  /*8b80*/  IMAD.MOV.U32 R41, RZ, RZ, R12 ;  /* 0x000000ffff297224 */ /* 0x000fe200078e000c */
[----:B------:R-:W-:-:S02]  /*8b90*/  SHF.L.U32 R47, R47, 0x8, RZ ;  /* 0x000000082f2f7819 */ /* 0x000fc400000006ff */
[----:B------:R-:W-:Y:S01]  /*8ba0*/  LOP3.LUT R13, R40, 0xff00, R43, 0xf8, !PT ;  /* 0x0000ff00280d7812 */ /* 0x000fe200078ef82b */
[----:B------:R-:W-:Y:S01]  /*8bb0*/  IMAD.U32 R40, R48, 0x10000, RZ ;  /* 0x0001000030287824 */ /* 0x000fe200078e00ff */
[----:B------:R-:W-:Y:S01]  /*8bc0*/  LOP3.LUT R42, R42, 0xff00, R47, 0xf8, !PT ;  /* 0x0000ff002a2a7812 */ /* 0x000fe200078ef82f */
[----:B------:R-:W-:Y:S01]  /*8bd0*/  IMAD.U32 R47, R46, 0x10000, RZ ;  /* 0x000100002e2f7824 */ /* 0x000fe200078e00ff */
        /* <DEDUP_REMOVED lines=90> */
.L_x_2815:
[----:B------:R-:W-:Y:S05]  /*9180*/  BSYNC B2 ;  /* 0x0000000000027941 */ /* 0x000fea0003800000 */
.L_x_2814:
[----:B--2---:R0:W-:Y:S02]  /*9190*/  ST.E.128 desc[UR54][R44.64], R12 ;  /* 0x0000000c2c007985 */ /* 0x0041e4000c101d36 */
.L_x_2813:
[----:B------:R-:W-:Y:S05]  /*91a0*/  BSYNC B1 ;  /* 0x0000000000017941 */ /* 0x000fea0003800000 */
.L_x_2812:
[----:B------:R-:W-:-:S13]  /*91b0*/  ISETP.NE.AND P3, PT, R33, RZ, PT ;  /* 0x000000ff2100720c */ /* 0x000fda0003f65270 */
        /* <DEDUP_REMOVED lines=12> */
[----:B------:R-:W-:Y:S02]  /*9280*/  SHF.R.U32.HI R44, RZ, 0x10, R39 ;  /* 0x00000010ff2c7819 */ /* 0x000fe40000011627 */
[----:B------:R-:W-:Y:S01]  /*9290*/  LOP3.LUT R42, R39, 0xff0000ff, RZ, 0xc0, !PT ;  /* 0xff0000ff272a7812 */ /* 0x000fe200078ec0ff */
[----:B------:R-:W-:Y:S01]  /*92a0*/  IMAD.SHL.U32 R39, R36, 0x100, RZ ;  /* 0x0000010024277824 */ /* 0x000fe200078e00ff */
[----:B------:R-:W-:Y:S01]  /*92b0*/  SHF.L.U32 R11, R11, 0x8, RZ ;  /* 0x000000080b0b7819 */ /* 0x000fe200000006ff */
[----:B--2---:R-:W-:Y:S01]  /*92c0*/  IMAD.MOV.U32 R36, RZ, RZ, R12 ;  /* 0x000000ffff247224 */ /* 0x004fe200078e000c */
[----:B------:R-:W-:-:S02]  /*92d0*/  SHF.R.U32.HI R45, RZ, 0x10, R37 ;  /* 0x00000010ff2d7819 */ /* 0x000fc40000011625 */
[----:B------:R-:W-:Y:S01]  /*92e0*/  LOP3.LUT R37, R38, 0xff00, R11, 0xf8, !PT ;  /* 0x0000ff0026257812 */ /* 0x000fe200078ef80b */
[----:B------:R-:W-:Y:S01]  /*92f0*/  IMAD.U32 R38, R44, 0x10000, RZ ;  /* 0x000100002c267824 */ /* 0x000fe200078e00ff */
[----:B------:R-:W-:Y:S01]  /*9300*/  LOP3.LUT R43, R42, 0xff00, R39, 0xf8, !PT ;  /* 0x0000ff002a2b7812 */ /* 0x000fe200078ef827 */
[----:B------:R-:W-:Y:S01]  /*9310*/  IMAD.U32 R12, R45, 0x10000, RZ ;  /* 0x000100002d0c7824 */ /* 0x000fe200078e00ff */
        /* <DEDUP_REMOVED lines=90> */
.L_x_2817:
[----:B------:R-:W-:Y:S05]  /*98c0*/  BSYNC B1 ;  /* 0x0000000000017941 */ /* 0x000fea0003800000 */
.L_x_2816:
[----:B--2---:R0:W-:Y:S01]  /*98d0*/  ST.E.128 desc[UR54][R40.64], R12 ;  /* 0x0000000c28007985 */ /* 0x0041e2000c101d36 */
[----:B------:R-:W-:Y:S05]  /*98e0*/  BRA `(.L_x_2795) ;  /* 0x0000006c008c7947 */ /* 0x000fea0003800000 */
.L_x_2761:
        /* <DEDUP_REMOVED lines=19> */
[C---:B0-----:R-:W-:Y:S01]  /*9a20*/  VIADD R37, R36.reuse, 0xffffff80 ;  /* 0xffffff8024257836 */ /* 0x041fe20000000000 */
[----:B------:R-:W-:-:S04]  /*9a30*/  IADD3 R36, R36, -0x80, RZ ;  /* 0xffffff8024247810 */ /* 0x000fc80007ffe0ff */
[----:B------:R-:W-:-:S04]  /*9a40*/  LEA.HI R36, R36, R37, RZ, 0x1 ;  /* 0x0000002524247211 */ /* 0x000fc800078f08ff */
[----:B------:R-:W-:-:S04]  /*9a50*/  SHF.R.S32.HI R36, RZ, 0x1, R36 ;  /* 0x00000001ff247819 */ /* 0x000fc80000011424 */
[----:B------:R-:W-:Y:S02]  /*9a60*/  ISETP.GE.AND P3, PT, R36, R92, PT ;  /* 0x0000005c2400720c */ /* 0x000fe40003f66270 */
[----:B------:R-:W-:-:S11]  /*9a70*/  CS2R R36, SRZ ;  /* 0x0000000000247805 */ /* 0x000fd6000001ff00 */
        /* <DEDUP_REMOVED lines=28> */
.L_x_2819:
[----:B------:R-:W-:Y:S05]  /*9c40*/  BSYNC B1 ;  /* 0x0000000000017941 */ /* 0x000fea0003800000 */
.L_x_2818:
[----:B------:R-:W1:Y:S01]  /*9c50*/  S2R R78, SR_TID.X ;  /* 0x00000000004e7919 */ /* 0x000e620000002100 */
[----:B------:R-:W-:Y:S01]  /*9c60*/  BSSY B1, `(.L_x_2820) ;  /* 0x000002d000017945 */ /* 0x000fe20003800000 */
[----:B0-----:R-:W-:Y:S02]  /*9c70*/  CS2R R72, SRZ ;  /* 0x0000000000487805 */ /* 0x001fe4000001ff00 */
[----:B------:R-:W-:Y:S02]  /*9c80*/  CS2R R74, SRZ ;  /* 0x00000000004a7805 */ /* 0x000fe4000001ff00 */
[----:B------:R-:W-:Y:S02]  /*9c90*/  CS2R R76, SRZ ;  /* 0x00000000004c7805 */ /* 0x000fe4000001ff00 */
[----:B------:R-:W-:Y:S02]  /*9ca0*/  CS2R R80, SRZ ;  /* 0x0000000000507805 */ /* 0x000fe4000001ff00 */
[----:B------:R-:W-:Y:S01]  /*9cb0*/  CS2R R82, SRZ ;  /* 0x0000000000527805 */ /* 0x000fe2000001ff00 */
[----:B-1----:R-:W-:-:S02]  /*9cc0*/  VIADD R85, R78, 0xffffff80 ;  /* 0xffffff804e557836 */ /* 0x002fc40000000000 */
[----:B------:R-:W-:Y:S01]  /*9cd0*/  VIADD R84, R78, 0xffffff80 ;  /* 0xffffff804e547836 */ /* 0x000fe20000000000 */
[----:B------:R-:W-:-:S04]  /*9ce0*/  CS2R R78, SRZ ;  /* 0x00000000004e7805 */ /* 0x000fc8000001ff00 */
        /* <DEDUP_REMOVED lines=36> */
.L_x_2821:
[----:B------:R-:W-:Y:S05]  /*9f30*/  BSYNC B1 ;  /* 0x0000000000017941 */ /* 0x000fea0003800000 */
.L_x_2820:
        /* <DEDUP_REMOVED lines=26> */
[----:B------:R-:W-:Y:S06]  /*a0e0*/  @!P2 BRA `(.L_x_2822) ;  /* 0x000000000004a947 */ /* 0x000fec0003800000 */
[----:B------:R-:W-:Y:S01]  /*a0f0*/  BPT.TRAP 0x1 ;  /* 0x000000040000795c */ /* 0x000fe20000300000 */
.L_x_2822:
[----:B------:R-:W2:Y:S01]  /*a100*/  LDL R11, [R1+0x14] ;  /* 0x00001400010b7983 */ /* 0x000ea20000100800 */
[----:B------:R-:W-:Y:S01]  /*a110*/  IMAD R93, R19, 0x8, R18 ;  /* 0x00000008135d7824 */ /* 0x000fe200078e0212 */
[----:B------:R-:W-:Y:S01]  /*a120*/  BSSY B1, `(.L_x_2823) ;  /* 0x0000004000017945 */ /* 0x000fe20003800000 */
[----:B--2---:R-:W-:-:S04]  /*a130*/  SHF.L.U32 R94, R11, 0x1f, RZ ;  /* 0x0000001f0b5e7819 */ /* 0x004fc800000006ff */
[----:B------:R-:W1:Y:S02]  /*a140*/  SYNCS.PHASECHK.TRANS64.TRYWAIT P5, [R93+URZ+0x33490], R94 ;  /* 0x0334905e5d0075a7 */ /* 0x000e6400080a017f */
[----:B-1----:R-:W-:Y:S05]  /*a150*/  @!P5 BRA `(.L_x_2824) ;  /* 0x000002bc000cd947 */ /* 0x002fea0003800000 */
.L_x_3131:
[----:B------:R-:W-:Y:S05]  /*a160*/  BSYNC B1 ;  /* 0x0000000000017941 */ /* 0x000fea0003800000 */
.L_x_2823:
[----:B------:R-:W2:Y:S01]  /*a170*/  LDC R131, c[0x0][0x2f4] ;  /* 0x0000bd00ff837b82 */ /* 0x000ea20000000800 */
[----:B------:R-:W-:Y:S01]  /*a180*/  UMOV UR4, 0xffffffff ;  /* 0xffffffff00047882 */ /* 0x000fe20000000000 */
[----:B--2---:R-:W-:Y:S02]  /*a190*/  IMAD.IADD R138, R131, 0x1, -R114 ;  /* 0x00000001838a7824 */ /* 0x004fe400078e0a72 */
[----:B------:R-:W-:Y:S05]  /*a1a0*/  BRA.DIV UR4, `(.L_x_2825) ;  /* 0x000002be040c7947 */ /* 0x000fea000b800000 */
[----:B------:R2:W3:Y:S04]  /*a1b0*/  SHFL.IDX PT, R147, R119, RZ, 0x1e1f ;  /* 0x001e1fff77937589 */ /* 0x0004e800000e0000 */
[----:B------:R2:W4:Y:S02]  /*a1c0*/  SHFL.IDX PT, R11, R120, RZ, 0x1e1f ;  /* 0x001e1fff780b7589 */ /* 0x00052400000e0000 */
.L_x_3135:
        /* <DEDUP_REMOVED lines=13> */
[----:B------:R-:W-:Y:S02]  /*a2a0*/  LEA.HI R13, R13, R160, RZ, 0x2 ;  /* 0x000000a00d0d7211 */ /* 0x000fe400078f10ff */
[----:B------:R-:W-:Y:S02]  /*a2b0*/  SHF.L.U32 R160, R160, 0x4, RZ ;  /* 0x00000004a0a07819 */ /* 0x000fe400000006ff */
        /* <DEDUP_REMOVED lines=24> */
[----:B------:R-:W-:Y:S01]  /*a440*/  SHF.R.U32.HI R162, RZ, 0x10, R37 ;  /* 0x00000010ffa27819 */ /* 0x000fe20000011625 */
[----:B------:R-:W-:Y:S01]  /*a450*/  IMAD.U32 R48, R48, 0x10000, RZ ;  /* 0x0001000030307824 */ /* 0x000fe200078e00ff */
[----:B------:R-:W-:Y:S02]  /*a460*/  LOP3.LUT R164, R37, 0xff0000ff, RZ, 0xc0, !PT ;  /* 0xff0000ff25a47812 */ /* 0x000fe400078ec0ff */
[--C-:B------:R-:W-:Y:S01]  /*a470*/  SHF.R.U32.HI R37, RZ, 0x10, R39.reuse ;  /* 0x00000010ff257819 */ /* 0x100fe20000011627 */
[----:B------:R-:W-:Y:S01]  /*a480*/  IMAD.U32 R162, R162, 0x10000, RZ ;  /* 0x00010000a2a27824 */ /* 0x000fe200078e00ff */
[----:B------:R-:W-:Y:S02]  /*a490*/  SHF.R.U32.HI R38, RZ, 0x8, R39 ;  /* 0x00000008ff267819 */ /* 0x000fe40000011627 */
[----:B------:R-:W-:Y:S01]  /*a4a0*/  LOP3.LUT R49, R39, 0xff0000ff, RZ, 0xc0, !PT ;  /* 0xff0000ff27317812 */ /* 0x000fe200078ec0ff */
[----:B------:R-:W-:Y:S01]  /*a4b0*/  IMAD.U32 R37, R37, 0x10000, RZ ;  /* 0x0001000025257824 */ /* 0x000fe200078e00ff */
[----:B------:R-:W-:Y:S01]  /*a4c0*/  SHF.L.U32 R39, R51, 0x8, RZ ;  /* 0x0000000833277819 */ /* 0x000fe200000006ff */
[----:B------:R-:W-:Y:S01]  /*a4d0*/  IMAD.SHL.U32 R38, R38, 0x100, RZ ;  /* 0x0000010026267824 */ /* 0x000fe200078e00ff */
[----:B------:R-:W-:-:S02]  /*a4e0*/  LOP3.LUT R50, R50, 0xff00, R165, 0xf8, !PT ;  /* 0x0000ff0032327812 */ /* 0x000fc400078ef8a5 */
[----:B------:R-:W-:Y:S02]  /*a4f0*/  LOP3.LUT R39, R164, 0xff00, R39, 0xf8, !PT ;  /* 0x0000ff00a4277812 */ /* 0x000fe400078ef827 */
[----:B------:R-:W-:Y:S02]  /*a500*/  LOP3.LUT R51, R163, 0xff00, R161, 0xf8, !PT ;  /* 0x0000ff00a3337812 */ /* 0x000fe400078ef8a1 */
[----:B------:R-:W-:Y:S02]  /*a510*/  LOP3.LUT R163, R50, 0xff0000, R48, 0xf8, !PT ;  /* 0x00ff000032a37812 */ /* 0x000fe400078ef830 */
[----:B------:R-:W-:Y:S02]  /*a520*/  LOP3.LUT R50, R39, 0xff0000, R162, 0xf8, !PT ;  /* 0x00ff000027327812 */ /* 0x000fe400078ef8a2 */
[----:B0-----:R-:W-:Y:S02]  /*a530*/  F2FP.F16.E4M3.UNPACK_B R161, R85 ;  /* 0x00000055ffa1723e */ /* 0x001fe400020006ff */
[----:B------:R-:W-:-:S02]  /*a540*/  F2FP.F16.E4M3.UNPACK_B R164, R50 ;  /* 0x00000032ffa4723e */ /* 0x000fc400020006ff */
[----:B--2---:R-:W-:Y:S01]  /*a550*/  F2FP.F16.E4M3.UNPACK_B R39, R13 ;  /* 0x0000000dff27723e */ /* 0x004fe200020006ff */
[----:B------:R-:W-:Y:S01]  /*a560*/  HADD2.F32 R48, -RZ, R161.H0_H0 ;  /* 0x200000a1ff307230 */ /* 0x000fe20000004100 */
[----:B------:R-:W-:Y:S01]  /*a570*/  F2FP.F16.E4M3.UNPACK_B R165, R163 ;  /* 0x000000a3ffa5723e */ /* 0x000fe200020006ff */
[--C-:B------:R-:W-:Y:S01]  /*a580*/  HADD2.F32 R167, -RZ, R164.reuse.H0_H0 ;  /* 0x200000a4ffa77230 */ /* 0x100fe20000004100 */
        /* <DEDUP_REMOVED lines=12> */
[----:B------:R-:W-:Y:S02]  /*a650*/  LOP3.LUT R49, R49, 0xff00, R38, 0xf8, !PT ;  /* 0x0000ff0031317812 */ /* 0x000fe400078ef826 */
[----:B------:R-:W-:-:S02]  /*a660*/  LOP3.LUT R51, R51, 0xff0000, R36, 0xf8, !PT ;  /* 0x00ff000033337812 */ /* 0x000fc400078ef824 */
        /* <DEDUP_REMOVED lines=161> */
[----:B------:R-:W-:Y:S02]  /*b080*/  IMAD.MOV.U32 R84, RZ, RZ, R36 ;  /* 0x000000ffff547224 */ /* 0x000fe400078e0024 */
[----:B------:R-:W-:Y:S01]  /*b090*/  FFMA.FTZ R51, R49, R159, -R51 ;  /* 0x0000009f31337223 */ /* 0x000fe20000010833 */
[----:B------:R-:W-:Y:S01]  /*b0a0*/  MOV R85, R39 ;  /* 0x0000002700557202 */ /* 0x000fe20000000f00 */
[----:B------:R-:W-:Y:S01]  /*b0b0*/  FFMA.FTZ R158, R86, R159, R158 ;  /* 0x0000009f569e7223 */ /* 0x000fe2000001009e */
[----:B------:R-:W-:-:S02]  /*b0c0*/  IMAD.MOV.U32 R87, RZ, RZ, R37 ;  /* 0x000000ffff577224 */ /* 0x000fc400078e0025 */
[----:B------:R-:W-:Y:S02]  /*b0d0*/  F2FP.SATFINITE.E4M3.F32.PACK_AB_MERGE_C R50, R51, R156, R50 ;  /* 0x0000009c3332723e */ /* 0x000fe40004807032 */
[----:B------:R-:W-:-:S03]  /*b0e0*/  F2FP.SATFINITE.E4M3.F32.PACK_AB_MERGE_C R157, R158, R157, R14 ;  /* 0x0000009d9e9d723e */ /* 0x000fc6000480700e */
[----:B------:R-:W-:Y:S02]  /*b0f0*/  IMAD.MOV.U32 R14, RZ, RZ, R50 ;  /* 0x000000ffff0e7224 */ /* 0x000fe400078e0032 */
[----:B------:R-:W-:-:S07]  /*b100*/  IMAD.MOV.U32 R86, RZ, RZ, R157 ;  /* 0x000000ffff567224 */ /* 0x000fce00078e009d */
.L_x_2831:
[----:B------:R-:W-:Y:S05]  /*b110*/  BSYNC B3 ;  /* 0x0000000000037941 */ /* 0x000fea0003800000 */
.L_x_2830:
[----:B----4-:R-:W-:-:S05]  /*b120*/  IADD3 R36, P3, R21, R11, RZ ;  /* 0x0000000b15247210 */ /* 0x010fca0007f7e0ff */
[----:B------:R-:W-:Y:S01]  /*b130*/  IMAD.X R37, R147, 0x1, R108, P3 ;  /* 0x0000000193257824 */ /* 0x000fe200018e066c */
[----:B------:R-:W-:-:S04]  /*b140*/  ISETP.GE.AND P3, PT, R160, R131, PT ;  /* 0x00000083a000720c */ /* 0x000fc80003f66270 */
[----:B--2---:R2:W-:Y:S09]  /*b150*/  ST.E.128 desc[UR54][R36.64], R12 ;  /* 0x0000000c24007985 */ /* 0x0045f2000c101d36 */
[----:B------:R-:W-:-:S04]  /*b160*/  @!P3 IADD3 R38, P5, R11, R160, RZ ;  /* 0x000000a00b26b210 */ /* 0x000fc80007fbe0ff */
[----:B------:R-:W-:-:S05]  /*b170*/  @!P3 LEA.HI.X.SX32 R39, R160, R147, 0x1, P5 ;  /* 0x00000093a027b211 */ /* 0x000fca00028f0eff */
[----:B0-----:R2:W-:Y:S04]  /*b180*/  @!P3 ST.E.128 desc[UR54][R38.64], R84 ;  /* 0x000000542600b985 */ /* 0x0015e8000c101d36 */
.L_x_2829:
[----:B------:R-:W-:Y:S05]  /*b190*/  BSYNC B2 ;  /* 0x0000000000027941 */ /* 0x000fea0003800000 */
.L_x_2828:
        /* <DEDUP_REMOVED lines=27> */
[--C-:B------:R-:W-:Y:S02]  /*b350*/  SHF.R.U32.HI R50, RZ, 0x8, R53.reuse ;  /* 0x00000008ff327819 */ /* 0x100fe40000011635 */
[----:B------:R-:W-:Y:S02]  /*b360*/  LOP3.LUT R42, R53, 0xff0000ff, RZ, 0xc0, !PT ;  /* 0xff0000ff352a7812 */ /* 0x000fe400078ec0ff */
[----:B------:R-:W-:Y:S02]  /*b370*/  SHF.R.U32.HI R49, RZ, 0x10, R53 ;  /* 0x00000010ff317819 */ /* 0x000fe40000011635 */
[----:B------:R-:W-:Y:S02]  /*b380*/  SHF.R.U32.HI R51, RZ, 0x8, R55 ;  /* 0x00000008ff337819 */ /* 0x000fe40000011637 */
[----:B------:R-:W-:Y:S01]  /*b390*/  SHF.R.U32.HI R54, RZ, 0x8, R41 ;  /* 0x00000008ff367819 */ /* 0x000fe20000011629 */
[----:B------:R-:W-:Y:S01]  /*b3a0*/  IMAD.U32 R49, R49, 0x10000, RZ ;  /* 0x0001000031317824 */ /* 0x000fe200078e00ff */
[----:B------:R-:W-:Y:S01]  /*b3b0*/  LOP3.LUT R84, R55, 0xff0000ff, RZ, 0xc0, !PT ;  /* 0xff0000ff37547812 */ /* 0x000fe200078ec0ff */
[----:B------:R-:W-:Y:S01]  /*b3c0*/  IMAD.SHL.U32 R51, R51, 0x100, RZ ;  /* 0x0000010033337824 */ /* 0x000fe200078e00ff */
[----:B------:R-:W-:Y:S01]  /*b3d0*/  SHF.R.U32.HI R40, RZ, 0x10, R55 ;  /* 0x00000010ff287819 */ /* 0x000fe20000011637 */
[----:B------:R-:W-:Y:S01]  /*b3e0*/  IMAD.SHL.U32 R55, R50, 0x100, RZ ;  /* 0x0000010032377824 */ /* 0x000fe200078e00ff */
[----:B------:R-:W-:-:S02]  /*b3f0*/  LOP3.LUT R53, R41, 0xff0000ff, RZ, 0xc0, !PT ;  /* 0xff0000ff29357812 */ /* 0x000fc400078ec0ff */
[----:B------:R-:W-:Y:S01]  /*b400*/  SHF.R.U32.HI R41, RZ, 0x10, R41 ;  /* 0x00000010ff297819 */ /* 0x000fe20000011629 */
[----:B------:R-:W-:Y:S01]  /*b410*/  IMAD.U32 R40, R40, 0x10000, RZ ;  /* 0x0001000028287824 */ /* 0x000fe200078e00ff */
[----:B------:R-:W-:Y:S02]  /*b420*/  SHF.L.U32 R54, R54, 0x8, RZ ;  /* 0x0000000836367819 */ /* 0x000fe400000006ff */
[----:B------:R-:W-:Y:S01]  /*b430*/  LOP3.LUT R42, R42, 0xff00, R55, 0xf8, !PT ;  /* 0x0000ff002a2a7812 */ /* 0x000fe200078ef837 */
[----:B------:R-:W-:Y:S01]  /*b440*/  IMAD.U32 R41, R41, 0x10000, RZ ;  /* 0x0001000029297824 */ /* 0x000fe200078e00ff */
[----:B------:R-:W-:Y:S02]  /*b450*/  LOP3.LUT R53, R53, 0xff00, R54, 0xf8, !PT ;  /* 0x0000ff0035357812 */ /* 0x000fe400078ef836 */
[----:B------:R-:W-:Y:S02]  /*b460*/  LOP3.LUT R84, R84, 0xff00, R51, 0xf8, !PT ;  /* 0x0000ff0054547812 */ /* 0x000fe400078ef833 */
[----:B------:R-:W-:-:S02]  /*b470*/  LOP3.LUT R51, R42, 0xff0000, R49, 0xf8, !PT ;  /* 0x00ff00002a337812 */ /* 0x000fc400078ef831 */
        /* <DEDUP_REMOVED lines=48> */
[----:B------:R-:W-:Y:S02]  /*b780*/  LOP3.LUT R37, R52, 0xff00, R37, 0xf8, !PT ;  /* 0x0000ff0034257812 */ /* 0x000fe400078ef825 */
[----:B------:R-:W-:Y:S01]  /*b790*/  MOV R52, R15 ;  /* 0x0000000f00347202 */ /* 0x000fe20000000f00 */
[----:B------:R-:W-:Y:S01]  /*b7a0*/  HADD2.F32 R86, -RZ, R40.H0_H0 ;  /* 0x20000028ff567230 */ /* 0x000fe20000004100 */
[----:B------:R-:W-:Y:S02]  /*b7b0*/  LOP3.LUT R37, R37, 0xff0000, R43, 0xf8, !PT ;  /* 0x00ff000025257812 */ /* 0x000fe400078ef82b */
[----:B------:R-:W-:Y:S02]  /*b7c0*/  F2FP.F16.E4M3.UNPACK_B R15, R52 ;  /* 0x00000034ff0f723e */ /* 0x000fe400020006ff */
[----:B------:R-:W-:-:S02]  /*b7d0*/  F2FP.F16.E4M3.UNPACK_B R84, R37 ;  /* 0x00000025ff54723e */ /* 0x000fc400020006ff */
[-C--:B------:R-:W-:Y:S01]  /*b7e0*/  F2FP.F16.E4M3.UNPACK_B R85, R50.reuse ;  /* 0x00000032ff55723e */ /* 0x080fe200020006ff */
[----:B------:R-:W-:Y:S01]  /*b7f0*/  HADD2.F32 R156, -RZ, R15.H0_H0 ;  /* 0x2000000fff9c7230 */ /* 0x000fe20000004100 */
[----:B------:R-:W-:Y:S01]  /*b800*/  F2FP.F16.E4M3.UNPACK_B R39, R39.H1 ;  /* 0x00000027ff27723e */ /* 0x000fe200030006ff */
[--C-:B------:R-:W-:Y:S01]  /*b810*/  HADD2.F32 R43, -RZ, R84.reuse.H0_H0 ;  /* 0x20000054ff2b7230 */ /* 0x100fe20000004100 */
[----:B------:R-:W-:Y:S01]  /*b820*/  F2FP.F16.E4M3.UNPACK_B R37, R37.H1 ;  /* 0x00000025ff25723e */ /* 0x000fe200030006ff */
[----:B------:R-:W-:Y:S01]  /*b830*/  HADD2.F32 R87, -RZ, R85.H0_H0 ;  /* 0x20000055ff577230 */ /* 0x000fe20000004100 */
[----:B------:R-:W-:Y:S01]  /*b840*/  F2FP.F16.E4M3.UNPACK_B R50, R50.H1 ;  /* 0x00000032ff32723e */ /* 0x000fe200030006ff */
[----:B------:R-:W-:Y:S02]  /*b850*/  HADD2.F32 R84, -RZ, R84.H1_H1 ;  /* 0x30000054ff547230 */ /* 0x000fe40000004100 */
[-C--:B------:R-:W-:Y:S01]  /*b860*/  FMUL.FTZ R157, R86, R43.reuse ;  /* 0x0000002b569d7220 */ /* 0x080fe20000410000 */
[----:B------:R-:W-:Y:S01]  /*b870*/  FMUL.FTZ R43, R156, R43 ;  /* 0x0000002b9c2b7220 */ /* 0x000fe20000410000 */
[----:B------:R-:W-:Y:S01]  /*b880*/  HADD2.F32 R15, -RZ, R15.H1_H1 ;  /* 0x3000000fff0f7230 */ /* 0x000fe20000004100 */
[----:B------:R-:W-:Y:S01]  /*b890*/  F2FP.SATFINITE.E4M3.F32.PACK_AB_MERGE_C R49, R55, R49, RZ ;  /* 0x000000313731723e */ /* 0x000fe200048070ff */
[----:B------:R-:W-:-:S02]  /*b8a0*/  HADD2.F32 R85, -RZ, R85.H1_H1 ;  /* 0x30000055ff557230 */ /* 0x000fc40000004100 */
[-C--:B------:R-:W-:Y:S01]  /*b8b0*/  FFMA.FTZ R86, R86, R87.reuse, R43 ;  /* 0x0000005756567223 */ /* 0x080fe2000001002b */
[----:B------:R-:W-:Y:S02]  /*b8c0*/  HADD2.F32 R43, -RZ, R40.H1_H1 ;  /* 0x30000028ff2b7230 */ /* 0x000fe40000004100 */
[----:B------:R-:W-:Y:S01]  /*b8d0*/  FFMA.FTZ R157, R156, R87, -R157 ;  /* 0x000000579c9d7223 */ /* 0x000fe2000001089d */
[--C-:B------:R-:W-:Y:S01]  /*b8e0*/  HADD2.F32 R87, -RZ, R37.reuse.H0_H0 ;  /* 0x20000025ff577230 */ /* 0x100fe20000004100 */
[----:B------:R-:W-:Y:S01]  /*b8f0*/  F2FP.SATFINITE.E4M3.F32.PACK_AB_MERGE_C R53, R53, R54, R49 ;  /* 0x000000363535723e */ /* 0x000fe20004807031 */
[----:B------:R-:W-:Y:S02]  /*b900*/  HADD2.F32 R37, -RZ, R37.H1_H1 ;  /* 0x30000025ff257230 */ /* 0x000fe40000004100 */
[----:B------:R-:W-:Y:S01]  /*b910*/  FMUL.FTZ R40, R43, R84 ;  /* 0x000000542b287220 */ /* 0x000fe20000410000 */
[----:B------:R-:W-:Y:S02]  /*b920*/  F2FP.F16.E4M3.UNPACK_B R49, R36.H1 ;  /* 0x00000024ff31723e */ /* 0x000fe400030006ff */
[----:B------:R-:W-:Y:S01]  /*b930*/  F2FP.SATFINITE.E4M3.F32.PACK_AB_MERGE_C R13, R51, R13, RZ ;  /* 0x0000000d330d723e */ /* 0x000fe200048070ff */
[C---:B------:R-:W-:Y:S01]  /*b940*/  FFMA.FTZ R40, R15.reuse, R85, -R40 ;  /* 0x000000550f287223 */ /* 0x040fe20000010828 */
[----:B------:R-:W-:Y:S01]  /*b950*/  FMUL.FTZ R15, R15, R84 ;  /* 0x000000540f0f7220 */ /* 0x000fe20000410000 */
[--C-:B------:R-:W-:Y:S01]  /*b960*/  HADD2.F32 R84, -RZ, R50.reuse.H0_H0 ;  /* 0x20000032ff547230 */ /* 0x100fe20000004100 */
[----:B------:R-:W-:Y:S01]  /*b970*/  F2FP.F16.E4M3.UNPACK_B R51, R154.H1 ;  /* 0x0000009aff33723e */ /* 0x000fe200030006ff */
[----:B------:R-:W-:-:S02]  /*b980*/  HADD2.F32 R50, -RZ, R50.H1_H1 ;  /* 0x30000032ff327230 */ /* 0x000fc40000004100 */
[----:B------:R-:W-:Y:S01]  /*b990*/  FFMA.FTZ R15, R43, R85, R15 ;  /* 0x000000552b0f7223 */ /* 0x000fe2000001000f */
[----:B------:R-:W-:Y:S01]  /*b9a0*/  F2FP.F16.E4M3.UNPACK_B R43, R52.H1 ;  /* 0x00000034ff2b723e */ /* 0x000fe200030006ff */
[--C-:B------:R-:W-:Y:S01]  /*b9b0*/  HADD2.F32 R52, -RZ, R39.reuse.H0_H0 ;  /* 0x20000027ff347230 */ /* 0x100fe20000004100 */
[----:B------:R-:W-:Y:S01]  /*b9c0*/  F2FP.F16.E4M3.UNPACK_B R36, R36 ;  /* 0x00000024ff24723e */ /* 0x000fe200020006ff */
[----:B------:R-:W-:Y:S01]  /*b9d0*/  HADD2.F32 R39, -RZ, R39.H1_H1 ;  /* 0x30000027ff277230 */ /* 0x000fe20000004100 */
[----:B------:R-:W-:Y:S01]  /*b9e0*/  F2FP.F16.E4M3.UNPACK_B R154, R154 ;  /* 0x0000009aff9a723e */ /* 0x000fe200020006ff */
[--C-:B------:R-:W-:Y:S02]  /*b9f0*/  HADD2.F32 R85, -RZ, R43.reuse.H0_H0 ;  /* 0x2000002bff557230 */ /* 0x100fe40000004100 */
[----:B------:R-:W-:Y:S01]  /*ba00*/  FMUL.FTZ R156, R52, R87 ;  /* 0x00000057349c7220 */ /* 0x000fe20000410000 */
[----:B------:R-:W-:Y:S01]  /*ba10*/  HADD2.F32 R43, -RZ, R43.H1_H1 ;  /* 0x3000002bff2b7230 */ /* 0x000fe20000004100 */
[----:B------:R-:W-:Y:S01]  /*ba20*/  F2FP.SATFINITE.E4M3.F32.PACK_AB_MERGE_C R41, R41, R42, R13 ;  /* 0x0000002a2929723e */ /* 0x000fe2000480700d */
[----:B------:R-:W-:-:S02]  /*ba30*/  HADD2.F32 R55, -RZ, R51.H0_H0 ;  /* 0x20000033ff377230 */ /* 0x000fc40000004100 */
[CC--:B------:R-:W-:Y:S01]  /*ba40*/  FFMA.FTZ R156, R85.reuse, R84.reuse, -R156 ;  /* 0x00000054559c7223 */ /* 0x0c0fe2000001089c */
[----:B------:R-:W-:Y:S01]  /*ba50*/  FMUL.FTZ R85, R85, R87 ;  /* 0x0000005755557220 */ /* 0x000fe20000410000 */
[----:B------:R-:W-:Y:S02]  /*ba60*/  HADD2.F32 R51, -RZ, R51.H1_H1 ;  /* 0x30000033ff337230 */ /* 0x000fe40000004100 */
[----:B------:R-:W-:Y:S02]  /*ba70*/  IMAD.MOV.U32 R13, RZ, RZ, R53 ;  /* 0x000000ffff0d7224 */ /* 0x000fe400078e0035 */
        /* <DEDUP_REMOVED lines=47> */
[----:B------:R-:W-:Y:S01]  /*bd70*/  IMAD.MOV.U32 R36, RZ, RZ, R14 ;  /* 0x000000ffff247224 */ /* 0x000fe200078e000e */
[-C--:B------:R-:W-:Y:S01]  /*bd80*/  F2FP.F16.E4M3.UNPACK_B R14, R153.reuse.H1 ;  /* 0x00000099ff0e723e */ /* 0x080fe200030006ff */
[--C-:B------:R-:W-:Y:S01]  /*bd90*/  HADD2.F32 R152, -RZ, R51.reuse.H0_H0 ;  /* 0x20000033ff987230 */ /* 0x100fe20000004100 */
[----:B------:R-:W-:Y:S01]  /*bda0*/  F2FP.SATFINITE.E4M3.F32.PACK_AB_MERGE_C R54, R49, R54, R43 ;  /* 0x000000363136723e */ /* 0x000fe2000480702b */
[----:B------:R-:W-:Y:S01]  /*bdb0*/  HADD2.F32 R51, -RZ, R51.H1_H1 ;  /* 0x30000033ff337230 */ /* 0x000fe20000004100 */
        /* <DEDUP_REMOVED lines=8> */
[----:B------:R-:W-:Y:S01]  /*be40*/  F2FP.F16.E4M3.UNPACK_B R36, R36 ;  /* 0x00000024ff24723e */ /* 0x000fe200020006ff */
[----:B------:R-:W-:-:S02]  /*be50*/  HADD2.F32 R49, -RZ, R49.H1_H1 ;  /* 0x30000031ff317230 */ /* 0x000fc40000004100 */
[-C--:B------:R-:W-:Y:S01]  /*be60*/  FMUL.FTZ R154, R50, R156.reuse ;  /* 0x0000009c329a7220 */ /* 0x080fe20000410000 */
[----:B------:R-:W-:Y:S02]  /*be70*/  HADD2.F32 R43, -RZ, R43.H1_H1 ;  /* 0x3000002bff2b7230 */ /* 0x000fe40000004100 */
[----:B------:R-:W-:Y:S01]  /*be80*/  FMUL.FTZ R156, R84, R156 ;  /* 0x0000009c549c7220 */ /* 0x000fe20000410000 */
[----:B------:R-:W-:Y:S01]  /*be90*/  F2FP.SATFINITE.E4M3.F32.PACK_AB_MERGE_C R37, R12, R55, R37 ;  /* 0x000000370c25723e */ /* 0x000fe20004807025 */
        /* <DEDUP_REMOVED lines=21> */
[----:B------:R-:W-:Y:S01]  /*bff0*/  F2FP.SATFINITE.E4M3.F32.PACK_AB_MERGE_C R14, R14, R156, RZ ;  /* 0x0000009c0e0e723e */ /* 0x000fe200048070ff */
[C---:B------:R-:W-:Y:S01]  /*c000*/  FMUL.FTZ R153, R36.reuse, R153 ;  /* 0x0000009924997220 */ /* 0x040fe20000410000 */
[----:B------:R-:W-:Y:S02]  /*c010*/  IMAD.MOV.U32 R15, RZ, RZ, R40 ;  /* 0x000000ffff0f7224 */ /* 0x000fe400078e0028 */
[----:B------:R-:W-:Y:S01]  /*c020*/  FFMA.FTZ R49, R36, R155, -R49 ;  /* 0x0000009b24317223 */ /* 0x000fe20000010831 */
[----:B------:R-:W-:-:S02]  /*c030*/  IMAD.MOV.U32 R36, RZ, RZ, R37 ;  /* 0x000000ffff247224 */ /* 0x000fc400078e0025 */
[----:B------:R-:W-:Y:S01]  /*c040*/  FFMA.FTZ R153, R38, R155, R153 ;  /* 0x0000009b26997223 */ /* 0x000fe20000010099 */
[----:B------:R-:W-:Y:S01]  /*c050*/  IMAD.MOV.U32 R37, RZ, RZ, R41 ;  /* 0x000000ffff257224 */ /* 0x000fe200078e0029 */
[----:B------:R-:W-:-:S03]  /*c060*/  F2FP.SATFINITE.E4M3.F32.PACK_AB_MERGE_C R43, R49, R84, R43 ;  /* 0x00000054312b723e */ /* 0x000fc6000480702b */
[----:B------:R-:W-:Y:S02]  /*c070*/  F2FP.SATFINITE.E4M3.F32.PACK_AB_MERGE_C R152, R153, R152, R14 ;  /* 0x000000989998723e */ /* 0x000fe4000480700e */
[----:B------:R-:W-:-:S03]  /*c080*/  MOV R14, R43 ;  /* 0x0000002b000e7202 */ /* 0x000fc60000000f00 */
[----:B------:R-:W-:-:S07]  /*c090*/  IMAD.MOV.U32 R38, RZ, RZ, R152 ;  /* 0x000000ffff267224 */ /* 0x000fce00078e0098 */
.L_x_2835:
[----:B------:R-:W-:Y:S05]  /*c0a0*/  BSYNC B3 ;  /* 0x0000000000037941 */ /* 0x000fea0003800000 */
.L_x_2834:
[----:B----4-:R-:W-:-:S05]  /*c0b0*/  IADD3 R40, P3, R25, R11, RZ ;  /* 0x0000000b19287210 */ /* 0x010fca0007f7e0ff */
[----:B------:R-:W-:Y:S01]  /*c0c0*/  IMAD.X R41, R147, 0x1, R95, P3 ;  /* 0x0000000193297824 */ /* 0x000fe200018e065f */
[----:B------:R-:W-:-:S04]  /*c0d0*/  ISETP.GE.AND P3, PT, R48, R131, PT ;  /* 0x000000833000720c */ /* 0x000fc80003f66270 */
[----:B--2---:R2:W-:Y:S09]  /*c0e0*/  ST.E.128 desc[UR54][R40.64], R12 ;  /* 0x0000000c28007985 */ /* 0x0045f2000c101d36 */
[----:B------:R-:W-:-:S04]  /*c0f0*/  @!P3 IADD3 R42, P5, R11, R48, RZ ;  /* 0x000000300b2ab210 */ /* 0x000fc80007fbe0ff */
[----:B------:R-:W-:-:S05]  /*c100*/  @!P3 LEA.HI.X.SX32 R43, R48, R147, 0x1, P5 ;  /* 0x00000093302bb211 */ /* 0x000fca00028f0eff */
[----:B0-----:R2:W-:Y:S04]  /*c110*/  @!P3 ST.E.128 desc[UR54][R42.64], R36 ;  /* 0x000000242a00b985 */ /* 0x0015e8000c101d36 */
.L_x_2833:
[----:B------:R-:W-:Y:S05]  /*c120*/  BSYNC B2 ;  /* 0x0000000000027941 */ /* 0x000fea0003800000 */
.L_x_2832:
        /* <DEDUP_REMOVED lines=10> */
[----:B-----5:R-:W-:Y:S02]  /*c1d0*/  IMAD.MOV.U32 R36, RZ, RZ, R15 ;  /* 0x000000ffff247224 */ /* 0x020fe400078e000f */
[----:B---3--:R-:W-:Y:S01]  /*c1e0*/  IMAD.MOV.U32 R15, RZ, RZ, R14 ;  /* 0x000000ffff0f7224 */ /* 0x008fe200078e000e */
[----:B----4-:R-:W-:Y:S02]  /*c1f0*/  MOV R14, R13 ;  /* 0x0000000d000e7202 */ /* 0x010fe40000000f00 */
        /* <DEDUP_REMOVED lines=24> */
[----:B------:R-:W-:Y:S01]  /*c380*/  SHF.R.U32.HI R42, RZ, 0x10, R69 ;  /* 0x00000010ff2a7819 */ /* 0x000fe20000011645 */
[----:B------:R-:W-:Y:S01]  /*c390*/  IMAD.U32 R50, R50, 0x10000, RZ ;  /* 0x0001000032327824 */ /* 0x000fe200078e00ff */
[----:B------:R-:W-:-:S02]  /*c3a0*/  SHF.R.U32.HI R49, RZ, 0x8, R71 ;  /* 0x00000008ff317819 */ /* 0x000fc40000011647 */
[----:B------:R-:W-:Y:S01]  /*c3b0*/  LOP3.LUT R43, R69, 0xff0000ff, RZ, 0xc0, !PT ;  /* 0xff0000ff452b7812 */ /* 0x000fe200078ec0ff */
[----:B------:R-:W-:Y:S01]  /*c3c0*/  IMAD.U32 R42, R42, 0x10000, RZ ;  /* 0x000100002a2a7824 */ /* 0x000fe200078e00ff */
[----:B------:R-:W-:Y:S02]  /*c3d0*/  LOP3.LUT R45, R45, 0xff00, R51, 0xf8, !PT ;  /* 0x0000ff002d2d7812 */ /* 0x000fe400078ef833 */
[----:B------:R-:W-:Y:S02]  /*c3e0*/  LOP3.LUT R52, R71, 0xff0000ff, RZ, 0xc0, !PT ;  /* 0xff0000ff47347812 */ /* 0x000fe400078ec0ff */
[----:B------:R-:W-:Y:S02]  /*c3f0*/  SHF.L.U32 R49, R49, 0x8, RZ ;  /* 0x0000000831317819 */ /* 0x000fe400000006ff */
[----:B------:R-:W-:Y:S02]  /*c400*/  LOP3.LUT R43, R43, 0xff00, R53, 0xf8, !PT ;  /* 0x0000ff002b2b7812 */ /* 0x000fe400078ef835 */
[----:B------:R-:W-:-:S02]  /*c410*/  LOP3.LUT R45, R45, 0xff0000, R50, 0xf8, !PT ;  /* 0x00ff00002d2d7812 */ /* 0x000fc400078ef832 */
[--C-:B------:R-:W-:Y:S02]  /*c420*/  SHF.R.U32.HI R44, RZ, 0x10, R47.reuse ;  /* 0x00000010ff2c7819 */ /* 0x100fe4000001162f */
[----:B------:R-:W-:Y:S02]  /*c430*/  SHF.R.U32.HI R46, RZ, 0x8, R47 ;  /* 0x00000008ff2e7819 */ /* 0x000fe4000001162f */
[----:B------:R-:W-:Y:S02]  /*c440*/  LOP3.LUT R48, R47, 0xff0000ff, RZ, 0xc0, !PT ;  /* 0xff0000ff2f307812 */ /* 0x000fe400078ec0ff */
        /* <DEDUP_REMOVED lines=20> */
[----:B------:R-:W-:Y:S02]  /*c590*/  SHF.R.U32.HI R40, RZ, 0x10, R71 ;  /* 0x00000010ff287819 */ /* 0x000fe40000011647 */
[----:B------:R-:W-:-:S02]  /*c5a0*/  SHF.L.U32 R44, R44, 0x10, RZ ;  /* 0x000000102c2c7819 */ /* 0x000fc400000006ff */
        /* <DEDUP_REMOVED lines=161> */
[C---:B------:R-:W-:Y:S02]  /*cfc0*/  FMUL.FTZ R149, R36.reuse, R149 ;  /* 0x0000009524957220 */ /* 0x040fe40000410000 */
[----:B------:R-:W-:Y:S01]  /*cfd0*/  FFMA.FTZ R45, R36, R151, -R45 ;  /* 0x00000097242d7223 */ /* 0x000fe2000001082d */
[----:B------:R-:W-:-:S02]  /*cfe0*/  IMAD.MOV.U32 R36, RZ, RZ, R37 ;  /* 0x000000ffff247224 */ /* 0x000fc400078e0025 */
[----:B------:R-:W-:Y:S01]  /*cff0*/  FFMA.FTZ R149, R38, R151, R149 ;  /* 0x0000009726957223 */ /* 0x000fe20000010095 */
[----:B------:R-:W-:Y:S02]  /*d000*/  MOV R37, R42 ;  /* 0x0000002a00257202 */ /* 0x000fe40000000f00 */
[----:B------:R-:W-:Y:S02]  /*d010*/  F2FP.SATFINITE.E4M3.F32.PACK_AB_MERGE_C R44, R45, R52, R44 ;  /* 0x000000342d2c723e */ /* 0x000fe4000480702c */
[----:B------:R-:W-:Y:S02]  /*d020*/  F2FP.SATFINITE.E4M3.F32.PACK_AB_MERGE_C R68, R149, R68, R14 ;  /* 0x000000449544723e */ /* 0x000fe4000480700e */
[----:B------:R-:W-:Y:S01]  /*d030*/  F2FP.SATFINITE.E4M3.F32.PACK_AB_MERGE_C R45, R40, R69, R48 ;  /* 0x00000045282d723e */ /* 0x000fe20004807030 */
[----:B------:R-:W-:Y:S02]  /*d040*/  IMAD.MOV.U32 R14, RZ, RZ, R44 ;  /* 0x000000ffff0e7224 */ /* 0x000fe400078e002c */
[----:B------:R-:W-:-:S02]  /*d050*/  IMAD.MOV.U32 R38, RZ, RZ, R68 ;  /* 0x000000ffff267224 */ /* 0x000fc400078e0044 */
[----:B------:R-:W-:-:S07]  /*d060*/  IMAD.MOV.U32 R15, RZ, RZ, R45 ;  /* 0x000000ffff0f7224 */ /* 0x000fce00078e002d */
.L_x_2837:
[----:B------:R-:W-:Y:S05]  /*d070*/  BSYNC B2 ;  /* 0x0000000000027941 */ /* 0x000fea0003800000 */
.L_x_2836:
[----:B------:R-:W-:-:S13]  /*d080*/  ISETP.GE.AND P3, PT, R41, R131, PT ;  /* 0x000000832900720c */ /* 0x000fda0003f66270 */
[----:B------:R-:W-:-:S04]  /*d090*/  @!P3 IADD3 R40, P5, R11, R41, RZ ;  /* 0x000000290b28b210 */ /* 0x000fc80007fbe0ff */
[----:B------:R-:W-:Y:S02]  /*d0a0*/  @!P3 LEA.HI.X.SX32 R41, R41, R147, 0x1, P5 ;  /* 0x000000932929b211 */ /* 0x000fe400028f0eff */
[----:B------:R-:W-:-:S05]  /*d0b0*/  IADD3 R42, P5, R26, R11, RZ ;  /* 0x0000000b1a2a7210 */ /* 0x000fca0007fbe0ff */
[----:B------:R-:W-:-:S05]  /*d0c0*/  IMAD.X R43, R147, 0x1, R27, P5 ;  /* 0x00000001932b7824 */ /* 0x000fca00028e061b */
[----:B0-----:R0:W-:Y:S04]  /*d0d0*/  ST.E.128 desc[UR54][R42.64], R12 ;  /* 0x0000000c2a007985 */ /* 0x0011e8000c101d36 */
[----:B--2---:R0:W-:Y:S02]  /*d0e0*/  @!P3 ST.E.128 desc[UR54][R40.64], R36 ;  /* 0x000000242800b985 */ /* 0x0041e4000c101d36 */
.L_x_2827:
[----:B------:R-:W-:Y:S05]  /*d0f0*/  BSYNC B1 ;  /* 0x0000000000017941 */ /* 0x000fea0003800000 */
.L_x_2826:
[----:B------:R-:W-:-:S03]  /*d100*/  UMOV UR4, 0xffffffff ;  /* 0xffffffff00047882 */ /* 0x000fc60000000000 */
[----:B------:R-:W-:Y:S05]  /*d110*/  BRA.DIV UR4, `(.L_x_2838) ;  /* 0x0000028e047c7947 */ /* 0x000fea000b800000 */
[----:B--2---:R-:W2:Y:S04]  /*d120*/  SHFL.IDX PT, R119, R119, 0x1, 0x1e1f ;  /* 0x003e1f0077777f89 */ /* 0x004ea800000e0000 */
[----:B------:R-:W0:Y:S02]  /*d130*/  SHFL.IDX PT, R120, R120, 0x1, 0x1e1f ;  /* 0x003e1f0078787f89 */ /* 0x000e2400000e0000 */
.L_x_3139:
        /* <DEDUP_REMOVED lines=33> */
[----:B------:R-:W-:Y:S01]  /*d350*/  SHF.R.U32.HI R46, RZ, 0x10, R57 ;  /* 0x00000010ff2e7819 */ /* 0x000fe20000011639 */
[----:B------:R-:W-:Y:S01]  /*d360*/  IMAD.SHL.U32 R45, R45, 0x100, RZ ;  /* 0x000001002d2d7824 */ /* 0x000fe200078e00ff */
[----:B------:R-:W-:Y:S02]  /*d370*/  LOP3.LUT R44, R57, 0xff0000ff, RZ, 0xc0, !PT ;  /* 0xff0000ff392c7812 */ /* 0x000fe400078ec0ff */
[----:B------:R-:W-:-:S02]  /*d380*/  SHF.R.U32.HI R47, RZ, 0x10, R73 ;  /* 0x00000010ff2f7819 */ /* 0x000fc40000011649 */
[----:B------:R-:W-:Y:S01]  /*d390*/  LOP3.LUT R42, R42, 0xff00, R43, 0xf8, !PT ;  /* 0x0000ff002a2a7812 */ /* 0x000fe200078ef82b */
[----:B------:R-:W-:Y:S01]  /*d3a0*/  IMAD.U32 R43, R46, 0x10000, RZ ;  /* 0x000100002e2b7824 */ /* 0x000fe200078e00ff */
[----:B------:R-:W-:Y:S02]  /*d3b0*/  LOP3.LUT R44, R44, 0xff00, R45, 0xf8, !PT ;  /* 0x0000ff002c2c7812 */ /* 0x000fe400078ef82d */
[----:B------:R-:W-:Y:S01]  /*d3c0*/  SHF.L.U32 R45, R47, 0x10, RZ ;  /* 0x000000102f2d7819 */ /* 0x000fe200000006ff */
[----:B--2---:R-:W-:Y:S01]  /*d3d0*/  IMAD.MOV.U32 R47, RZ, RZ, R37 ;  /* 0x000000ffff2f7224 */ /* 0x004fe200078e0025 */
[----:B------:R-:W-:Y:S02]  /*d3e0*/  LOP3.LUT R46, R44, 0xff0000, R43, 0xf8, !PT ;  /* 0x00ff00002c2e7812 */ /* 0x000fe400078ef82b */
[----:B0-----:R-:W-:Y:S02]  /*d3f0*/  F2FP.F16.E4M3.UNPACK_B R43, R13 ;  /* 0x0000000dff2b723e */ /* 0x001fe400020006ff */
[----:B------:R-:W-:-:S02]  /*d400*/  F2FP.F16.E4M3.UNPACK_B R49, R47 ;  /* 0x0000002fff31723e */ /* 0x000fc400020006ff */
        /* <DEDUP_REMOVED lines=43> */
[----:B------:R-:W-:Y:S01]  /*d6c0*/  LOP3.LUT R48, R59, 0xff0000ff, RZ, 0xc0, !PT ;  /* 0xff0000ff3b307812 */ /* 0x000fe200078ec0ff */
[----:B------:R-:W-:Y:S01]  /*d6d0*/  IMAD.SHL.U32 R49, R49, 0x100, RZ ;  /* 0x0000010031317824 */ /* 0x000fe200078e00ff */
[----:B------:R-:W-:Y:S02]  /*d6e0*/  SHF.R.U32.HI R50, RZ, 0x10, R59 ;  /* 0x00000010ff327819 */ /* 0x000fe4000001163b */
[----:B------:R-:W-:Y:S02]  /*d6f0*/  SHF.R.U32.HI R51, RZ, 0x10, R75 ;  /* 0x00000010ff337819 */ /* 0x000fe4000001164b */
[----:B------:R-:W-:-:S02]  /*d700*/  LOP3.LUT R46, R46, 0xff00, R47, 0xf8, !PT ;  /* 0x0000ff002e2e7812 */ /* 0x000fc400078ef82f */
[----:B------:R-:W-:Y:S01]  /*d710*/  LOP3.LUT R48, R48, 0xff00, R49, 0xf8, !PT ;  /* 0x0000ff0030307812 */ /* 0x000fe200078ef831 */
[----:B------:R-:W-:Y:S01]  /*d720*/  IMAD.U32 R51, R51, 0x10000, RZ ;  /* 0x0001000033337824 */ /* 0x000fe200078e00ff */
[----:B------:R-:W-:Y:S02]  /*d730*/  SHF.L.U32 R47, R50, 0x10, RZ ;  /* 0x00000010322f7819 */ /* 0x000fe400000006ff */
        /* <DEDUP_REMOVED lines=140> */
.L_x_2842:
[----:B------:R-:W-:Y:S05]  /*e000*/  BSYNC B2 ;  /* 0x0000000000027941 */ /* 0x000fea0003800000 */
.L_x_2841:
[----:B------:R-:W-:Y:S01]  /*e010*/  ISETP.GE.AND P3, PT, R11, R131, PT ;  /* 0x000000830b00720c */ /* 0x000fe20003f66270 */
[----:B0-----:R0:W-:-:S12]  /*e020*/  ST.E.128 desc[UR54][R40.64], R12 ;  /* 0x0000000c28007985 */ /* 0x0011d8000c101d36 */
[----:B------:R-:W-:-:S04]  /*e030*/  @!P3 IADD3 R42, P4, R11, R120, RZ ;  /* 0x000000780b2ab210 */ /* 0x000fc80007f9e0ff */
[----:B------:R-:W-:-:S05]  /*e040*/  @!P3 LEA.HI.X.SX32 R43, R11, R119, 0x1, P4 ;  /* 0x000000770b2bb211 */ /* 0x000fca00020f0eff */
[----:B--2---:R0:W-:Y:S04]  /*e050*/  @!P3 ST.E.128 desc[UR54][R42.64], R36 ;  /* 0x000000242a00b985 */ /* 0x0041e8000c101d36 */
.L_x_2840:
[----:B------:R-:W-:Y:S05]  /*e060*/  BSYNC B1 ;  /* 0x0000000000017941 */ /* 0x000fea0003800000 */
.L_x_2839:
        /* <DEDUP_REMOVED lines=22> */
[----:B------:R-:W-:-:S03]  /*e1d0*/  IMAD R13, R19, 0x7800, R12 ;  /* 0x00007800130d7824 */ /* 0x000fc600078e020c */
[C---:B------:R-:W-:Y:S01]  /*e1e0*/  IADD3 R11, R18.reuse, R11, RZ ;  /* 0x0000000b120b7210 */ /* 0x040fe20007ffe0ff */
[----:B------:R-:W-:-:S04]  /*e1f0*/  IMAD.IADD R36, R18, 0x1, R13 ;  /* 0x0000000112247824 */ /* 0x000fc800078e020d */
[----:B------:R0:W2:Y:S04]  /*e200*/  LDS.128 R12, [R11+0x24200] ;  /* 0x024200000b0c7984 */ /* 0x0000a80000000c00 */
[----:B------:R-:W3:Y:S01]  /*e210*/  LDS.128 R36, [R36+0x24200] ;  /* 0x0242000024247984 */ /* 0x000ee20000000c00 */
[----:B------:R-:W-:Y:S05]  /*e220*/  @P3 BRA `(.L_x_2846) ;  /* 0x0000000c004c3947 */ /* 0x000fea0003800000 */
[----:B------:R-:W-:Y:S01]  /*e230*/  SHF.R.U32.HI R42, RZ, 0x8, R77 ;  /* 0x00000008ff2a7819 */ /* 0x000fe2000001164d */
[----:B--2---:R-:W-:Y:S01]  /*e240*/  IMAD.MOV.U32 R46, RZ, RZ, R12 ;  /* 0x000000ffff2e7224 */ /* 0x004fe200078e000c */
[----:B------:R-:W-:Y:S01]  /*e250*/  LOP3.LUT R51, R77, 0xff0000ff, RZ, 0xc0, !PT ;  /* 0xff0000ff4d337812 */ /* 0x000fe200078ec0ff */
[----:B---3--:R-:W-:Y:S01]  /*e260*/  IMAD.MOV.U32 R47, RZ, RZ, R36 ;  /* 0x000000ffff2f7224 */ /* 0x008fe200078e0024 */
[----:B------:R-:W-:Y:S01]  /*e270*/  SHF.R.U32.HI R54, RZ, 0x8, R79 ;  /* 0x00000008ff367819 */ /* 0x000fe2000001164f */
[----:B------:R-:W-:Y:S01]  /*e280*/  IMAD.SHL.U32 R12, R42, 0x100, RZ ;  /* 0x000001002a0c7824 */ /* 0x000fe200078e00ff */
[----:B------:R-:W-:Y:S01]  /*e290*/  SHF.R.U32.HI R49, RZ, 0x10, R77 ;  /* 0x00000010ff317819 */ /* 0x000fe2000001164d */
[----:B------:R-:W-:Y:S01]  /*e2a0*/  IMAD.MOV.U32 R42, RZ, RZ, R14 ;  /* 0x000000ffff2a7224 */ /* 0x000fe200078e000e */
[----:B------:R-:W-:Y:S02]  /*e2b0*/  SHF.R.U32.HI R52, RZ, 0x8, R61 ;  /* 0x00000008ff347819 */ /* 0x000fe4000001163d */
[----:B------:R-:W-:Y:S01]  /*e2c0*/  LOP3.LUT R51, R51, 0xff00, R12, 0xf8, !PT ;  /* 0x0000ff0033337812 */ /* 0x000fe200078ef80c */
[----:B------:R-:W-:Y:S01]  /*e2d0*/  IMAD.SHL.U32 R12, R54, 0x100, RZ ;  /* 0x00000100360c7824 */ /* 0x000fe200078e00ff */
[----:B------:R-:W-:Y:S01]  /*e2e0*/  LOP3.LUT R53, R79, 0xff0000ff, RZ, 0xc0, !PT ;  /* 0xff0000ff4f357812 */ /* 0x000fe200078ec0ff */
[----:B------:R-:W-:Y:S01]  /*e2f0*/  IMAD.U32 R14, R49, 0x10000, RZ ;  /* 0x00010000310e7824 */ /* 0x000fe200078e00ff */
[----:B------:R-:W-:Y:S01]  /*e300*/  SHF.R.U32.HI R50, RZ, 0x8, R63 ;  /* 0x00000008ff327819 */ /* 0x000fe2000001163f */
[----:B------:R-:W-:Y:S01]  /*e310*/  IMAD.SHL.U32 R36, R52, 0x100, RZ ;  /* 0x0000010034247824 */ /* 0x000fe200078e00ff */
[----:B------:R-:W-:-:S02]  /*e320*/  MOV R43, R38 ;  /* 0x00000026002b7202 */ /* 0x000fc40000000f00 */
[----:B------:R-:W-:Y:S01]  /*e330*/  LOP3.LUT R12, R53, 0xff00, R12, 0xf8, !PT ;  /* 0x0000ff00350c7812 */ /* 0x000fe200078ef80c */
[----:B------:R-:W-:Y:S01]  /*e340*/  IMAD.SHL.U32 R38, R50, 0x100, RZ ;  /* 0x0000010032267824 */ /* 0x000fe200078e00ff */
[----:B------:R-:W-:Y:S02]  /*e350*/  LOP3.LUT R55, R61, 0xff0000ff, RZ, 0xc0, !PT ;  /* 0xff0000ff3d377812 */ /* 0x000fe400078ec0ff */
[----:B------:R-:W-:Y:S02]  /*e360*/  F2FP.F16.E4M3.UNPACK_B R53, R139.H1 ;  /* 0x0000008bff35723e */ /* 0x000fe400030006ff */
[----:B------:R-:W-:Y:S02]  /*e370*/  F2FP.F16.E4M3.UNPACK_B R52, R47.H1 ;  /* 0x0000002fff34723e */ /* 0x000fe400030006ff */
[----:B------:R-:W-:Y:S02]  /*e380*/  LOP3.LUT R59, R63, 0xff0000ff, RZ, 0xc0, !PT ;  /* 0xff0000ff3f3b7812 */ /* 0x000fe400078ec0ff */
[----:B------:R-:W-:Y:S01]  /*e390*/  F2FP.F16.E4M3.UNPACK_B R49, R46.H1 ;  /* 0x0000002eff31723e */ /* 0x000fe200030006ff */
[----:B------:R-:W-:Y:S01]  /*e3a0*/  HADD2.F32 R50, -RZ, R52.H0_H0 ;  /* 0x20000034ff327230 */ /* 0x000fe20000004100 */
[----:B------:R-:W-:-:S02]  /*e3b0*/  LOP3.LUT R14, R51, 0xff0000, R14, 0xf8, !PT ;  /* 0x00ff0000330e7812 */ /* 0x000fc400078ef80e */
[----:B------:R-:W-:Y:S02]  /*e3c0*/  SHF.R.U32.HI R45, RZ, 0x10, R61 ;  /* 0x00000010ff2d7819 */ /* 0x000fe4000001163d */
[----:B------:R-:W-:Y:S01]  /*e3d0*/  LOP3.LUT R57, R55, 0xff00, R36, 0xf8, !PT ;  /* 0x0000ff0037397812 */ /* 0x000fe200078ef824 */
[----:B------:R-:W-:Y:S01]  /*e3e0*/  HADD2.F32 R55, -RZ, R53.H0_H0 ;  /* 0x20000035ff377230 */ /* 0x000fe20000004100 */
[----:B------:R-:W-:Y:S02]  /*e3f0*/  F2FP.F16.E4M3.UNPACK_B R51, R141.H1 ;  /* 0x0000008dff33723e */ /* 0x000fe400030006ff */
[----:B------:R-:W-:Y:S01]  /*e400*/  LOP3.LUT R59, R59, 0xff00, R38, 0xf8, !PT ;  /* 0x0000ff003b3b7812 */ /* 0x000fe200078ef826 */
[----:B------:R-:W-:Y:S01]  /*e410*/  HADD2.F32 R38, -RZ, R49.H0_H0 ;  /* 0x20000031ff267230 */ /* 0x000fe20000004100 */
[----:B0-----:R-:W-:Y:S01]  /*e420*/  SHF.R.U32.HI R11, RZ, 0x10, R79 ;  /* 0x00000010ff0b7819 */ /* 0x001fe2000001164f */
[----:B------:R-:W-:Y:S01]  /*e430*/  FMUL.FTZ R61, R50, R55 ;  /* 0x00000037323d7220 */ /* 0x000fe20000410000 */
[----:B------:R-:W-:Y:S01]  /*e440*/  SHF.L.U32 R36, R45, 0x10, RZ ;  /* 0x000000102d247819 */ /* 0x000fe200000006ff */
[----:B------:R-:W-:-:S02]  /*e450*/  HADD2.F32 R45, -RZ, R51.H0_H0 ;  /* 0x20000033ff2d7230 */ /* 0x000fc40000004100 */
[C---:B------:R-:W-:Y:S01]  /*e460*/  FMUL.FTZ R55, R38.reuse, R55 ;  /* 0x0000003726377220 */ /* 0x040fe20000410000 */
[----:B------:R-:W-:Y:S01]  /*e470*/  IMAD.U32 R11, R11, 0x10000, RZ ;  /* 0x000100000b0b7824 */ /* 0x000fe200078e00ff */
[----:B------:R-:W-:Y:S01]  /*e480*/  SHF.R.U32.HI R48, RZ, 0x10, R63 ;  /* 0x00000010ff307819 */ /* 0x000fe2000001163f */
[----:B------:R-:W-:Y:S02]  /*e490*/  HADD2.F32 R54, -RZ, R51.H1_H1 ;  /* 0x30000033ff367230 */ /* 0x000fe40000004100 */
        /* <DEDUP_REMOVED lines=59> */
[----:B------:R-:W-:Y:S01]  /*e850*/  HADD2.F32 R54, -RZ, R42.H0_H0 ;  /* 0x2000002aff367230 */ /* 0x000fe20000004100 */
        /* <DEDUP_REMOVED lines=112> */
.L_x_2846:
[----:B------:R-:W-:Y:S05]  /*ef60*/  BSYNC B2 ;  /* 0x0000000000027941 */ /* 0x000fea0003800000 */
.L_x_2845:
[----:B------:R-:W-:Y:S01]  /*ef70*/  ISETP.GE.AND P3, PT, R44, R131, PT ;  /* 0x000000832c00720c */ /* 0x000fe20003f66270 */
[----:B--2---:R2:W-:-:S12]  /*ef80*/  ST.E.128 desc[UR54][R40.64], R12 ;  /* 0x0000000c28007985 */ /* 0x0045d8000c101d36 */
[----:B------:R-:W-:-:S04]  /*ef90*/  @!P3 IADD3 R42, P4, R44, R120, RZ ;  /* 0x000000782c2ab210 */ /* 0x000fc80007f9e0ff */
[----:B------:R-:W-:-:S05]  /*efa0*/  @!P3 LEA.HI.X.SX32 R43, R44, R119, 0x1, P4 ;  /* 0x000000772c2bb211 */ /* 0x000fca00020f0eff */
[----:B---3--:R2:W-:Y:S04]  /*efb0*/  @!P3 ST.E.128 desc[UR54][R42.64], R36 ;  /* 0x000000242a00b985 */ /* 0x0085e8000c101d36 */
.L_x_2844:
[----:B------:R-:W-:Y:S05]  /*efc0*/  BSYNC B1 ;  /* 0x0000000000017941 */ /* 0x000fea0003800000 */
.L_x_2843:
        /* <DEDUP_REMOVED lines=10> */
[----:B------:R-:W-:-:S04]  /*f070*/  SEL R138, R114, R138, !P4 ;  /* 0x0000008a728a7207 */ /* 0x000fc80006000000 */
[----:B------:R-:W-:-:S04]  /*f080*/  SHF.R.S32.HI R11, RZ, 0x1f, R138 ;  /* 0x0000001fff0b7819 */ /* 0x000fc8000001148a */
[----:B------:R-:W-:Y:S01]  /*f090*/  LEA.HI R11, R11, R138, RZ, 0x5 ;  /* 0x0000008a0b0b7211 */ /* 0x000fe200078f28ff */
[----:B--2---:R-:W-:-:S03]  /*f0a0*/  IMAD.MOV.U32 R14, RZ, RZ, R13 ;  /* 0x000000ffff0e7224 */ /* 0x004fc600078e000d */
[----:B------:R-:W-:Y:S02]  /*f0b0*/  LEA.HI.SX32 R11, R11, R110, 0x1b ;  /* 0x0000006e0b0b7211 */ /* 0x000fe400078fdaff */
[----:B-----5:R-:W-:Y:S02]  /*f0c0*/  MOV R13, R12 ;  /* 0x0000000c000d7202 */ /* 0x020fe40000000f00 */
        /* <DEDUP_REMOVED lines=11> */
[----:B------:R-:W-:-:S03]  /*f180*/  IMAD.IADD R36, R18, 0x1, R13 ;  /* 0x0000000112247824 */ /* 0x000fc600078e020d */
[----:B------:R0:W2:Y:S04]  /*f190*/  LDS.128 R12, [R11+0x24200] ;  /* 0x024200000b0c7984 */ /* 0x0000a80000000c00 */
[----:B------:R-:W4:Y:S01]  /*f1a0*/  LDS.128 R36, [R36+0x24200] ;  /* 0x0242000024247984 */ /* 0x000f220000000c00 */
[----:B------:R-:W-:Y:S05]  /*f1b0*/  @P3 BRA `(.L_x_2848) ;  /* 0x0000000c004c3947 */ /* 0x000fea0003800000 */
[--C-:B------:R-:W-:Y:S01]  /*f1c0*/  SHF.R.U32.HI R43, RZ, 0x8, R81.reuse ;  /* 0x00000008ff2b7819 */ /* 0x100fe20000011651 */
[----:B----4-:R-:W-:Y:S01]  /*f1d0*/  IMAD.MOV.U32 R47, RZ, RZ, R36 ;  /* 0x000000ffff2f7224 */ /* 0x010fe200078e0024 */
[----:B------:R-:W-:Y:S01]  /*f1e0*/  SHF.R.U32.HI R56, RZ, 0x10, R81 ;  /* 0x00000010ff387819 */ /* 0x000fe20000011651 */
[----:B------:R-:W-:Y:S01]  /*f1f0*/  IMAD.MOV.U32 R44, RZ, RZ, R38 ;  /* 0x000000ffff2c7224 */ /* 0x000fe200078e0026 */
[----:B--2---:R-:W-:Y:S01]  /*f200*/  MOV R46, R12 ;  /* 0x0000000c002e7202 */ /* 0x004fe20000000f00 */
[----:B------:R-:W-:Y:S01]  /*f210*/  IMAD.SHL.U32 R12, R43, 0x100, RZ ;  /* 0x000001002b0c7824 */ /* 0x000fe200078e00ff */
[----:B------:R-:W-:Y:S01]  /*f220*/  SHF.R.U32.HI R51, RZ, 0x8, R67 ;  /* 0x00000008ff337819 */ /* 0x000fe20000011643 */
[----:B------:R-:W-:Y:S01]  /*f230*/  IMAD.MOV.U32 R43, RZ, RZ, R14 ;  /* 0x000000ffff2b7224 */ /* 0x000fe200078e000e */
[----:B0-----:R-:W-:Y:S01]  /*f240*/  LOP3.LUT R11, R81, 0xff0000ff, RZ, 0xc0, !PT ;  /* 0xff0000ff510b7812 */ /* 0x001fe200078ec0ff */
[----:B------:R-:W-:Y:S01]  /*f250*/  IMAD.U32 R14, R56, 0x10000, RZ ;  /* 0x00010000380e7824 */ /* 0x000fe200078e00ff */
[----:B------:R-:W-:Y:S01]  /*f260*/  SHF.R.U32.HI R54, RZ, 0x8, R83 ;  /* 0x00000008ff367819 */ /* 0x000fe20000011653 */
[----:B------:R-:W-:Y:S01]  /*f270*/  IMAD.SHL.U32 R51, R51, 0x100, RZ ;  /* 0x0000010033337824 */ /* 0x000fe200078e00ff */
[----:B------:R-:W-:-:S02]  /*f280*/  SHF.R.U32.HI R49, RZ, 0x8, R65 ;  /* 0x00000008ff317819 */ /* 0x000fc40000011641 */
[----:B------:R-:W-:Y:S02]  /*f290*/  SHF.R.U32.HI R52, RZ, 0x10, R83 ;  /* 0x00000010ff347819 */ /* 0x000fe40000011653 */
[----:B------:R-:W-:Y:S01]  /*f2a0*/  LOP3.LUT R11, R11, 0xff00, R12, 0xf8, !PT ;  /* 0x0000ff000b0b7812 */ /* 0x000fe200078ef80c */
[----:B------:R-:W-:Y:S01]  /*f2b0*/  IMAD.SHL.U32 R12, R54, 0x100, RZ ;  /* 0x00000100360c7824 */ /* 0x000fe200078e00ff */
[----:B------:R-:W-:Y:S02]  /*f2c0*/  LOP3.LUT R48, R65, 0xff0000ff, RZ, 0xc0, !PT ;  /* 0xff0000ff41307812 */ /* 0x000fe400078ec0ff */
[----:B------:R-:W-:Y:S02]  /*f2d0*/  LOP3.LUT R50, R67, 0xff0000ff, RZ, 0xc0, !PT ;  /* 0xff0000ff43327812 */ /* 0x000fe400078ec0ff */
[----:B------:R-:W-:Y:S02]  /*f2e0*/  SHF.L.U32 R49, R49, 0x8, RZ ;  /* 0x0000000831317819 */ /* 0x000fe400000006ff */
        /* <DEDUP_REMOVED lines=181> */
[----:B------:R-:W-:-:S02]  /*fe40*/  F2FP.SATFINITE.E4M3.F32.PACK_AB_MERGE_C R14, R49, R14, RZ ;  /* 0x0000000e310e723e */ /* 0x000fc400048070ff */
[----:B------:R-:W-:Y:S02]  /*fe50*/  F2FP.SATFINITE.E4M3.F32.PACK_AB_MERGE_C R37, R62, R37, RZ ;  /* 0x000000253e25723e */ /* 0x000fe400048070ff */
[----:B------:R-:W-:Y:S02]  /*fe60*/  F2FP.SATFINITE.E4M3.F32.PACK_AB_MERGE_C R56, R56, R61, RZ ;  /* 0x0000003d3838723e */ /* 0x000fe400048070ff */
[----:B------:R-:W-:Y:S02]  /*fe70*/  F2FP.SATFINITE.E4M3.F32.PACK_AB_MERGE_C R39, R39, R66, RZ ;  /* 0x000000422727723e */ /* 0x000fe400048070ff */
[----:B------:R-:W-:Y:S01]  /*fe80*/  F2FP.SATFINITE.E4M3.F32.PACK_AB_MERGE_C R13, R13, R46, R14 ;  /* 0x0000002e0d0d723e */ /* 0x000fe2000480700e */
[----:B------:R-:W-:Y:S01]  /*fe90*/  IMAD.MOV.U32 R14, RZ, RZ, R43 ;  /* 0x000000ffff0e7224 */ /* 0x000fe200078e002b */
[----:B------:R-:W-:Y:S01]  /*fea0*/  F2FP.SATFINITE.E4M3.F32.PACK_AB_MERGE_C R37, R36, R47, R37 ;  /* 0x0000002f2425723e */ /* 0x000fe20004807025 */
[----:B------:R-:W-:Y:S01]  /*feb0*/  IMAD.MOV.U32 R36, RZ, RZ, R44 ;  /* 0x000000ffff247224 */ /* 0x000fe200078e002c */
[----:B------:R-:W-:-:S02]  /*fec0*/  F2FP.SATFINITE.E4M3.F32.PACK_AB_MERGE_C R15, R11, R64, R56 ;  /* 0x000000400b0f723e */ /* 0x000fc40004807038 */
[----:B------:R-:W-:Y:S02]  /*fed0*/  F2FP.SATFINITE.E4M3.F32.PACK_AB_MERGE_C R39, R51, R60, R39 ;  /* 0x0000003c3327723e */ /* 0x000fe40004807027 */
[----:B------:R-:W-:-:S07]  /*fee0*/  MOV R12, R45 ;  /* 0x0000002d000c7202 */ /* 0x000fce0000000f00 */
.L_x_2848:
[----:B------:R-:W-:Y:S05]  /*fef0*/  BSYNC B1 ;  /* 0x0000000000017941 */ /* 0x000fea0003800000 */
.L_x_2847:
[----:B--2---:R2:W-:Y:S01]  /*ff00*/  ST.E.128 desc[UR54][R40.64], R12 ;  /* 0x0000000c28007985 */ /* 0x0045e2000c101d36 */
[----:B------:R-:W-:-:S13]  /*ff10*/  ISETP.GE.AND P3, PT, R42, R131, PT ;  /* 0x000000832a00720c */ /* 0x000fda0003f66270 */
[----:B------:R-:W-:Y:S05]  /*ff20*/  @P3 BRA `(.L_x_2795) ;  /* 0x0000000400fc3947 */ /* 0x000fea0003800000 */
[----:B--2---:R-:W-:-:S04]  /*ff30*/  IADD3 R12, P3, R42, R120, RZ ;  /* 0x000000782a0c7210 */ /* 0x004fc80007f7e0ff */
[----:B------:R-:W-:-:S05]  /*ff40*/  LEA.HI.X.SX32 R13, R42, R119, 0x1, P3 ;  /* 0x000000772a0d7211 */ /* 0x000fca00018f0eff */
[----:B----4-:R2:W-:Y:S01]  /*ff50*/  ST.E.128 desc[UR54][R12.64], R36 ;  /* 0x000000240c007985 */ /* 0x0105e2000c101d36 */
[----:B------:R-:W-:Y:S05]  /*ff60*/  BRA `(.L_x_2795) ;  /* 0x0000000400ec7947 */ /* 0x000fea0003800000 */
.L_x_2760:
[----:B------:R-:W-:-:S06]  /*ff70*/  UISETP.NE.AND UP0, UPT, UR49, 0x3, UPT ;  /* 0x000000033100788c */ /* 0x000fcc000bf05270 */
[----:B------:R-:W-:-:S13]  /*ff80*/  PLOP3.LUT P2, PT, PT, PT, UP0, 0x80, 0x0 ;  /* 0x000000000000781c */ /* 0x000fda0003f4f008 */
[----:B------:R-:W-:Y:S05]  /*ff90*/  @!P2 BRA `(.L_x_2849) ;  /* 0x000000000004a947 */ /* 0x000fea0003800000 */
[----:B------:R-:W-:Y:S01]  /*ffa0*/  BPT.TRAP 0x1 ;  /* 0x000000040000795c */ /* 0x000fe20000300000 */
.L_x_2849:
[----:B------:R-:W2:Y:S01]  /*ffb0*/  LDL R11, [R1+0x14] ;  /* 0x00001400010b7983 */ /* 0x000ea20000100800 */
[----:B------:R-:W-:Y:S01]  /*ffc0*/  IMAD R93, R19, 0x8, R18 ;  /* 0x00000008135d7824 */ /* 0x000fe200078e0212 */
[----:B------:R-:W-:Y:S01]  /*ffd0*/  BSSY B1, `(.L_x_2850) ;  /* 0x0000005000017945 */ /* 0x000fe20003800000 */
[----:B------:R-:W-:Y:S02]  /*ffe0*/  SHF.R.S32.HI R90, RZ, 0x1f, R35 ;  /* 0x0000001fff5a7819 */ /* 0x000fe40000011423 */
[----:B--2---:R-:W-:-:S04]  /*fff0*/  SHF.L.U32 R94, R11, 0x1f, RZ ;  /* 0x0000001f0b5e7819 */ /* 0x004fc800000006ff */
[----:B------:R-:W0:Y:S02]  /*10000*/  SYNCS.PHASECHK.TRANS64.TRYWAIT P3, [R93+URZ+0x33490], R94 ;  /* 0x0334905e5d0075a7 */ /* 0x000e24000806017f */
[----:B0-----:R-:W-:Y:S05]  /*10010*/  @!P3 BRA `(.L_x_2851) ;  /* 0x000002600008b947 */ /* 0x001fea0003800000 */
.L_x_3140:
[----:B------:R-:W-:Y:S05]  /*10020*/  BSYNC B1 ;  /* 0x0000000000017941 */ /* 0x000fea0003800000 */
.L_x_2850:
        /* <DEDUP_REMOVED lines=30> */
.L_x_3144:
[----:B------:R-:W-:Y:S04]  /*10210*/  BSSY B1, `(.L_x_2853) ;  /* 0x0000026000017945 */ /* 0x000fe80003800000 */
[----:B------:R-:W-:Y:S05]  /*10220*/  @!P3 BRA `(.L_x_2854) ;  /* 0x000000000090b947 */ /* 0x000fea0003800000 */
[----:B------:R-:W4:Y:S01]  /*10230*/  LDL R13, [R1+0x8] ;  /* 0x00000800010d7983 */ /* 0x000f220000100800 */
[----:B------:R-:W-:-:S03]  /*10240*/  ULDC UR4, c[0x0][0x2f4] ;  /* 0x0000bd0000047ab9 */ /* 0x000fc60000000800 */
[----:B------:R-:W5:Y:S01]  /*10250*/  LDL R12, [R1+0x4] ;  /* 0x00000400010c7983 */ /* 0x000f620000100800 */
[----:B------:R-:W-:-:S03]  /*10260*/  ISETP.GE.AND P5, PT, R16, UR4, PT ;  /* 0x0000000410007c0c */ /* 0x000fc6000bfa6270 */
[----:B------:R-:W5:Y:S10]  /*10270*/  LDL R11, [R1] ;  /* 0x00000000010b7983 */ /* 0x000f740000100800 */
[----:B---3--:R-:W-:-:S05]  /*10280*/  @!P5 IADD3 R40, P3, R16, R45, RZ ;  /* 0x0000002d1028d210 */ /* 0x008fca0007f7e0ff */
[----:B--2---:R-:W-:Y:S01]  /*10290*/  @!P5 IMAD.X R41, R43, 0x1, R17, P3 ;  /* 0x000000012b29d824 */ /* 0x004fe200018e0611 */
[----:B------:R-:W-:-:S13]  /*102a0*/  ISETP.GE.AND P3, PT, R23, UR4, PT ;  /* 0x0000000417007c0c */ /* 0x000fda000bf66270 */
[----:B------:R-:W-:-:S05]  /*102b0*/  @!P3 IADD3 R38, P4, R23, R45, RZ ;  /* 0x0000002d1726b210 */ /* 0x000fca0007f9e0ff */
[----:B----4-:R-:W-:Y:S01]  /*102c0*/  @!P3 IMAD.X R39, R43, 0x1, R13, P4 ;  /* 0x000000012b27b824 */ /* 0x010fe200020e060d */
[----:B------:R-:W-:-:S13]  /*102d0*/  ISETP.GE.AND P4, PT, R22, UR4, PT ;  /* 0x0000000416007c0c */ /* 0x000fda000bf86270 */
[----:B------:R-:W-:-:S05]  /*102e0*/  @!P4 IADD3 R36, P6, R22, R45, RZ ;  /* 0x0000002d1624c210 */ /* 0x000fca0007fde0ff */
[----:B-----5:R-:W-:Y:S02]  /*102f0*/  @!P4 IMAD.X R37, R43, 0x1, R12, P6 ;  /* 0x000000012b25c824 */ /* 0x020fe400030e060c */
[----:B------:R-:W2:Y:S04]  /*10300*/  @!P5 LDS.128 R12, [R88+0x24200] ;  /* 0x02420000580cd984 */ /* 0x000ea80000000c00 */
[----:B--2---:R2:W-:Y:S01]  /*10310*/  @!P5 ST.E.128 desc[UR54][R40.64], R12 ;  /* 0x0000000c2800d985 */ /* 0x0045e2000c101d36 */
[----:B------:R-:W-:-:S13]  /*10320*/  ISETP.GE.AND P5, PT, R222, UR4, PT ;  /* 0x00000004de007c0c */ /* 0x000fda000bfa6270 */
[----:B------:R-:W3:Y:S01]  /*10330*/  @!P5 LDS.128 R12, [R89+0x24200] ;  /* 0x02420000590cd984 */ /* 0x000ee20000000c00 */
[----:B------:R-:W-:-:S04]  /*10340*/  @!P5 SHF.L.U32 R46, R227, 0x4, RZ ;  /* 0x00000004e32ed819 */ /* 0x000fc800000006ff */
        /* <DEDUP_REMOVED lines=18> */
.L_x_2854:
[----:B------:R-:W-:Y:S05]  /*10470*/  BSYNC B1 ;  /* 0x0000000000017941 */ /* 0x000fea0003800000 */
.L_x_2853:
[----:B------:R-:W-:-:S03]  /*10480*/  UMOV UR4, 0xffffffff ;  /* 0xffffffff00047882 */ /* 0x000fc60000000000 */
[----:B------:R-:W-:Y:S05]  /*10490*/  BRA.DIV UR4, `(.L_x_2855) ;  /* 0x0000025e04487947 */ /* 0x000fea000b800000 */
[----:B--2---:R2:W0:Y:S04]  /*104a0*/  SHFL.IDX PT, R43, R44, 0x1, 0x1e1f ;  /* 0x003e1f002c2b7f89 */ /* 0x00442800000e0000 */
[----:B---3--:R2:W3:Y:S02]  /*104b0*/  SHFL.IDX PT, R45, R42, 0x1, 0x1e1f ;  /* 0x003e1f002a2d7f89 */ /* 0x0084e400000e0000 */
.L_x_3148:
[----:B------:R-:W-:-:S13]  /*104c0*/  ISETP.GE.AND P3, PT, R47, 0x81, PT ;  /* 0x000000812f00780c */ /* 0x000fda0003f66270 */
[----:B------:R-:W-:Y:S05]  /*104d0*/  @!P3 BRA `(.L_x_2795) ;  /* 0x000000000090b947 */ /* 0x000fea0003800000 */
[----:B----4-:R-:W4:Y:S01]  /*104e0*/  LDL R13, [R1+0x8] ;  /* 0x00000800010d7983 */ /* 0x010f220000100800 */
[----:B------:R-:W-:-:S03]  /*104f0*/  ULDC UR4, c[0x0][0x2f4] ;  /* 0x0000bd0000047ab9 */ /* 0x000fc60000000800 */
[----:B------:R-:W5:Y:S01]  /*10500*/  LDL R12, [R1+0x4] ;  /* 0x00000400010c7983 */ /* 0x000f620000100800 */
[----:B------:R-:W-:-:S03]  /*10510*/  ISETP.GE.AND P5, PT, R16, UR4, PT ;  /* 0x0000000410007c0c */ /* 0x000fc6000bfa6270 */
[----:B------:R-:W2:Y:S10]  /*10520*/  LDL R11, [R1] ;  /* 0x00000000010b7983 */ /* 0x000eb40000100800 */
[----:B---3--:R-:W-:-:S05]  /*10530*/  @!P5 IADD3 R40, P3, R16, R45, RZ ;  /* 0x0000002d1028d210 */ /* 0x008fca0007f7e0ff */
[----:B0-----:R-:W-:Y:S01]  /*10540*/  @!P5 IMAD.X R41, R43, 0x1, R17, P3 ;  /* 0x000000012b29d824 */ /* 0x001fe200018e0611 */
[----:B------:R-:W-:-:S13]  /*10550*/  ISETP.GE.AND P3, PT, R23, UR4, PT ;  /* 0x0000000417007c0c */ /* 0x000fda000bf66270 */
[----:B------:R-:W-:-:S05]  /*10560*/  @!P3 IADD3 R38, P4, R23, R45, RZ ;  /* 0x0000002d1726b210 */ /* 0x000fca0007f9e0ff */
[----:B----4-:R-:W-:Y:S01]  /*10570*/  @!P3 IMAD.X R39, R43, 0x1, R13, P4 ;  /* 0x000000012b27b824 */ /* 0x010fe200020e060d */
[----:B------:R-:W-:-:S13]  /*10580*/  ISETP.GE.AND P4, PT, R22, UR4, PT ;  /* 0x0000000416007c0c */ /* 0x000fda000bf86270 */
[----:B------:R-:W-:-:S05]  /*10590*/  @!P4 IADD3 R36, P6, R22, R45, RZ ;  /* 0x0000002d1624c210 */ /* 0x000fca0007fde0ff */
[----:B-----5:R-:W-:Y:S02]  /*105a0*/  @!P4 IMAD.X R37, R43, 0x1, R12, P6 ;  /* 0x000000012b25c824 */ /* 0x020fe400030e060c */
[----:B------:R-:W0:Y:S04]  /*105b0*/  @!P5 LDS.128 R12, [R88+0x26200] ;  /* 0x02620000580cd984 */ /* 0x000e280000000c00 */
[----:B0-----:R0:W-:Y:S01]  /*105c0*/  @!P5 ST.E.128 desc[UR54][R40.64], R12 ;  /* 0x0000000c2800d985 */ /* 0x0011e2000c101d36 */
[----:B------:R-:W-:-:S13]  /*105d0*/  ISETP.GE.AND P5, PT, R222, UR4, PT ;  /* 0x00000004de007c0c */ /* 0x000fda000bfa6270 */
[----:B------:R-:W3:Y:S01]  /*105e0*/  @!P5 LDS.128 R12, [R89+0x26200] ;  /* 0x02620000590cd984 */ /* 0x000ee20000000c00 */
[----:B-12---:R-:W-:-:S04]  /*105f0*/  @!P5 SHF.L.U32 R42, R227, 0x4, RZ ;  /* 0x00000004e32ad819 */ /* 0x006fc800000006ff */
        /* <DEDUP_REMOVED lines=18> */
.L_x_2795:
[----:B------:R-:W-:Y:S05]  /*10720*/  BSYNC B0 ;  /* 0x0000000000007941 */ /* 0x000fea0003800000 */
.L_x_2759:
        /* <DEDUP_REMOVED lines=11> */
[----:B------:R-:W-:-:S05]  /*107e0*/  @!P3 VIADD R11, R93, 0x334a0 ;  /* 0x000334a05d0bb836 */ /* 0x000fca0000000000 */
[----:B------:R-:W-:-:S04]  /*107f0*/  @!P3 PRMT R11, RZ, 0x654, R11 ;  /* 0x00000654ff0bb816 */ /* 0x000fc8000000000b */
[----:B------:R4:W-:Y:S01]  /*10800*/  @!P3 SYNCS.ARRIVE.TRANS64.RED.A1T0 RZ, [R11+URZ], RZ ;  /* 0x000000ff0bffb9a7 */ /* 0x0009e2000810043f */
[----:B------:R-:W-:Y:S05]  /*10810*/  @!P2 BRA `(.L_x_2857) ;  /* 0x000000000004a947 */ /* 0x000fea0003800000 */
[----:B------:R-:W-:Y:S01]  /*10820*/  BPT.TRAP 0x1 ;  /* 0x000000040000795c */ /* 0x000fe20000300000 */
.L_x_2857:
[----:B------:R-:W-:Y:S05]  /*10830*/  BSYNC B0 ;  /* 0x0000000000007941 */ /* 0x000fea0003800000 */
.L_x_2856:
[----:B------:R-:W0:Y:S01]  /*10840*/  SYNCS.PHASECHK.TRANS64.TRYWAIT P2, [R93+URZ+0x334b0], R94 ;  /* 0x0334b05e5d0075a7 */ /* 0x000e22000804017f */
[----:B------:R-:W-:Y:S01]  /*10850*/  ULDC UR39, c[0x0][0x2f4] ;  /* 0x0000bd0000277ab9 */ /* 0x000fe20000000800 */
[----:B------:R-:W-:Y:S04]  /*10860*/  BSSY B0, `(.L_x_2858) ;  /* 0x0000002000007945 */ /* 0x000fe80003800000 */
[----:B0-----:R-:W-:Y:S05]  /*10870*/  @!P2 BRA `(.L_x_2859) ;  /* 0x00000258009ca947 */ /* 0x001fea0003800000 */
.L_x_3149:
[----:B------:R-:W-:Y:S05]  /*10880*/  BSYNC B0 ;  /* 0x0000000000007941 */ /* 0x000fea0003800000 */
.L_x_2858:
[----:B------:R0:W5:Y:S01]  /*10890*/  LDL R46, [R1+0x8] ;  /* 0x00000800012e7983 */ /* 0x0001620000100800 */
[----:B------:R-:W-:Y:S01]  /*108a0*/  ULDC.64 UR4, c[0x0][0x328] ;  /* 0x0000ca0000047ab9 */ /* 0x000fe20000000a00 */
[----:B------:R-:W-:Y:S02]  /*108b0*/  ULDC.64 UR6, c[0x0][0x318] ;  /* 0x0000c60000067ab9 */ /* 0x000fe40000000a00 */
[----:B---3--:R0:W5:Y:S01]  /*108c0*/  LDL R45, [R1+0x4] ;  /* 0x00000400012d7983 */ /* 0x0081620000100800 */
[----:B------:R-:W-:Y:S02]  /*108d0*/  IMAD R90, R90, UR4, RZ ;  /* 0x000000045a5a7c24 */ /* 0x000fe4000f8e02ff */
[C---:B--2---:R-:W-:Y:S01]  /*108e0*/  IMAD.WIDE.U32 R12, R35.reuse, UR4, RZ ;  /* 0x00000004230c7c25 */ /* 0x044fe2000f8e00ff */
[----:B-1----:R0:W5:Y:S03]  /*108f0*/  LDL R44, [R1] ;  /* 0x00000000012c7983 */ /* 0x0021660000100800 */
[----:B------:R-:W-:Y:S01]  /*10900*/  IMAD R35, R35, UR5, R90 ;  /* 0x0000000523237c24 */ /* 0x000fe2000f8e025a */
[----:B----4-:R-:W1:Y:S01]  /*10910*/  S2R R11, SR_TID.X ;  /* 0x00000000000b7919 */ /* 0x010e620000002100 */
        /* <DEDUP_REMOVED lines=9> */
[C---:B-1----:R-:W-:Y:S01]  /*109b0*/  VIADD R14, R11.reuse, 0xffffff80 ;  /* 0xffffff800b0e7836 */ /* 0x042fe20000000000 */
[----:B------:R-:W-:Y:S01]  /*109c0*/  IADD3 R15, R11, -0x80, RZ ;  /* 0xffffff800b0f7810 */ /* 0x000fe20007ffe0ff */
[----:B------:R-:W-:-:S03]  /*109d0*/  IMAD R11, R226, UR5, R13 ;  /* 0x00000005e20b7c24 */ /* 0x000fc6000f8e020d */
[----:B------:R-:W-:Y:S02]  /*109e0*/  LEA.HI R14, R14, R15, RZ, 0x1 ;  /* 0x0000000f0e0e7211 */ /* 0x000fe400078f08ff */
[----:B------:R-:W-:Y:S02]  /*109f0*/  IADD3.X R11, R11, UR7, RZ, P2, !PT ;  /* 0x000000070b0b7c10 */ /* 0x000fe400097fe4ff */
[----:B------:R-:W-:-:S05]  /*10a00*/  SHF.R.S32.HI R14, RZ, 0x1, R14 ;  /* 0x00000001ff0e7819 */ /* 0x000fca000001140e */
[----:B------:R-:W-:-:S05]  /*10a10*/  IMAD.IADD R92, R92, 0x1, -R14 ;  /* 0x000000015c5c7824 */ /* 0x000fca00078e0a0e */
[----:B------:R-:W-:Y:S01]  /*10a20*/  ISETP.GE.AND P2, PT, R92, 0x1, PT ;  /* 0x000000015c00780c */ /* 0x000fe20003f46270 */
[----:B------:R0:W1:Y:S01]  /*10a30*/  SHFL.IDX PT, R43, R40, RZ, 0x1e1f ;  /* 0x001e1fff282b7589 */ /* 0x00006200000e0000 */
[----:B------:R-:W-:Y:S03]  /*10a40*/  BSSY B0, `(.L_x_2860) ;  /* 0x0000023000007945 */ /* 0x000fe60003800000 */
[----:B------:R0:W2:Y:S08]  /*10a50*/  SHFL.IDX PT, R41, R11, RZ, 0x1e1f ;  /* 0x001e1fff0b297589 */ /* 0x0000b000000e0000 */
[----:B0-----:R-:W-:Y:S05]  /*10a60*/  @!P2 BRA `(.L_x_2861) ;  /* 0x000000000080a947 */ /* 0x001fea0003800000 */
[----:B------:R-:W-:-:S13]  /*10a70*/  ISETP.GE.AND P5, PT, R16, UR39, PT ;  /* 0x0000002710007c0c */ /* 0x000fda000bfa6270 */
[----:B------:R-:W0:Y:S01]  /*10a80*/  @!P5 LDS.128 R12, [R88+0xf200] ;  /* 0x00f20000580cd984 */ /* 0x000e220000000c00 */
[----:B-1----:R-:W-:-:S05]  /*10a90*/  @!P5 IADD3 R38, P2, R16, R43, RZ ;  /* 0x0000002b1026d210 */ /* 0x002fca0007f5e0ff */
        /* <DEDUP_REMOVED lines=29> */
.L_x_2861:
[----:B------:R-:W-:Y:S05]  /*10c70*/  BSYNC B0 ;  /* 0x0000000000007941 */ /* 0x000fea0003800000 */
.L_x_2860:
[----:B------:R-:W-:Y:S01]  /*10c80*/  ISETP.GE.AND P2, PT, R92, 0x81, PT ;  /* 0x000000815c00780c */ /* 0x000fe20003f46270 */
[----:B------:R-:W3:Y:S01]  /*10c90*/  SHFL.IDX PT, R11, R11, 0x1, 0x1e1f ;  /* 0x003e1f000b0b7f89 */ /* 0x000ee200000e0000 */
[----:B------:R-:W-:Y:S03]  /*10ca0*/  BSSY B0, `(.L_x_2862) ;  /* 0x0000023000007945 */ /* 0x000fe60003800000 */
[----:B--2---:R2:W4:Y:S08]  /*10cb0*/  SHFL.IDX PT, R41, R40, 0x1, 0x1e1f ;  /* 0x003e1f0028297f89 */ /* 0x00453000000e0000 */
[----:B--2---:R-:W-:Y:S05]  /*10cc0*/  @!P2 BRA `(.L_x_2863) ;  /* 0x000000000080a947 */ /* 0x004fea0003800000 */
[----:B------:R-:W-:-:S13]  /*10cd0*/  ISETP.GE.AND P5, PT, R16, UR39, PT ;  /* 0x0000002710007c0c */ /* 0x000fda000bfa6270 */
[----:B0-----:R-:W0:Y:S01]  /*10ce0*/  @!P5 LDS.128 R12, [R88+0x11200] ;  /* 0x01120000580cd984 */ /* 0x001e220000000c00 */
[----:B----4-:R-:W-:-:S05]  /*10cf0*/  @!P5 IADD3 R38, P2, R16, R41, RZ ;  /* 0x000000291026d210 */ /* 0x010fca0007f5e0ff */
[----:B---3--:R-:W-:Y:S01]  /*10d00*/  @!P5 IMAD.X R39, R11, 0x1, R17, P2 ;  /* 0x000000010b27d824 */ /* 0x008fe200010e0611 */
        /* <DEDUP_REMOVED lines=8> */
[----:B------:R-:W2:Y:S01]  /*10d90*/  @!P5 LDS.128 R12, [R89+0x11200] ;  /* 0x01120000590cd984 */ /* 0x000ea20000000c00 */
[----:B------:R-:W-:-:S04]  /*10da0*/  @!P5 SHF.L.U32 R40, R227, 0x4, RZ ;  /* 0x00000004e328d819 */ /* 0x000fc800000006ff */
[----:B0-----:R-:W-:-:S04]  /*10db0*/  @!P5 IADD3 R38, P6, R40, R41, RZ ;  /* 0x000000292826d210 */ /* 0x001fc80007fde0ff */
[----:B------:R-:W-:-:S05]  /*10dc0*/  @!P5 LEA.HI.X.SX32 R39, R40, R11, 0x1, P6 ;  /* 0x0000000b2827d211 */ /* 0x000fca00030f0eff */
[----:B--2---:R0:W-:Y:S01]  /*10dd0*/  @!P5 ST.E.128 desc[UR54][R38.64], R12 ;  /* 0x0000000c2600d985 */ /* 0x0041e2000c101d36 */
[----:B------:R-:W-:-:S13]  /*10de0*/  ISETP.GE.AND P5, PT, R223, UR39, PT ;  /* 0x00000027df007c0c */ /* 0x000fda000bfa6270 */
[----:B------:R-:W2:Y:S01]  /*10df0*/  @!P5 LDS.128 R12, [R88+0x13a00] ;  /* 0x013a0000580cd984 */ /* 0x000ea20000000c00 */
[----:B------:R-:W-:-:S05]  /*10e00*/  @!P5 IMAD.SHL.U32 R40, R228, 0x10, RZ ;  /* 0x00000010e428d824 */ /* 0x000fca00078e00ff */
[----:B0-----:R-:W-:-:S04]  /*10e10*/  @!P5 IADD3 R38, P6, R40, R41, RZ ;  /* 0x000000292826d210 */ /* 0x001fc80007fde0ff */
[----:B------:R-:W-:-:S05]  /*10e20*/  @!P5 LEA.HI.X.SX32 R39, R40, R11, 0x1, P6 ;  /* 0x0000000b2827d211 */ /* 0x000fca00030f0eff */
[----:B--2---:R0:W-:Y:S01]  /*10e30*/  @!P5 ST.E.128 desc[UR54][R38.64], R12 ;  /* 0x0000000c2600d985 */ /* 0x0041e2000c101d36 */
[----:B------:R-:W-:-:S03]  /*10e40*/  ISETP.GE.AND P5, PT, R220, UR39, PT ;  /* 0x00000027dc007c0c */ /* 0x000fc6000bfa6270 */
[----:B------:R-:W2:Y:S10]  /*10e50*/  @!P2 LDS.128 R12, [R89+0x13a00] ;  /* 0x013a0000590ca984 */ /* 0x000eb40000000c00 */
[----:B0-----:R-:W-:-:S05]  /*10e60*/  @!P5 IADD3 R38, P6, R220, R41, RZ ;  /* 0x00000029dc26d210 */ /* 0x001fca0007fde0ff */
[----:B------:R-:W-:Y:S01]  /*10e70*/  @!P5 IMAD.X R39, R11, 0x1, R44, P6 ;  /* 0x000000010b27d824 */ /* 0x000fe200030e062c */
[----:B--2---:R-:W-:Y:S04]  /*10e80*/  @!P2 ST.E.128 desc[UR54][R36.64], R12 ;  /* 0x0000000c2400a985 */ /* 0x004fe8000c101d36 */
[----:B------:R-:W0:Y:S04]  /*10e90*/  @!P4 LDS.128 R12, [R88+0x16200] ;  /* 0x01620000580cc984 */ /* 0x000e280000000c00 */
[----:B0-----:R-:W-:Y:S04]  /*10ea0*/  @!P4 ST.E.128 desc[UR54][R34.64], R12 ;  /* 0x0000000c2200c985 */ /* 0x001fe8000c101d36 */
[----:B------:R-:W0:Y:S04]  /*10eb0*/  @!P5 LDS.128 R12, [R89+0x16200] ;  /* 0x01620000590cd984 */ /* 0x000e280000000c00 */
[----:B0-----:R2:W-:Y:S02]  /*10ec0*/  @!P5 ST.E.128 desc[UR54][R38.64], R12 ;  /* 0x0000000c2600d985 */ /* 0x0015e4000c101d36 */
.L_x_2863:
[----:B------:R-:W-:Y:S05]  /*10ed0*/  BSYNC B0 ;  /* 0x0000000000007941 */ /* 0x000fea0003800000 */
.L_x_2862:
[----:B---3--:R-:W3:Y:S04]  /*10ee0*/  LDL R11, [R1+0xc] ;  /* 0x00000c00010b7983 */ /* 0x008ee80000100800 */
        /* <DEDUP_REMOVED lines=24> */
.L_x_2754:
[----:B------:R-:W2:Y:S01]  /*11070*/  LDL R2, [R1+0x48] ;  /* 0x0000480001027983 */ /* 0x000ea20000100800 */
[----:B------:R-:W0:Y:S01]  /*11080*/  LDC R0, c[0x0][0x448] ;  /* 0x00011200ff007b82 */ /* 0x000e220000000800 */
[----:B------:R-:W-:Y:S01]  /*11090*/  IMAD.MOV.U32 R106, RZ, RZ, RZ ;  /* 0x000000ffff6a7224 */ /* 0x000fe200078e00ff */
[----:B0-----:R-:W-:-:S13]  /*110a0*/  ISETP.NE.AND P1, PT, R0, 0x1, PT ;  /* 0x000000010000780c */ /* 0x001fda0003f25270 */
[----:B------:R-:W0:Y:S08]  /*110b0*/  @P1 LDC R0, c[0x0][0x44c] ;  /* 0x00011300ff001b82 */ /* 0x000e300000000800 */
[----:B------:R-:W3:Y:S01]  /*110c0*/  @P1 LDC R5, c[0x0][0x450] ;  /* 0x00011400ff051b82 */ /* 0x000ee20000000800 */
[----:B--2---:R-:W-:-:S04]  /*110d0*/  VIADD R3, R2, 0x7f ;  /* 0x0000007f02037836 */ /* 0x004fc80000000000 */
[----:B0-----:R-:W-:-:S05]  /*110e0*/  @P1 IMAD.HI.U32 R0, R3, R0, RZ ;  /* 0x0000000003001227 */ /* 0x001fca00078e00ff */
[----:B---3--:R-:W-:-:S04]  /*110f0*/  @P1 SHF.R.U32.HI R3, RZ, R5, R0 ;  /* 0x00000005ff031219 */ /* 0x008fc80000011600 */
[----:B------:R-:W-:-:S05]  /*11100*/  IADD3 R3, R136, R3, RZ ;  /* 0x0000000388037210 */ /* 0x000fca0007ffe0ff */
[----:B------:R-:W-:-:S05]  /*11110*/  IMAD.HI R3, R3, 0x66666667, RZ ;  /* 0x6666666703037827 */ /* 0x000fca00078e02ff */
[----:B------:R-:W-:-:S04]  /*11120*/  SHF.R.U32.HI R0, RZ, 0x1f, R3 ;  /* 0x0000001fff007819 */ /* 0x000fc80000011603 */
[----:B------:R-:W-:-:S04]  /*11130*/  LEA.HI.SX32 R0, R3, R0, 0x1a ;  /* 0x0000000003007211 */ /* 0x000fc800078fd2ff */
[----:B------:R-:W-:-:S04]  /*11140*/  VIMNMX R137, R137, R0, PT ;  /* 0x0000000089897248 */ /* 0x000fc80003fe0100 */
[----:B------:R-:W-:Y:S01]  /*11150*/  ISETP.GE.AND P1, PT, R137, 0x1, PT ;  /* 0x000000018900780c */ /* 0x000fe20003f26270 */
[----:B------:R-:W-:-:S12]  /*11160*/  @P0 BRA `(.L_x_2865) ;  /* 0x00000000000c0947 */ /* 0x000fd80003800000 */
[----:B------:R-:W0:Y:S01]  /*11170*/  FENCE.VIEW.ASYNC.G ;  /* 0x00000000000073c6 */ /* 0x000e220000000100 */
[----:B------:R-:W-:Y:S05]  /*11180*/  WARPSYNC.ALL ;  /* 0x0000000000007948 */ /* 0x000fea0003800000 */
[----:B0-----:R-:W-:Y:S06]  /*11190*/  BAR.ARV 0xc, 0x180 ;  /* 0x0306000000007b1d */ /* 0x001fec0000002000 */
.L_x_2865:
[----:B------:R-:W-:Y:S04]  /*111a0*/  BSSY B0, `(.L_x_2866) ;  /* 0x0000021000007945 */ /* 0x000fe80003800000 */
[----:B------:R-:W-:Y:S05]  /*111b0*/  @!P1 BRA `(.L_x_2867) ;  /* 0x00000000007c9947 */ /* 0x000fea0003800000 */
[----:B------:R-:W2:Y:S01]  /*111c0*/  LDL R0, [R1+0x64] ;  /* 0x0000640001007983 */ /* 0x000ea20000100800 */
[----:B------:R-:W-:Y:S01]  /*111d0*/  ULDC UR4, c[0x0][0x9f0] ;  /* 0x00027c0000047ab9 */ /* 0x000fe20000000800 */
[----:B--2---:R-:W-:-:S04]  /*111e0*/  ISETP.NE.AND P0, PT, R0, RZ, PT ;  /* 0x000000ff0000720c */ /* 0x004fc80003f05270 */
[----:B------:R-:W-:-:S04]  /*111f0*/  SEL R6, R0, UR4, P0 ;  /* 0x0000000400067c07 */ /* 0x000fc80008000000 */
        /* <DEDUP_REMOVED lines=9> */
[----:B------:R0:W2:Y:S01]  /*11290*/  F2I.FTZ.U32.TRUNC.NTZ R3, R2 ;  /* 0x0000000200037305 */ /* 0x0000a2000021f000 */
[----:B------:R-:W-:Y:S01]  /*112a0*/  ISETP.GE.AND P2, PT, R0, RZ, PT ;  /* 0x000000ff0000720c */ /* 0x000fe20003f46270 */
[----:B0-----:R-:W-:Y:S02]  /*112b0*/  IMAD.MOV.U32 R2, RZ, RZ, RZ ;  /* 0x000000ffff027224 */ /* 0x001fe400078e00ff */
[----:B--2---:R-:W-:-:S04]  /*112c0*/  IMAD.MOV R8, RZ, RZ, -R3 ;  /* 0x000000ffff087224 */ /* 0x004fc800078e0a03 */
        /* <DEDUP_REMOVED lines=14> */
.L_x_2867:
[----:B------:R-:W-:Y:S05]  /*113b0*/  BSYNC B0 ;  /* 0x0000000000007941 */ /* 0x000fea0003800000 */
.L_x_2866:
[----:B------:R-:W2:Y:S01]  /*113c0*/  LDL R0, [R1+0x74] ;  /* 0x0000740001007983 */ /* 0x000ea20000100800 */
[----:B------:R-:W-:Y:S01]  /*113d0*/  PLOP3.LUT P0, PT, PT, PT, PT, 0x80, 0x0 ;  /* 0x000000000000781c */ /* 0x000fe20003f0f070 */
[----:B------:R-:W-:Y:S01]  /*113e0*/  IMAD.MOV.U32 R152, RZ, RZ, RZ ;  /* 0x000000ffff987224 */ /* 0x000fe200078e00ff */
[----:B------:R-:W-:Y:S01]  /*113f0*/  MOV R149, RZ ;  /* 0x000000ff00957202 */ /* 0x000fe20000000f00 */
[----:B------:R-:W-:Y:S01]  /*11400*/  IMAD.MOV.U32 R151, RZ, RZ, RZ ;  /* 0x000000ffff977224 */ /* 0x000fe200078e00ff */
        /* <DEDUP_REMOVED lines=23> */
[----:B------:R-:W-:Y:S02]  /*11580*/  CS2R R88, SRZ ;  /* 0x0000000000587805 */ /* 0x000fe4000001ff00 */
[----:B------:R-:W-:-:S02]  /*11590*/  MOV R12, RZ ;  /* 0x000000ff000c7202 */ /* 0x000fc40000000f00 */
[----:B-----5:R-:W-:Y:S02]  /*115a0*/  CS2R R46, SRZ ;  /* 0x00000000002e7805 */ /* 0x020fe4000001ff00 */
        /* <DEDUP_REMOVED lines=11> */
[----:B-1----:R-:W-:-:S02]  /*11660*/  CS2R R42, SRZ ;  /* 0x00000000002a7805 */ /* 0x002fc4000001ff00 */
[----:B------:R-:W-:Y:S02]  /*11670*/  CS2R R110, SRZ ;  /* 0x00000000006e7805 */ /* 0x000fe4000001ff00 */
[----:B----4-:R-:W-:Y:S01]  /*11680*/  CS2R R40, SRZ ;  /* 0x0000000000287805 */ /* 0x010fe2000001ff00 */
[----:B------:R-:W-:Y:S01]  /*11690*/  IMAD.MOV.U32 R98, RZ, RZ, RZ ;  /* 0x000000ffff627224 */ /* 0x000fe200078e00ff */
        /* <DEDUP_REMOVED lines=10> */
[----:B--2---:R-:W-:-:S05]  /*11740*/  IMAD R0, R0, R106, RZ ;  /* 0x0000006a00007224 */ /* 0x004fca00078e02ff */
[----:B------:R0:W-:Y:S01]  /*11750*/  STL [R1+0x44], R0 ;  /* 0x0000440001007387 */ /* 0x0001e20000100800 */
[----:B------:R-:W-:Y:S02]  /*11760*/  VIADDMNMX R106, R0, R106, R137, PT ;  /* 0x0000006a006a7246 */ /* 0x000fe40003800189 */
[----:B------:R-:W-:Y:S02]  /*11770*/  CS2R R136, SRZ ;  /* 0x0000000000887805 */ /* 0x000fe4000001ff00 */
[----:B------:R-:W-:-:S13]  /*11780*/  ISETP.GT.AND P1, PT, R106, R0, PT ;  /* 0x000000006a00720c */ /* 0x000fda0003f24270 */
[----:B0-----:R-:W-:Y:S05]  /*11790*/  @!P1 BRA `(.L_x_2868) ;  /* 0x0000015400509947 */ /* 0x001fea0003800000 */
[----:B------:R-:W0:Y:S01]  /*117a0*/  S2R R0, SR_TID.X ;  /* 0x0000000000007919 */ /* 0x000e220000002100 */
[----:B------:R-:W-:Y:S01]  /*117b0*/  UMOV UR4, 0xffffffff ;  /* 0xffffffff00047882 */ /* 0x000fe20000000000 */
[----:B0-----:R-:W-:-:S04]  /*117c0*/  IADD3 R48, R0, -0x80, RZ ;  /* 0xffffff8000307810 */ /* 0x001fc80007ffe0ff */
[----:B------:R-:W-:-:S04]  /*117d0*/  SHF.R.S32.HI R41, RZ, 0x1f, R48 ;  /* 0x0000001fff297819 */ /* 0x000fc80000011430 */
[----:B------:R-:W-:-:S04]  /*117e0*/  LEA.HI R13, R41, R48, RZ, 0x7 ;  /* 0x00000030290d7211 */ /* 0x000fc800078f38ff */
[----:B------:R-:W-:Y:S01]  /*117f0*/  SHF.R.S32.HI R13, RZ, 0x7, R13 ;  /* 0x00000007ff0d7819 */ /* 0x000fe2000001140d */
[----:B------:R-:W-:Y:S06]  /*11800*/  BRA.DIV UR4, `(.L_x_2869) ;  /* 0x0000024a04cc7947 */ /* 0x000fec000b800000 */
[----:B------:R-:W0:Y:S04]  /*11810*/  SHFL.IDX PT, R0, R13, RZ, 0x1f ;  /* 0x00001fff0d007589 */ /* 0x000e2800000e0000 */
[----:B0-----:R1:W-:Y:S02]  /*11820*/  STL [R1+0x2c], R0 ;  /* 0x00002c0001007387 */ /* 0x0013e40000100800 */
.L_x_3152:
[----:B------:R-:W1:Y:S01]  /*11830*/  LDL R2, [R1+0x2c] ;  /* 0x00002c0001027983 */ /* 0x000e620000100800 */
[----:B------:R-:W-:-:S06]  /*11840*/  ULOP3.LUT UP0, URZ, UR48, 0x9f, URZ, 0xc0, !UPT ;  /* 0x0000009f303f7892 */ /* 0x000fcc000f80c03f */
[----:B------:R-:W-:Y:S02]  /*11850*/  PLOP3.LUT P0, PT, PT, PT, UP0, 0x80, 0x0 ;  /* 0x000000000000781c */ /* 0x000fe40003f0f008 */
[----:B-1----:R-:W-:-:S04]  /*11860*/  LEA.HI R0, R2, R2, RZ, 0x1 ;  /* 0x0000000202007211 */ /* 0x002fc800078f08ff */
[----:B------:R-:W-:-:S05]  /*11870*/  LOP3.LUT R0, R0, 0x3e, RZ, 0xc0, !PT ;  /* 0x0000003e00007812 */ /* 0x000fca00078ec0ff */
        /* <DEDUP_REMOVED lines=10> */
[----:B------:R-:W1:Y:S01]  /*11920*/  LDC.64 R2, c[0x4][R2] ;  /* 0x0100000002027b82 */ /* 0x000e620000000a00 */
        /* <DEDUP_REMOVED lines=10> */
.L_x_2870:
        /* <DEDUP_REMOVED lines=9> */
[----:B------:R-:W1:Y:S08]  /*11a60*/  @P0 LDC.64 R10, c[0x0][0x9a8] ;  /* 0x00026a00ff0a0b82 */ /* 0x000e700000000a00 */
[----:B------:R-:W4:Y:S08]  /*11a70*/  @P1 LDC.64 R2, c[0x0][0x9c0] ;  /* 0x00027000ff021b82 */ /* 0x000f300000000a00 */
[----:B------:R-:W5:Y:S01]  /*11a80*/  @P0 LDC.64 R4, c[0x0][0x9b0] ;  /* 0x00026c00ff040b82 */ /* 0x000f620000000a00 */
[----:B--2---:R-:W-:-:S02]  /*11a90*/  @P1 IMAD R6, R21, R12, RZ ;  /* 0x0000000c15061224 */ /* 0x004fc400078e02ff */
[----:B-1----:R-:W-:Y:S02]  /*11aa0*/  @P0 IMAD R0, R21, R10, RZ ;  /* 0x0000000a15000224 */ /* 0x002fe400078e02ff */
[C---:B---3--:R-:W-:Y:S02]  /*11ab0*/  @P1 IMAD R13, R20.reuse, R13, R6 ;  /* 0x0000000d140d1224 */ /* 0x048fe400078e0206 */
[----:B------:R-:W-:-:S04]  /*11ac0*/  @P1 IMAD.WIDE.U32 R8, R20, R12, RZ ;  /* 0x0000000c14081225 */ /* 0x000fc800078e00ff */
[C---:B------:R-:W-:Y:S01]  /*11ad0*/  @P0 IMAD R11, R20.reuse, R11, R0 ;  /* 0x0000000b140b0224 */ /* 0x040fe200078e0200 */
[----:B------:R-:W-:Y:S01]  /*11ae0*/  @P1 IADD3 R9, R9, R13, RZ ;  /* 0x0000000d09091210 */ /* 0x000fe20007ffe0ff */
[----:B------:R-:W-:-:S04]  /*11af0*/  @P0 IMAD.WIDE.U32 R6, R20, R10, RZ ;  /* 0x0000000a14060225 */ /* 0x000fc800078e00ff */
[----:B------:R-:W-:Y:S02]  /*11b00*/  @P0 IMAD.IADD R7, R7, 0x1, R11 ;  /* 0x0000000107070824 */ /* 0x000fe400078e020b */
[----:B----4-:R-:W-:-:S04]  /*11b10*/  @P1 IMAD.WIDE.U32 R8, R226, R2, R8 ;  /* 0x00000002e2081225 */ /* 0x010fc800078e0008 */
[----:B-----5:R-:W-:Y:S01]  /*11b20*/  @P0 IMAD.WIDE.U32 R6, R226, R4, R6 ;  /* 0x00000004e2060225 */ /* 0x020fe200078e0006 */
[----:B------:R-:W-:-:S03]  /*11b30*/  @P1 LEA R10, P3, R8, UR6, 0x2 ;  /* 0x00000006080a1c11 */ /* 0x000fc6000f8610ff */
[----:B------:R-:W-:Y:S01]  /*11b40*/  @P1 IMAD R3, R226, R3, R9 ;  /* 0x00000003e2031224 */ /* 0x000fe200078e0209 */
[----:B------:R-:W-:Y:S01]  /*11b50*/  @P0 LEA R4, P2, R6, UR4, 0x2 ;  /* 0x0000000406040c11 */ /* 0x000fe2000f8410ff */
[----:B------:R-:W-:Y:S01]  /*11b60*/  @P0 IMAD R5, R226, R5, R7 ;  /* 0x00000005e2050224 */ /* 0x000fe200078e0207 */
[----:B------:R-:W-:Y:S01]  /*11b70*/  ULDC UR4, c[0x0][0x3f4] ;  /* 0x0000fd0000047ab9 */ /* 0x000fe20000000800 */
        /* <DEDUP_REMOVED lines=21> */
.L_x_2874:
[----:B--2---:R2:W3:Y:S02]  /*11cd0*/  SYNCS.PHASECHK.TRANS64.TRYWAIT P0, [R18+URZ+0x33400], R3 ;  /* 0x03340003120075a7 */ /* 0x0044e4000800017f */
[----:B---3--:R-:W-:Y:S05]  /*11ce0*/  @!P0 NANOSLEEP.SYNCS 0x989680 ;  /* 0x009896800000895d */ /* 0x008fea0003900000 */
[----:B------:R-:W3:Y:S02]  /*11cf0*/  @!P0 SYNCS.PHASECHK.TRANS64 P0, [R18+URZ+0x33400], R3 ;  /* 0x03340003120085a7 */ /* 0x000ee4000800007f */
[----:B---3--:R-:W-:Y:S05]  /*11d00*/  @!P0 BRA `(.L_x_2874) ;  /* 0xfffffffc00f08947 */ /* 0x008fea000383ffff */
.L_x_2873:
[----:B------:R-:W-:Y:S05]  /*11d10*/  BSYNC B0 ;  /* 0x0000000000007941 */ /* 0x000fea0003800000 */
.L_x_2872:
[----:B------:R-:W-:Y:S05]  /*11d20*/  BRA `(.L_x_2875) ;  /* 0x0000007000487947 */ /* 0x000fea0003800000 */
.L_x_2871:
[----:B------:R-:W-:Y:S01]  /*11d30*/  ULOP3.LUT UP0, URZ, UR48, 0x1bf, URZ, 0xc0, !UPT ;  /* 0x000001bf303f7892 */ /* 0x000fe2000f80c03f */
[----:B------:R-:W-:Y:S01]  /*11d40*/  SHF.R.S32.HI R0, RZ, 0x1f, R129 ;  /* 0x0000001fff007819 */ /* 0x000fe20000011481 */
        /* <DEDUP_REMOVED lines=12> */
[----:B0-----:R-:W-:Y:S01]  /*11e10*/  MOV R14, 0x0 ;  /* 0x00000000000e7802 */ /* 0x001fe20000000f00 */
[----:B------:R-:W-:Y:S01]  /*11e20*/  ULDC.64 UR4, c[0x4][0xc0] ;  /* 0x0100300000047ab9 */ /* 0x000fe20000000a00 */
[----:B------:R-:W-:Y:S01]  /*11e30*/  ULDC.64 UR6, c[0x4][0xc8] ;  /* 0x0100320000067ab9 */ /* 0x000fe20000000a00 */
[----:B------:R-:W-:Y:S01]  /*11e40*/  MOV R4, UR4 ;  /* 0x0000000400047c02 */ /* 0x000fe20008000f00 */
[----:B------:R-:W-:Y:S01]  /*11e50*/  IMAD.U32 R5, RZ, RZ, UR5 ;  /* 0x00000005ff057e24 */ /* 0x000fe2000f8e00ff */
        /* <DEDUP_REMOVED lines=10> */
[----:B0-----:R-:W-:Y:S05]  /*11f00*/  CALL.ABS.NOINC R14 ;  /* 0x000000000e007343 */ /* 0x001fea0003c00000 */
.L_x_2876:
[----:B------:R-:W2:Y:S01]  /*11f10*/  LDL R45, [R1+0x48] ;  /* 0x00004800012d7983 */ /* 0x000ea20000100800 */
[----:B------:R-:W-:Y:S01]  /*11f20*/  ULDC.U8 UR4, c[0x0][0x410] ;  /* 0x0001040000047ab9 */ /* 0x000fe20000000000 */
[----:B------:R-:W1:Y:S01]  /*11f30*/  S2R R20, SR_TID.X ;  /* 0x0000000000147919 */ /* 0x000e620000002100 */
[----:B------:R-:W-:Y:S01]  /*11f40*/  ISETP.NE.AND P0, PT, RZ, UR4, PT ;  /* 0x00000004ff007c0c */ /* 0x000fe2000bf05270 */
[----:B------:R-:W-:Y:S01]  /*11f50*/  BSSY B0, `(.L_x_2877) ;  /* 0x00006e7000007945 */ /* 0x000fe20003800000 */
[C---:B-1----:R-:W-:Y:S02]  /*11f60*/  VIADD R42, R20.reuse, 0xffffff80 ;  /* 0xffffff80142a7836 */ /* 0x042fe40000000000 */
[----:B------:R-:W-:-:S05]  /*11f70*/  VIADD R40, R20, 0xffffff80 ;  /* 0xffffff8014287836 */ /* 0x000fca0000000000 */
[----:B------:R-:W-:-:S04]  /*11f80*/  LEA.HI R40, R40, R42, RZ, 0x1 ;  /* 0x0000002a28287211 */ /* 0x000fc800078f08ff */
[----:B------:R-:W-:-:S05]  /*11f90*/  SHF.R.S32.HI R40, RZ, 0x1, R40 ;  /* 0x00000001ff287819 */ /* 0x000fca0000011428 */
[----:B--2---:R-:W-:Y:S01]  /*11fa0*/  IMAD.IADD R10, R40, 0x1, R45 ;  /* 0x00000001280a7824 */ /* 0x004fe200078e022d */
[----:B------:R-:W-:Y:S06]  /*11fb0*/  @!P0 BRA `(.L_x_2878) ;  /* 0x0000003400e08947 */ /* 0x000fec0003800000 */
[----:B------:R-:W1:Y:S01]  /*11fc0*/  LDC R43, c[0x0][0x448] ;  /* 0x00011200ff2b7b82 */ /* 0x000e620000000800 */
[----:B------:R-:W-:Y:S01]  /*11fd0*/  IMAD.MOV.U32 R8, RZ, RZ, R24 ;  /* 0x000000ffff087224 */ /* 0x000fe200078e0018 */
[----:B------:R-:W-:Y:S01]  /*11fe0*/  ULDC.64 UR4, c[0x0][0x3f8] ;  /* 0x0000fe0000047ab9 */ /* 0x000fe20000000a00 */
[----:B------:R-:W-:Y:S01]  /*11ff0*/  IMAD.MOV.U32 R9, RZ, RZ, R29 ;  /* 0x000000ffff097224 */ /* 0x000fe200078e001d */
[----:B------:R-:W-:Y:S01]  /*12000*/  ULDC.64 UR6, c[0x0][0x408] ;  /* 0x0001020000067ab9 */ /* 0x000fe20000000a00 */
[----:B------:R-:W-:Y:S01]  /*12010*/  IMAD.MOV.U32 R4, RZ, RZ, R26 ;  /* 0x000000ffff047224 */ /* 0x000fe200078e001a */
[----:B------:R-:W-:Y:S01]  /*12020*/  ULDC.64 UR8, c[0x0][0x400] ;  /* 0x0001000000087ab9 */ /* 0x000fe20000000a00 */
[----:B-1----:R-:W-:-:S13]  /*12030*/  ISETP.NE.AND P0, PT, R43, 0x1, PT ;  /* 0x000000012b00780c */ /* 0x002fda0003f05270 */
[----:B------:R-:W1:Y:S08]  /*12040*/  @P0 LDC R3, c[0x0][0x44c] ;  /* 0x00011300ff030b82 */ /* 0x000e700000000800 */
[----:B------:R-:W2:Y:S01]  /*12050*/  @P0 LDC R5, c[0x0][0x450] ;  /* 0x00011400ff050b82 */ /* 0x000ea20000000800 */
[----:B-1----:R-:W-:Y:S01]  /*12060*/  @P0 IMAD.HI.U32 R0, R10, R3, RZ ;  /* 0x000000030a000227 */ /* 0x002fe200078e00ff */
[----:B------:R-:W-:-:S04]  /*12070*/  MOV R3, R10 ;  /* 0x0000000a00037202 */ /* 0x000fc80000000f00 */
[----:B--2---:R-:W-:Y:S01]  /*12080*/  @P0 SHF.R.U32.HI R3, RZ, R5, R0 ;  /* 0x00000005ff030219 */ /* 0x004fe20000011600 */
        /* <DEDUP_REMOVED lines=15> */
[----:B------:R1:W2:Y:S04]  /*12180*/  SHFL.IDX PT, R0, R13, RZ, 0x1e1f ;  /* 0x001e1fff0d007589 */ /* 0x0002a800000e0000 */
[----:B------:R-:W3:Y:S04]  /*12190*/  SHFL.IDX PT, R7, R7, RZ, 0x1e1f ;  /* 0x001e1fff07077589 */ /* 0x000ee800000e0000 */
[----:B------:R-:W4:Y:S04]  /*121a0*/  SHFL.IDX PT, R3, R3, RZ, 0x1e1f ;  /* 0x001e1fff03037589 */ /* 0x000f2800000e0000 */
[----:B-1----:R-:W0:Y:S02]  /*121b0*/  SHFL.IDX PT, R39, R39, RZ, 0x1e1f ;  /* 0x001e1fff27277589 */ /* 0x002e2400000e0000 */
.L_x_3158:
[----:B------:R-:W5:Y:S01]  /*121c0*/  LDL R4, [R1+0x4c] ;  /* 0x00004c0001047983 */ /* 0x000f620000100800 */
[----:B------:R-:W-:Y:S01]  /*121d0*/  BSSY B1, `(.L_x_2880) ;  /* 0x0000052000017945 */ /* 0x000fe20003800000 */
[----:B------:R-:W-:Y:S02]  /*121e0*/  CS2R R8, SRZ ;  /* 0x0000000000087805 */ /* 0x000fe4000001ff00 */
[----:B------:R-:W-:Y:S02]  /*121f0*/  CS2R R12, SRZ ;  /* 0x00000000000c7805 */ /* 0x000fe4000001ff00 */
[----:B------:R-:W-:Y:S02]  /*12200*/  CS2R R20, SRZ ;  /* 0x0000000000147805 */ /* 0x000fe4000001ff00 */
[----:B------:R-:W-:Y:S02]  /*12210*/  CS2R R26, SRZ ;  /* 0x00000000001a7805 */ /* 0x000fe4000001ff00 */
[----:B------:R-:W-:-:S02]  /*12220*/  CS2R R30, SRZ ;  /* 0x00000000001e7805 */ /* 0x000fc4000001ff00 */
[----:B------:R-:W-:Y:S02]  /*12230*/  CS2R R36, SRZ ;  /* 0x0000000000247805 */ /* 0x000fe4000001ff00 */
[----:B0-----:R-:W-:Y:S02]  /*12240*/  CS2R R14, SRZ ;  /* 0x00000000000e7805 */ /* 0x001fe4000001ff00 */
[----:B------:R-:W-:Y:S02]  /*12250*/  CS2R R24, SRZ ;  /* 0x0000000000187805 */ /* 0x000fe4000001ff00 */
[----:B------:R-:W-:Y:S02]  /*12260*/  CS2R R28, SRZ ;  /* 0x00000000001c7805 */ /* 0x000fe4000001ff00 */
[----:B------:R-:W-:Y:S02]  /*12270*/  CS2R R32, SRZ ;  /* 0x0000000000207805 */ /* 0x000fe4000001ff00 */
[----:B------:R-:W-:Y:S01]  /*12280*/  CS2R R34, SRZ ;  /* 0x0000000000227805 */ /* 0x000fe2000001ff00 */
[----:B-----5:R-:W-:-:S05]  /*12290*/  IMAD R43, R4, R43, RZ ;  /* 0x0000002b042b7224 */ /* 0x020fca00078e02ff */
[----:B------:R-:W-:Y:S02]  /*122a0*/  ISETP.GE.AND P0, PT, R10, R43, PT ;  /* 0x0000002b0a00720c */ /* 0x000fe40003f06270 */
[----:B------:R-:W-:-:S11]  /*122b0*/  CS2R R10, SRZ ;  /* 0x00000000000a7805 */ /* 0x000fd6000001ff00 */
[----:B------:R-:W-:Y:S05]  /*122c0*/  @P0 BRA `(.L_x_2881) ;  /* 0x0000000400080947 */ /* 0x000fea0003800000 */
        /* <DEDUP_REMOVED lines=20> */
[----:B------:R-:W-:-:S03]  /*12410*/  SHF.R.S32.HI R10, RZ, 0x1f, R47 ;  /* 0x0000001fff0a7819 */ /* 0x000fc6000001142f */
[----:B------:R1:W5:Y:S01]  /*12420*/  @!P4 LD.E.64 R32, desc[UR54][R8.64] ;  /* 0x000000360820c980 */ /* 0x000362000c101b00 */
[C---:B------:R-:W-:Y:S02]  /*12430*/  @!P3 IADD3 R20, P4, R47.reuse, R7, RZ ;  /* 0x000000072f14b210 */ /* 0x040fe40007f9e0ff */
[----:B------:R-:W-:Y:S02]  /*12440*/  @!P3 IADD3 R24, P5, R47, R39, RZ ;  /* 0x000000272f18b210 */ /* 0x000fe40007fbe0ff */
[----:B------:R-:W-:Y:S01]  /*12450*/  SHF.R.S32.HI R11, RZ, 0x1f, R46 ;  /* 0x0000001fff0b7819 */ /* 0x000fe2000001142e */
[--C-:B------:R-:W-:Y:S01]  /*12460*/  @!P3 IMAD.X R21, R0, 0x1, R10.reuse, P4 ;  /* 0x000000010015b824 */ /* 0x100fe200020e060a */
[----:B------:R-:W-:Y:S01]  /*12470*/  ISETP.GE.AND P0, PT, R224, UR4, PT ;  /* 0x00000004e0007c0c */ /* 0x000fe2000bf06270 */
[C---:B------:R-:W-:Y:S01]  /*12480*/  @!P3 IMAD.X R25, R3.reuse, 0x1, R10, P5 ;  /* 0x000000010319b824 */ /* 0x040fe200028e060a */
[C---:B------:R-:W-:Y:S02]  /*12490*/  @!P2 IADD3 R12, P4, R46.reuse, R7, RZ ;  /* 0x000000072e0ca210 */ /* 0x040fe40007f9e0ff */
[----:B------:R-:W-:Y:S01]  /*124a0*/  @!P2 IADD3 R14, P5, R46, R39, RZ ;  /* 0x000000272e0ea210 */ /* 0x000fe20007fbe0ff */
[----:B------:R2:W5:Y:S01]  /*124b0*/  @!P3 LD.E.64 R26, desc[UR54][R20.64] ;  /* 0x00000036141ab980 */ /* 0x000562000c101b00 */
[----:B------:R-:W-:Y:S01]  /*124c0*/  SHF.R.S32.HI R6, RZ, 0x1f, R42 ;  /* 0x0000001fff067819 */ /* 0x000fe2000001142a */
[--C-:B------:R-:W-:Y:S01]  /*124d0*/  @!P2 IMAD.X R13, R0, 0x1, R11.reuse, P4 ;  /* 0x00000001000da824 */ /* 0x100fe200020e060b */
[C---:B------:R-:W-:Y:S01]  /*124e0*/  @!P1 IADD3 R34, P4, R42.reuse, R7, RZ ;  /* 0x000000072a229210 */ /* 0x040fe20007f9e0ff */
[----:B------:R-:W-:Y:S01]  /*124f0*/  @!P2 IMAD.X R15, R3, 0x1, R11, P5 ;  /* 0x00000001030fa824 */ /* 0x000fe200028e060b */
[----:B------:R-:W-:-:S02]  /*12500*/  @!P1 IADD3 R10, P5, R42, R39, RZ ;  /* 0x000000272a0a9210 */ /* 0x000fc40007fbe0ff */
[----:B------:R-:W-:Y:S01]  /*12510*/  SHF.R.S32.HI R28, RZ, 0x1f, R38 ;  /* 0x0000001fff1c7819 */ /* 0x000fe20000011426 */
[----:B------:R-:W-:Y:S01]  /*12520*/  @!P1 IMAD.X R35, R0, 0x1, R6, P4 ;  /* 0x0000000100239824 */ /* 0x000fe200020e0606 */
[----:B------:R-:W-:Y:S02]  /*12530*/  ISETP.GE.AND P4, PT, R38, UR4, PT ;  /* 0x0000000426007c0c */ /* 0x000fe4000bf86270 */
[----:B------:R-:W-:Y:S02]  /*12540*/  @!P1 IADD3.X R11, R3, R6, RZ, P5, !PT ;  /* 0x00000006030b9210 */ /* 0x000fe40002ffe4ff */
[----:B0-----:R-:W-:Y:S02]  /*12550*/  @!P0 SHF.R.S32.HI R5, RZ, 0x1f, R224 ;  /* 0x0000001fff058819 */ /* 0x001fe400000114e0 */
[----:B-1----:R-:W-:-:S05]  /*12560*/  @!P0 IADD3 R8, P5, R224, R7, RZ ;  /* 0x00000007e0088210 */ /* 0x002fca0007fbe0ff */
        /* <DEDUP_REMOVED lines=8> */
[----:B------:R-:W-:-:S05]  /*125f0*/  @!P4 IADD3 R38, P5, R38, R39, RZ ;  /* 0x000000272626c210 */ /* 0x000fca0007fbe0ff */
[----:B------:R-:W-:Y:S01]  /*12600*/  @!P4 IMAD.X R39, R3, 0x1, R28, P5 ;  /* 0x000000010327c824 */ /* 0x000fe200028e061c */
        /* <DEDUP_REMOVED lines=14> */
.L_x_2881:
[----:B------:R-:W-:Y:S05]  /*126f0*/  BSYNC B1 ;  /* 0x0000000000017941 */ /* 0x000fea0003800000 */
.L_x_2880:
        /* <DEDUP_REMOVED lines=8> */
[----:B------:R-:W1:Y:S02]  /*12780*/  SYNCS.PHASECHK.TRANS64.TRYWAIT P0, [R18+URZ+0x33400], R3 ;  /* 0x03340003120075a7 */ /* 0x000e64000800017f */
[----:B-1----:R-:W-:Y:S05]  /*12790*/  @!P0 BRA `(.L_x_2883) ;  /* 0x0000023c00808947 */ /* 0x002fea0003800000 */
.L_x_3159:
[----:B------:R-:W-:Y:S05]  /*127a0*/  BSYNC B1 ;  /* 0x0000000000017941 */ /* 0x000fea0003800000 */
.L_x_2882:
[----:B------:R-:W-:Y:S05]  /*127b0*/  @P1 BRA `(.L_x_2884) ;  /* 0x0000006400801947 */ /* 0x000fea0003800000 */
[----:B------:R-:W1:Y:S01]  /*127c0*/  LDL R40, [R1+0x58] ;  /* 0x0000580001287983 */ /* 0x000e620000100800 */
[----:B------:R-:W2:Y:S03]  /*127d0*/  LDC R5, c[0x0][0x3f4] ;  /* 0x0000fd00ff057b82 */ /* 0x000ea60000000800 */
[----:B0-----:R-:W4:Y:S04]  /*127e0*/  LDL R39, [R1+0x18] ;  /* 0x0000180001277983 */ /* 0x001f280000100800 */
[----:B------:R-:W4:Y:S04]  /*127f0*/  LDL R38, [R1+0x20] ;  /* 0x0000200001267983 */ /* 0x000f280000100800 */
[----:B---3--:R-:W3:Y:S04]  /*12800*/  LDL R7, [R1+0x24] ;  /* 0x0000240001077983 */ /* 0x008ee80000100800 */
[----:B------:R-:W3:Y:S04]  /*12810*/  LDL R6, [R1+0x1c] ;  /* 0x00001c0001067983 */ /* 0x000ee80000100800 */
[----:B------:R-:W3:Y:S01]  /*12820*/  LDL R4, [R1+0x28] ;  /* 0x0000280001047983 */ /* 0x000ee20000100800 */
[----:B------:R-:W-:Y:S01]  /*12830*/  LEA.HI R41, R41, R48, RZ, 0x2 ;  /* 0x0000003029297211 */ /* 0x000fe200078f10ff */
[----:B------:R-:W-:Y:S03]  /*12840*/  BSSY B1, `(.L_x_2885) ;  /* 0x0000086000017945 */ /* 0x000fe60003800000 */
[----:B------:R-:W-:-:S02]  /*12850*/  SHF.R.S32.HI R0, RZ, 0x2, R41 ;  /* 0x00000002ff007819 */ /* 0x000fc40000011429 */
[----:B------:R-:W-:Y:S02]  /*12860*/  SHF.R.S32.HI R41, RZ, 0x1f, R41 ;  /* 0x0000001fff297819 */ /* 0x000fe40000011429 */
[----:B--2---:R-:W-:Y:S02]  /*12870*/  ISETP.GE.AND P6, PT, R224, R5, PT ;  /* 0x00000005e000720c */ /* 0x004fe40003fc6270 */
[----:B------:R-:W-:-:S04]  /*12880*/  LEA.HI R41, R41, R0, RZ, 0x2 ;  /* 0x0000000029297211 */ /* 0x000fc800078f10ff */
[----:B------:R-:W-:-:S05]  /*12890*/  LOP3.LUT R41, R41, 0xfffffffc, RZ, 0xc0, !PT ;  /* 0xfffffffc29297812 */ /* 0x000fca00078ec0ff */
[----:B------:R-:W-:-:S05]  /*128a0*/  IMAD.IADD R41, R0, 0x1, -R41 ;  /* 0x0000000100297824 */ /* 0x000fca00078e0a29 */
[----:B------:R-:W-:Y:S02]  /*128b0*/  LOP3.LUT P0, RZ, R41, 0x2, RZ, 0xc0, !PT ;  /* 0x0000000229ff7812 */ /* 0x000fe4000780c0ff */
[----:B-1----:R-:W-:Y:S02]  /*128c0*/  IADD3 R3, R18, R40, RZ ;  /* 0x0000002812037210 */ /* 0x002fe40007ffe0ff */
[----:B----4-:R-:W-:-:S03]  /*128d0*/  ISETP.GE.AND P1, PT, R39, R5, PT ;  /* 0x000000052700720c */ /* 0x010fc60003f26270 */
[----:B------:R-:W-:Y:S01]  /*128e0*/  VIADD R0, R3, 0x20 ;  /* 0x0000002003007836 */ /* 0x000fe20000000000 */
[-C--:B------:R-:W-:Y:S02]  /*128f0*/  ISETP.GE.AND P2, PT, R38, R5.reuse, PT ;  /* 0x000000052600720c */ /* 0x080fe40003f46270 */
[-C--:B---3--:R-:W-:Y:S02]  /*12900*/  ISETP.GE.AND P3, PT, R7, R5.reuse, PT ;  /* 0x000000050700720c */ /* 0x088fe40003f66270 */
        /* <DEDUP_REMOVED lines=30> */
[----:B------:R-:W-:Y:S01]  /*12af0*/  LOP3.LUT R43, R43, 0xff0000, R34, 0xf8, !PT ;  /* 0x00ff00002b2b7812 */ /* 0x000fe200078ef822 */
[--C-:B------:R-:W-:Y:S01]  /*12b00*/  HADD2.F32 R37, -RZ, R38.reuse.H0_H0 ;  /* 0x20000026ff257230 */ /* 0x100fe20000004100 */
[----:B------:R-:W-:Y:S01]  /*12b10*/  F2FP.F16.E4M3.UNPACK_B R47, R46 ;  /* 0x0000002eff2f723e */ /* 0x000fe200020006ff */
[----:B------:R-:W-:Y:S01]  /*12b20*/  HADD2.F32 R38, -RZ, R38.H1_H1 ;  /* 0x30000026ff267230 */ /* 0x000fe20000004100 */
[----:B------:R-:W-:-:S02]  /*12b30*/  F2FP.F16.E4M3.UNPACK_B R42, R41 ;  /* 0x00000029ff2a723e */ /* 0x000fc400020006ff */
        /* <DEDUP_REMOVED lines=86> */
.L_x_2886:
[----:B------:R-:W-:Y:S05]  /*130a0*/  BSYNC B1 ;  /* 0x0000000000017941 */ /* 0x000fea0003800000 */
.L_x_2885:
        /* <DEDUP_REMOVED lines=125> */
.L_x_2888:
[----:B------:R-:W-:Y:S05]  /*13880*/  BSYNC B1 ;  /* 0x0000000000017941 */ /* 0x000fea0003800000 */
.L_x_2887:
[----:B------:R-:W-:Y:S04]  /*13890*/  BSSY B1, `(.L_x_2889) ;  /* 0x0000078000017945 */ /* 0x000fe80003800000 */
[----:B------:R-:W-:Y:S05]  /*138a0*/  @P2 BRA `(.L_x_2890) ;  /* 0x0000000400d82947 */ /* 0x000fea0003800000 */
[----:B01----:R-:W0:Y:S01]  /*138b0*/  LDS.128 R4, [R3+0x20200] ;  /* 0x0202000003047984 */ /* 0x003e220000000c00 */
        /* <DEDUP_REMOVED lines=117> */
.L_x_2890:
[----:B------:R-:W-:Y:S05]  /*14010*/  BSYNC B1 ;  /* 0x0000000000017941 */ /* 0x000fea0003800000 */
.L_x_2889:
        /* <DEDUP_REMOVED lines=124> */
.L_x_2892:
[----:B------:R-:W-:Y:S05]  /*147e0*/  BSYNC B1 ;  /* 0x0000000000017941 */ /* 0x000fea0003800000 */
.L_x_2891:
        /* <DEDUP_REMOVED lines=120> */
.L_x_2894:
[----:B------:R-:W-:Y:S05]  /*14f70*/  BSYNC B1 ;  /* 0x0000000000017941 */ /* 0x000fea0003800000 */
.L_x_2893:
        /* <DEDUP_REMOVED lines=124> */
.L_x_2878:
        /* <DEDUP_REMOVED lines=10> */
[----:B-1----:R-:W-:-:S04]  /*157e0*/  @P0 IMAD.HI.U32 R0, R10, R3, RZ ;  /* 0x000000030a000227 */ /* 0x002fc800078e00ff */
[----:B------:R-:W-:Y:S01]  /*157f0*/  IMAD.MOV.U32 R3, RZ, RZ, R10 ;  /* 0x000000ffff037224 */ /* 0x000fe200078e000a */
[----:B--2---:R-:W-:Y:S02]  /*15800*/  @P0 SHF.R.U32.HI R3, RZ, R5, R0 ;  /* 0x00000005ff030219 */ /* 0x004fe40000011600 */
[----:B------:R-:W-:Y:S02]  /*15810*/  MOV R5, R29 ;  /* 0x0000001d00057202 */ /* 0x000fe40000000f00 */
        /* <DEDUP_REMOVED lines=18> */
.L_x_3165:
[----:B------:R-:W5:Y:S01]  /*15940*/  LDL R0, [R1+0x4c] ;  /* 0x00004c0001007983 */ /* 0x000f620000100800 */
[----:B------:R-:W-:Y:S01]  /*15950*/  BSSY B1, `(.L_x_2896) ;  /* 0x0000036000017945 */ /* 0x000fe20003800000 */
[----:B------:R-:W-:Y:S02]  /*15960*/  CS2R R4, SRZ ;  /* 0x0000000000047805 */ /* 0x000fe4000001ff00 */
[----:B------:R-:W-:Y:S02]  /*15970*/  CS2R R6, SRZ ;  /* 0x0000000000067805 */ /* 0x000fe4000001ff00 */
[----:B------:R-:W-:Y:S02]  /*15980*/  CS2R R12, SRZ ;  /* 0x00000000000c7805 */ /* 0x000fe4000001ff00 */
[----:B0-----:R-:W-:Y:S02]  /*15990*/  CS2R R14, SRZ ;  /* 0x00000000000e7805 */ /* 0x001fe4000001ff00 */
[----:B------:R-:W-:-:S02]  /*159a0*/  CS2R R24, SRZ ;  /* 0x0000000000187805 */ /* 0x000fc4000001ff00 */
[----:B------:R-:W-:Y:S02]  /*159b0*/  CS2R R26, SRZ ;  /* 0x00000000001a7805 */ /* 0x000fe4000001ff00 */
[----:B------:R-:W-:Y:S02]  /*159c0*/  CS2R R28, SRZ ;  /* 0x00000000001c7805 */ /* 0x000fe4000001ff00 */
[----:B------:R-:W-:Y:S02]  /*159d0*/  CS2R R30, SRZ ;  /* 0x00000000001e7805 */ /* 0x000fe4000001ff00 */
[----:B------:R-:W-:Y:S02]  /*159e0*/  CS2R R32, SRZ ;  /* 0x0000000000207805 */ /* 0x000fe4000001ff00 */
[----:B------:R-:W-:Y:S01]  /*159f0*/  CS2R R34, SRZ ;  /* 0x0000000000227805 */ /* 0x000fe2000001ff00 */
[----:B-----5:R-:W-:Y:S01]  /*15a00*/  IMAD R49, R0, R9, RZ ;  /* 0x0000000900317224 */ /* 0x020fe200078e02ff */
[----:B------:R-:W-:-:S04]  /*15a10*/  CS2R R8, SRZ ;  /* 0x0000000000087805 */ /* 0x000fc8000001ff00 */
[----:B------:R-:W-:Y:S02]  /*15a20*/  ISETP.GE.AND P0, PT, R10, R49, PT ;  /* 0x000000310a00720c */ /* 0x000fe40003f06270 */
[----:B------:R-:W-:-:S11]  /*15a30*/  CS2R R10, SRZ ;  /* 0x00000000000a7805 */ /* 0x000fd6000001ff00 */
[----:B------:R-:W-:Y:S05]  /*15a40*/  @P0 BRA `(.L_x_2897) ;  /* 0x0000000000980947 */ /* 0x000fea0003800000 */
        /* <DEDUP_REMOVED lines=11> */
[----:B---3--:R-:W-:-:S04]  /*15b00*/  @!P2 IADD3 R40, P3, R16, R37, RZ ;  /* 0x000000251028a210 */ /* 0x008fc80007f7e0ff */
[----:B------:R-:W-:Y:S01]  /*15b10*/  @!P0 IMAD.SHL.U32 R38, R228, 0x10, RZ ;  /* 0x00000010e4268824 */ /* 0x000fe200078e00ff */
[----:B------:R-:W-:Y:S02]  /*15b20*/  @!P1 SHF.R.S32.HI R0, RZ, 0x1f, R20 ;  /* 0x0000001fff009819 */ /* 0x000fe40000011414 */
[C---:B------:R-:W-:Y:S01]  /*15b30*/  @!P1 IADD3 R42, P5, R20.reuse, R37, RZ ;  /* 0x00000025142a9210 */ /* 0x040fe20007fbe0ff */
[----:B--2---:R-:W-:Y:S01]  /*15b40*/  @!P2 IMAD.X R41, R3, 0x1, R17, P3 ;  /* 0x000000010329a824 */ /* 0x004fe200018e0611 */
[----:B------:R-:W-:Y:S02]  /*15b50*/  @!P1 IADD3 R20, P4, R20, R47, RZ ;  /* 0x0000002f14149210 */ /* 0x000fe40007f9e0ff */
[----:B------:R-:W-:Y:S02]  /*15b60*/  @!P0 IADD3 R36, P3, R38, R37, RZ ;  /* 0x0000002526248210 */ /* 0x000fe40007f7e0ff */
[----:B------:R-:W-:Y:S01]  /*15b70*/  @!P0 SHF.R.S32.HI R8, RZ, 0x1f, R38 ;  /* 0x0000001fff088819 */ /* 0x000fe20000011426 */
[----:B----4-:R-:W-:Y:S01]  /*15b80*/  @!P1 IMAD.X R21, R45, 0x1, R0, P4 ;  /* 0x000000012d159824 */ /* 0x010fe200020e0600 */
        /* <DEDUP_REMOVED lines=18> */
.L_x_2897:
[----:B------:R-:W-:Y:S05]  /*15cb0*/  BSYNC B1 ;  /* 0x0000000000017941 */ /* 0x000fea0003800000 */
.L_x_2896:
[----:B------:R-:W3:Y:S01]  /*15cc0*/  LDL R0, [R1+0x48] ;  /* 0x0000480001007983 */ /* 0x000ee20000100800 */
[----:B------:R-:W-:Y:S01]  /*15cd0*/  ULEA.HI UR4, UR37, UR37, URZ, 0x1 ;  /* 0x0000002525047291 */ /* 0x000fe2000f8f083f */
[----:B------:R-:W-:Y:S01]  /*15ce0*/  BSSY B1, `(.L_x_2898) ;  /* 0x000000e000017945 */ /* 0x000fe20003800000 */
[----:B0-----:R-:W0:Y:S02]  /*15cf0*/  S2R R20, SR_TID.X ;  /* 0x0000000000147919 */ /* 0x001e240000002100 */
[----:B------:R-:W-:-:S04]  /*15d00*/  ULOP3.LUT UR4, UR4, 0xfffffffe, URZ, 0xc0, !UPT ;  /* 0xfffffffe04047892 */ /* 0x000fc8000f8ec03f */
[----:B------:R-:W-:-:S06]  /*15d10*/  UIADD3 UR4, UR37, -UR4, URZ ;  /* 0x8000000425047290 */ /* 0x000fcc000fffe03f */
[----:B--2---:R-:W-:-:S05]  /*15d20*/  IMAD.U32 R3, RZ, RZ, UR4 ;  /* 0x00000004ff037e24 */ /* 0x004fca000f8e00ff */
[----:B------:R-:W-:-:S04]  /*15d30*/  SHF.L.U32 R3, R3, 0x1f, RZ ;  /* 0x0000001f03037819 */ /* 0x000fc800000006ff */
[----:B------:R-:W1:Y:S01]  /*15d40*/  SYNCS.PHASECHK.TRANS64.TRYWAIT P0, [R18+URZ+0x33400], R3 ;  /* 0x03340003120075a7 */ /* 0x000e62000800017f */
[C---:B0-----:R-:W-:Y:S01]  /*15d50*/  IADD3 R21, R20.reuse, -0x80, RZ ;  /* 0xffffff8014157810 */ /* 0x041fe20007ffe0ff */
[----:B------:R-:W-:-:S05]  /*15d60*/  VIADD R20, R20, 0xffffff80 ;  /* 0xffffff8014147836 */ /* 0x000fca0000000000 */
[----:B------:R-:W-:-:S04]  /*15d70*/  LEA.HI R20, R20, R21, RZ, 0x1 ;  /* 0x0000001514147211 */ /* 0x000fc800078f08ff */
[----:B------:R-:W-:Y:S02]  /*15d80*/  SHF.R.S32.HI R20, RZ, 0x1, R20 ;  /* 0x00000001ff147819 */ /* 0x000fe40000011414 */
[----:B---3--:R-:W-:-:S04]  /*15d90*/  VIADDMNMX R0, R49, -R0, 0x80, PT ;  /* 0x0000008031007446 */ /* 0x008fc80003800900 */
[----:B------:R-:W-:Y:S01]  /*15da0*/  ISETP.GE.AND P1, PT, R20, R0, PT ;  /* 0x000000001400720c */ /* 0x000fe20003f26270 */
[----:B-1----:R-:W-:-:S12]  /*15db0*/  @!P0 BRA `(.L_x_2899) ;  /* 0x00000208007c8947 */ /* 0x002fd80003800000 */
.L_x_3166:
[----:B------:R-:W-:Y:S05]  /*15dc0*/  BSYNC B1 ;  /* 0x0000000000017941 */ /* 0x000fea0003800000 */
.L_x_2898:
        /* <DEDUP_REMOVED lines=10> */
[----:B------:R-:W2:Y:S01]  /*15e70*/  LDL R70, [R1+0x13c] ;  /* 0x00013c0001467983 */ /* 0x000ea20000100800 */
[----:B------:R-:W-:Y:S02]  /*15e80*/  LEA.HI R0, R48, R48, RZ, 0x1 ;  /* 0x0000003030007211 */ /* 0x000fe400078f08ff */
[----:B-----5:R-:W-:Y:S02]  /*15e90*/  LOP3.LUT R20, R24, 0xff, RZ, 0xc0, !PT ;  /* 0x000000ff18147812 */ /* 0x020fe400078ec0ff */
[----:B------:R-:W-:Y:S02]  /*15ea0*/  LOP3.LUT R21, R0, 0xfffffffe, RZ, 0xc0, !PT ;  /* 0xfffffffe00157812 */ /* 0x000fe400078ec0ff */
[----:B------:R-:W-:Y:S02]  /*15eb0*/  SHF.R.U32.HI R0, RZ, 0x8, R24 ;  /* 0x00000008ff007819 */ /* 0x000fe40000011618 */
[----:B------:R-:W-:Y:S01]  /*15ec0*/  SHF.R.U32.HI R37, RZ, 0x8, R25 ;  /* 0x00000008ff257819 */ /* 0x000fe20000011619 */
[----:B------:R-:W-:Y:S01]  /*15ed0*/  IMAD.IADD R48, R48, 0x1, -R21 ;  /* 0x0000000130307824 */ /* 0x000fe200078e0a15 */
[----:B------:R-:W-:-:S02]  /*15ee0*/  LOP3.LUT R21, R0, 0xff, RZ, 0xc0, !PT ;  /* 0x000000ff00157812 */ /* 0x000fc400078ec0ff */
[----:B------:R-:W-:Y:S02]  /*15ef0*/  SHF.R.U32.HI R39, RZ, 0x8, R26 ;  /* 0x00000008ff277819 */ /* 0x000fe4000001161a */
[----:B------:R-:W-:Y:S02]  /*15f00*/  LEA.HI R0, R3, R48, RZ, 0x1c ;  /* 0x0000003003007211 */ /* 0x000fe400078fe0ff */
[----:B----4-:R-:W-:Y:S02]  /*15f10*/  PRMT R45, R21, 0x7604, R20 ;  /* 0x00007604152d7816 */ /* 0x010fe40000000014 */
        /* <DEDUP_REMOVED lines=12> */
[----:B------:R-:W-:Y:S02]  /*15fe0*/  IADD3 R21, R0, R67, R21 ;  /* 0x0000004300157210 */ /* 0x000fe40007ffe015 */
[----:B------:R-:W-:Y:S02]  /*15ff0*/  PRMT R49, R39, 0x7604, R38 ;  /* 0x0000760427317816 */ /* 0x000fe40000000026 */
[----:B------:R-:W-:Y:S01]  /*16000*/  SHF.R.U32.HI R37, RZ, 0x8, R27 ;  /* 0x00000008ff257819 */ /* 0x000fe2000001161b */
[----:B------:R-:W-:Y:S01]  /*16010*/  IMAD.IADD R0, R18, 0x1, R21 ;  /* 0x0000000112007824 */ /* 0x000fe200078e0215 */
[----:B------:R-:W-:Y:S02]  /*16020*/  SHF.R.U32.HI R39, RZ, 0x8, R4 ;  /* 0x00000008ff277819 */ /* 0x000fe40000011604 */
[----:B------:R-:W-:Y:S02]  /*16030*/  LOP3.LUT R36, R27, 0xff, RZ, 0xc0, !PT ;  /* 0x000000ff1b247812 */ /* 0x000fe400078ec0ff */
[----:B------:R-:W-:Y:S01]  /*16040*/  LOP3.LUT R38, R4, 0xff, RZ, 0xc0, !PT ;  /* 0x000000ff04267812 */ /* 0x000fe200078ec0ff */
[----:B------:R-:W0:Y:S01]  /*16050*/  LDS.128 R40, [R0+0x1e200] ;  /* 0x01e2000000287984 */ /* 0x000e220000000c00 */
[----:B------:R-:W-:-:S02]  /*16060*/  LOP3.LUT R37, R37, 0xff, RZ, 0xc0, !PT ;  /* 0x000000ff25257812 */ /* 0x000fc400078ec0ff */
[----:B------:R-:W-:Y:S02]  /*16070*/  LOP3.LUT R39, R39, 0xff, RZ, 0xc0, !PT ;  /* 0x000000ff27277812 */ /* 0x000fe400078ec0ff */
[----:B------:R-:W-:Y:S02]  /*16080*/  PRMT R46, R37, 0x7604, R36 ;  /* 0x00007604252e7816 */ /* 0x000fe40000000024 */
[----:B------:R-:W-:Y:S02]  /*16090*/  PRMT R53, R39, 0x7604, R38 ;  /* 0x0000760427357816 */ /* 0x000fe40000000026 */
[----:B------:R-:W-:Y:S02]  /*160a0*/  SHF.R.U32.HI R48, RZ, 0x8, R5 ;  /* 0x00000008ff307819 */ /* 0x000fe40000011605 */
[----:B------:R-:W-:Y:S02]  /*160b0*/  SHF.R.U32.HI R52, RZ, 0x8, R7 ;  /* 0x00000008ff347819 */ /* 0x000fe40000011607 */
[----:B------:R-:W-:-:S02]  /*160c0*/  LOP3.LUT R47, R5, 0xff, RZ, 0xc0, !PT ;  /* 0x000000ff052f7812 */ /* 0x000fc400078ec0ff */
[----:B------:R-:W-:Y:S02]  /*160d0*/  SHF.R.U32.HI R50, RZ, 0x8, R6 ;  /* 0x00000008ff327819 */ /* 0x000fe40000011606 */
[----:B------:R-:W-:Y:S02]  /*160e0*/  LOP3.LUT R48, R48, 0xff, RZ, 0xc0, !PT ;  /* 0x000000ff30307812 */ /* 0x000fe400078ec0ff */
[----:B------:R-:W-:Y:S02]  /*160f0*/  LOP3.LUT R51, R7, 0xff, RZ, 0xc0, !PT ;  /* 0x000000ff07337812 */ /* 0x000fe400078ec0ff */
[----:B------:R-:W-:Y:S02]  /*16100*/  LOP3.LUT R52, R52, 0xff, RZ, 0xc0, !PT ;  /* 0x000000ff34347812 */ /* 0x000fe400078ec0ff */
[----:B------:R-:W-:Y:S02]  /*16110*/  SHF.R.U32.HI R55, RZ, 0x10, R5 ;  /* 0x00000010ff377819 */ /* 0x000fe40000011605 */
[----:B------:R-:W-:-:S02]  /*16120*/  LOP3.LUT R21, R6, 0xff, RZ, 0xc0, !PT ;  /* 0x000000ff06157812 */ /* 0x000fc400078ec0ff */
[----:B------:R-:W-:Y:S01]  /*16130*/  LOP3.LUT R50, R50, 0xff, RZ, 0xc0, !PT ;  /* 0x000000ff32327812 */ /* 0x000fe200078ec0ff */
[----:B------:R-:W-:Y:S01]  /*16140*/  IMAD.U32 R55, R55, 0x10000, RZ ;  /* 0x0001000037377824 */ /* 0x000fe200078e00ff */
[----:B------:R-:W-:Y:S02]  /*16150*/  PRMT R48, R48, 0x7604, R47 ;  /* 0x0000760430307816 */ /* 0x000fe4000000002f */
[----:B------:R-:W-:Y:S02]  /*16160*/  SHF.R.U32.HI R47, RZ, 0x10, R25 ;  /* 0x00000010ff2f7819 */ /* 0x000fe40000011619 */
[----:B------:R-:W-:Y:S02]  /*16170*/  PRMT R52, R52, 0x7604, R51 ;  /* 0x0000760434347816 */ /* 0x000fe40000000033 */
[----:B------:R-:W-:Y:S02]  /*16180*/  SHF.R.U32.HI R51, RZ, 0x10, R27 ;  /* 0x00000010ff337819 */ /* 0x000fe4000001161b */
[----:B------:R-:W-:-:S02]  /*16190*/  PRMT R57, R50, 0x7604, R21 ;  /* 0x0000760432397816 */ /* 0x000fc40000000015 */
[----:B------:R-:W-:Y:S01]  /*161a0*/  SHF.L.U32 R21, R47, 0x10, RZ ;  /* 0x000000102f157819 */ /* 0x000fe200000006ff */
[----:B------:R-:W-:Y:S01]  /*161b0*/  IMAD.U32 R51, R51, 0x10000, RZ ;  /* 0x0001000033337824 */ /* 0x000fe200078e00ff */
[----:B------:R-:W-:Y:S02]  /*161c0*/  LOP3.LUT R55, R48, 0xff0000, R55, 0xf8, !PT ;  /* 0x00ff000030377812 */ /* 0x000fe400078ef837 */
[----:B------:R-:W-:Y:S02]  /*161d0*/  LOP3.LUT R47, R20, 0xff0000, R21, 0xf8, !PT ;  /* 0x00ff0000142f7812 */ /* 0x000fe400078ef815 */
[----:B------:R-:W-:Y:S02]  /*161e0*/  LOP3.LUT R49, R49, 0xff0000, R26, 0xf8, !PT ;  /* 0x00ff000031317812 */ /* 0x000fe400078ef81a */
[----:B------:R-:W-:Y:S02]  /*161f0*/  LOP3.LUT R51, R46, 0xff0000, R51, 0xf8, !PT ;  /* 0x00ff00002e337812 */ /* 0x000fe400078ef833 */
[----:B------:R-:W-:-:S02]  /*16200*/  LOP3.LUT R54, R55, 0xff000000, R5, 0xf8, !PT ;  /* 0xff00000037367812 */ /* 0x000fc400078ef805 */
[----:B------:R-:W-:Y:S02]  /*16210*/  LOP3.LUT R47, R47, 0xff000000, R25, 0xf8, !PT ;  /* 0xff0000002f2f7812 */ /* 0x000fe400078ef819 */
[----:B------:R-:W-:Y:S02]  /*16220*/  SHF.R.U32.HI R59, RZ, 0x10, R7 ;  /* 0x00000010ff3b7819 */ /* 0x000fe40000011607 */
[----:B------:R-:W-:Y:S02]  /*16230*/  LOP3.LUT R21, R45, 0xff0000, R24, 0xf8, !PT ;  /* 0x00ff00002d157812 */ /* 0x000fe400078ef818 */
[----:B------:R-:W-:Y:S01]  /*16240*/  LOP3.LUT R45, R53, 0xff0000, R4, 0xf8, !PT ;  /* 0x00ff0000352d7812 */ /* 0x000fe200078ef804 */
[----:B------:R-:W-:Y:S01]  /*16250*/  IMAD.U32 R59, R59, 0x10000, RZ ;  /* 0x000100003b3b7824 */ /* 0x000fe200078e00ff */
[----:B------:R-:W-:Y:S02]  /*16260*/  LOP3.LUT R20, R49, 0xff000000, R26, 0xf8, !PT ;  /* 0xff00000031147812 */ /* 0x000fe400078ef81a */
[----:B------:R-:W-:-:S02]  /*16270*/  LOP3.LUT R57, R57, 0xff0000, R6, 0xf8, !PT ;  /* 0x00ff000039397812 */ /* 0x000fc400078ef806 */
[----:B------:R-:W-:Y:S02]  /*16280*/  LOP3.LUT R51, R51, 0xff000000, R27, 0xf8, !PT ;  /* 0xff00000033337812 */ /* 0x000fe400078ef81b */
[----:B------:R-:W-:Y:S02]  /*16290*/  F2FP.F16.E4M3.UNPACK_B R56, R54 ;  /* 0x00000036ff38723e */ /* 0x000fe400020006ff */
[----:B0-----:R-:W-:Y:S02]  /*162a0*/  F2FP.F16.E4M3.UNPACK_B R26, R41 ;  /* 0x00000029ff1a723e */ /* 0x001fe400020006ff */
[----:B------:R-:W-:Y:S02]  /*162b0*/  F2FP.F16.E4M3.UNPACK_B R27, R47 ;  /* 0x0000002fff1b723e */ /* 0x000fe400020006ff */
[----:B------:R-:W-:Y:S02]  /*162c0*/  LOP3.LUT R21, R21, 0xff000000, R24, 0xf8, !PT ;  /* 0xff00000015157812 */ /* 0x000fe400078ef818 */
[----:B------:R-:W-:-:S02]  /*162d0*/  LOP3.LUT R45, R45, 0xff000000, R4, 0xf8, !PT ;  /* 0xff0000002d2d7812 */ /* 0x000fc400078ef804 */
[----:B------:R-:W-:Y:S01]  /*162e0*/  LOP3.LUT R4, R57, 0xff000000, R6, 0xf8, !PT ;  /* 0xff00000039047812 */ /* 0x000fe200078ef806 */
[----:B------:R-:W-:Y:S01]  /*162f0*/  HADD2.F32 R57, -RZ, R56.H0_H0 ;  /* 0x20000038ff397230 */ /* 0x000fe20000004100 */
[----:B------:R-:W-:Y:S01]  /*16300*/  LOP3.LUT R59, R52, 0xff0000, R59, 0xf8, !PT ;  /* 0x00ff0000343b7812 */ /* 0x000fe200078ef83b */
[--C-:B------:R-:W-:Y:S01]  /*16310*/  HADD2.F32 R6, -RZ, R26.reuse.H0_H0 ;  /* 0x2000001aff067230 */ /* 0x100fe20000004100 */
[----:B------:R-:W-:Y:S01]  /*16320*/  F2FP.F16.E4M3.UNPACK_B R52, R40.H1 ;  /* 0x00000028ff34723e */ /* 0x000fe200030006ff */
[----:B------:R-:W-:Y:S01]  /*16330*/  HADD2.F32 R26, -RZ, R26.H1_H1 ;  /* 0x3000001aff1a7230 */ /* 0x000fe20000004100 */
[----:B------:R-:W-:Y:S02]  /*16340*/  F2FP.F16.E4M3.UNPACK_B R54, R54.H1 ;  /* 0x00000036ff36723e */ /* 0x000fe400030006ff */
[----:B------:R-:W-:Y:S02]  /*16350*/  F2FP.F16.E4M3.UNPACK_B R47, R47.H1 ;  /* 0x0000002fff2f723e */ /* 0x000fe400030006ff */
[----:B------:R-:W-:-:S02]  /*16360*/  F2FP.F16.E4M3.UNPACK_B R49, R43 ;  /* 0x0000002bff31723e */ /* 0x000fc400020006ff */
[----:B------:R-:W-:Y:S01]  /*16370*/  F2FP.F16.E4M3.UNPACK_B R55, R43.H1 ;  /* 0x0000002bff37723e */ /* 0x000fe200030006ff */
[----:B------:R-:W-:Y:S01]  /*16380*/  HADD2.F32 R43, -RZ, R27.H1_H1 ;  /* 0x3000001bff2b7230 */ /* 0x000fe20000004100 */
[----:B------:R-:W-:Y:S02]  /*16390*/  LOP3.LUT R59, R59, 0xff000000, R7, 0xf8, !PT ;  /* 0xff0000003b3b7812 */ /* 0x000fe400078ef807 */
[-C--:B------:R-:W-:Y:S02]  /*163a0*/  F2FP.F16.E4M3.UNPACK_B R7, R42.reuse ;  /* 0x0000002aff07723e */ /* 0x080fe400020006ff */
[----:B------:R-:W-:Y:S01]  /*163b0*/  F2FP.F16.E4M3.UNPACK_B R42, R42.H1 ;  /* 0x0000002aff2a723e */ /* 0x000fe200030006ff */
[----:B--2---:R-:W0:Y:S02]  /*163c0*/  LDS.128 R36, [R70+0x1e200] ;  /* 0x01e2000046247984 */ /* 0x004e240000000c00 */
[-C--:B0-----:R-:W-:Y:S02]  /*163d0*/  F2FP.F16.E4M3.UNPACK_B R24, R37.reuse ;  /* 0x00000025ff18723e */ /* 0x081fe400020006ff */
[----:B------:R-:W-:-:S02]  /*163e0*/  F2FP.F16.E4M3.UNPACK_B R46, R37.H1 ;  /* 0x00000025ff2e723e */ /* 0x000fc400030006ff */
[-C--:B------:R-:W-:Y:S01]  /*163f0*/  F2FP.F16.E4M3.UNPACK_B R37, R36.reuse ;  /* 0x00000024ff25723e */ /* 0x080fe200020006ff */
[--C-:B------:R-:W-:Y:S01]  /*16400*/  HADD2.F32 R25, -RZ, R24.reuse.H0_H0 ;  /* 0x20000018ff197230 */ /* 0x100fe20000004100 */
[----:B------:R-:W-:Y:S01]  /*16410*/  F2FP.F16.E4M3.UNPACK_B R50, R36.H1 ;  /* 0x00000024ff32723e */ /* 0x000fe200030006ff */
[----:B------:R-:W-:Y:S01]  /*16420*/  HADD2.F32 R36, -RZ, R27.H0_H0 ;  /* 0x2000001bff247230 */ /* 0x000fe20000004100 */
[-C--:B------:R-:W-:Y:S01]  /*16430*/  F2FP.F16.E4M3.UNPACK_B R48, R39.reuse ;  /* 0x00000027ff30723e */ /* 0x080fe200020006ff */
[----:B------:R-:W-:Y:S01]  /*16440*/  HADD2.F32 R24, -RZ, R24.H1_H1 ;  /* 0x30000018ff187230 */ /* 0x000fe20000004100 */
[----:B------:R-:W-:Y:S02]  /*16450*/  F2FP.F16.E4M3.UNPACK_B R53, R39.H1 ;  /* 0x00000027ff35723e */ /* 0x000fe400030006ff */
[----:B------:R-:W-:Y:S01]  /*16460*/  F2FP.F16.E4M3.UNPACK_B R39, R41.H1 ;  /* 0x00000029ff27723e */ /* 0x000fe200030006ff */
[C---:B------:R-:W-:Y:S01]  /*16470*/  FMUL.FTZ R58, R6.reuse, R36 ;  /* 0x00000024063a7220 */ /* 0x040fe20000410000 */
[----:B------:R-:W-:Y:S01]  /*16480*/  F2FP.F16.E4M3.UNPACK_B R41, R40 ;  /* 0x00000028ff29723e */ /* 0x000fe200020006ff */
[-C--:B------:R-:W-:Y:S01]  /*16490*/  FMUL.FTZ R40, R6, R57.reuse ;  /* 0x0000003906287220 */ /* 0x080fe20000410000 */
[-C--:B------:R-:W-:Y:S01]  /*164a0*/  F2FP.F16.E4M3.UNPACK_B R5, R38.reuse ;  /* 0x00000026ff05723e */ /* 0x080fe200020006ff */
[----:B------:R-:W-:Y:S01]  /*164b0*/  HADD2.F32 R27, -RZ, R39.H0_H0 ;  /* 0x20000027ff1b7230 */ /* 0x000fe20000004100 */
[----:B------:R-:W-:Y:S01]  /*164c0*/  F2FP.F16.E4M3.UNPACK_B R38, R38.H1 ;  /* 0x00000026ff26723e */ /* 0x000fe200030006ff */
[C---:B------:R-:W-:Y:S01]  /*164d0*/  FFMA.FTZ R6, R25.reuse, R36, -R40 ;  /* 0x0000002419067223 */ /* 0x040fe20000010828 */
[----:B------:R-:W-:Y:S01]  /*164e0*/  FFMA.FTZ R25, R25, R57, R58 ;  /* 0x0000003919197223 */ /* 0x000fe2000001003a */
[----:B------:R-:W-:Y:S01]  /*164f0*/  HADD2.F32 R57, -RZ, R56.H1_H1 ;  /* 0x30000038ff397230 */ /* 0x000fe20000004100 */
[----:B------:R-:W-:Y:S01]  /*16500*/  F2FP.F16.E4M3.UNPACK_B R58, R59 ;  /* 0x0000003bff3a723e */ /* 0x000fe200020006ff */
[----:B------:R-:W-:-:S02]  /*16510*/  HADD2.F32 R56, -RZ, R54.H0_H0 ;  /* 0x20000036ff387230 */ /* 0x000fc40000004100 */
[----:B------:R-:W-:Y:S02]  /*16520*/  HADD2.F32 R40, -RZ, R47.H0_H0 ;  /* 0x2000002fff287230 */ /* 0x000fe40000004100 */
[C---:B------:R-:W-:Y:S01]  /*16530*/  FMUL.FTZ R61, R26.reuse, R57 ;  /* 0x000000391a3d7220 */ /* 0x040fe20000410000 */
[-C--:B------:R-:W-:Y:S01]  /*16540*/  FMUL.FTZ R26, R26, R43.reuse ;  /* 0x0000002b1a1a7220 */ /* 0x080fe20000410000 */
[C---:B------:R-:W-:Y:S01]  /*16550*/  FMUL.FTZ R63, R27.reuse, R56 ;  /* 0x000000381b3f7220 */ /* 0x040fe20000410000 */
[----:B------:R-:W-:Y:S02]  /*16560*/  HADD2.F32 R36, -RZ, R46.H0_H0 ;  /* 0x2000002eff247230 */ /* 0x000fe40000004100 */
[----:B------:R-:W-:Y:S01]  /*16570*/  FMUL.FTZ R65, R27, R40 ;  /* 0x000000281b417220 */ /* 0x000fe20000410000 */
[C---:B------:R-:W-:Y:S01]  /*16580*/  FFMA.FTZ R27, R24.reuse, R43, -R61 ;  /* 0x0000002b181b7223 */ /* 0x040fe2000001083d */
[----:B------:R-:W-:Y:S01]  /*16590*/  FFMA.FTZ R24, R24, R57, R26 ;  /* 0x0000003918187223 */ /* 0x000fe2000001001a */
[----:B------:R-:W-:Y:S01]  /*165a0*/  HADD2.F32 R57, -RZ, R54.H1_H1 ;  /* 0x30000036ff397230 */ /* 0x000fe20000004100 */
[----:B------:R-:W-:Y:S01]  /*165b0*/  F2FP.F16.E4M3.UNPACK_B R54, R51 ;  /* 0x00000033ff36723e */ /* 0x000fe200020006ff */
[----:B------:R-:W-:-:S02]  /*165c0*/  HADD2.F32 R39, -RZ, R39.H1_H1 ;  /* 0x30000027ff277230 */ /* 0x000fc40000004100 */
[C---:B------:R-:W-:Y:S01]  /*165d0*/  FFMA.FTZ R26, R36.reuse, R40, -R63 ;  /* 0x00000028241a7223 */ /* 0x040fe2000001083f */
[----:B------:R-:W-:Y:S02]  /*165e0*/  HADD2.F32 R60, -RZ, R58.H0_H0 ;  /* 0x2000003aff3c7230 */ /* 0x000fe40000004100 */
[----:B------:R-:W-:Y:S01]  /*165f0*/  FFMA.FTZ R36, R36, R56, R65 ;  /* 0x0000003824247223 */ /* 0x000fe20000010041 */
[----:B------:R-:W-:Y:S02]  /*16600*/  HADD2.F32 R43, -RZ, R49.H0_H0 ;  /* 0x20000031ff2b7230 */ /* 0x000fe40000004100 */
[----:B------:R-:W-:Y:S01]  /*16610*/  FMUL.FTZ R61, R39, R57 ;  /* 0x00000039273d7220 */ /* 0x000fe20000410000 */
[----:B------:R-:W-:Y:S02]  /*16620*/  HADD2.F32 R47, -RZ, R47.H1_H1 ;  /* 0x3000002fff2f7230 */ /* 0x000fe40000004100 */
[----:B------:R-:W-:Y:S02]  /*16630*/  HADD2.F32 R46, -RZ, R46.H1_H1 ;  /* 0x3000002eff2e7230 */ /* 0x000fe40000004100 */
[----:B------:R-:W-:Y:S01]  /*16640*/  FMUL.FTZ R63, R43, R60 ;  /* 0x0000003c2b3f7220 */ /* 0x000fe20000410000 */
[----:B------:R-:W-:-:S02]  /*16650*/  HADD2.F32 R56, -RZ, R54.H0_H0 ;  /* 0x20000036ff387230 */ /* 0x000fc40000004100 */
[-C--:B------:R-:W-:Y:S01]  /*16660*/  FMUL.FTZ R62, R39, R47.reuse ;  /* 0x0000002f273e7220 */ /* 0x080fe20000410000 */
[----:B------:R-:W-:Y:S02]  /*16670*/  HADD2.F32 R40, -RZ, R48.H0_H0 ;  /* 0x20000030ff287230 */ /* 0x000fe40000004100 */
[----:B------:R-:W-:Y:S01]  /*16680*/  FFMA.FTZ R39, R46, R47, -R61 ;  /* 0x0000002f2e277223 */ /* 0x000fe2000001083d */
[----:B------:R-:W-:Y:S01]  /*16690*/  F2FP.F16.E4M3.UNPACK_B R61, R59.H1 ;  /* 0x0000003bff3d723e */ /* 0x000fe200030006ff */
[-C--:B------:R-:W-:Y:S01]  /*166a0*/  FMUL.FTZ R65, R43, R56.reuse ;  /* 0x000000382b417220 */ /* 0x080fe20000410000 */
[----:B------:R-:W-:Y:S02]  /*166b0*/  HADD2.F32 R58, -RZ, R58.H1_H1 ;  /* 0x3000003aff3a7230 */ /* 0x000fe40000004100 */
[----:B------:R-:W-:Y:S01]  /*166c0*/  FFMA.FTZ R43, R40, R56, -R63 ;  /* 0x00000038282b7223 */ /* 0x000fe2000001083f */
[----:B------:R-:W-:Y:S01]  /*166d0*/  HADD2.F32 R56, -RZ, R54.H1_H1 ;  /* 0x30000036ff387230 */ /* 0x000fe20000004100 */
[----:B------:R-:W-:Y:S01]  /*166e0*/  F2FP.F16.E4M3.UNPACK_B R54, R51.H1 ;  /* 0x00000033ff36723e */ /* 0x000fe200030006ff */
[----:B------:R-:W-:-:S02]  /*166f0*/  HADD2.F32 R49, -RZ, R49.H1_H1 ;  /* 0x30000031ff317230 */ /* 0x000fc40000004100 */
[----:B------:R-:W-:Y:S01]  /*16700*/  FFMA.FTZ R47, R46, R57, R62 ;  /* 0x000000392e2f7223 */ /* 0x000fe2000001003e */
[----:B------:R-:W-:Y:S02]  /*16710*/  HADD2.F32 R59, -RZ, R61.H0_H0 ;  /* 0x2000003dff3b7230 */ /* 0x000fe40000004100 */
[----:B------:R-:W-:Y:S01]  /*16720*/  FFMA.FTZ R40, R40, R60, R65 ;  /* 0x0000003c28287223 */ /* 0x000fe20000010041 */
[----:B------:R-:W-:Y:S02]  /*16730*/  HADD2.F32 R46, -RZ, R55.H0_H0 ;  /* 0x20000037ff2e7230 */ /* 0x000fe40000004100 */
[C---:B------:R-:W-:Y:S01]  /*16740*/  FMUL.FTZ R63, R49.reuse, R58 ;  /* 0x0000003a313f7220 */ /* 0x040fe20000410000 */
[----:B------:R-:W-:Y:S02]  /*16750*/  HADD2.F32 R57, -RZ, R54.H0_H0 ;  /* 0x20000036ff397230 */ /* 0x000fe40000004100 */
[----:B------:R-:W-:Y:S01]  /*16760*/  FMUL.FTZ R49, R49, R56 ;  /* 0x0000003831317220 */ /* 0x000fe20000410000 */
[----:B------:R-:W-:-:S02]  /*16770*/  HADD2.F32 R48, -RZ, R48.H1_H1 ;  /* 0x30000030ff307230 */ /* 0x000fc40000004100 */
[C---:B------:R-:W-:Y:S01]  /*16780*/  FMUL.FTZ R60, R46.reuse, R59 ;  /* 0x0000003b2e3c7220 */ /* 0x040fe20000410000 */
[----:B------:R-:W-:Y:S02]  /*16790*/  HADD2.F32 R51, -RZ, R53.H0_H0 ;  /* 0x20000035ff337230 */ /* 0x000fe40000004100 */
[-C--:B------:R-:W-:Y:S01]  /*167a0*/  FMUL.FTZ R62, R46, R57.reuse ;  /* 0x000000392e3e7220 */ /* 0x080fe20000410000 */
[----:B------:R-:W-:Y:S02]  /*167b0*/  HADD2.F32 R61, -RZ, R61.H1_H1 ;  /* 0x3000003dff3d7230 */ /* 0x000fe40000004100 */
[C---:B------:R-:W-:Y:S01]  /*167c0*/  FFMA.FTZ R46, R48.reuse, R56, -R63 ;  /* 0x00000038302e7223 */ /* 0x040fe2000001083f */
[----:B------:R-:W-:Y:S01]  /*167d0*/  FFMA.FTZ R49, R48, R58, R49 ;  /* 0x0000003a30317223 */ /* 0x000fe20000010031 */
[C---:B------:R-:W-:Y:S01]  /*167e0*/  FFMA.FTZ R48, R51.reuse, R57, -R60 ;  /* 0x0000003933307223 */ /* 0x040fe2000001083c */
        /* <DEDUP_REMOVED lines=10> */
[----:B------:R-:W-:Y:S02]  /*16890*/  HADD2.F32 R58, -RZ, R57.H0_H0 ;  /* 0x20000039ff3a7230 */ /* 0x000fe40000004100 */
[----:B------:R-:W-:Y:S01]  /*168a0*/  FMUL.FTZ R64, R56, R59 ;  /* 0x0000003b38407220 */ /* 0x000fe20000410000 */
[----:B------:R-:W-:Y:S02]  /*168b0*/  HADD2.F32 R54, -RZ, R53.H1_H1 ;  /* 0x30000035ff367230 */ /* 0x000fe40000004100 */
[----:B------:R-:W-:Y:S01]  /*168c0*/  FMUL.FTZ R56, R55, R62 ;  /* 0x0000003e37387220 */ /* 0x000fe20000410000 */
[----:B------:R-:W-:-:S02]  /*168d0*/  HADD2.F32 R53, -RZ, R50.H0_H0 ;  /* 0x20000032ff357230 */ /* 0x000fc40000004100 */
[----:B------:R-:W-:Y:S01]  /*168e0*/  FMUL.FTZ R55, R55, R58 ;  /* 0x0000003a37377220 */ /* 0x000fe20000410000 */
[----:B------:R-:W-:Y:S02]  /*168f0*/  HADD2.F32 R52, -RZ, R52.H1_H1 ;  /* 0x30000034ff347230 */ /* 0x000fe40000004100 */
[C---:B------:R-:W-:Y:S01]  /*16900*/  FFMA.FTZ R63, R54.reuse, R59, -R63 ;  /* 0x0000003b363f7223 */ /* 0x040fe2000001083f */
[----:B------:R-:W-:Y:S02]  /*16910*/  HADD2.F32 R57, -RZ, R57.H1_H1 ;  /* 0x30000039ff397230 */ /* 0x000fe40000004100 */
[C---:B------:R-:W-:Y:S01]  /*16920*/  FFMA.FTZ R62, R53.reuse, R62, R55 ;  /* 0x0000003e353e7223 */ /* 0x040fe20000010037 */
[----:B------:R-:W-:Y:S02]  /*16930*/  HADD2.F32 R55, -RZ, R60.H1_H1 ;  /* 0x3000003cff377230 */ /* 0x000fe40000004100 */
[----:B------:R-:W-:Y:S01]  /*16940*/  FFMA.FTZ R66, R54, R61, R64 ;  /* 0x0000003d36427223 */ /* 0x000fe20000010040 */
[----:B------:R-:W-:Y:S01]  /*16950*/  FFMA.FTZ R59, R53, R58, -R56 ;  /* 0x0000003a353b7223 */ /* 0x000fe20000010838 */
[----:B------:R-:W-:Y:S01]  /*16960*/  F2FP.F16.E4M3.UNPACK_B R54, R45 ;  /* 0x0000002dff36723e */ /* 0x000fe200020006ff */
        /* <DEDUP_REMOVED lines=16> */
[----:B------:R-:W-:Y:S02]  /*16a70*/  HADD2.F32 R50, -RZ, R53.H1_H1 ;  /* 0x30000035ff327230 */ /* 0x000fe40000004100 */
[----:B------:R-:W-:Y:S01]  /*16a80*/  FFMA.FTZ R58, R21, R52, R58 ;  /* 0x00000034153a7223 */ /* 0x000fe2000001003a */
[----:B------:R-:W-:Y:S01]  /*16a90*/  HADD2.F32 R37, -RZ, R37.H1_H1 ;  /* 0x30000025ff257230 */ /* 0x000fe20000004100 */
[----:B------:R-:W-:Y:S01]  /*16aa0*/  F2FP.F16.E4M3.UNPACK_B R45, R4.H1 ;  /* 0x00000004ff2d723e */ /* 0x000fe200030006ff */
[C---:B------:R-:W-:Y:S01]  /*16ab0*/  FMUL.FTZ R60, R41.reuse, R54 ;  /* 0x00000036293c7220 */ /* 0x040fe20000410000 */
[----:B------:R-:W-:Y:S01]  /*16ac0*/  F2FP.F16.E4M3.UNPACK_B R21, R20.H1 ;  /* 0x00000014ff15723e */ /* 0x000fe200030006ff */
[-C--:B------:R-:W-:Y:S01]  /*16ad0*/  FMUL.FTZ R55, R41, R50.reuse ;  /* 0x0000003229377220 */ /* 0x080fe20000410000 */
[----:B------:R-:W-:Y:S02]  /*16ae0*/  HADD2.F32 R41, -RZ, R42.H0_H0 ;  /* 0x2000002aff297230 */ /* 0x000fe40000004100 */
[----:B------:R-:W-:Y:S01]  /*16af0*/  FFMA.FTZ R53, R37, R50, -R60 ;  /* 0x0000003225357223 */ /* 0x000fe2000001083c */
[----:B------:R-:W-:-:S02]  /*16b00*/  HADD2.F32 R52, -RZ, R45.H0_H0 ;  /* 0x2000002dff347230 */ /* 0x000fc40000004100 */
[----:B------:R-:W-:Y:S01]  /*16b10*/  FFMA.FTZ R55, R37, R54, R55 ;  /* 0x0000003625377223 */ /* 0x000fe20000010037 */
[----:B------:R-:W-:Y:S01]  /*16b20*/  HADD2.F32 R50, -RZ, R21.H0_H0 ;  /* 0x20000015ff327230 */ /* 0x000fe20000004100 */
[----:B------:R-:W-:Y:S01]  /*16b30*/  F2FP.F16.E4M3.UNPACK_B R20, R20 ;  /* 0x00000014ff14723e */ /* 0x000fe200020006ff */
[----:B------:R-:W-:Y:S02]  /*16b40*/  HADD2.F32 R45, -RZ, R45.H1_H1 ;  /* 0x3000002dff2d7230 */ /* 0x000fe40000004100 */
[C---:B------:R-:W-:Y:S01]  /*16b50*/  FMUL.FTZ R54, R41.reuse, R52 ;  /* 0x0000003429367220 */ /* 0x040fe20000410000 */
[----:B------:R-:W-:Y:S02]  /*16b60*/  HADD2.F32 R42, -RZ, R42.H1_H1 ;  /* 0x3000002aff2a7230 */ /* 0x000fe40000004100 */
[----:B------:R-:W-:Y:S01]  /*16b70*/  FMUL.FTZ R60, R41, R50 ;  /* 0x00000032293c7220 */ /* 0x000fe20000410000 */
[----:B------:R-:W-:Y:S01]  /*16b80*/  HADD2.F32 R37, -RZ, R21.H1_H1 ;  /* 0x30000015ff257230 */ /* 0x000fe20000004100 */
[----:B------:R-:W-:Y:S01]  /*16b90*/  F2FP.F16.E4M3.UNPACK_B R4, R4 ;  /* 0x00000004ff04723e */ /* 0x000fe200020006ff */
[----:B------:R-:W-:-:S02]  /*16ba0*/  HADD2.F32 R21, -RZ, R38.H0_H0 ;  /* 0x20000026ff157230 */ /* 0x000fc40000004100 */
[C---:B------:R-:W-:Y:S01]  /*16bb0*/  FMUL.FTZ R41, R42.reuse, R45 ;  /* 0x0000002d2a297220 */ /* 0x040fe20000410000 */
[----:B------:R-:W-:Y:S02]  /*16bc0*/  HADD2.F32 R38, -RZ, R38.H1_H1 ;  /* 0x30000026ff267230 */ /* 0x000fe40000004100 */
[-C--:B------:R-:W-:Y:S01]  /*16bd0*/  FMUL.FTZ R42, R42, R37.reuse ;  /* 0x000000252a2a7220 */ /* 0x080fe20000410000 */
[----:B------:R-:W-:Y:S01]  /*16be0*/  F2FP.SATFINITE.E4M3.F32.PACK_AB_MERGE_C R57, R57, R62, RZ ;  /* 0x0000003e3939723e */ /* 0x000fe200048070ff */
[C---:B------:R-:W-:Y:S01]  /*16bf0*/  FFMA.FTZ R54, R21.reuse, R50, -R54 ;  /* 0x0000003215367223 */ /* 0x040fe20000010836 */
[----:B------:R-:W-:Y:S01]  /*16c00*/  FFMA.FTZ R60, R21, R52, R60 ;  /* 0x00000034153c7223 */ /* 0x000fe2000001003c */
[C---:B------:R-:W-:Y:S01]  /*16c10*/  FFMA.FTZ R61, R38.reuse, R37, -R41 ;  /* 0x00000025263d7223 */ /* 0x040fe20000010829 */
[----:B------:R-:W-:Y:S01]  /*16c20*/  FFMA.FTZ R45, R38, R45, R42 ;  /* 0x0000002d262d7223 */ /* 0x000fe2000001002a */
[--C-:B------:R-:W-:Y:S01]  /*16c30*/  HADD2.F32 R21, -RZ, R20.reuse.H0_H0 ;  /* 0x20000014ff157230 */ /* 0x100fe20000004100 */
[----:B------:R-:W-:Y:S01]  /*16c40*/  F2FP.SATFINITE.E4M3.F32.PACK_AB_MERGE_C R24, R55, R58, R57 ;  /* 0x0000003a3718723e */ /* 0x000fe20004807039 */
[----:B------:R-:W-:Y:S01]  /*16c50*/  HADD2.F32 R38, -RZ, R20.H1_H1 ;  /* 0x30000014ff267230 */ /* 0x000fe20000004100 */
[----:B------:R-:W-:Y:S01]  /*16c60*/  F2FP.SATFINITE.E4M3.F32.PACK_AB_MERGE_C R54, R61, R54, RZ ;  /* 0x000000363d36723e */ /* 0x000fe200048070ff */
[----:B------:R-:W-:-:S02]  /*16c70*/  HADD2.F32 R20, -RZ, R7.H0_H0 ;  /* 0x20000007ff147230 */ /* 0x000fc40000004100 */
[--C-:B------:R-:W-:Y:S02]  /*16c80*/  HADD2.F32 R37, -RZ, R4.reuse.H0_H0 ;  /* 0x20000004ff257230 */ /* 0x100fe40000004100 */
[----:B------:R-:W-:Y:S02]  /*16c90*/  HADD2.F32 R42, -RZ, R4.H1_H1 ;  /* 0x30000004ff2a7230 */ /* 0x000fe40000004100 */
[----:B------:R-:W-:Y:S02]  /*16ca0*/  HADD2.F32 R7, -RZ, R7.H1_H1 ;  /* 0x30000007ff077230 */ /* 0x000fe40000004100 */
[C---:B------:R-:W-:Y:S01]  /*16cb0*/  FMUL.FTZ R41, R20.reuse, R37 ;  /* 0x0000002514297220 */ /* 0x040fe20000410000 */
[--C-:B------:R-:W-:Y:S02]  /*16cc0*/  HADD2.F32 R4, -RZ, R5.reuse.H0_H0 ;  /* 0x20000005ff047230 */ /* 0x100fe40000004100 */
[----:B------:R-:W-:Y:S01]  /*16cd0*/  FMUL.FTZ R20, R20, R21 ;  /* 0x0000001514147220 */ /* 0x000fe20000410000 */
[----:B------:R-:W-:-:S02]  /*16ce0*/  HADD2.F32 R5, -RZ, R5.H1_H1 ;  /* 0x30000005ff057230 */ /* 0x000fc40000004100 */
[C---:B------:R-:W-:Y:S01]  /*16cf0*/  FMUL.FTZ R50, R7.reuse, R42 ;  /* 0x0000002a07327220 */ /* 0x040fe20000410000 */
[-C--:B------:R-:W-:Y:S01]  /*16d00*/  FMUL.FTZ R7, R7, R38.reuse ;  /* 0x0000002607077220 */ /* 0x080fe20000410000 */
[C---:B------:R-:W-:Y:S01]  /*16d10*/  FFMA.FTZ R41, R4.reuse, R21, -R41 ;  /* 0x0000001504297223 */ /* 0x040fe20000010829 */
[----:B------:R-:W-:Y:S01]  /*16d20*/  FFMA.FTZ R20, R4, R37, R20 ;  /* 0x0000002504147223 */ /* 0x000fe20000010014 */
[C---:B------:R-:W-:Y:S01]  /*16d30*/  FFMA.FTZ R50, R5.reuse, R38, -R50 ;  /* 0x0000002605327223 */ /* 0x040fe20000010832 */
[----:B------:R-:W-:Y:S01]  /*16d40*/  FFMA.FTZ R21, R5, R42, R7 ;  /* 0x0000002a05157223 */ /* 0x000fe20000010007 */
[----:B------:R-:W-:Y:S02]  /*16d50*/  F2FP.SATFINITE.E4M3.F32.PACK_AB_MERGE_C R5, R39, R26, RZ ;  /* 0x0000001a2705723e */ /* 0x000fe400048070ff */
[----:B------:R-:W-:Y:S02]  /*16d60*/  F2FP.SATFINITE.E4M3.F32.PACK_AB_MERGE_C R7, R63, R48, RZ ;  /* 0x000000303f07723e */ /* 0x000fe400048070ff */
[----:B------:R-:W-:-:S02]  /*16d70*/  F2FP.SATFINITE.E4M3.F32.PACK_AB_MERGE_C R4, R64, R59, RZ ;  /* 0x0000003b4004723e */ /* 0x000fc400048070ff */
[----:B------:R-:W-:Y:S02]  /*16d80*/  F2FP.SATFINITE.E4M3.F32.PACK_AB_MERGE_C R26, R45, R60, RZ ;  /* 0x0000003c2d1a723e */ /* 0x000fe400048070ff */
[----:B------:R-:W-:Y:S02]  /*16d90*/  F2FP.SATFINITE.E4M3.F32.PACK_AB_MERGE_C R5, R27, R6, R5 ;  /* 0x000000061b05723e */ /* 0x000fe40004807005 */
[----:B------:R-:W-:Y:S02]  /*16da0*/  F2FP.SATFINITE.E4M3.F32.PACK_AB_MERGE_C R7, R46, R43, R7 ;  /* 0x0000002b2e07723e */ /* 0x000fe40004807007 */
[----:B------:R-:W-:Y:S02]  /*16db0*/  F2FP.SATFINITE.E4M3.F32.PACK_AB_MERGE_C R4, R53, R56, R4 ;  /* 0x000000383504723e */ /* 0x000fe40004807004 */
[----:B------:R-:W-:Y:S02]  /*16dc0*/  F2FP.SATFINITE.E4M3.F32.PACK_AB_MERGE_C R6, R50, R41, R54 ;  /* 0x000000293206723e */ /* 0x000fe40004807036 */
[----:B------:R-:W-:-:S02]  /*16dd0*/  F2FP.SATFINITE.E4M3.F32.PACK_AB_MERGE_C R27, R49, R40, R51 ;  /* 0x00000028311b723e */ /* 0x000fc40004807033 */
[----:B------:R-:W-:Y:S01]  /*16de0*/  F2FP.SATFINITE.E4M3.F32.PACK_AB_MERGE_C R26, R21, R20, R26 ;  /* 0x00000014151a723e */ /* 0x000fe2000480701a */
[----:B------:R0:W-:Y:S04]  /*16df0*/  STS.128 [R70+0x1e200], R4 ;  /* 0x01e2000446007388 */ /* 0x0001e80000000c00 */
[----:B------:R0:W-:Y:S02]  /*16e00*/  STS.128 [R0+0x1e200], R24 ;  /* 0x01e2001800007388 */ /* 0x0001e40000000c00 */
.L_x_2901:
[----:B------:R-:W-:Y:S05]  /*16e10*/  BSYNC B1 ;  /* 0x0000000000017941 */ /* 0x000fea0003800000 */
.L_x_2900:
[----:B------:R-:W-:Y:S04]  /*16e20*/  BSSY B1, `(.L_x_2902) ;  /* 0x0000101000017945 */ /* 0x000fe80003800000 */
[----:B------:R-:W-:Y:S05]  /*16e30*/  @P1 BRA `(.L_x_2903) ;  /* 0x0000000c00fc1947 */ /* 0x000fea0003800000 */
[----:B------:R-:W2:Y:S01]  /*16e40*/  LDL R61, [R1+0x138] ;  /* 0x00013800013d7983 */ /* 0x000ea20000100800 */
[----:B0----5:R-:W-:Y:S02]  /*16e50*/  SHF.R.U32.HI R0, RZ, 0x8, R28 ;  /* 0x00000008ff007819 */ /* 0x021fe4000001161c */
[----:B------:R-:W-:Y:S02]  /*16e60*/  LOP3.LUT R5, R28, 0xff, RZ, 0xc0, !PT ;  /* 0x000000ff1c057812 */ /* 0x000fe400078ec0ff */
[----:B------:R-:W-:Y:S02]  /*16e70*/  LOP3.LUT R4, R0, 0xff, RZ, 0xc0, !PT ;  /* 0x000000ff00047812 */ /* 0x000fe400078ec0ff */
[----:B------:R-:W-:Y:S02]  /*16e80*/  LEA.HI R0, R3, R227, RZ, 0x1c ;  /* 0x000000e303007211 */ /* 0x000fe400078fe0ff */
[----:B------:R-:W-:Y:S02]  /*16e90*/  PRMT R37, R4, 0x7604, R5 ;  /* 0x0000760404257816 */ /* 0x000fe40000000005 */
[----:B------:R-:W-:-:S02]  /*16ea0*/  SHF.R.U32.HI R6, RZ, 0x8, R29 ;  /* 0x00000008ff067819 */ /* 0x000fc4000001161d */
[----:B------:R-:W-:Y:S02]  /*16eb0*/  SHF.R.S32.HI R5, RZ, 0x1f, R0 ;  /* 0x0000001fff057819 */ /* 0x000fe40000011400 */
[----:B------:R-:W-:Y:S02]  /*16ec0*/  LOP3.LUT R7, R29, 0xff, RZ, 0xc0, !PT ;  /* 0x000000ff1d077812 */ /* 0x000fe400078ec0ff */
[----:B------:R-:W-:Y:S02]  /*16ed0*/  LOP3.LUT R6, R6, 0xff, RZ, 0xc0, !PT ;  /* 0x000000ff06067812 */ /* 0x000fe400078ec0ff */
[----:B------:R-:W-:Y:S01]  /*16ee0*/  LEA.HI R5, R5, R0, RZ, 0x2 ;  /* 0x0000000005057211 */ /* 0x000fe200078f10ff */
[----:B------:R-:W-:Y:S01]  /*16ef0*/  IMAD.SHL.U32 R0, R0, 0x10, RZ ;  /* 0x0000001000007824 */ /* 0x000fe200078e00ff */
[----:B------:R-:W-:Y:S02]  /*16f00*/  PRMT R39, R6, 0x7604, R7 ;  /* 0x0000760406277816 */ /* 0x000fe40000000007 */
[----:B------:R-:W-:Y:S01]  /*16f10*/  SHF.R.U32.HI R6, RZ, 0x8, R31 ;  /* 0x00000008ff067819 */ /* 0x000fe2000001161f */
[----:B------:R-:W-:Y:S01]  /*16f20*/  IMAD.SHL.U32 R5, R5, 0x800, RZ ;  /* 0x0000080005057824 */ /* 0x000fe200078e00ff */
[----:B------:R-:W-:-:S02]  /*16f30*/  LOP3.LUT R0, R69, 0x30, R0, 0xf8, !PT ;  /* 0x0000003045007812 */ /* 0x000fc400078ef800 */
[----:B------:R-:W-:Y:S02]  /*16f40*/  LOP3.LUT R21, R31, 0xff, RZ, 0xc0, !PT ;  /* 0x000000ff1f157812 */ /* 0x000fe400078ec0ff */
[----:B------:R-:W-:Y:S02]  /*16f50*/  LOP3.LUT R6, R6, 0xff, RZ, 0xc0, !PT ;  /* 0x000000ff06067812 */ /* 0x000fe400078ec0ff */
[----:B------:R-:W-:Y:S02]  /*16f60*/  SHF.R.U32.HI R20, RZ, 0x8, R8 ;  /* 0x00000008ff147819 */ /* 0x000fe40000011608 */
[----:B------:R-:W-:Y:S02]  /*16f70*/  LOP3.LUT R0, R0, R68, RZ, 0x3c, !PT ;  /* 0x0000004400007212 */ /* 0x000fe400078e3cff */
[----:B------:R-:W-:Y:S02]  /*16f80*/  LOP3.LUT R5, R5, 0xffffe000, RZ, 0xc0, !PT ;  /* 0xffffe00005057812 */ /* 0x000fe400078ec0ff */
[----:B------:R-:W-:-:S02]  /*16f90*/  PRMT R43, R6, 0x7604, R21 ;  /* 0x00007604062b7816 */ /* 0x000fc40000000015 */
[----:B------:R-:W-:Y:S02]  /*16fa0*/  LOP3.LUT R25, R8, 0xff, RZ, 0xc0, !PT ;  /* 0x000000ff08197812 */ /* 0x000fe400078ec0ff */
[----:B------:R-:W-:Y:S02]  /*16fb0*/  LOP3.LUT R20, R20, 0xff, RZ, 0xc0, !PT ;  /* 0x000000ff14147812 */ /* 0x000fe400078ec0ff */
[----:B------:R-:W-:Y:S02]  /*16fc0*/  IADD3 R21, R0, R67, R5 ;  /* 0x0000004300157210 */ /* 0x000fe40007ffe005 */
[----:B------:R-:W-:Y:S02]  /*16fd0*/  SHF.R.U32.HI R0, RZ, 0x8, R9 ;  /* 0x00000008ff007819 */ /* 0x000fe40000011609 */
[----:B----4-:R-:W-:Y:S02]  /*16fe0*/  PRMT R45, R20, 0x7604, R25 ;  /* 0x00007604142d7816 */ /* 0x010fe40000000019 */
[----:B------:R-:W-:-:S02]  /*16ff0*/  LOP3.LUT R25, R9, 0xff, RZ, 0xc0, !PT ;  /* 0x000000ff09197812 */ /* 0x000fc400078ec0ff */
[----:B------:R-:W-:Y:S02]  /*17000*/  SHF.R.U32.HI R24, RZ, 0x8, R11 ;  /* 0x00000008ff187819 */ /* 0x000fe4000001160b */
[----:B------:R-:W-:Y:S02]  /*17010*/  LOP3.LUT R0, R0, 0xff, RZ, 0xc0, !PT ;  /* 0x000000ff00007812 */ /* 0x000fe400078ec0ff */
[----:B------:R-:W-:Y:S02]  /*17020*/  SHF.R.U32.HI R20, RZ, 0x8, R10 ;  /* 0x00000008ff147819 */ /* 0x000fe4000001160a */
[----:B------:R-:W-:Y:S02]  /*17030*/  SHF.R.U32.HI R4, RZ, 0x8, R30 ;  /* 0x00000008ff047819 */ /* 0x000fe4000001161e */
[----:B------:R-:W-:Y:S02]  /*17040*/  LOP3.LUT R27, R10, 0xff, RZ, 0xc0, !PT ;  /* 0x000000ff0a1b7812 */ /* 0x000fe400078ec0ff */
[----:B------:R-:W-:-:S02]  /*17050*/  LOP3.LUT R24, R24, 0xff, RZ, 0xc0, !PT ;  /* 0x000000ff18187812 */ /* 0x000fc400078ec0ff */
[----:B------:R-:W-:Y:S02]  /*17060*/  PRMT R47, R0, 0x7604, R25 ;  /* 0x00007604002f7816 */ /* 0x000fe40000000019 */
[----:B------:R-:W-:Y:S02]  /*17070*/  LOP3.LUT R20, R20, 0xff, RZ, 0xc0, !PT ;  /* 0x000000ff14147812 */ /* 0x000fe400078ec0ff */
[----:B------:R-:W-:Y:S02]  /*17080*/  LOP3.LUT R51, R11, 0xff, RZ, 0xc0, !PT ;  /* 0x000000ff0b337812 */ /* 0x000fe400078ec0ff */
[----:B------:R-:W-:Y:S02]  /*17090*/  IADD3 R0, R18, R21, RZ ;  /* 0x0000001512007210 */ /* 0x000fe40007ffe0ff */
[----:B------:R-:W-:Y:S02]  /*170a0*/  LOP3.LUT R7, R30, 0xff, RZ, 0xc0, !PT ;  /* 0x000000ff1e077812 */ /* 0x000fe400078ec0ff */
[----:B------:R-:W-:-:S02]  /*170b0*/  LOP3.LUT R4, R4, 0xff, RZ, 0xc0, !PT ;  /* 0x000000ff04047812 */ /* 0x000fc400078ec0ff */
[----:B------:R-:W-:Y:S02]  /*170c0*/  PRMT R49, R20, 0x7604, R27 ;  /* 0x0000760414317816 */ /* 0x000fe4000000001b */
[----:B------:R-:W-:Y:S02]  /*170d0*/  PRMT R51, R24, 0x7604, R51 ;  /* 0x0000760418337816 */ /* 0x000fe40000000033 */
[----:B------:R-:W0:Y:S01]  /*170e0*/  LDS.128 R24, [R0+0x1e200] ;  /* 0x01e2000000187984 */ /* 0x000e220000000c00 */
[----:B------:R-:W-:Y:S02]  /*170f0*/  PRMT R41, R4, 0x7604, R7 ;  /* 0x0000760404297816 */ /* 0x000fe40000000007 */
        /* <DEDUP_REMOVED lines=10> */
[----:B------:R-:W-:Y:S02]  /*171a0*/  SHF.R.U32.HI R20, RZ, 0x10, R8 ;  /* 0x00000010ff147819 */ /* 0x000fe40000011608 */
[----:B------:R-:W-:Y:S02]  /*171b0*/  SHF.R.U32.HI R36, RZ, 0x10, R9 ;  /* 0x00000010ff247819 */ /* 0x000fe40000011609 */
[----:B------:R-:W-:Y:S02]  /*171c0*/  PRMT R43, R40, 0x7054, R43 ;  /* 0x00007054282b7816 */ /* 0x000fe4000000002b */
[----:B------:R-:W-:Y:S02]  /*171d0*/  SHF.R.U32.HI R37, RZ, 0x10, R10 ;  /* 0x00000010ff257819 */ /* 0x000fe4000001160a */
[----:B------:R-:W-:-:S02]  /*171e0*/  SHF.R.U32.HI R40, RZ, 0x10, R11 ;  /* 0x00000010ff287819 */ /* 0x000fc4000001160b */
[----:B------:R-:W-:Y:S02]  /*171f0*/  LOP3.LUT R20, R20, 0xff, RZ, 0xc0, !PT ;  /* 0x000000ff14147812 */ /* 0x000fe400078ec0ff */
[----:B------:R-:W-:Y:S02]  /*17200*/  LOP3.LUT R36, R36, 0xff, RZ, 0xc0, !PT ;  /* 0x000000ff24247812 */ /* 0x000fe400078ec0ff */
[----:B------:R-:W-:Y:S02]  /*17210*/  PRMT R41, R38, 0x7054, R41 ;  /* 0x0000705426297816 */ /* 0x000fe40000000029 */
        /* <DEDUP_REMOVED lines=17> */
[----:B------:R-:W-:Y:S01]  /*17330*/  LOP3.LUT R20, R41, 0xff000000, R30, 0xf8, !PT ;  /* 0xff00000029147812 */ /* 0x000fe200078ef81e */
[--C-:B------:R-:W-:Y:S01]  /*17340*/  HADD2.F32 R46, -RZ, R40.reuse.H0_H0 ;  /* 0x20000028ff2e7230 */ /* 0x100fe20000004100 */
[-C--:B------:R-:W-:Y:S01]  /*17350*/  F2FP.F16.E4M3.UNPACK_B R31, R24.reuse ;  /* 0x00000018ff1f723e */ /* 0x080fe200020006ff */
[----:B------:R-:W-:Y:S01]  /*17360*/  HADD2.F32 R40, -RZ, R40.H1_H1 ;  /* 0x30000028ff287230 */ /* 0x000fe20000004100 */
[----:B------:R-:W-:-:S02]  /*17370*/  F2FP.F16.E4M3.UNPACK_B R43, R24.H1 ;  /* 0x00000018ff2b723e */ /* 0x000fc400030006ff */
[----:B------:R-:W-:Y:S02]  /*17380*/  F2FP.F16.E4M3.UNPACK_B R30, R25.H1 ;  /* 0x00000019ff1e723e */ /* 0x000fe400030006ff */
[----:B------:R-:W-:Y:S02]  /*17390*/  F2FP.F16.E4M3.UNPACK_B R48, R48.H1 ;  /* 0x00000030ff30723e */ /* 0x000fe400030006ff */
[----:B------:R-:W-:Y:S02]  /*173a0*/  F2FP.F16.E4M3.UNPACK_B R36, R36.H1 ;  /* 0x00000024ff24723e */ /* 0x000fe400030006ff */
[-C--:B------:R-:W-:Y:S02]  /*173b0*/  F2FP.F16.E4M3.UNPACK_B R42, R27.reuse ;  /* 0x0000001bff2a723e */ /* 0x080fe400020006ff */
[----:B------:R-:W-:Y:S01]  /*173c0*/  F2FP.F16.E4M3.UNPACK_B R45, R27.H1 ;  /* 0x0000001bff2d723e */ /* 0x000fe200030006ff */
[----:B------:R-:W-:Y:S01]  /*173d0*/  HADD2.F32 R27, -RZ, R36.H0_H0 ;  /* 0x20000024ff1b7230 */ /* 0x000fe20000004100 */
[----:B------:R-:W-:Y:S01]  /*173e0*/  LOP3.LUT R21, R21, 0xff000000, R28, 0xf8, !PT ;  /* 0xff00000015157812 */ /* 0x000fe200078ef81c */
[----:B--2---:R-:W0:Y:S02]  /*173f0*/  LDS.128 R4, [R61+0x1e200] ;  /* 0x01e200003d047984 */ /* 0x004e240000000c00 */
        /* <DEDUP_REMOVED lines=9> */
[----:B------:R-:W-:Y:S01]  /*17490*/  HADD2.F32 R10, -RZ, R10.H1_H1 ;  /* 0x3000000aff0a7230 */ /* 0x000fe20000004100 */
[----:B------:R-:W-:Y:S01]  /*174a0*/  F2FP.F16.E4M3.UNPACK_B R39, R4.H1 ;  /* 0x00000004ff27723e */ /* 0x000fe200030006ff */
[----:B------:R-:W-:Y:S01]  /*174b0*/  FFMA.FTZ R5, R9, R46, -R24 ;  /* 0x0000002e09057223 */ /* 0x000fe20000010818 */
[----:B------:R-:W-:-:S02]  /*174c0*/  HADD2.F32 R46, -RZ, R48.H0_H0 ;  /* 0x20000030ff2e7230 */ /* 0x000fc40000004100 */
[----:B------:R-:W-:Y:S01]  /*174d0*/  FFMA.FTZ R9, R9, R50, R25 ;  /* 0x0000003209097223 */ /* 0x000fe20000010019 */
[--C-:B------:R-:W-:Y:S02]  /*174e0*/  HADD2.F32 R24, -RZ, R30.reuse.H0_H0 ;  /* 0x2000001eff187230 */ /* 0x100fe40000004100 */
[C---:B------:R-:W-:Y:S01]  /*174f0*/  FMUL.FTZ R53, R11.reuse, R49 ;  /* 0x000000310b357220 */ /* 0x040fe20000410000 */
[----:B------:R-:W-:Y:S02]  /*17500*/  HADD2.F32 R25, -RZ, R29.H0_H0 ;  /* 0x2000001dff197230 */ /* 0x000fe40000004100 */
[----:B------:R-:W-:Y:S01]  /*17510*/  FMUL.FTZ R50, R11, R40 ;  /* 0x000000280b327220 */ /* 0x000fe20000410000 */
[----:B------:R-:W-:Y:S02]  /*17520*/  HADD2.F32 R30, -RZ, R30.H1_H1 ;  /* 0x3000001eff1e7230 */ /* 0x000fe40000004100 */
[C---:B------:R-:W-:Y:S01]  /*17530*/  FMUL.FTZ R52, R24.reuse, R46 ;  /* 0x0000002e18347220 */ /* 0x040fe20000410000 */
[----:B------:R-:W-:Y:S01]  /*17540*/  FMUL.FTZ R55, R24, R27 ;  /* 0x0000001b18377220 */ /* 0x000fe20000410000 */
[C---:B------:R-:W-:Y:S01]  /*17550*/  FFMA.FTZ R24, R10.reuse, R40, -R53 ;  /* 0x000000280a187223 */ /* 0x040fe20000010835 */
[----:B------:R-:W-:Y:S01]  /*17560*/  FFMA.FTZ R10, R10, R49, R50 ;  /* 0x000000310a0a7223 */ /* 0x000fe20000010032 */
[C---:B------:R-:W-:Y:S01]  /*17570*/  FFMA.FTZ R11, R25.reuse, R27, -R52 ;  /* 0x0000001b190b7223 */ /* 0x040fe20000010834 */
[----:B------:R-:W-:Y:S01]  /*17580*/  FFMA.FTZ R25, R25, R46, R55 ;  /* 0x0000002e19197223 */ /* 0x000fe20000010037 */
[----:B------:R-:W-:Y:S01]  /*17590*/  F2FP.F16.E4M3.UNPACK_B R50, R51 ;  /* 0x00000033ff32723e */ /* 0x000fe200020006ff */
[----:B------:R-:W-:Y:S01]  /*175a0*/  HADD2.F32 R40, -RZ, R36.H1_H1 ;  /* 0x30000024ff287230 */ /* 0x000fe20000004100 */
[-C--:B------:R-:W-:Y:S01]  /*175b0*/  F2FP.F16.E4M3.UNPACK_B R46, R47.reuse ;  /* 0x0000002fff2e723e */ /* 0x080fe200020006ff */
[----:B------:R-:W-:Y:S01]  /*175c0*/  HADD2.F32 R49, -RZ, R48.H1_H1 ;  /* 0x30000030ff317230 */ /* 0x000fe20000004100 */
[----:B------:R-:W-:Y:S01]  /*175d0*/  F2FP.F16.E4M3.UNPACK_B R47, R47.H1 ;  /* 0x0000002fff2f723e */ /* 0x000fe200030006ff */
[----:B------:R-:W-:-:S02]  /*175e0*/  HADD2.F32 R52, -RZ, R50.H0_H0 ;  /* 0x20000032ff347230 */ /* 0x000fc40000004100 */
[C---:B------:R-:W-:Y:S01]  /*175f0*/  FMUL.FTZ R56, R30.reuse, R40 ;  /* 0x000000281e387220 */ /* 0x040fe20000410000 */
[----:B------:R-:W-:Y:S02]  /*17600*/  HADD2.F32 R36, -RZ, R42.H0_H0 ;  /* 0x2000002aff247230 */ /* 0x000fe40000004100 */
[-C--:B------:R-:W-:Y:S01]  /*17610*/  FMUL.FTZ R54, R30, R49.reuse ;  /* 0x000000311e367220 */ /* 0x080fe20000410000 */
[----:B------:R-:W-:Y:S01]  /*17620*/  HADD2.F32 R48, -RZ, R46.H0_H0 ;  /* 0x2000002eff307230 */ /* 0x000fe20000004100 */
[----:B------:R-:W-:Y:S01]  /*17630*/  F2FP.F16.E4M3.UNPACK_B R28, R4 ;  /* 0x00000004ff1c723e */ /* 0x000fe200020006ff */
[----:B------:R-:W-:Y:S02]  /*17640*/  HADD2.F32 R29, -RZ, R29.H1_H1 ;  /* 0x3000001dff1d7230 */ /* 0x000fe40000004100 */
[C---:B------:R-:W-:Y:S01]  /*17650*/  FMUL.FTZ R58, R36.reuse, R52 ;  /* 0x00000034243a7220 */ /* 0x040fe20000410000 */
[--C-:B------:R-:W-:Y:S02]  /*17660*/  HADD2.F32 R27, -RZ, R38.reuse.H0_H0 ;  /* 0x20000026ff1b7230 */ /* 0x100fe40000004100 */
[----:B------:R-:W-:Y:S01]  /*17670*/  FMUL.FTZ R53, R36, R48 ;  /* 0x0000003024357220 */ /* 0x000fe20000410000 */
[----:B------:R-:W-:Y:S01]  /*17680*/  F2FP.F16.E4M3.UNPACK_B R4, R6 ;  /* 0x00000006ff04723e */ /* 0x000fe200020006ff */
[C---:B------:R-:W-:Y:S01]  /*17690*/  FFMA.FTZ R30, R29.reuse, R40, -R54 ;  /* 0x000000281d1e7223 */ /* 0x040fe20000010836 */
[----:B------:R-:W-:Y:S01]  /*176a0*/  FFMA.FTZ R36, R29, R49, R56 ;  /* 0x000000311d247223 */ /* 0x000fe20000010038 */
[C---:B------:R-:W-:Y:S01]  /*176b0*/  FFMA.FTZ R29, R27.reuse, R48, -R58 ;  /* 0x000000301b1d7223 */ /* 0x040fe2000001083a */
[----:B------:R-:W-:Y:S01]  /*176c0*/  FFMA.FTZ R27, R27, R52, R53 ;  /* 0x000000341b1b7223 */ /* 0x000fe20000010035 */
[----:B------:R-:W-:Y:S01]  /*176d0*/  F2FP.F16.E4M3.UNPACK_B R48, R51.H1 ;  /* 0x00000033ff30723e */ /* 0x000fe200030006ff */
[----:B------:R-:W-:Y:S01]  /*176e0*/  HADD2.F32 R40, -RZ, R38.H1_H1 ;  /* 0x30000026ff287230 */ /* 0x000fe20000004100 */
[----:B------:R-:W-:Y:S01]  /*176f0*/  F2FP.F16.E4M3.UNPACK_B R7, R6.H1 ;  /* 0x00000006ff07723e */ /* 0x000fe200030006ff */
[----:B------:R-:W-:Y:S01]  /*17700*/  HADD2.F32 R53, -RZ, R50.H1_H1 ;  /* 0x30000032ff357230 */ /* 0x000fe20000004100 */
[-C--:B------:R-:W-:Y:S01]  /*17710*/  F2FP.F16.E4M3.UNPACK_B R6, R26.reuse ;  /* 0x0000001aff06723e */ /* 0x080fe200020006ff */
[----:B------:R-:W-:Y:S01]  /*17720*/  HADD2.F32 R38, -RZ, R42.H1_H1 ;  /* 0x3000002aff267230 */ /* 0x000fe20000004100 */
[----:B------:R-:W-:Y:S01]  /*17730*/  F2FP.F16.E4M3.UNPACK_B R26, R26.H1 ;  /* 0x0000001aff1a723e */ /* 0x000fe200030006ff */
[----:B------:R-:W-:Y:S01]  /*17740*/  HADD2.F32 R49, -RZ, R46.H1_H1 ;  /* 0x3000002eff317230 */ /* 0x000fe20000004100 */
[----:B------:R-:W-:Y:S01]  /*17750*/  F2FP.SATFINITE.E4M3.F32.PACK_AB_MERGE_C R11, R30, R11, RZ ;  /* 0x0000000b1e0b723e */ /* 0x000fe200048070ff */
[----:B------:R-:W-:-:S02]  /*17760*/  HADD2.F32 R55, -RZ, R48.H0_H0 ;  /* 0x20000030ff377230 */ /* 0x000fc40000004100 */
[C---:B------:R-:W-:Y:S01]  /*17770*/  FMUL.FTZ R57, R38.reuse, R53 ;  /* 0x0000003526397220 */ /* 0x040fe20000410000 */
[----:B------:R-:W-:Y:S02]  /*17780*/  HADD2.F32 R46, -RZ, R45.H0_H0 ;  /* 0x2000002dff2e7230 */ /* 0x000fe40000004100 */
[-C--:B------:R-:W-:Y:S01]  /*17790*/  FMUL.FTZ R50, R38, R49.reuse ;  /* 0x0000003126327220 */ /* 0x080fe20000410000 */
[----:B------:R-:W-:Y:S02]  /*177a0*/  HADD2.F32 R51, -RZ, R47.H0_H0 ;  /* 0x2000002fff337230 */ /* 0x000fe40000004100 */
[----:B------:R-:W-:Y:S01]  /*177b0*/  FFMA.FTZ R38, R40, R49, -R57 ;  /* 0x0000003128267223 */ /* 0x000fe20000010839 */
[----:B------:R-:W-:Y:S02]  /*177c0*/  HADD2.F32 R42, -RZ, R41.H0_H0 ;  /* 0x20000029ff2a7230 */ /* 0x000fe40000004100 */
[----:B------:R-:W-:Y:S01]  /*177d0*/  FMUL.FTZ R59, R46, R55 ;  /* 0x000000372e3b7220 */ /* 0x000fe20000410000 */
[----:B------:R-:W-:Y:S01]  /*177e0*/  FFMA.FTZ R40, R40, R53, R50 ;  /* 0x0000003528287223 */ /* 0x000fe20000010032 */
[----:B------:R-:W-:Y:S01]  /*177f0*/  FMUL.FTZ R46, R46, R51 ;  /* 0x000000332e2e7220 */ /* 0x000fe20000410000 */
[----:B------:R-:W-:Y:S01]  /*17800*/  HADD2.F32 R49, -RZ, R47.H1_H1 ;  /* 0x3000002fff317230 */ /* 0x000fe20000004100 */
[----:B------:R-:W-:Y:S01]  /*17810*/  F2FP.F16.E4M3.UNPACK_B R50, R37.H1 ;  /* 0x00000025ff32723e */ /* 0x000fe200030006ff */
[C---:B------:R-:W-:Y:S01]  /*17820*/  FFMA.FTZ R59, R42.reuse, R51, -R59 ;  /* 0x000000332a3b7223 */ /* 0x040fe2000001083b */
[----:B------:R-:W-:Y:S01]  /*17830*/  F2FP.F16.E4M3.UNPACK_B R47, R21.H1 ;  /* 0x00000015ff2f723e */ /* 0x000fe200030006ff */
[----:B------:R-:W-:Y:S01]  /*17840*/  FFMA.FTZ R55, R42, R55, R46 ;  /* 0x000000372a377223 */ /* 0x000fe2000001002e */
[----:B------:R-:W-:Y:S01]  /*17850*/  HADD2.F32 R51, -RZ, R48.H1_H1 ;  /* 0x30000030ff337230 */ /* 0x000fe20000004100 */
[----:B------:R-:W-:Y:S01]  /*17860*/  F2FP.SATFINITE.E4M3.F32.PACK_AB_MERGE_C R25, R36, R25, RZ ;  /* 0x000000192419723e */ /* 0x000fe200048070ff */
[----:B------:R-:W-:Y:S01]  /*17870*/  HADD2.F32 R46, -RZ, R45.H1_H1 ;  /* 0x3000002dff2e7230 */ /* 0x000fe20000004100 */
[----:B------:R-:W-:Y:S01]  /*17880*/  F2FP.SATFINITE.E4M3.F32.PACK_AB_MERGE_C R5, R24, R5, R11 ;  /* 0x000000051805723e */ /* 0x000fe2000480700b */
[----:B------:R-:W-:Y:S01]  /*17890*/  HADD2.F32 R52, -RZ, R50.H0_H0 ;  /* 0x20000032ff347230 */ /* 0x000fe20000004100 */
[----:B------:R-:W-:Y:S01]  /*178a0*/  F2FP.SATFINITE.E4M3.F32.PACK_AB_MERGE_C R9, R10, R9, R25 ;  /* 0x000000090a09723e */ /* 0x000fe20004807019 */
[----:B------:R-:W-:-:S02]  /*178b0*/  HADD2.F32 R45, -RZ, R43.H0_H0 ;  /* 0x2000002bff2d7230 */ /* 0x000fc40000004100 */
[C---:B------:R-:W-:Y:S01]  /*178c0*/  FMUL.FTZ R53, R46.reuse, R51 ;  /* 0x000000332e357220 */ /* 0x040fe20000410000 */
[----:B------:R-:W-:Y:S02]  /*178d0*/  HADD2.F32 R48, -RZ, R47.H0_H0 ;  /* 0x2000002fff307230 */ /* 0x000fe40000004100 */
[----:B------:R-:W-:Y:S01]  /*178e0*/  FMUL.FTZ R54, R46, R49 ;  /* 0x000000312e367220 */ /* 0x000fe20000410000 */
[----:B------:R-:W-:Y:S02]  /*178f0*/  HADD2.F32 R42, -RZ, R41.H1_H1 ;  /* 0x30000029ff2a7230 */ /* 0x000fe40000004100 */
[C---:B------:R-:W-:Y:S01]  /*17900*/  FMUL.FTZ R46, R45.reuse, R52 ;  /* 0x000000342d2e7220 */ /* 0x040fe20000410000 */
[----:B------:R-:W-:Y:S02]  /*17910*/  HADD2.F32 R41, -RZ, R39.H0_H0 ;  /* 0x20000027ff297230 */ /* 0x000fe40000004100 */
[----:B------:R-:W-:Y:S01]  /*17920*/  FMUL.FTZ R45, R45, R48 ;  /* 0x000000302d2d7220 */ /* 0x000fe20000410000 */
[----:B------:R-:W-:-:S02]  /*17930*/  HADD2.F32 R50, -RZ, R50.H1_H1 ;  /* 0x30000032ff327230 */ /* 0x000fc40000004100 */
[C---:B------:R-:W-:Y:S01]  /*17940*/  FFMA.FTZ R58, R42.reuse, R49, -R53 ;  /* 0x000000312a3a7223 */ /* 0x040fe20000010835 */
[----:B------:R-:W-:Y:S02]  /*17950*/  HADD2.F32 R43, -RZ, R43.H1_H1 ;  /* 0x3000002bff2b7230 */ /* 0x000fe40000004100 */
[----:B------:R-:W-:Y:S01]  /*17960*/  FFMA.FTZ R60, R42, R51, R54 ;  /* 0x000000332a3c7223 */ /* 0x000fe20000010036 */
[C---:B------:R-:W-:Y:S01]  /*17970*/  FFMA.FTZ R49, R41.reuse, R48, -R46 ;  /* 0x0000003029317223 */ /* 0x040fe2000001082e */
[----:B------:R-:W-:Y:S01]  /*17980*/  FFMA.FTZ R52, R41, R52, R45 ;  /* 0x0000003429347223 */ /* 0x000fe2000001002d */
[----:B------:R-:W-:Y:S01]  /*17990*/  HADD2.F32 R42, -RZ, R47.H1_H1 ;  /* 0x3000002fff2a7230 */ /* 0x000fe20000004100 */
[----:B------:R-:W-:Y:S01]  /*179a0*/  F2FP.F16.E4M3.UNPACK_B R45, R37 ;  /* 0x00000025ff2d723e */ /* 0x000fe200020006ff */
[----:B------:R-:W-:Y:S01]  /*179b0*/  HADD2.F32 R39, -RZ, R39.H1_H1 ;  /* 0x30000027ff277230 */ /* 0x000fe20000004100 */
[----:B------:R-:W-:Y:S01]  /*179c0*/  F2FP.F16.E4M3.UNPACK_B R41, R21 ;  /* 0x00000015ff29723e */ /* 0x000fe200020006ff */
[C---:B------:R-:W-:Y:S01]  /*179d0*/  FMUL.FTZ R48, R43.reuse, R50 ;  /* 0x000000322b307220 */ /* 0x040fe20000410000 */
[-C--:B------:R-:W-:Y:S01]  /*179e0*/  FMUL.FTZ R43, R43, R42.reuse ;  /* 0x0000002a2b2b7220 */ /* 0x080fe20000410000 */
[----:B------:R-:W-:Y:S01]  /*179f0*/  HADD2.F32 R46, -RZ, R45.H0_H0 ;  /* 0x2000002dff2e7230 */ /* 0x000fe20000004100 */
[----:B------:R-:W-:Y:S01]  /*17a00*/  F2FP.SATFINITE.E4M3.F32.PACK_AB_MERGE_C R55, R60, R55, RZ ;  /* 0x000000373c37723e */ /* 0x000fe200048070ff */
[----:B------:R-:W-:Y:S01]  /*17a10*/  FFMA.FTZ R54, R39, R42, -R48 ;  /* 0x0000002a27367223 */ /* 0x000fe20000010830 */
[----:B------:R-:W-:-:S02]  /*17a20*/  HADD2.F32 R37, -RZ, R31.H0_H0 ;  /* 0x2000001fff257230 */ /* 0x000fc40000004100 */
[----:B------:R-:W-:Y:S01]  /*17a30*/  FFMA.FTZ R43, R39, R50, R43 ;  /* 0x00000032272b7223 */ /* 0x000fe2000001002b */
[----:B------:R-:W-:Y:S01]  /*17a40*/  HADD2.F32 R42, -RZ, R41.H0_H0 ;  /* 0x20000029ff2a7230 */ /* 0x000fe20000004100 */
[----:B------:R-:W-:Y:S01]  /*17a50*/  F2FP.F16.E4M3.UNPACK_B R39, R8.H1 ;  /* 0x00000008ff27723e */ /* 0x000fe200030006ff */
        /* <DEDUP_REMOVED lines=10> */
[-C--:B------:R-:W-:Y:S01]  /*17b00*/  F2FP.F16.E4M3.UNPACK_B R21, R20.reuse.H1 ;  /* 0x00000014ff15723e */ /* 0x080fe200030006ff */
[-C--:B------:R-:W-:Y:S01]  /*17b10*/  FMUL.FTZ R46, R31, R41.reuse ;  /* 0x000000291f2e7220 */ /* 0x080fe20000410000 */
[----:B------:R-:W-:Y:S02]  /*17b20*/  HADD2.F32 R42, -RZ, R39.H0_H0 ;  /* 0x20000027ff2a7230 */ /* 0x000fe40000004100 */
[C---:B------:R-:W-:Y:S01]  /*17b30*/  FFMA.FTZ R41, R28.reuse, R41, -R37 ;  /* 0x000000291c297223 */ /* 0x040fe20000010825 */
[----:B------:R-:W-:Y:S02]  /*17b40*/  HADD2.F32 R31, -RZ, R26.H0_H0 ;  /* 0x2000001aff1f7230 */ /* 0x000fe40000004100 */
[----:B------:R-:W-:Y:S01]  /*17b50*/  FFMA.FTZ R45, R28, R45, R46 ;  /* 0x0000002d1c2d7223 */ /* 0x000fe2000001002e */
[--C-:B------:R-:W-:Y:S01]  /*17b60*/  HADD2.F32 R28, -RZ, R21.reuse.H0_H0 ;  /* 0x20000015ff1c7230 */ /* 0x100fe20000004100 */
[----:B------:R-:W-:Y:S01]  /*17b70*/  F2FP.F16.E4M3.UNPACK_B R20, R20 ;  /* 0x00000014ff14723e */ /* 0x000fe200020006ff */
[----:B------:R-:W-:-:S02]  /*17b80*/  HADD2.F32 R37, -RZ, R21.H1_H1 ;  /* 0x30000015ff257230 */ /* 0x000fc40000004100 */
[C---:B------:R-:W-:Y:S01]  /*17b90*/  FMUL.FTZ R46, R31.reuse, R42 ;  /* 0x0000002a1f2e7220 */ /* 0x040fe20000410000 */
[----:B------:R-:W-:Y:S02]  /*17ba0*/  HADD2.F32 R21, -RZ, R7.H0_H0 ;  /* 0x20000007ff157230 */ /* 0x000fe40000004100 */
[----:B------:R-:W-:Y:S01]  /*17bb0*/  FMUL.FTZ R56, R31, R28 ;  /* 0x0000001c1f387220 */ /* 0x000fe20000410000 */
[----:B------:R-:W-:Y:S01]  /*17bc0*/  HADD2.F32 R39, -RZ, R39.H1_H1 ;  /* 0x30000027ff277230 */ /* 0x000fe20000004100 */
[----:B------:R-:W-:Y:S01]  /*17bd0*/  F2FP.F16.E4M3.UNPACK_B R8, R8 ;  /* 0x00000008ff08723e */ /* 0x000fe200020006ff */
[----:B------:R-:W-:Y:S02]  /*17be0*/  HADD2.F32 R26, -RZ, R26.H1_H1 ;  /* 0x3000001aff1a7230 */ /* 0x000fe40000004100 */
[C---:B------:R-:W-:Y:S01]  /*17bf0*/  FFMA.FTZ R46, R21.reuse, R28, -R46 ;  /* 0x0000001c152e7223 */ /* 0x040fe2000001082e */
[----:B------:R-:W-:Y:S02]  /*17c00*/  HADD2.F32 R7, -RZ, R7.H1_H1 ;  /* 0x30000007ff077230 */ /* 0x000fe40000004100 */
[----:B------:R-:W-:Y:S01]  /*17c10*/  FFMA.FTZ R56, R21, R42, R56 ;  /* 0x0000002a15387223 */ /* 0x000fe20000010038 */
[----:B------:R-:W-:-:S02]  /*17c20*/  HADD2.F32 R21, -RZ, R20.H0_H0 ;  /* 0x20000014ff157230 */ /* 0x000fc40000004100 */
[C---:B------:R-:W-:Y:S01]  /*17c30*/  FMUL.FTZ R28, R26.reuse, R39 ;  /* 0x000000271a1c7220 */ /* 0x040fe20000410000 */
[----:B------:R-:W-:Y:S01]  /*17c40*/  FMUL.FTZ R26, R26, R37 ;  /* 0x000000251a1a7220 */ /* 0x000fe20000410000 */
[----:B------:R-:W-:Y:S01]  /*17c50*/  HADD2.F32 R31, -RZ, R20.H1_H1 ;  /* 0x30000014ff1f7230 */ /* 0x000fe20000004100 */
[----:B------:R-:W-:Y:S01]  /*17c60*/  F2FP.SATFINITE.E4M3.F32.PACK_AB_MERGE_C R11, R40, R27, R55 ;  /* 0x0000001b280b723e */ /* 0x000fe20004807037 */
[C---:B------:R-:W-:Y:S01]  /*17c70*/  FFMA.FTZ R51, R7.reuse, R37, -R28 ;  /* 0x0000002507337223 */ /* 0x040fe2000001081c */
[----:B------:R-:W-:Y:S01]  /*17c80*/  FFMA.FTZ R53, R7, R39, R26 ;  /* 0x0000002707357223 */ /* 0x000fe2000001001a */
[----:B------:R-:W-:Y:S02]  /*17c90*/  HADD2.F32 R20, -RZ, R8.H0_H0 ;  /* 0x20000008ff147230 */ /* 0x000fe40000004100 */
[----:B------:R-:W-:Y:S01]  /*17ca0*/  HADD2.F32 R7, -RZ, R6.H0_H0 ;  /* 0x20000006ff077230 */ /* 0x000fe20000004100 */
[----:B------:R-:W-:Y:S01]  /*17cb0*/  F2FP.SATFINITE.E4M3.F32.PACK_AB_MERGE_C R46, R51, R46, RZ ;  /* 0x0000002e332e723e */ /* 0x000fe200048070ff */
[----:B------:R-:W-:Y:S01]  /*17cc0*/  HADD2.F32 R37, -RZ, R8.H1_H1 ;  /* 0x30000008ff257230 */ /* 0x000fe20000004100 */
[----:B------:R-:W-:Y:S01]  /*17cd0*/  F2FP.SATFINITE.E4M3.F32.PACK_AB_MERGE_C R53, R53, R56, RZ ;  /* 0x000000383535723e */ /* 0x000fe200048070ff */
[----:B------:R-:W-:-:S02]  /*17ce0*/  HADD2.F32 R8, -RZ, R6.H1_H1 ;  /* 0x30000006ff087230 */ /* 0x000fc40000004100 */
[CC--:B------:R-:W-:Y:S01]  /*17cf0*/  FMUL.FTZ R39, R7.reuse, R20.reuse ;  /* 0x0000001407277220 */ /* 0x0c0fe20000410000 */
[--C-:B------:R-:W-:Y:S02]  /*17d00*/  HADD2.F32 R6, -RZ, R4.reuse.H0_H0 ;  /* 0x20000004ff067230 */ /* 0x100fe40000004100 */
        /* <DEDUP_REMOVED lines=18> */
.L_x_2903:
[----:B------:R-:W-:Y:S05]  /*17e30*/  BSYNC B1 ;  /* 0x0000000000017941 */ /* 0x000fea0003800000 */
.L_x_2902:
[----:B------:R-:W-:Y:S05]  /*17e40*/  @P2 BRA `(.L_x_2884) ;  /* 0x0000000c00dc2947 */ /* 0x000fea0003800000 */
[----:B------:R-:W2:Y:S01]  /*17e50*/  LDL R49, [R1+0x134] ;  /* 0x0001340001317983 */ /* 0x000ea20000100800 */
[----:B01---5:R-:W-:Y:S02]  /*17e60*/  SHF.R.U32.HI R4, RZ, 0x8, R32 ;  /* 0x00000008ff047819 */ /* 0x023fe40000011620 */
[----:B------:R-:W-:Y:S02]  /*17e70*/  LOP3.LUT R0, R32, 0xff, RZ, 0xc0, !PT ;  /* 0x000000ff20007812 */ /* 0x000fe400078ec0ff */
        /* <DEDUP_REMOVED lines=8> */
[----:B------:R-:W-:Y:S01]  /*17f00*/  SHF.R.U32.HI R8, RZ, 0x8, R34 ;  /* 0x00000008ff087819 */ /* 0x000fe20000011622 */
[----:B------:R-:W-:Y:S01]  /*17f10*/  IMAD.SHL.U32 R0, R0, 0x800, RZ ;  /* 0x0000080000007824 */ /* 0x000fe200078e00ff */
[----:B------:R-:W-:Y:S02]  /*17f20*/  LOP3.LUT R3, R69, 0x30, R3, 0xf8, !PT ;  /* 0x0000003045037812 */ /* 0x000fe400078ef803 */
[----:B------:R-:W-:-:S02]  /*17f30*/  LOP3.LUT R7, R7, 0xff, RZ, 0xc0, !PT ;  /* 0x000000ff07077812 */ /* 0x000fc400078ec0ff */
[----:B------:R-:W-:Y:S02]  /*17f40*/  LOP3.LUT R3, R3, R68, RZ, 0x3c, !PT ;  /* 0x0000004403037212 */ /* 0x000fe400078e3cff */
[----:B------:R-:W-:Y:S02]  /*17f50*/  LOP3.LUT R0, R0, 0xffffe000, RZ, 0xc0, !PT ;  /* 0xffffe00000007812 */ /* 0x000fe400078ec0ff */
[----:B------:R-:W-:Y:S02]  /*17f60*/  LOP3.LUT R4, R34, 0xff, RZ, 0xc0, !PT ;  /* 0x000000ff22047812 */ /* 0x000fe400078ec0ff */
[----:B------:R-:W-:Y:S02]  /*17f70*/  IADD3 R3, R3, R67, R0 ;  /* 0x0000004303037210 */ /* 0x000fe40007ffe000 */
[----:B------:R-:W-:Y:S02]  /*17f80*/  LOP3.LUT R9, R8, 0xff, RZ, 0xc0, !PT ;  /* 0x000000ff08097812 */ /* 0x000fe400078ec0ff */
[----:B------:R-:W-:Y:S01]  /*17f90*/  PRMT R20, R7, 0x7604, R6 ;  /* 0x0000760407147816 */ /* 0x000fe20000000006 */
[----:B------:R-:W-:Y:S01]  /*17fa0*/  IMAD.IADD R0, R18, 0x1, R3 ;  /* 0x0000000112007824 */ /* 0x000fe200078e0203 */
[----:B------:R-:W-:-:S02]  /*17fb0*/  SHF.R.U32.HI R5, RZ, 0x8, R35 ;  /* 0x00000008ff057819 */ /* 0x000fc40000011623 */
[----:B------:R-:W-:Y:S02]  /*17fc0*/  SHF.R.U32.HI R7, RZ, 0x8, R12 ;  /* 0x00000008ff077819 */ /* 0x000fe4000001160c */
[----:B------:R-:W-:Y:S02]  /*17fd0*/  SHF.R.U32.HI R8, RZ, 0x8, R13 ;  /* 0x00000008ff087819 */ /* 0x000fe4000001160d */
[----:B------:R-:W-:Y:S02]  /*17fe0*/  PRMT R25, R9, 0x7604, R4 ;  /* 0x0000760409197816 */ /* 0x000fe40000000004 */
[----:B------:R-:W-:Y:S02]  /*17ff0*/  LOP3.LUT R4, R35, 0xff, RZ, 0xc0, !PT ;  /* 0x000000ff23047812 */ /* 0x000fe400078ec0ff */
[----:B------:R-:W-:Y:S02]  /*18000*/  LOP3.LUT R6, R12, 0xff, RZ, 0xc0, !PT ;  /* 0x000000ff0c067812 */ /* 0x000fe400078ec0ff */
[----:B------:R-:W-:-:S02]  /*18010*/  LOP3.LUT R5, R5, 0xff, RZ, 0xc0, !PT ;  /* 0x000000ff05057812 */ /* 0x000fc400078ec0ff */
[----:B------:R-:W-:Y:S02]  /*18020*/  LOP3.LUT R7, R7, 0xff, RZ, 0xc0, !PT ;  /* 0x000000ff07077812 */ /* 0x000fe400078ec0ff */
[----:B------:R-:W-:Y:S02]  /*18030*/  LOP3.LUT R3, R8, 0xff, RZ, 0xc0, !PT ;  /* 0x000000ff08037812 */ /* 0x000fe400078ec0ff */
[----:B------:R-:W0:Y:S01]  /*18040*/  LDS.128 R8, [R0+0x1e200] ;  /* 0x01e2000000087984 */ /* 0x000e220000000c00 */
[----:B------:R-:W-:Y:S02]  /*18050*/  PRMT R24, R5, 0x7604, R4 ;  /* 0x0000760405187816 */ /* 0x000fe40000000004 */
[----:B------:R-:W-:Y:S02]  /*18060*/  PRMT R29, R7, 0x7604, R6 ;  /* 0x00007604071d7816 */ /* 0x000fe40000000006 */
[----:B------:R-:W-:Y:S02]  /*18070*/  SHF.R.U32.HI R31, RZ, 0x8, R15 ;  /* 0x00000008ff1f7819 */ /* 0x000fe4000001160f */
[----:B------:R-:W-:-:S02]  /*18080*/  LOP3.LUT R26, R13, 0xff, RZ, 0xc0, !PT ;  /* 0x000000ff0d1a7812 */ /* 0x000fc400078ec0ff */
[----:B------:R-:W-:Y:S02]  /*18090*/  LOP3.LUT R30, R15, 0xff, RZ, 0xc0, !PT ;  /* 0x000000ff0f1e7812 */ /* 0x000fe400078ec0ff */
[----:B------:R-:W-:Y:S02]  /*180a0*/  LOP3.LUT R31, R31, 0xff, RZ, 0xc0, !PT ;  /* 0x000000ff1f1f7812 */ /* 0x000fe400078ec0ff */
[----:B------:R-:W-:Y:S02]  /*180b0*/  SHF.R.U32.HI R28, RZ, 0x8, R14 ;  /* 0x00000008ff1c7819 */ /* 0x000fe4000001160e */
[----:B------:R-:W-:Y:S02]  /*180c0*/  PRMT R26, R3, 0x7604, R26 ;  /* 0x00007604031a7816 */ /* 0x000fe4000000001a */
[----:B------:R-:W-:Y:S02]  /*180d0*/  SHF.R.U32.HI R3, RZ, 0x10, R33 ;  /* 0x00000010ff037819 */ /* 0x000fe40000011621 */
[----:B------:R-:W-:-:S02]  /*180e0*/  PRMT R30, R31, 0x7604, R30 ;  /* 0x000076041f1e7816 */ /* 0x000fc4000000001e */
[----:B------:R-:W-:Y:S01]  /*180f0*/  LOP3.LUT R27, R14, 0xff, RZ, 0xc0, !PT ;  /* 0x000000ff0e1b7812 */ /* 0x000fe200078ec0ff */
[----:B------:R-:W-:Y:S01]  /*18100*/  IMAD.U32 R3, R3, 0x10000, RZ ;  /* 0x0001000003037824 */ /* 0x000fe200078e00ff */
[----:B------:R-:W-:Y:S02]  /*18110*/  LOP3.LUT R28, R28, 0xff, RZ, 0xc0, !PT ;  /* 0x000000ff1c1c7812 */ /* 0x000fe400078ec0ff */
[----:B------:R-:W-:Y:S02]  /*18120*/  SHF.R.U32.HI R31, RZ, 0x10, R13 ;  /* 0x00000010ff1f7819 */ /* 0x000fe4000001160d */
[----:B------:R-:W-:Y:S02]  /*18130*/  PRMT R37, R28, 0x7604, R27 ;  /* 0x000076041c257816 */ /* 0x000fe4000000001b */
[----:B------:R-:W-:Y:S02]  /*18140*/  SHF.L.U32 R31, R31, 0x10, RZ ;  /* 0x000000101f1f7819 */ /* 0x000fe400000006ff */
[----:B------:R-:W-:-:S02]  /*18150*/  SHF.R.U32.HI R27, RZ, 0x10, R35 ;  /* 0x00000010ff1b7819 */ /* 0x000fc40000011623 */
[----:B------:R-:W-:Y:S02]  /*18160*/  SHF.R.U32.HI R39, RZ, 0x10, R15 ;  /* 0x00000010ff277819 */ /* 0x000fe4000001160f */
[--C-:B------:R-:W-:Y:S01]  /*18170*/  LOP3.LUT R21, R21, 0xff0000, R32.reuse, 0xf8, !PT ;  /* 0x00ff000015157812 */ /* 0x100fe200078ef820 */
[----:B------:R-:W-:Y:S01]  /*18180*/  IMAD.U32 R27, R27, 0x10000, RZ ;  /* 0x000100001b1b7824 */ /* 0x000fe200078e00ff */
[----:B------:R-:W-:Y:S01]  /*18190*/  LOP3.LUT R31, R26, 0xff0000, R31, 0xf8, !PT ;  /* 0x00ff00001a1f7812 */ /* 0x000fe200078ef81f */
[----:B------:R-:W-:Y:S01]  /*181a0*/  IMAD.U32 R39, R39, 0x10000, RZ ;  /* 0x0001000027277824 */ /* 0x000fe200078e00ff */
[----:B------:R-:W-:Y:S02]  /*181b0*/  LOP3.LUT R3, R20, 0xff0000, R3, 0xf8, !PT ;  /* 0x00ff000014037812 */ /* 0x000fe400078ef803 */
[----:B------:R-:W-:Y:S02]  /*181c0*/  LOP3.LUT R20, R21, 0xff000000, R32, 0xf8, !PT ;  /* 0xff00000015147812 */ /* 0x000fe400078ef820 */
[----:B------:R-:W-:-:S02]  /*181d0*/  LOP3.LUT R21, R37, 0xff0000, R14, 0xf8, !PT ;  /* 0x00ff000025157812 */ /* 0x000fc400078ef80e */
[----:B------:R-:W-:Y:S02]  /*181e0*/  LOP3.LUT R37, R31, 0xff000000, R13, 0xf8, !PT ;  /* 0xff0000001f257812 */ /* 0x000fe400078ef80d */
[----:B------:R-:W-:Y:S02]  /*181f0*/  LOP3.LUT R26, R3, 0xff000000, R33, 0xf8, !PT ;  /* 0xff000000031a7812 */ /* 0x000fe400078ef821 */
[----:B------:R-:W-:Y:S02]  /*18200*/  LOP3.LUT R27, R24, 0xff0000, R27, 0xf8, !PT ;  /* 0x00ff0000181b7812 */ /* 0x000fe400078ef81b */
[----:B------:R-:W-:Y:S02]  /*18210*/  LOP3.LUT R41, R30, 0xff0000, R39, 0xf8, !PT ;  /* 0x00ff00001e297812 */ /* 0x000fe400078ef827 */
[----:B------:R-:W-:Y:S02]  /*18220*/  F2FP.F16.E4M3.UNPACK_B R38, R37 ;  /* 0x00000025ff26723e */ /* 0x000fe400020006ff */
[----:B0-----:R-:W-:-:S02]  /*18230*/  F2FP.F16.E4M3.UNPACK_B R24, R9 ;  /* 0x00000009ff18723e */ /* 0x001fc400020006ff */
[----:B------:R-:W-:Y:S01]  /*18240*/  F2FP.F16.E4M3.UNPACK_B R30, R26 ;  /* 0x0000001aff1e723e */ /* 0x000fe200020006ff */
[--C-:B------:R-:W-:Y:S01]  /*18250*/  HADD2.F32 R40, -RZ, R38.reuse.H0_H0 ;  /* 0x20000026ff287230 */ /* 0x100fe20000004100 */
[----:B------:R-:W-:Y:S01]  /*18260*/  LOP3.LUT R29, R29, 0xff0000, R12, 0xf8, !PT ;  /* 0x00ff00001d1d7812 */ /* 0x000fe200078ef80c */
[----:B------:R-:W-:Y:S01]  /*18270*/  HADD2.F32 R38, -RZ, R38.H1_H1 ;  /* 0x30000026ff267230 */ /* 0x000fe20000004100 */
[----:B------:R-:W-:Y:S02]  /*18280*/  LOP3.LUT R41, R41, 0xff000000, R15, 0xf8, !PT ;  /* 0xff00000029297812 */ /* 0x000fe400078ef80f */
[----:B------:R-:W-:Y:S02]  /*18290*/  LOP3.LUT R25, R25, 0xff0000, R34, 0xf8, !PT ;  /* 0x00ff000019197812 */ /* 0x000fe400078ef822 */
[----:B------:R-:W-:Y:S01]  /*182a0*/  LOP3.LUT R36, R27, 0xff000000, R35, 0xf8, !PT ;  /* 0xff0000001b247812 */ /* 0x000fe200078ef823 */
[--C-:B------:R-:W-:Y:S01]  /*182b0*/  HADD2.F32 R35, -RZ, R30.reuse.H0_H0 ;  /* 0x2000001eff237230 */ /* 0x100fe20000004100 */
[----:B------:R-:W-:Y:S01]  /*182c0*/  LOP3.LUT R39, R29, 0xff000000, R12, 0xf8, !PT ;  /* 0xff0000001d277812 */ /* 0x000fe200078ef80c */
[----:B------:R-:W-:Y:S01]  /*182d0*/  HADD2.F32 R30, -RZ, R30.H1_H1 ;  /* 0x3000001eff1e7230 */ /* 0x000fe20000004100 */
[----:B------:R-:W-:-:S02]  /*182e0*/  LOP3.LUT R3, R25, 0xff000000, R34, 0xf8, !PT ;  /* 0xff00000019037812 */ /* 0x000fc400078ef822 */
[----:B------:R-:W-:Y:S02]  /*182f0*/  LOP3.LUT R12, R21, 0xff000000, R14, 0xf8, !PT ;  /* 0xff000000150c7812 */ /* 0x000fe400078ef80e */
[----:B------:R-:W-:Y:S02]  /*18300*/  F2FP.F16.E4M3.UNPACK_B R25, R9.H1 ;  /* 0x00000009ff19723e */ /* 0x000fe400030006ff */
[-C--:B------:R-:W-:Y:S02]  /*18310*/  F2FP.F16.E4M3.UNPACK_B R31, R11.reuse ;  /* 0x0000000bff1f723e */ /* 0x080fe400020006ff */
[----:B------:R-:W-:Y:S02]  /*18320*/  F2FP.F16.E4M3.UNPACK_B R34, R11.H1 ;  /* 0x0000000bff22723e */ /* 0x000fe400030006ff */
[----:B------:R-:W-:Y:S02]  /*18330*/  F2FP.F16.E4M3.UNPACK_B R26, R26.H1 ;  /* 0x0000001aff1a723e */ /* 0x000fe400030006ff */
[----:B------:R-:W-:-:S02]  /*18340*/  F2FP.F16.E4M3.UNPACK_B R32, R8 ;  /* 0x00000008ff20723e */ /* 0x000fc400020006ff */
[----:B------:R-:W-:Y:S01]  /*18350*/  F2FP.F16.E4M3.UNPACK_B R33, R8.H1 ;  /* 0x00000008ff21723e */ /* 0x000fe200030006ff */
[----:B------:R-:W-:Y:S01]  /*18360*/  HADD2.F32 R8, -RZ, R24.H1_H1 ;  /* 0x30000018ff087230 */ /* 0x000fe20000004100 */
[----:B------:R-:W-:-:S04]  /*18370*/  F2FP.F16.E4M3.UNPACK_B R37, R37.H1 ;  /* 0x00000025ff25723e */ /* 0x000fc800030006ff */
[----:B------:R-:W-:Y:S01]  /*18380*/  FMUL.FTZ R43, R8, R30 ;  /* 0x0000001e082b7220 */ /* 0x000fe20000410000 */
[----:B--2---:R-:W0:Y:S02]  /*18390*/  LDS.128 R4, [R49+0x1e200] ;  /* 0x01e2000031047984 */ /* 0x004e240000000c00 */
[-C--:B0-----:R-:W-:Y:S02]  /*183a0*/  F2FP.F16.E4M3.UNPACK_B R13, R5.reuse ;  /* 0x00000005ff0d723e */ /* 0x081fe400020006ff */
[----:B------:R-:W-:Y:S01]  /*183b0*/  F2FP.F16.E4M3.UNPACK_B R15, R5.H1 ;  /* 0x00000005ff0f723e */ /* 0x000fe200030006ff */
[----:B------:R-:W-:Y:S01]  /*183c0*/  HADD2.F32 R5, -RZ, R24.H0_H0 ;  /* 0x20000018ff057230 */ /* 0x000fe20000004100 */
[-C--:B------:R-:W-:Y:S01]  /*183d0*/  F2FP.F16.E4M3.UNPACK_B R28, R7.reuse ;  /* 0x00000007ff1c723e */ /* 0x080fe200020006ff */
[--C-:B------:R-:W-:Y:S01]  /*183e0*/  HADD2.F32 R14, -RZ, R13.reuse.H0_H0 ;  /* 0x2000000dff0e7230 */ /* 0x100fe20000004100 */
[----:B------:R-:W-:Y:S01]  /*183f0*/  F2FP.F16.E4M3.UNPACK_B R29, R7.H1 ;  /* 0x00000007ff1d723e */ /* 0x000fe200030006ff */
[----:B------:R-:W-:-:S02]  /*18400*/  HADD2.F32 R13, -RZ, R13.H1_H1 ;  /* 0x3000000dff0d7230 */ /* 0x000fc40000004100 */
[C---:B------:R-:W-:Y:S01]  /*18410*/  FMUL.FTZ R9, R5.reuse, R40 ;  /* 0x0000002805097220 */ /* 0x040fe20000410000 */
[-C--:B------:R-:W-:Y:S01]  /*18420*/  FMUL.FTZ R11, R5, R35.reuse ;  /* 0x00000023050b7220 */ /* 0x080fe20000410000 */
[----:B------:R-:W-:Y:S01]  /*18430*/  HADD2.F32 R24, -RZ, R15.H0_H0 ;  /* 0x2000000fff187230 */ /* 0x000fe20000004100 */
[----:B------:R-:W-:Y:S01]  /*18440*/  F2FP.F16.E4M3.UNPACK_B R27, R4.H1 ;  /* 0x00000004ff1b723e */ /* 0x000fe200030006ff */
[C---:B------:R-:W-:Y:S01]  /*18450*/  FFMA.FTZ R5, R14.reuse, R35, -R9 ;  /* 0x000000230e057223 */ /* 0x040fe20000010809 */
[----:B------:R-:W-:Y:S01]  /*18460*/  FFMA.FTZ R9, R14, R40, R11 ;  /* 0x000000280e097223 */ /* 0x000fe2000001000b */
[----:B------:R-:W-:Y:S02]  /*18470*/  HADD2.F32 R11, -RZ, R25.H0_H0 ;  /* 0x20000019ff0b7230 */ /* 0x000fe40000004100 */
[----:B------:R-:W-:Y:S01]  /*18480*/  FMUL.FTZ R14, R8, R38 ;  /* 0x00000026080e7220 */ /* 0x000fe20000410000 */
[----:B------:R-:W-:Y:S01]  /*18490*/  HADD2.F32 R35, -RZ, R26.H0_H0 ;  /* 0x2000001aff237230 */ /* 0x000fe20000004100 */
[----:B------:R-:W-:Y:S01]  /*184a0*/  F2FP.F16.E4M3.UNPACK_B R21, R4 ;  /* 0x00000004ff15723e */ /* 0x000fe200020006ff */
[----:B------:R-:W-:-:S02]  /*184b0*/  HADD2.F32 R40, -RZ, R37.H0_H0 ;  /* 0x20000025ff287230 */ /* 0x000fc40000004100 */
[C---:B------:R-:W-:Y:S01]  /*184c0*/  FFMA.FTZ R8, R13.reuse, R30, -R14 ;  /* 0x0000001e0d087223 */ /* 0x040fe2000001080e */
[----:B------:R-:W-:Y:S01]  /*184d0*/  FFMA.FTZ R14, R13, R38, R43 ;  /* 0x000000260d0e7223 */ /* 0x000fe2000001002b */
[C---:B------:R-:W-:Y:S01]  /*184e0*/  FMUL.FTZ R47, R11.reuse, R35 ;  /* 0x000000230b2f7220 */ /* 0x040fe20000410000 */
[----:B------:R-:W-:Y:S02]  /*184f0*/  HADD2.F32 R30, -RZ, R26.H1_H1 ;  /* 0x3000001aff1e7230 */ /* 0x000fe40000004100 */
[-C--:B----4-:R-:W-:Y:S01]  /*18500*/  FMUL.FTZ R45, R11, R40.reuse ;  /* 0x000000280b2d7220 */ /* 0x090fe20000410000 */
[----:B------:R-:W-:Y:S02]  /*18510*/  HADD2.F32 R38, -RZ, R37.H1_H1 ;  /* 0x30000025ff267230 */ /* 0x000fe40000004100 */
[C---:B------:R-:W-:Y:S01]  /*18520*/  FFMA.FTZ R13, R24.reuse, R40, R47 ;  /* 0x00000028180d7223 */ /* 0x040fe2000001002f */
[----:B------:R-:W-:Y:S01]  /*18530*/  F2FP.F16.E4M3.UNPACK_B R40, R41 ;  /* 0x00000029ff28723e */ /* 0x000fe200020006ff */
[----:B------:R-:W-:Y:S01]  /*18540*/  FFMA.FTZ R11, R24, R35, -R45 ;  /* 0x00000023180b7223 */ /* 0x000fe2000001082d */
[-C--:B------:R-:W-:Y:S01]  /*18550*/  F2FP.F16.E4M3.UNPACK_B R35, R36.reuse ;  /* 0x00000024ff23723e */ /* 0x080fe200020006ff */
        /* <DEDUP_REMOVED lines=8> */
[----:B------:R-:W-:Y:S02]  /*185e0*/  HADD2.F32 R15, -RZ, R15.H1_H1 ;  /* 0x3000000fff0f7230 */ /* 0x000fe40000004100 */
[C---:B------:R-:W-:Y:S01]  /*185f0*/  FMUL.FTZ R48, R26.reuse, R42 ;  /* 0x0000002a1a307220 */ /* 0x040fe20000410000 */
[--C-:B------:R-:W-:Y:S02]  /*18600*/  HADD2.F32 R25, -RZ, R28.reuse.H0_H0 ;  /* 0x2000001cff197230 */ /* 0x100fe40000004100 */
[-C--:B------:R-:W-:Y:S01]  /*18610*/  FMUL.FTZ R45, R26, R37.reuse ;  /* 0x000000251a2d7220 */ /* 0x080fe20000410000 */
[----:B------:R-:W-:Y:S01]  /*18620*/  F2FP.F16.E4M3.UNPACK_B R4, R6 ;  /* 0x00000006ff04723e */ /* 0x000fe200020006ff */
[C---:B------:R-:W-:Y:S01]  /*18630*/  FFMA.FTZ R24, R15.reuse, R30, -R46 ;  /* 0x0000001e0f187223 */ /* 0x040fe2000001082e */
[----:B------:R-:W-:Y:S01]  /*18640*/  FFMA.FTZ R26, R15, R38, R43 ;  /* 0x000000260f1a7223 */ /* 0x000fe2000001002b */
[----:B------:R-:W-:Y:S01]  /*18650*/  FFMA.FTZ R15, R25, R37, -R48 ;  /* 0x00000025190f7223 */ /* 0x000fe20000010830 */
[----:B------:R-:W-:-:S02]  /*18660*/  HADD2.F32 R30, -RZ, R28.H1_H1 ;  /* 0x3000001cff1e7230 */ /* 0x000fc40000004100 */
[----:B------:R-:W-:Y:S01]  /*18670*/  FFMA.FTZ R25, R25, R42, R45 ;  /* 0x0000002a19197223 */ /* 0x000fe2000001002d */
[----:B------:R-:W-:Y:S01]  /*18680*/  HADD2.F32 R37, -RZ, R35.H1_H1 ;  /* 0x30000023ff257230 */ /* 0x000fe20000004100 */
[----:B------:R-:W-:Y:S01]  /*18690*/  F2FP.F16.E4M3.UNPACK_B R7, R6.H1 ;  /* 0x00000006ff07723e */ /* 0x000fe200030006ff */
[----:B------:R-:W-:Y:S01]  /*186a0*/  HADD2.F32 R43, -RZ, R40.H1_H1 ;  /* 0x30000028ff2b7230 */ /* 0x000fe20000004100 */
[-C--:B------:R-:W-:Y:S01]  /*186b0*/  F2FP.F16.E4M3.UNPACK_B R6, R10.reuse ;  /* 0x0000000aff06723e */ /* 0x080fe200020006ff */
[----:B------:R-:W-:Y:S01]  /*186c0*/  HADD2.F32 R28, -RZ, R31.H1_H1 ;  /* 0x3000001fff1c7230 */ /* 0x000fe20000004100 */
[----:B------:R-:W-:Y:S01]  /*186d0*/  F2FP.F16.E4M3.UNPACK_B R10, R10.H1 ;  /* 0x0000000aff0a723e */ /* 0x000fe200030006ff */
        /* <DEDUP_REMOVED lines=20> */
[----:B------:R-:W-:Y:S01]  /*18820*/  F2FP.SATFINITE.E4M3.F32.PACK_AB_MERGE_C R13, R26, R13, RZ ;  /* 0x0000000d1a0d723e */ /* 0x000fe200048070ff */
        /* <DEDUP_REMOVED lines=24> */
[-C--:B------:R-:W-:Y:S01]  /*189b0*/  F2FP.F16.E4M3.UNPACK_B R34, R12.reuse.H1 ;  /* 0x0000000cff22723e */ /* 0x080fe200030006ff */
[----:B------:R-:W-:Y:S02]  /*189c0*/  HADD2.F32 R39, -RZ, R39.H1_H1 ;  /* 0x30000027ff277230 */ /* 0x000fe40000004100 */
[C---:B------:R-:W-:Y:S01]  /*189d0*/  FMUL.FTZ R35, R29.reuse, R33 ;  /* 0x000000211d237220 */ /* 0x040fe20000410000 */
[----:B------:R-:W-:Y:S02]  /*189e0*/  HADD2.F32 R32, -RZ, R32.H1_H1 ;  /* 0x30000020ff207230 */ /* 0x000fe40000004100 */
[----:B------:R-:W-:Y:S01]  /*189f0*/  FMUL.FTZ R29, R29, R27 ;  /* 0x0000001b1d1d7220 */ /* 0x000fe20000410000 */
[----:B------:R-:W-:Y:S01]  /*18a00*/  HADD2.F32 R20, -RZ, R21.H0_H0 ;  /* 0x20000015ff147230 */ /* 0x000fe20000004100 */
[----:B------:R-:W-:Y:S01]  /*18a10*/  F2FP.F16.E4M3.UNPACK_B R12, R12 ;  /* 0x0000000cff0c723e */ /* 0x000fe200020006ff */
        /* <DEDUP_REMOVED lines=13> */
[----:B------:R-:W-:Y:S01]  /*18af0*/  F2FP.SATFINITE.E4M3.F32.PACK_AB_MERGE_C R45, R50, R45, RZ ;  /* 0x0000002d322d723e */ /* 0x000fe200048070ff */
[----:B------:R-:W-:Y:S02]  /*18b00*/  HADD2.F32 R29, -RZ, R20.H1_H1 ;  /* 0x30000014ff1d7230 */ /* 0x000fe40000004100 */
[C---:B------:R-:W-:Y:S01]  /*18b10*/  FMUL.FTZ R39, R27.reuse, R31 ;  /* 0x0000001f1b277220 */ /* 0x040fe20000410000 */
[----:B------:R-:W-:Y:S02]  /*18b20*/  HADD2.F32 R20, -RZ, R7.H0_H0 ;  /* 0x20000007ff147230 */ /* 0x000fe40000004100 */
[----:B------:R-:W-:Y:S01]  /*18b30*/  FMUL.FTZ R27, R27, R21 ;  /* 0x000000151b1b7220 */ /* 0x000fe20000410000 */
[----:B------:R-:W-:Y:S01]  /*18b40*/  HADD2.F32 R34, -RZ, R34.H1_H1 ;  /* 0x30000022ff227230 */ /* 0x000fe20000004100 */
[----:B------:R-:W-:Y:S01]  /*18b50*/  F2FP.SATFINITE.E4M3.F32.PACK_AB_MERGE_C R40, R40, R41, RZ ;  /* 0x000000292828723e */ /* 0x000fe200048070ff */
[----:B------:R-:W-:-:S02]  /*18b60*/  HADD2.F32 R10, -RZ, R10.H1_H1 ;  /* 0x3000000aff0a7230 */ /* 0x000fc40000004100 */
[C---:B------:R-:W-:Y:S01]  /*18b70*/  FFMA.FTZ R39, R20.reuse, R21, -R39 ;  /* 0x0000001514277223 */ /* 0x040fe20000010827 */
[----:B------:R-:W-:Y:S02]  /*18b80*/  HADD2.F32 R7, -RZ, R7.H1_H1 ;  /* 0x30000007ff077230 */ /* 0x000fe40000004100 */
[----:B------:R-:W-:Y:S01]  /*18b90*/  FFMA.FTZ R31, R20, R31, R27 ;  /* 0x0000001f141f7223 */ /* 0x000fe2000001001b */
[----:B------:R-:W-:Y:S02]  /*18ba0*/  HADD2.F32 R20, -RZ, R12.H0_H0 ;  /* 0x2000000cff147230 */ /* 0x000fe40000004100 */
[CC--:B------:R-:W-:Y:S01]  /*18bb0*/  FMUL.FTZ R38, R10.reuse, R34.reuse ;  /* 0x000000220a267220 */ /* 0x0c0fe20000410000 */
[----:B------:R-:W-:Y:S01]  /*18bc0*/  FMUL.FTZ R21, R10, R29 ;  /* 0x0000001d0a157220 */ /* 0x000fe20000410000 */
[--C-:B------:R-:W-:Y:S01]  /*18bd0*/  HADD2.F32 R10, -RZ, R3.reuse.H0_H0 ;  /* 0x20000003ff0a7230 */ /* 0x100fe20000004100 */
[----:B------:R-:W-:Y:S01]  /*18be0*/  F2FP.SATFINITE.E4M3.F32.PACK_AB_MERGE_C R5, R8, R5, R11 ;  /* 0x000000050805723e */ /* 0x000fe2000480700b */
[C---:B------:R-:W-:Y:S01]  /*18bf0*/  FFMA.FTZ R38, R7.reuse, R29, -R38 ;  /* 0x0000001d07267223 */ /* 0x040fe20000010826 */
[----:B------:R-:W-:Y:S01]  /*18c00*/  FFMA.FTZ R42, R7, R34, R21 ;  /* 0x00000022072a7223 */ /* 0x000fe20000010015 */
[----:B------:R-:W-:Y:S01]  /*18c10*/  HADD2.F32 R7, -RZ, R6.H0_H0 ;  /* 0x20000006ff077230 */ /* 0x000fe20000004100 */
[----:B------:R-:W-:Y:S01]  /*18c20*/  F2FP.SATFINITE.E4M3.F32.PACK_AB_MERGE_C R9, R14, R9, R13 ;  /* 0x000000090e09723e */ /* 0x000fe2000480700d */
[----:B------:R-:W-:Y:S01]  /*18c30*/  HADD2.F32 R21, -RZ, R3.H1_H1 ;  /* 0x30000003ff157230 */ /* 0x000fe20000004100 */
[----:B------:R-:W-:Y:S01]  /*18c40*/  F2FP.SATFINITE.E4M3.F32.PACK_AB_MERGE_C R38, R38, R39, RZ ;  /* 0x000000272626723e */ /* 0x000fe200048070ff */
[----:B------:R-:W-:-:S02]  /*18c50*/  HADD2.F32 R27, -RZ, R12.H1_H1 ;  /* 0x3000000cff1b7230 */ /* 0x000fc40000004100 */
[C---:B------:R-:W-:Y:S01]  /*18c60*/  FMUL.FTZ R12, R7.reuse, R20 ;  /* 0x00000014070c7220 */ /* 0x040fe20000410000 */
[----:B------:R-:W-:Y:S02]  /*18c70*/  HADD2.F32 R6, -RZ, R6.H1_H1 ;  /* 0x30000006ff067230 */ /* 0x000fe40000004100 */
[-C--:B------:R-:W-:Y:S01]  /*18c80*/  FMUL.FTZ R7, R7, R10.reuse ;  /* 0x0000000a07077220 */ /* 0x080fe20000410000 */
        /* <DEDUP_REMOVED lines=14> */
[----:B------:R-:W-:Y:S02]  /*18d70*/  F2FP.SATFINITE.E4M3.F32.PACK_AB_MERGE_C R11, R30, R25, R45 ;  /* 0x000000191e0b723e */ /* 0x000fe4000480702d */
[----:B------:R-:W-:Y:S01]  /*18d80*/  F2FP.SATFINITE.E4M3.F32.PACK_AB_MERGE_C R8, R32, R33, R40 ;  /* 0x000000212008723e */ /* 0x000fe20004807028 */
[----:B------:R2:W-:Y:S01]  /*18d90*/  STS.128 [R49+0x1e200], R4 ;  /* 0x01e2000431007388 */ /* 0x0005e20000000c00 */
[----:B------:R-:W-:-:S05]  /*18da0*/  F2FP.SATFINITE.E4M3.F32.PACK_AB_MERGE_C R10, R27, R10, R31 ;  /* 0x0000000a1b0a723e */ /* 0x000fca000480701f */
[----:B------:R2:W-:Y:S02]  /*18db0*/  STS.128 [R0+0x1e200], R8 ;  /* 0x01e2000800007388 */ /* 0x0005e40000000c00 */
.L_x_2884:
[----:B------:R-:W-:Y:S05]  /*18dc0*/  BSYNC B0 ;  /* 0x0000000000007941 */ /* 0x000fea0003800000 */
.L_x_2877:
        /* <DEDUP_REMOVED lines=8> */
.L_x_2875:
[----:B0-23--:R-:W-:-:S05]  /*18e50*/  IMAD.U32 R0, RZ, RZ, UR49 ;  /* 0x00000031ff007e24 */ /* 0x00dfca000f8e00ff */
[----:B------:R-:W-:-:S13]  /*18e60*/  ISETP.NE.AND P0, PT, R0, 0x3, PT ;  /* 0x000000030000780c */ /* 0x000fda0003f05270 */
[----:B------:R-:W-:Y:S05]  /*18e70*/  @!P0 BRA `(.L_x_2904) ;  /* 0x0000000000048947 */ /* 0x000fea0003800000 */
[----:B------:R-:W-:Y:S01]  /*18e80*/  BPT.TRAP 0x1 ;  /* 0x000000040000795c */ /* 0x000fe20000300000 */
.L_x_2904:
[----:B------:R-:W-:Y:S01]  /*18e90*/  IMAD R0, R221, 0x8, R18 ;  /* 0x00000008dd007824 */ /* 0x000fe200078e0212 */
[----:B-1--4-:R-:W-:-:S04]  /*18ea0*/  SHF.L.U32 R3, R229, 0x1f, RZ ;  /* 0x0000001fe5037819 */ /* 0x012fc800000006ff */
[----:B------:R0:W1:Y:S01]  /*18eb0*/  SYNCS.PHASECHK.TRANS64.TRYWAIT P1, [R0+URZ+0x33430], R3 ;  /* 0x03343003000075a7 */ /* 0x000062000802017f */
[----:B------:R-:W-:Y:S05]  /*18ec0*/  @!P0 BRA `(.L_x_2905) ;  /* 0x0000000000048947 */ /* 0x000fea0003800000 */
[----:B------:R-:W-:Y:S01]  /*18ed0*/  BPT.TRAP 0x1 ;  /* 0x000000040000795c */ /* 0x000fe20000300000 */
.L_x_2905:
[----:B-1----:R-:W-:Y:S05]  /*18ee0*/  @P1 BRA `(.L_x_2906) ;  /* 0x0000000000081947 */ /* 0x002fea0003800000 */
[----:B------:R-:W1:Y:S02]  /*18ef0*/  SYNCS.PHASECHK.TRANS64.TRYWAIT P1, [R0+URZ+0x33430], R3 ;  /* 0x03343003000075a7 */ /* 0x000e64000802017f */
[----:B-1----:R-:W-:Y:S05]  /*18f00*/  @!P1 BRA `(.L_x_2907) ;  /* 0x000001d8003c9947 */ /* 0x002fea0003800000 */
.L_x_2906:
[----:B------:R-:W-:Y:S05]  /*18f10*/  WARPSYNC.ALL ;  /* 0x0000000000007948 */ /* 0x000fea0003800000 */
[----:B01----:R-:W-:Y:S01]  /*18f20*/  VIADD R3, R18, 0x24200 ;  /* 0x0002420012037836 */ /* 0x003fe20000000000 */
[----:B------:R-:W-:Y:S01]  /*18f30*/  R2UR UR24, R44 ;  /* 0x000000002c1872ca */ /* 0x000fe200000e0000 */
[----:B-----5:R-:W-:Y:S01]  /*18f40*/  IMAD.MOV.U32 R5, RZ, RZ, -0x7fffffe0 ;  /* 0x80000020ff057424 */ /* 0x020fe200078e00ff */
[----:B------:R-:W-:Y:S01]  /*18f50*/  WARPGROUP.ARRIVE ;  /* 0x00000000000079c5 */ /* 0x000fe20000000000 */
[----:B------:R-:W-:Y:S01]  /*18f60*/  UMOV UR25, 0x80000020 ;  /* 0x8000002000197882 */ /* 0x000fe20000000000 */
[----:B------:R-:W-:Y:S01]  /*18f70*/  SHF.R.U32.HI R3, RZ, 0x4, R3 ;  /* 0x00000004ff037819 */ /* 0x000fe20000011603 */
[----:B------:R-:W-:Y:S01]  /*18f80*/  IMAD.MOV.U32 R7, RZ, RZ, -0x7fffffe0 ;  /* 0x80000020ff077424 */ /* 0x000fe200078e00ff */
[----:B------:R-:W-:Y:S01]  /*18f90*/  R2UR UR27, R5 ;  /* 0x00000000051b72ca */ /* 0x000fe200000e0000 */
[----:B------:R-:W-:Y:S01]  /*18fa0*/  UMOV UR5, UR25 ;  /* 0x0000001900057c82 */ /* 0x000fe20008000000 */
[----:B------:R-:W-:Y:S01]  /*18fb0*/  LOP3.LUT R3, R3, 0x3fff, RZ, 0xc0, !PT ;  /* 0x00003fff03037812 */ /* 0x000fe200078ec0ff */
[----:B------:R-:W-:Y:S01]  /*18fc0*/  IMAD.MOV.U32 R9, RZ, RZ, -0x7fffffe0 ;  /* 0x80000020ff097424 */ /* 0x000fe200078e00ff */
[----:B------:R-:W-:Y:S01]  /*18fd0*/  R2UR UR7, R7 ;  /* 0x00000000070772ca */ /* 0x000fe200000e0000 */
[----:B------:R-:W-:Y:S01]  /*18fe0*/  UMOV UR9, UR25 ;  /* 0x0000001900097c82 */ /* 0x000fe20008000000 */
[----:B------:R-:W-:Y:S01]  /*18ff0*/  LOP3.LUT R13, R3, 0x10000, RZ, 0xfc, !PT ;  /* 0x00010000030d7812 */ /* 0x000fe200078efcff */
[----:B------:R-:W-:Y:S01]  /*19000*/  ULOP3.LUT UR24, UR24, 0x10000, URZ, 0xfc, !UPT ;  /* 0x0001000018187892 */ /* 0x000fe2000f8efc3f */
[----:B------:R-:W-:Y:S01]  /*19010*/  R2UR UR11, R9 ;  /* 0x00000000090b72ca */ /* 0x000fe200000e0000 */
[----:B------:R-:W-:Y:S01]  /*19020*/  UMOV UR13, UR25 ;  /* 0x00000019000d7c82 */ /* 0x000fe20008000000 */
[----:B------:R-:W-:Y:S01]  /*19030*/  R2UR UR15, R7 ;  /* 0x00000000070f72ca */ /* 0x000fe200000e0000 */
[----:B------:R-:W-:Y:S01]  /*19040*/  IMAD R4, R221, 0x780, R13 ;  /* 0x00000780dd047824 */ /* 0x000fe200078e020d */
[----:B------:R-:W-:Y:S01]  /*19050*/  R2UR UR19, R9 ;  /* 0x00000000091372ca */ /* 0x000fe200000e0000 */
[----:B------:R-:W-:Y:S01]  /*19060*/  UMOV UR17, UR25 ;  /* 0x0000001900117c82 */ /* 0x000fe20008000000 */
[----:B------:R-:W-:Y:S01]  /*19070*/  UMOV UR4, UR24 ;  /* 0x0000001800047c82 */ /* 0x000fe20008000000 */
[C---:B------:R-:W-:Y:S01]  /*19080*/  VIADD R6, R4.reuse, 0x80 ;  /* 0x0000008004067836 */ /* 0x040fe20000000000 */
[C---:B------:R-:W-:Y:S01]  /*19090*/  R2UR UR26, R4.reuse ;  /* 0x00000000041a72ca */ /* 0x040fe200000e0000 */
[----:B------:R-:W-:Y:S01]  /*190a0*/  UMOV UR8, UR24 ;  /* 0x0000001800087c82 */ /* 0x000fe20008000000 */
[----:B------:R-:W-:Y:S01]  /*190b0*/  IADD3 R8, R4, 0x100, RZ ;  /* 0x0000010004087810 */ /* 0x000fe20007ffe0ff */
[----:B------:R-:W-:Y:S01]  /*190c0*/  UMOV UR12, UR24 ;  /* 0x00000018000c7c82 */ /* 0x000fe20008000000 */
[----:B------:R-:W-:Y:S01]  /*190d0*/  R2UR UR6, R6 ;  /* 0x00000000060672ca */ /* 0x000fe200000e0000 */
[----:B------:R-:W-:Y:S01]  /*190e0*/  VIADD R6, R4, 0x180 ;  /* 0x0000018004067836 */ /* 0x000fe20000000000 */
[----:B------:R-:W-:Y:S01]  /*190f0*/  R2UR UR10, R8 ;  /* 0x00000000080a72ca */ /* 0x000fe200000e0000 */
[----:B------:R-:W-:Y:S01]  /*19100*/  VIADD R8, R4, 0x200 ;  /* 0x0000020004087836 */ /* 0x000fe20000000000 */
[----:B------:R-:W-:Y:S01]  /*19110*/  UMOV UR16, UR24 ;  /* 0x0000001800107c82 */ /* 0x000fe20008000000 */
[----:B------:R-:W-:Y:S01]  /*19120*/  IMAD.MOV.U32 R7, RZ, RZ, -0x7fffffe0 ;  /* 0x80000020ff077424 */ /* 0x000fe200078e00ff */
[----:B------:R-:W-:Y:S01]  /*19130*/  R2UR UR14, R6 ;  /* 0x00000000060e72ca */ /* 0x000fe200000e0000 */
[----:B------:R-:W-:Y:S01]  /*19140*/  IMAD.MOV.U32 R9, RZ, RZ, -0x7fffffe0 ;  /* 0x80000020ff097424 */ /* 0x000fe200078e00ff */
[----:B------:R-:W-:Y:S01]  /*19150*/  R2UR UR18, R8 ;  /* 0x00000000081272ca */ /* 0x000fe200000e0000 */
[----:B------:R-:W-:Y:S01]  /*19160*/  QGMMA.64x32x32.F32.E4M3.E4M3 R88, gdesc[UR24], RZ, !UPT, gsb0 ;  /* 0x00600000185879f3 */ /* 0x000fe2000c0008ff */
[C---:B------:R-:W-:Y:S01]  /*19170*/  IADD3 R6, R4.reuse, 0x2, RZ ;  /* 0x0000000204067810 */ /* 0x040fe20007ffe0ff */
[C---:B------:R-:W-:Y:S01]  /*19180*/  VIADD R8, R4.reuse, 0x82 ;  /* 0x0000008204087836 */ /* 0x040fe20000000000 */
[----:B------:R-:W-:Y:S01]  /*19190*/  MOV R11, 0x80000020 ;  /* 0x80000020000b7802 */ /* 0x000fe20000000f00 */
[----:B------:R-:W-:-:S02]  /*191a0*/  VIADD R10, R4, 0x102 ;  /* 0x00000102040a7836 */ /* 0x000fc40000000000 */
[----:B------:R-:W-:-:S05]  /*191b0*/  IMAD.MOV.U32 R5, RZ, RZ, -0x7fffffe0 ;  /* 0x80000020ff057424 */ /* 0x000fca00078e00ff */
[----:B------:R-:W-:Y:S01]  /*191c0*/  R2UR UR47, R5 ;  /* 0x00000000052f72ca */ /* 0x000fe200000e0000 */
[----:B------:R-:W-:Y:S02]  /*191d0*/  WARPGROUP.DEPBAR.LE gsb0, 0x0 ;  /* 0x00008000000079c5 */ /* 0x000fe40000010000 */
[----:B------:R-:W-:-:S06]  /*191e0*/  WARPGROUP.ARRIVE ;  /* 0x00000000000079c5 */ /* 0x000fcc0000000000 */
[----:B------:R-:W-:Y:S01]  /*191f0*/  QGMMA.64x32x32.F32.E4M3.E4M3 R72, gdesc[UR4], RZ, !UPT, gsb0 ;  /* 0x00600000044879f3 */ /* 0x000fe2000c0008ff */
[----:B------:R-:W-:Y:S01]  /*19200*/  R2UR UR6, R6 ;  /* 0x00000000060672ca */ /* 0x000fe200000e0000 */
[----:B------:R-:W-:Y:S01]  /*19210*/  UIADD3 UR4, UR24, 0x2, URZ ;  /* 0x0000000218047890 */ /* 0x000fe2000fffe03f */
[----:B------:R-:W-:Y:S01]  /*19220*/  R2UR UR7, R7 ;  /* 0x00000000070772ca */ /* 0x000fe200000e0000 */
[----:B------:R-:W-:Y:S01]  /*19230*/  UMOV UR5, 0x80000020 ;  /* 0x8000002000057882 */ /* 0x000fe20000000000 */
[----:B------:R-:W-:Y:S01]  /*19240*/  VIADD R6, R4, 0x182 ;  /* 0x0000018204067836 */ /* 0x000fe20000000000 */
[----:B------:R-:W-:Y:S01]  /*19250*/  UMOV UR21, UR5 ;  /* 0x0000000500157c82 */ /* 0x000fe20008000000 */
[----:B------:R-:W-:Y:S02]  /*19260*/  IMAD.MOV.U32 R7, RZ, RZ, -0x7fffffe0 ;  /* 0x80000020ff077424 */ /* 0x000fe400078e00ff */
[----:B------:R-:W-:Y:S01]  /*19270*/  UMOV UR20, UR4 ;  /* 0x0000000400147c82 */ /* 0x000fe20008000000 */
        /* <DEDUP_REMOVED lines=56> */
[----:B------:R-:W-:Y:S02]  /*19600*/  R2UR UR31, R9 ;  /* 0x00000000091f72ca */ /* 0x000fe400000e0000 */
        /* <DEDUP_REMOVED lines=164> */
.L_x_2908:
[----:B------:R-:W2:Y:S01]  /*1a050*/  LDL.LU R107, [R1+0xc] ;  /* 0x00000c00016b7983 */ /* 0x000ea20000300800 */
[----:B------:R-:W0:Y:S01]  /*1a060*/  LDC R105, c[0x0][0x448] ;  /* 0x00011200ff697b82 */ /* 0x000e220000000800 */
[C---:B------:R-:W-:Y:S01]  /*1a070*/  FMUL.FTZ R21, R2.reuse, R80 ;  /* 0x0000005002157220 */ /* 0x040fe20000410000 */
[C---:B------:R-:W-:Y:S01]  /*1a080*/  FMUL.FTZ R11, R2.reuse, R72 ;  /* 0x00000048020b7220 */ /* 0x040fe20000410000 */
[----:B------:R-:W3:Y:S01]  /*1a090*/  LDL R104, [R1+0x5c] ;  /* 0x00005c0001687983 */ /* 0x000ee20000100800 */
[C---:B------:R-:W-:Y:S01]  /*1a0a0*/  FMUL.FTZ R20, R2.reuse, R77 ;  /* 0x0000004d02147220 */ /* 0x040fe20000410000 */
[C---:B------:R-:W-:Y:S01]  /*1a0b0*/  FMUL.FTZ R15, R2.reuse, R90 ;  /* 0x0000005a020f7220 */ /* 0x040fe20000410000 */
[C---:B------:R-:W-:Y:S01]  /*1a0c0*/  FMUL.FTZ R10, R2.reuse, R101 ;  /* 0x00000065020a7220 */ /* 0x040fe20000410000 */
[----:B------:R-:W3:Y:S01]  /*1a0d0*/  LDL R108, [R1+0x48] ;  /* 0x00004800016c7983 */ /* 0x000ee20000100800 */
[C---:B------:R-:W-:Y:S01]  /*1a0e0*/  FMUL.FTZ R80, R2.reuse, R87 ;  /* 0x0000005702507220 */ /* 0x040fe20000410000 */
[C---:B------:R-:W-:Y:S01]  /*1a0f0*/  FMUL.FTZ R72, R2.reuse, R81 ;  /* 0x0000005102487220 */ /* 0x040fe20000410000 */
[C---:B------:R-:W-:Y:S01]  /*1a100*/  FMUL.FTZ R81, R2.reuse, R86 ;  /* 0x0000005602517220 */ /* 0x040fe20000410000 */
[----:B------:R-:W4:Y:S01]  /*1a110*/  LDL R87, [R1+0x54] ;  /* 0x0000540001577983 */ /* 0x000f220000100800 */
        /* <DEDUP_REMOVED lines=11> */
[----:B------:R-:W-:Y:S01]  /*1a1d0*/  ULDC UR52, c[0x0][0x988] ;  /* 0x0002620000347ab9 */ /* 0x000fe20000000800 */
[----:B0-----:R-:W-:Y:S01]  /*1a1e0*/  ISETP.NE.AND P4, PT, R105, 0x1, PT ;  /* 0x000000016900780c */ /* 0x001fe20003f85270 */
[C---:B------:R-:W-:Y:S01]  /*1a1f0*/  FMUL.FTZ R86, R2.reuse, R63 ;  /* 0x0000003f02567220 */ /* 0x040fe20000410000 */
[----:B------:R-:W5:Y:S01]  /*1a200*/  LDL R105, [R1+0x50] ;  /* 0x0000500001697983 */ /* 0x000f620000100800 */
        /* <DEDUP_REMOVED lines=10> */
[----:B------:R-:W1:Y:S01]  /*1a2b0*/  @P4 LDC R63, c[0x0][0x44c] ;  /* 0x00011300ff3f4b82 */ /* 0x000e620000000800 */
[C---:B------:R-:W-:Y:S01]  /*1a2c0*/  FMUL.FTZ R100, R2.reuse, R102 ;  /* 0x0000006602647220 */ /* 0x040fe20000410000 */
[C---:B------:R-:W-:Y:S01]  /*1a2d0*/  FMUL.FTZ R73, R2.reuse, R84 ;  /* 0x0000005402497220 */ /* 0x040fe20000410000 */
[C---:B------:R-:W-:Y:S01]  /*1a2e0*/  FMUL.FTZ R56, R2.reuse, R56 ;  /* 0x0000003802387220 */ /* 0x040fe20000410000 */
[C---:B------:R-:W-:Y:S01]  /*1a2f0*/  FMUL.FTZ R57, R2.reuse, R57 ;  /* 0x0000003902397220 */ /* 0x040fe20000410000 */
[----:B------:R-:W-:Y:S01]  /*1a300*/  MUFU.TANH R75, R75 ;  /* 0x0000004b004b7308 */ /* 0x000fe20000002400 */
        /* <DEDUP_REMOVED lines=14> */
[----:B------:R-:W-:Y:S01]  /*1a3f0*/  VIADD R0, R0, 0x33440 ;  /* 0x0003344000007836 */ /* 0x000fe20000000000 */
[----:B------:R-:W-:Y:S01]  /*1a400*/  ULDC UR50, c[0x0][0x988] ;  /* 0x0002620000327ab9 */ /* 0x000fe20000000800 */
[----:B------:R-:W-:Y:S01]  /*1a410*/  ULDC UR51, c[0x0][0x988] ;  /* 0x0002620000337ab9 */ /* 0x000fe20000000800 */
[----:B--2---:R-:W-:Y:S01]  /*1a420*/  LOP3.LUT R107, R107, 0xfffffffe, RZ, 0xc0, !PT ;  /* 0xfffffffe6b6b7812 */ /* 0x004fe200078ec0ff */
[C---:B------:R-:W-:Y:S01]  /*1a430*/  FMUL.FTZ R85, R2.reuse, R62 ;  /* 0x0000003e02557220 */ /* 0x040fe20000410000 */
[C---:B------:R-:W-:Y:S01]  /*1a440*/  FMUL.FTZ R79, R2.reuse, R82 ;  /* 0x00000052024f7220 */ /* 0x040fe20000410000 */
[C---:B------:R-:W-:Y:S01]  /*1a450*/  FMUL.FTZ R82, R2.reuse, R58 ;  /* 0x0000003a02527220 */ /* 0x040fe20000410000 */
[----:B------:R-:W-:Y:S01]  /*1a460*/  @P4 LOP3.LUT R107, R107, 0x1, RZ, 0xfc, !PT ;  /* 0x000000016b6b4812 */ /* 0x000fe200078efcff */
[C---:B------:R-:W-:Y:S01]  /*1a470*/  FMUL.FTZ R58, R2.reuse, R60 ;  /* 0x0000003c023a7220 */ /* 0x040fe20000410000 */
[----:B------:R-:W2:Y:S01]  /*1a480*/  MUFU.TANH R89, R89 ;  /* 0x0000005900597308 */ /* 0x000ea20000002400 */
[----:B------:R-:W-:Y:S01]  /*1a490*/  FMUL.FTZ R94, R2, R98 ;  /* 0x00000062025e7220 */ /* 0x000fe20000410000 */
[----:B---3--:R-:W-:Y:S01]  /*1a4a0*/  IMAD.IADD R90, R104, 0x1, R108 ;  /* 0x00000001685a7824 */ /* 0x008fe200078e026c */
[----:B------:R3:W-:Y:S01]  /*1a4b0*/  STL [R1+0xc], R107 ;  /* 0x00000c6b01007387 */ /* 0x0007e20000100800 */
[C---:B------:R-:W-:Y:S01]  /*1a4c0*/  FMUL.FTZ R60, R2.reuse, R64 ;  /* 0x00000040023c7220 */ /* 0x040fe20000410000 */
[C---:B------:R-:W-:Y:S01]  /*1a4d0*/  FMUL.FTZ R98, R2.reuse, R103 ;  /* 0x0000006702627220 */ /* 0x040fe20000410000 */
[----:B------:R-:W-:-:S02]  /*1a4e0*/  FMUL.FTZ R84, R2, R59 ;  /* 0x0000003b02547220 */ /* 0x000fc40000410000 */
[----:B------:R-:W2:Y:S01]  /*1a4f0*/  MUFU.TANH R93, R93 ;  /* 0x0000005d005d7308 */ /* 0x000ea20000002400 */
[----:B---3--:R-:W3:Y:S01]  /*1a500*/  LDL R107, [R1+0x4c] ;  /* 0x00004c00016b7983 */ /* 0x008ee20000100800 */
[----:B-1----:R-:W-:-:S06]  /*1a510*/  @P4 IMAD.HI.U32 R62, R90, R63, RZ ;  /* 0x0000003f5a3e4227 */ /* 0x002fcc00078e00ff */
[----:B------:R-:W1:Y:S01]  /*1a520*/  MUFU.TANH R88, R88 ;  /* 0x0000005800587308 */ /* 0x000e620000002400 */
[----:B0-----:R-:W-:-:S05]  /*1a530*/  @P4 SHF.R.U32.HI R90, RZ, R83, R62 ;  /* 0x00000053ff5a4219 */ /* 0x001fca000001163e */
[----:B------:R-:W0:Y:S01]  /*1a540*/  SHFL.IDX PT, R83, R90, 0x1, 0x1c1f ;  /* 0x003c1f005a537f89 */ /* 0x000e2200000e0000 */
[C---:B------:R-:W-:Y:S01]  /*1a550*/  IMAD R64, R106.reuse, -0xa0, RZ ;  /* 0xffffff606a407824 */ /* 0x040fe200078e02ff */
[----:B------:R-:W1:Y:S01]  /*1a560*/  MUFU.TANH R94, R94 ;  /* 0x0000005e005e7308 */ /* 0x000e620000002400 */
[----:B-----5:R-:W-:-:S03]  /*1a570*/  IMAD R91, R106, -0xa0, R105 ;  /* 0xffffff606a5b7824 */ /* 0x020fc600078e0269 */
[C---:B----4-:R-:W-:Y:S02]  /*1a580*/  IADD3 R64, -R87.reuse, 0xa1, R64 ;  /* 0x000000a157407810 */ /* 0x050fe40007ffe140 */
[----:B------:R-:W-:Y:S02]  /*1a590*/  IADD3 R91, -R87, 0xa0, R91 ;  /* 0x000000a0575b7810 */ /* 0x000fe40007ffe15b */
[----:B------:R-:W4:Y:S08]  /*1a5a0*/  MUFU.TANH R96, R96 ;  /* 0x0000006000607308 */ /* 0x000f300000002400 */
[----:B------:R-:W5:Y:S08]  /*1a5b0*/  MUFU.TANH R100, R100 ;  /* 0x0000006400647308 */ /* 0x000f700000002400 */
[----:B------:R-:W5:Y:S08]  /*1a5c0*/  MUFU.TANH R98, R98 ;  /* 0x0000006200627308 */ /* 0x000f700000002400 */
[----:B------:R-:W5:Y:S01]  /*1a5d0*/  MUFU.TANH R101, R101 ;  /* 0x0000006500657308 */ /* 0x000f620000002400 */
[C---:B------:R-:W-:Y:S01]  /*1a5e0*/  FMUL.FTZ R59, R2.reuse, R61 ;  /* 0x0000003d023b7220 */ /* 0x040fe20000410000 */
[----:B------:R-:W-:-:S06]  /*1a5f0*/  FMUL.FTZ R61, R2, R65 ;  /* 0x00000041023d7220 */ /* 0x000fcc0000410000 */
[----:B------:R-:W5:Y:S08]  /*1a600*/  MUFU.TANH R77, R77 ;  /* 0x0000004d004d7308 */ /* 0x000f700000002400 */
[----:B------:R-:W5:Y:S01]  /*1a610*/  MUFU.TANH R76, R76 ;  /* 0x0000004c004c7308 */ /* 0x000f620000002400 */
[----:B------:R-:W-:-:S07]  /*1a620*/  FMUL.FTZ R103, R2, R67 ;  /* 0x0000004302677220 */ /* 0x000fce0000410000 */
[----:B------:R-:W5:Y:S01]  /*1a630*/  MUFU.TANH R79, R79 ;  /* 0x0000004f004f7308 */ /* 0x000f620000002400 */
[C---:B------:R-:W-:Y:S01]  /*1a640*/  FMUL.FTZ R102, R2.reuse, R66 ;  /* 0x0000004202667220 */ /* 0x040fe20000410000 */
[----:B------:R-:W-:-:S06]  /*1a650*/  FMUL.FTZ R67, R2, R47 ;  /* 0x0000002f02437220 */ /* 0x000fcc0000410000 */
[----:B------:R-:W5:Y:S01]  /*1a660*/  MUFU.TANH R78, R78 ;  /* 0x0000004e004e7308 */ /* 0x000f620000002400 */
[----:B------:R-:W-:-:S07]  /*1a670*/  FMUL.FTZ R62, R2, R68 ;  /* 0x00000044023e7220 */ /* 0x000fce0000410000 */
[----:B------:R-:W5:Y:S01]  /*1a680*/  MUFU.TANH R81, R81 ;  /* 0x0000005100517308 */ /* 0x000f620000002400 */
[C---:B------:R-:W-:Y:S01]  /*1a690*/  FMUL.FTZ R63, R2.reuse, R69 ;  /* 0x00000045023f7220 */ /* 0x040fe20000410000 */
[----:B------:R-:W-:-:S06]  /*1a6a0*/  FMUL.FTZ R68, R2, R50 ;  /* 0x0000003202447220 */ /* 0x000fcc0000410000 */
[----:B------:R-:W5:Y:S08]  /*1a6b0*/  MUFU.TANH R80, R80 ;  /* 0x0000005000507308 */ /* 0x000f700000002400 */
[----:B------:R-:W5:Y:S01]  /*1a6c0*/  MUFU.TANH R82, R82 ;  /* 0x0000005200527308 */ /* 0x000f620000002400 */
[----:B------:R-:W-:-:S07]  /*1a6d0*/  FMUL.FTZ R104, R2, R70 ;  /* 0x0000004602687220 */ /* 0x000fce0000410000 */
[----:B------:R-:W-:Y:S08]  /*1a6e0*/  MUFU.TANH R84, R84 ;  /* 0x0000005400547308 */ /* 0x000ff00000002400 */
        /* <DEDUP_REMOVED lines=22> */
[----:B------:R-:W-:Y:S01]  /*1a850*/  MUFU.TANH R56, R56 ;  /* 0x0000003800387308 */ /* 0x000fe20000002400 */
[----:B---3--:R-:W-:-:S07]  /*1a860*/  IADD3 R92, -R107, R64, R105 ;  /* 0x000000406b5c7210 */ /* 0x008fce0007ffe169 */
[----:B------:R-:W-:Y:S01]  /*1a870*/  MUFU.TANH R57, R57 ;  /* 0x0000003900397308 */ /* 0x000fe20000002400 */
[----:B0-----:R-:W-:-:S04]  /*1a880*/  VIADDMNMX R83, R83, R92, R91, PT ;  /* 0x0000005c53537246 */ /* 0x001fc8000380015b */
[----:B------:R-:W-:-:S03]  /*1a890*/  ISETP.GT.AND P1, PT, R83, RZ, PT ;  /* 0x000000ff5300720c */ /* 0x000fc60003f24270 */
[----:B------:R-:W-:Y:S01]  /*1a8a0*/  MUFU.TANH R58, R58 ;  /* 0x0000003a003a7308 */ /* 0x000fe20000002400 */
[C---:B------:R-:W-:Y:S02]  /*1a8b0*/  ISETP.GT.AND P2, PT, R83.reuse, 0x1, PT ;  /* 0x000000015300780c */ /* 0x040fe40003f44270 */
[----:B------:R-:W-:Y:S02]  /*1a8c0*/  ISETP.GT.AND P3, PT, R83, 0x8, PT ;  /* 0x000000085300780c */ /* 0x000fe40003f64270 */
[----:B------:R-:W-:Y:S02]  /*1a8d0*/  FSEL R87, R15, -INF , P1 ;  /* 0xff8000000f577808 */ /* 0x000fe40000800000 */
[----:B--2---:R-:W-:Y:S02]  /*1a8e0*/  FSEL R89, R89, -INF , P2 ;  /* 0xff80000059597808 */ /* 0x004fe40001000000 */
[----:B------:R-:W-:Y:S02]  /*1a8f0*/  ISETP.GT.AND P1, PT, R83, 0x9, PT ;  /* 0x000000095300780c */ /* 0x000fe40003f24270 */
[----:B------:R-:W-:-:S02]  /*1a900*/  FSEL R95, R93, -INF , P3 ;  /* 0xff8000005d5f7808 */ /* 0x000fc40001800000 */
[----:B------:R-:W-:Y:S02]  /*1a910*/  FMNMX.FTZ R64, R87, R89, !PT ;  /* 0x0000005957407209 */ /* 0x000fe40007810000 */
[----:B------:R-:W-:Y:S02]  /*1a920*/  ISETP.GT.AND P2, PT, R83, 0x10, PT ;  /* 0x000000105300780c */ /* 0x000fe40003f44270 */
[----:B-1----:R-:W-:Y:S02]  /*1a930*/  FSEL R97, R88, -INF , P1 ;  /* 0xff80000058617808 */ /* 0x002fe40000800000 */
[----:B------:R-:W-:Y:S02]  /*1a940*/  FMNMX.FTZ R64, R95, R64, !PT ;  /* 0x000000405f407209 */ /* 0x000fe40007810000 */
[----:B------:R-:W-:Y:S02]  /*1a950*/  ISETP.GT.AND P1, PT, R83, 0x11, PT ;  /* 0x000000115300780c */ /* 0x000fe40003f24270 */
[----:B------:R-:W-:-:S02]  /*1a960*/  FSEL R99, R94, -INF , P2 ;  /* 0xff8000005e637808 */ /* 0x000fc40001000000 */
[----:B------:R-:W-:Y:S02]  /*1a970*/  FMNMX.FTZ R64, R97, R64, !PT ;  /* 0x0000004061407209 */ /* 0x000fe40007810000 */
[----:B------:R-:W-:Y:S02]  /*1a980*/  ISETP.GT.AND P2, PT, R83, 0x18, PT ;  /* 0x000000185300780c */ /* 0x000fe40003f44270 */
[----:B----4-:R-:W-:Y:S02]  /*1a990*/  FSEL R93, R96, -INF , P1 ;  /* 0xff800000605d7808 */ /* 0x010fe40000800000 */
[----:B------:R-:W-:Y:S01]  /*1a9a0*/  FMNMX.FTZ R64, R99, R64, !PT ;  /* 0x0000004063407209 */ /* 0x000fe20007810000 */
[----:B------:R-:W-:Y:S01]  /*1a9b0*/  FMUL.FTZ R88, R2, R43 ;  /* 0x0000002b02587220 */ /* 0x000fe20000410000 */
[----:B------:R-:W-:Y:S02]  /*1a9c0*/  ISETP.GT.AND P1, PT, R83, 0x19, PT ;  /* 0x000000195300780c */ /* 0x000fe40003f24270 */
[----:B-----5:R-:W-:-:S02]  /*1a9d0*/  FSEL R43, R100, -INF , P2 ;  /* 0xff800000642b7808 */ /* 0x020fc40001000000 */
[----:B------:R-:W-:Y:S01]  /*1a9e0*/  FMNMX.FTZ R64, R93, R64, !PT ;  /* 0x000000405d407209 */ /* 0x000fe20007810000 */
[----:B------:R-:W-:Y:S01]  /*1a9f0*/  FMUL.FTZ R15, R2, R42 ;  /* 0x0000002a020f7220 */ /* 0x000fe20000410000 */
[----:B------:R-:W-:Y:S02]  /*1aa00*/  ISETP.GT.AND P2, PT, R83, 0x20, PT ;  /* 0x000000205300780c */ /* 0x000fe40003f44270 */
[----:B------:R-:W-:Y:S02]  /*1aa10*/  FSEL R42, R98, -INF , P1 ;  /* 0xff800000622a7808 */ /* 0x000fe40000800000 */
[----:B------:R-:W-:Y:S01]  /*1aa20*/  FMNMX.FTZ R65, R43, R64, !PT ;  /* 0x000000402b417209 */ /* 0x000fe20007810000 */
[----:B------:R-:W-:Y:S01]  /*1aa30*/  FMUL.FTZ R94, R2, R46 ;  /* 0x0000002e025e7220 */ /* 0x000fe20000410000 */
[----:B------:R-:W-:Y:S02]  /*1aa40*/  ISETP.GT.AND P1, PT, R83, 0x21, PT ;  /* 0x000000215300780c */ /* 0x000fe40003f24270 */
[----:B------:R-:W-:-:S02]  /*1aa50*/  FSEL R46, R101, -INF , P2 ;  /* 0xff800000652e7808 */ /* 0x000fc40001000000 */
[----:B------:R-:W-:Y:S02]  /*1aa60*/  FMNMX.FTZ R65, R42, R65, !PT ;  /* 0x000000412a417209 */ /* 0x000fe40007810000 */
[----:B------:R-:W-:Y:S02]  /*1aa70*/  ISETP.GT.AND P2, PT, R83, 0x28, PT ;  /* 0x000000285300780c */ /* 0x000fe40003f44270 */
[----:B------:R-:W-:Y:S02]  /*1aa80*/  FSEL R64, R75, -INF , P1 ;  /* 0xff8000004b407808 */ /* 0x000fe40000800000 */
[----:B------:R-:W-:Y:S02]  /*1aa90*/  FMNMX.FTZ R65, R46, R65, !PT ;  /* 0x000000412e417209 */ /* 0x000fe40007810000 */
        /* <DEDUP_REMOVED lines=9> */
[C---:B------:R-:W-:Y:S02]  /*1ab30*/  ISETP.GT.AND P2, PT, R83.reuse, 0x38, PT ;  /* 0x000000385300780c */ /* 0x040fe40003f44270 */
[----:B------:R-:W-:Y:S02]  /*1ab40*/  FSEL R66, R78, -INF , P1 ;  /* 0xff8000004e427808 */ /* 0x000fe40000800000 */
[----:B------:R-:W-:Y:S01]  /*1ab50*/  FMNMX.FTZ R69, R50, R69, !PT ;  /* 0x0000004532457209 */ /* 0x000fe20007810000 */
[----:B------:R-:W-:Y:S01]  /*1ab60*/  FMUL.FTZ R78, R2, R51 ;  /* 0x00000033024e7220 */ /* 0x000fe20000410000 */
[----:B------:R-:W-:Y:S02]  /*1ab70*/  ISETP.GT.AND P1, PT, R83, 0x39, PT ;  /* 0x000000395300780c */ /* 0x000fe40003f24270 */
[----:B------:R-:W-:-:S02]  /*1ab80*/  FSEL R51, R81, -INF , P2 ;  /* 0xff80000051337808 */ /* 0x000fc40001000000 */
[----:B------:R-:W-:Y:S01]  /*1ab90*/  FMNMX.FTZ R70, R66, R69, !PT ;  /* 0x0000004542467209 */ /* 0x000fe20007810000 */
[----:B------:R0:W-:Y:S01]  /*1aba0*/  MUFU.TANH R77, R67 ;  /* 0x00000043004d7308 */ /* 0x0001e20000002400 */
[----:B------:R-:W-:Y:S02]  /*1abb0*/  ISETP.GT.AND P2, PT, R83, 0x40, PT ;  /* 0x000000405300780c */ /* 0x000fe40003f44270 */
[----:B------:R-:W-:Y:S02]  /*1abc0*/  FMNMX.FTZ R70, R51, R70, !PT ;  /* 0x0000004633467209 */ /* 0x000fe40007810000 */
[----:B0-----:R-:W-:Y:S01]  /*1abd0*/  FSEL R67, R80, -INF , P1 ;  /* 0xff80000050437808 */ /* 0x001fe20000800000 */
[----:B------:R-:W-:Y:S01]  /*1abe0*/  FMUL.FTZ R80, R2, R54 ;  /* 0x0000003602507220 */ /* 0x000fe20000410000 */
[----:B------:R-:W-:Y:S02]  /*1abf0*/  ISETP.GT.AND P1, PT, R83, 0x41, PT ;  /* 0x000000415300780c */ /* 0x000fe40003f24270 */
[----:B------:R-:W-:-:S02]  /*1ac00*/  FSEL R54, R82, -INF , P2 ;  /* 0xff80000052367808 */ /* 0x000fc40001000000 */
[----:B------:R-:W-:Y:S01]  /*1ac10*/  FMNMX.FTZ R69, R67, R70, !PT ;  /* 0x0000004643457209 */ /* 0x000fe20007810000 */
[----:B------:R0:W-:Y:S01]  /*1ac20*/  MUFU.TANH R79, R68 ;  /* 0x00000044004f7308 */ /* 0x0001e20000002400 */
[----:B------:R-:W-:Y:S02]  /*1ac30*/  ISETP.GT.AND P2, PT, R83, 0x48, PT ;  /* 0x000000485300780c */ /* 0x000fe40003f44270 */
[----:B------:R-:W-:Y:S02]  /*1ac40*/  FMNMX.FTZ R81, R54, R69, !PT ;  /* 0x0000004536517209 */ /* 0x000fe40007810000 */
[----:B------:R-:W-:Y:S02]  /*1ac50*/  FSEL R69, R85, -INF , P2 ;  /* 0xff80000055457808 */ /* 0x000fe40001000000 */
[----:B0-----:R-:W-:Y:S02]  /*1ac60*/  FSEL R68, R84, -INF , P1 ;  /* 0xff80000054447808 */ /* 0x001fe40000800000 */
[----:B------:R-:W-:-:S02]  /*1ac70*/  ISETP.GT.AND P1, PT, R83, 0x49, PT ;  /* 0x000000495300780c */ /* 0x000fc40003f24270 */
[----:B------:R-:W-:Y:S01]  /*1ac80*/  FMNMX.FTZ R70, R68, R81, !PT ;  /* 0x0000005144467209 */ /* 0x000fe20007810000 */
[----:B------:R-:W-:Y:S01]  /*1ac90*/  FMUL.FTZ R75, R2, R55 ;  /* 0x00000037024b7220 */ /* 0x000fe20000410000 */
[----:B------:R-:W-:Y:S02]  /*1aca0*/  ISETP.GT.AND P2, PT, R83, 0x50, PT ;  /* 0x000000505300780c */ /* 0x000fe40003f44270 */
[----:B------:R-:W-:Y:S02]  /*1acb0*/  FSEL R55, R86, -INF , P1 ;  /* 0xff80000056377808 */ /* 0x000fe40000800000 */
[----:B------:R-:W-:Y:S01]  /*1acc0*/  FMNMX.FTZ R70, R69, R70, !PT ;  /* 0x0000004645467209 */ /* 0x000fe20007810000 */
[----:B------:R-:W0:Y:S01]  /*1acd0*/  MUFU.TANH R15, R15 ;  /* 0x0000000f000f7308 */ /* 0x000e220000002400 */
[----:B------:R-:W-:Y:S01]  /*1ace0*/  FMUL.FTZ R76, R2, R26 ;  /* 0x0000001a024c7220 */ /* 0x000fe20000410000 */
[----:B------:R-:W-:Y:S02]  /*1acf0*/  ISETP.GT.AND P1, PT, R83, 0x51, PT ;  /* 0x000000515300780c */ /* 0x000fe40003f24270 */
[----:B------:R-:W-:-:S02]  /*1ad00*/  FSEL R26, R102, -INF , P2 ;  /* 0xff800000661a7808 */ /* 0x000fc40001000000 */
[----:B------:R-:W-:Y:S02]  /*1ad10*/  FMNMX.FTZ R81, R55, R70, !PT ;  /* 0x0000004637517209 */ /* 0x000fe40007810000 */
[----:B------:R-:W1:Y:S01]  /*1ad20*/  MUFU.TANH R88, R88 ;  /* 0x0000005800587308 */ /* 0x000e620000002400 */
[----:B------:R-:W-:Y:S02]  /*1ad30*/  ISETP.GT.AND P2, PT, R83, 0x58, PT ;  /* 0x000000585300780c */ /* 0x000fe40003f44270 */
[----:B------:R-:W-:-:S05]  /*1ad40*/  FSEL R70, R103, -INF , P1 ;  /* 0xff80000067467808 */ /* 0x000fca0000800000 */
[----:B------:R2:W-:Y:S01]  /*1ad50*/  MUFU.TANH R85, R75 ;  /* 0x0000004b00557308 */ /* 0x0005e20000002400 */
[----:B------:R-:W-:Y:S02]  /*1ad60*/  ISETP.GT.AND P1, PT, R83, 0x59, PT ;  /* 0x000000595300780c */ /* 0x000fe40003f24270 */
[----:B--2---:R-:W-:-:S05]  /*1ad70*/  FMNMX.FTZ R75, R26, R81, !PT ;  /* 0x000000511a4b7209 */ /* 0x004fca0007810000 */
[----:B------:R-:W2:Y:S01]  /*1ad80*/  MUFU.TANH R94, R94 ;  /* 0x0000005e005e7308 */ /* 0x000ea20000002400 */
[----:B------:R-:W-:Y:S01]  /*1ad90*/  FMUL.FTZ R81, R2, R27 ;  /* 0x0000001b02517220 */ /* 0x000fe20000410000 */
[----:B------:R-:W-:Y:S02]  /*1ada0*/  FSEL R27, R104, -INF , P2 ;  /* 0xff800000681b7808 */ /* 0x000fe40001000000 */
[----:B------:R-:W-:Y:S02]  /*1adb0*/  FMNMX.FTZ R82, R70, R75, !PT ;  /* 0x0000004b46527209 */ /* 0x000fe40007810000 */
[----:B------:R-:W-:Y:S02]  /*1adc0*/  ISETP.GT.AND P2, PT, R83, 0x60, PT ;  /* 0x000000605300780c */ /* 0x000fe40003f44270 */
[----:B------:R3:W-:Y:S01]  /*1add0*/  MUFU.TANH R86, R76 ;  /* 0x0000004c00567308 */ /* 0x0007e20000002400 */
[----:B------:R-:W-:Y:S02]  /*1ade0*/  FSEL R71, R71, -INF , P1 ;  /* 0xff80000047477808 */ /* 0x000fe40000800000 */
[----:B------:R-:W-:-:S02]  /*1adf0*/  ISETP.GT.AND P1, PT, R83, 0x61, PT ;  /* 0x000000615300780c */ /* 0x000fc40003f24270 */
[----:B---3--:R-:W-:Y:S01]  /*1ae00*/  FMNMX.FTZ R76, R27, R82, !PT ;  /* 0x000000521b4c7209 */ /* 0x008fe20007810000 */
[----:B------:R-:W-:Y:S01]  /*1ae10*/  FMUL.FTZ R82, R2, R30 ;  /* 0x0000001e02527220 */ /* 0x000fe20000410000 */
[----:B0-----:R-:W-:Y:S02]  /*1ae20*/  FSEL R30, R15, -INF , P2 ;  /* 0xff8000000f1e7808 */ /* 0x001fe40001000000 */
[----:B------:R-:W-:Y:S01]  /*1ae30*/  FMNMX.FTZ R15, R71, R76, !PT ;  /* 0x0000004c470f7209 */ /* 0x000fe20007810000 */
[----:B------:R-:W0:Y:S01]  /*1ae40*/  MUFU.TANH R78, R78 ;  /* 0x0000004e004e7308 */ /* 0x000e220000002400 */
[----:B------:R-:W-:Y:S02]  /*1ae50*/  ISETP.GT.AND P2, PT, R83, 0x68, PT ;  /* 0x000000685300780c */ /* 0x000fe40003f44270 */
[----:B-1----:R-:W-:Y:S02]  /*1ae60*/  FSEL R75, R88, -INF , P1 ;  /* 0xff800000584b7808 */ /* 0x002fe40000800000 */
[----:B------:R-:W-:-:S02]  /*1ae70*/  FMNMX.FTZ R84, R30, R15, !PT ;  /* 0x0000000f1e547209 */ /* 0x000fc40007810000 */
[C---:B------:R-:W-:Y:S01]  /*1ae80*/  ISETP.GT.AND P1, PT, R83.reuse, 0x69, PT ;  /* 0x000000695300780c */ /* 0x040fe20003f24270 */
[----:B------:R-:W1:Y:S01]  /*1ae90*/  MUFU.TANH R80, R80 ;  /* 0x0000005000507308 */ /* 0x000e620000002400 */
[----:B--2---:R-:W-:Y:S01]  /*1aea0*/  FSEL R76, R94, -INF , P2 ;  /* 0xff8000005e4c7808 */ /* 0x004fe20001000000 */
[----:B------:R-:W-:Y:S01]  /*1aeb0*/  FMUL.FTZ R15, R2, R31 ;  /* 0x0000001f020f7220 */ /* 0x000fe20000410000 */
[----:B------:R-:W-:-:S05]  /*1aec0*/  ISETP.GT.AND P2, PT, R83, 0x70, PT ;  /* 0x000000705300780c */ /* 0x000fca0003f44270 */
[----:B------:R2:W3:Y:S01]  /*1aed0*/  MUFU.TANH R96, R81 ;  /* 0x0000005100607308 */ /* 0x0004e20000002400 */
[----:B------:R-:W-:Y:S02]  /*1aee0*/  FSEL R31, R77, -INF , P1 ;  /* 0xff8000004d1f7808 */ /* 0x000fe40000800000 */
[----:B--2---:R-:W-:-:S05]  /*1aef0*/  FMNMX.FTZ R81, R75, R84, !PT ;  /* 0x000000544b517209 */ /* 0x004fca0007810000 */
[----:B------:R2:W4:Y:S01]  /*1af00*/  MUFU.TANH R98, R82 ;  /* 0x0000005200627308 */ /* 0x0005220000002400 */
[----:B------:R-:W-:Y:S02]  /*1af10*/  ISETP.GT.AND P1, PT, R83, 0x71, PT ;  /* 0x000000715300780c */ /* 0x000fe40003f24270 */
[----:B--2---:R-:W-:Y:S01]  /*1af20*/  FMNMX.FTZ R82, R76, R81, !PT ;  /* 0x000000514c527209 */ /* 0x004fe20007810000 */
[----:B------:R-:W-:Y:S01]  /*1af30*/  FMUL.FTZ R81, R2, R34 ;  /* 0x0000002202517220 */ /* 0x000fe20000410000 */
[----:B------:R-:W-:Y:S02]  /*1af40*/  FSEL R34, R79, -INF , P2 ;  /* 0xff8000004f227808 */ /* 0x000fe40001000000 */
[----:B------:R-:W-:Y:S02]  /*1af50*/  FMNMX.FTZ R79, R31, R82, !PT ;  /* 0x000000521f4f7209 */ /* 0x000fe40007810000 */
[----:B------:R-:W-:Y:S02]  /*1af60*/  ISETP.GT.AND P2, PT, R83, 0x78, PT ;  /* 0x000000785300780c */ /* 0x000fe40003f44270 */
[----:B0-----:R-:W-:-:S02]  /*1af70*/  FSEL R77, R78, -INF , P1 ;  /* 0xff8000004e4d7808 */ /* 0x001fc40000800000 */
[----:B------:R-:W-:Y:S02]  /*1af80*/  FMNMX.FTZ R82, R34, R79, !PT ;  /* 0x0000004f22527209 */ /* 0x000fe40007810000 */
[----:B------:R-:W-:Y:S02]  /*1af90*/  ISETP.GT.AND P1, PT, R83, 0x79, PT ;  /* 0x000000795300780c */ /* 0x000fe40003f24270 */
[----:B-1----:R-:W-:Y:S02]  /*1afa0*/  FSEL R78, R80, -INF , P2 ;  /* 0xff800000504e7808 */ /* 0x002fe40001000000 */
[----:B------:R-:W-:Y:S01]  /*1afb0*/  FMNMX.FTZ R79, R77, R82, !PT ;  /* 0x000000524d4f7209 */ /* 0x000fe20007810000 */
[----:B------:R0:W1:Y:S01]  /*1afc0*/  MUFU.TANH R84, R15 ;  /* 0x0000000f00547308 */ /* 0x0000620000002400 */
[----:B------:R-:W-:Y:S02]  /*1afd0*/  ISETP.GT.AND P2, PT, R83, 0x80, PT ;  /* 0x000000805300780c */ /* 0x000fe40003f44270 */
[----:B------:R-:W-:Y:S01]  /*1afe0*/  FMNMX.FTZ R80, R78, R79, !PT ;  /* 0x0000004f4e507209 */ /* 0x000fe20007810000 */
[----:B0-----:R-:W-:Y:S01]  /*1aff0*/  FMUL.FTZ R15, R2, R35 ;  /* 0x00000023020f7220 */ /* 0x001fe20000410000 */
[----:B------:R-:W-:-:S03]  /*1b000*/  FSEL R35, R85, -INF , P1 ;  /* 0xff80000055237808 */ /* 0x000fc60000800000 */
[----:B------:R0:W2:Y:S01]  /*1b010*/  MUFU.TANH R88, R81 ;  /* 0x0000005100587308 */ /* 0x0000a20000002400 */
[----:B------:R-:W-:Y:S02]  /*1b020*/  ISETP.GT.AND P1, PT, R83, 0x81, PT ;  /* 0x000000815300780c */ /* 0x000fe40003f24270 */
[----:B------:R-:W-:Y:S02]  /*1b030*/  FSEL R79, R86, -INF , P2 ;  /* 0xff800000564f7808 */ /* 0x000fe40001000000 */
[----:B------:R-:W-:Y:S01]  /*1b040*/  FMNMX.FTZ R80, R35, R80, !PT ;  /* 0x0000005023507209 */ /* 0x000fe20007810000 */
[----:B------:R-:W-:Y:S01]  /*1b050*/  FMUL.FTZ R82, R2, R38 ;  /* 0x0000002602527220 */ /* 0x000fe20000410000 */
[----:B------:R-:W-:Y:S01]  /*1b060*/  ISETP.GT.AND P2, PT, R83, 0x88, PT ;  /* 0x000000885300780c */ /* 0x000fe20003f44270 */
[----:B------:R5:W2:Y:S01]  /*1b070*/  MUFU.TANH R94, R15 ;  /* 0x0000000f005e7308 */ /* 0x000aa20000002400 */
[----:B---3--:R-:W-:Y:S02]  /*1b080*/  FSEL R38, R96, -INF , P1 ;  /* 0xff80000060267808 */ /* 0x008fe40000800000 */
[----:B0-----:R-:W-:-:S02]  /*1b090*/  FMNMX.FTZ R81, R79, R80, !PT ;  /* 0x000000504f517209 */ /* 0x001fc40007810000 */
[C---:B------:R-:W-:Y:S02]  /*1b0a0*/  ISETP.GT.AND P1, PT, R83.reuse, 0x89, PT ;  /* 0x000000895300780c */ /* 0x040fe40003f24270 */
[----:B----4-:R-:W-:Y:S01]  /*1b0b0*/  FSEL R80, R98, -INF , P2 ;  /* 0xff80000062507808 */ /* 0x010fe20001000000 */
[----:B------:R0:W3:Y:S01]  /*1b0c0*/  MUFU.TANH R85, R82 ;  /* 0x0000005200557308 */ /* 0x0000e20000002400 */
[----:B-----5:R-:W-:Y:S01]  /*1b0d0*/  FMUL.FTZ R15, R2, R39 ;  /* 0x00000027020f7220 */ /* 0x020fe20000410000 */
[----:B------:R-:W-:Y:S02]  /*1b0e0*/  FMNMX.FTZ R39, R38, R81, !PT ;  /* 0x0000005126277209 */ /* 0x000fe40007810000 */
[----:B-1----:R-:W-:Y:S02]  /*1b0f0*/  FSEL R81, R84, -INF , P1 ;  /* 0xff80000054517808 */ /* 0x002fe40000800000 */
[----:B------:R-:W-:Y:S02]  /*1b100*/  ISETP.GT.AND P2, PT, R83, 0x90, PT ;  /* 0x000000905300780c */ /* 0x000fe40003f44270 */
[----:B------:R1:W4:Y:S01]  /*1b110*/  MUFU.TANH R96, R15 ;  /* 0x0000000f00607308 */ /* 0x0003220000002400 */
[----:B------:R-:W-:-:S02]  /*1b120*/  FMNMX.FTZ R84, R80, R39, !PT ;  /* 0x0000002750547209 */ /* 0x000fc40007810000 */
[----:B------:R-:W-:Y:S02]  /*1b130*/  ISETP.GT.AND P1, PT, R83, 0x91, PT ;  /* 0x000000915300780c */ /* 0x000fe40003f24270 */
[----:B--2---:R-:W-:Y:S02]  /*1b140*/  FSEL R39, R88, -INF , P2 ;  /* 0xff80000058277808 */ /* 0x004fe40001000000 */
[----:B------:R-:W-:Y:S01]  /*1b150*/  FMNMX.FTZ R84, R81, R84, !PT ;  /* 0x0000005451547209 */ /* 0x000fe20007810000 */
[----:B0-----:R-:W-:Y:S01]  /*1b160*/  FMUL.FTZ R82, R2, R44 ;  /* 0x0000002c02527220 */ /* 0x001fe20000410000 */
[----:B------:R-:W-:Y:S02]  /*1b170*/  ISETP.GT.AND P2, PT, R83, 0x98, PT ;  /* 0x000000985300780c */ /* 0x000fe40003f44270 */
[----:B------:R-:W-:Y:S02]  /*1b180*/  FSEL R44, R94, -INF , P1 ;  /* 0xff8000005e2c7808 */ /* 0x000fe40000800000 */
[----:B-1----:R-:W-:Y:S01]  /*1b190*/  FMNMX.FTZ R15, R39, R84, !PT ;  /* 0x00000054270f7209 */ /* 0x002fe20007810000 */
[----:B------:R-:W-:Y:S01]  /*1b1a0*/  FMUL.FTZ R84, R2, R45 ;  /* 0x0000002d02547220 */ /* 0x000fe20000410000 */
[----:B------:R-:W-:-:S02]  /*1b1b0*/  ISETP.GT.AND P1, PT, R83, 0x99, PT ;  /* 0x000000995300780c */ /* 0x000fc40003f24270 */
[----:B---3--:R-:W-:Y:S02]  /*1b1c0*/  FSEL R45, R85, -INF , P2 ;  /* 0xff800000552d7808 */ /* 0x008fe40001000000 */
[----:B------:R-:W-:Y:S02]  /*1b1d0*/  FMNMX.FTZ R86, R44, R15, !PT ;  /* 0x0000000f2c567209 */ /* 0x000fe40007810000 */
[----:B----4-:R-:W-:Y:S02]  /*1b1e0*/  FSEL R83, R96, -INF , P1 ;  /* 0xff80000060537808 */ /* 0x010fe40000800000 */
[----:B------:R-:W-:-:S04]  /*1b1f0*/  FMNMX.FTZ R86, R45, R86, !PT ;  /* 0x000000562d567209 */ /* 0x000fc80007810000 */
[----:B------:R-:W-:-:S05]  /*1b200*/  FMNMX.FTZ R86, R83, R86, !PT ;  /* 0x0000005653567209 */ /* 0x000fca0007810000 */
[----:B------:R-:W0:Y:S04]  /*1b210*/  SHFL.BFLY PT, R15, R86, 0x2, 0x1f ;  /* 0x0c401f00560f7f89 */ /* 0x000e2800000e0000 */
[----:B------:R-:W1:Y:S01]  /*1b220*/  SHFL.IDX PT, R90, R90, RZ, 0x1c1f ;  /* 0x001c1fff5a5a7589 */ /* 0x000e6200000e0000 */
[----:B0-----:R-:W-:-:S05]  /*1b230*/  FMNMX.FTZ R85, R86, R15, !PT ;  /* 0x0000000f56557209 */ /* 0x001fca0007810000 */
[----:B------:R-:W0:Y:S01]  /*1b240*/  SHFL.BFLY PT, R86, R85, 0x1, 0x1f ;  /* 0x0c201f0055567f89 */ /* 0x000e2200000e0000 */
[----:B-1----:R-:W-:-:S04]  /*1b250*/  VIADDMNMX R91, R90, R92, R91, PT ;  /* 0x0000005c5a5b7246 */ /* 0x002fc8000380015b */
[C---:B------:R-:W-:Y:S02]  /*1b260*/  ISETP.GT.AND P2, PT, R91.reuse, 0x1, PT ;  /* 0x000000015b00780c */ /* 0x040fe40003f44270 */
[----:B------:R-:W-:Y:S02]  /*1b270*/  ISETP.GT.AND P3, PT, R91, 0x8, PT ;  /* 0x000000085b00780c */ /* 0x000fe40003f64270 */
[----:B0-----:R-:W-:Y:S01]  /*1b280*/  FMNMX.FTZ R15, R85, R86, !PT ;  /* 0x00000056550f7209 */ /* 0x001fe20007810000 */
[----:B------:R-:W-:Y:S01]  /*1b290*/  FMUL.FTZ R85, R2, R36 ;  /* 0x0000002402557220 */ /* 0x000fe20000410000 */
[----:B------:R-:W-:Y:S02]  /*1b2a0*/  IMAD.U32 R36, RZ, RZ, UR52 ;  /* 0x00000034ff247e24 */ /* 0x000fe4000f8e00ff */
[C---:B------:R-:W-:Y:S02]  /*1b2b0*/  FSETP.NEU.FTZ.AND P1, PT, R15.reuse, -INF , PT ;  /* 0xff8000000f00780b */ /* 0x040fe40003f3d000 */
[----:B------:R-:W-:-:S05]  /*1b2c0*/  FFMA.FTZ R36, R15, R36, -8 ;  /* 0xc10000000f247423 */ /* 0x000fca0000010024 */
[----:B------:R-:W-:Y:S02]  /*1b2d0*/  FSEL R36, R36, RZ, P1 ;  /* 0x000000ff24247208 */ /* 0x000fe40000800000 */
[----:B------:R-:W-:Y:S02]  /*1b2e0*/  ISETP.GT.AND P1, PT, R91, RZ, PT ;  /* 0x000000ff5b00720c */ /* 0x000fe40003f24270 */
[----:B------:R-:W-:Y:S02]  /*1b2f0*/  FSEL R92, R4, -INF , P2 ;  /* 0xff800000045c7808 */ /* 0x000fe40001000000 */
[----:B------:R-:W-:Y:S01]  /*1b300*/  FSEL R3, R3, -INF , P1 ;  /* 0xff80000003037808 */ /* 0x000fe20000800000 */
[----:B------:R-:W-:Y:S01]  /*1b310*/  FFMA.FTZ R94, R93, UR52, -R36 ;  /* 0x000000345d5e7c23 */ /* 0x000fe20008010824 */
[----:B------:R-:W-:Y:S02]  /*1b320*/  ISETP.GT.AND P1, PT, R91, 0x9, PT ;  /* 0x000000095b00780c */ /* 0x000fe40003f24270 */
[----:B------:R-:W-:-:S02]  /*1b330*/  FSEL R93, R5, -INF , P3 ;  /* 0xff800000055d7808 */ /* 0x000fc40001800000 */
[----:B------:R-:W-:Y:S01]  /*1b340*/  FMNMX.FTZ R4, R3, R92, !PT ;  /* 0x0000005c03047209 */ /* 0x000fe20007810000 */
[--C-:B------:R-:W-:Y:S01]  /*1b350*/  FFMA.FTZ R88, R95, UR52, -R36.reuse ;  /* 0x000000345f587c23 */ /* 0x100fe20008010824 */
[----:B------:R-:W-:Y:S02]  /*1b360*/  ISETP.GT.AND P2, PT, R91, 0x10, PT ;  /* 0x000000105b00780c */ /* 0x000fe40003f44270 */
[----:B------:R-:W-:Y:S02]  /*1b370*/  FSEL R6, R6, -INF , P1 ;  /* 0xff80000006067808 */ /* 0x000fe40000800000 */
[----:B------:R-:W-:Y:S01]  /*1b380*/  FMNMX.FTZ R95, R93, R4, !PT ;  /* 0x000000045d5f7209 */ /* 0x000fe20007810000 */
[----:B------:R-:W-:Y:S01]  /*1b390*/  FFMA.FTZ R96, R43, UR52, -R36 ;  /* 0x000000342b607c23 */ /* 0x000fe20008010824 */
[----:B------:R-:W-:Y:S02]  /*1b3a0*/  ISETP.GT.AND P1, PT, R91, 0x11, PT ;  /* 0x000000115b00780c */ /* 0x000fe40003f24270 */
[----:B------:R-:W-:-:S02]  /*1b3b0*/  FSEL R43, R7, -INF , P2 ;  /* 0xff800000072b7808 */ /* 0x000fc40001000000 */
[----:B------:R-:W-:Y:S01]  /*1b3c0*/  FMNMX.FTZ R4, R6, R95, !PT ;  /* 0x0000005f06047209 */ /* 0x000fe20007810000 */
[----:B------:R0:W-:Y:S01]  /*1b3d0*/  MUFU.EX2 R5, R94 ;  /* 0x0000005e00057308 */ /* 0x0001e20000000800 */
[----:B------:R-:W-:Y:S02]  /*1b3e0*/  ISETP.GT.AND P2, PT, R91, 0x18, PT ;  /* 0x000000185b00780c */ /* 0x000fe40003f44270 */
[----:B------:R-:W-:Y:S02]  /*1b3f0*/  FMNMX.FTZ R95, R43, R4, !PT ;  /* 0x000000042b5f7209 */ /* 0x000fe40007810000 */
[----:B------:R-:W-:Y:S02]  /*1b400*/  FSEL R9, R9, -INF , P2 ;  /* 0xff80000009097808 */ /* 0x000fe40001000000 */
[----:B0-----:R-:W-:Y:S02]  /*1b410*/  FSEL R94, R8, -INF , P1 ;  /* 0xff800000085e7808 */ /* 0x001fe40000800000 */
[----:B------:R-:W-:-:S02]  /*1b420*/  ISETP.GT.AND P1, PT, R91, 0x19, PT ;  /* 0x000000195b00780c */ /* 0x000fc40003f24270 */
[----:B------:R-:W-:Y:S02]  /*1b430*/  FMNMX.FTZ R4, R94, R95, !PT ;  /* 0x0000005f5e047209 */ /* 0x000fe40007810000 */
[----:B------:R-:W-:Y:S02]  /*1b440*/  ISETP.GT.AND P2, PT, R91, 0x20, PT ;  /* 0x000000205b00780c */ /* 0x000fe40003f44270 */
[----:B------:R-:W-:Y:S02]  /*1b450*/  FSEL R10, R10, -INF , P1 ;  /* 0xff8000000a0a7808 */ /* 0x000fe40000800000 */
[----:B------:R-:W-:Y:S01]  /*1b460*/  FMNMX.FTZ R95, R9, R4, !PT ;  /* 0x00000004095f7209 */ /* 0x000fe20007810000 */
[----:B------:R-:W-:Y:S01]  /*1b470*/  FFMA.FTZ R8, R46, UR52, -R36 ;  /* 0x000000342e087c23 */ /* 0x000fe20008010824 */
[----:B------:R-:W-:Y:S02]  /*1b480*/  ISETP.GT.AND P1, PT, R91, 0x21, PT ;  /* 0x000000215b00780c */ /* 0x000fe40003f24270 */
[----:B------:R-:W-:-:S02]  /*1b490*/  FSEL R46, R11, -INF , P2 ;  /* 0xff8000000b2e7808 */ /* 0x000fc40001000000 */
[----:B------:R-:W-:Y:S02]  /*1b4a0*/  FMNMX.FTZ R95, R10, R95, !PT ;  /* 0x0000005f0a5f7209 */ /* 0x000fe40007810000 */
[C---:B------:R-:W-:Y:S02]  /*1b4b0*/  ISETP.GT.AND P2, PT, R91.reuse, 0x28, PT ;  /* 0x000000285b00780c */ /* 0x040fe40003f44270 */
        /* <DEDUP_REMOVED lines=8> */
[----:B------:R0:W-:Y:S01]  /*1b540*/  MUFU.EX2 R7, R96 ;  /* 0x0000006000077308 */ /* 0x0001e20000000800 */
[----:B------:R-:W-:Y:S02]  /*1b550*/  ISETP.GT.AND P1, PT, R91, 0x31, PT ;  /* 0x000000315b00780c */ /* 0x000fe40003f24270 */
[----:B------:R-:W-:Y:S01]  /*1b560*/  FMNMX.FTZ R4, R20, R95, !PT ;  /* 0x0000005f14047209 */ /* 0x000fe20007810000 */
[----:B------:R-:W-:-:S01]  /*1b570*/  FFMA.FTZ R11, R64, UR52, -R36 ;  /* 0x00000034400b7c23 */ /* 0x000fc20008010824 */
[--C-:B------:R-:W-:Y:S01]  /*1b580*/  FFMA.FTZ R64, R65, UR52, -R36.reuse ;  /* 0x0000003441407c23 */ /* 0x100fe20008010824 */
[----:B0-----:R-:W-:-:S01]  /*1b590*/  FFMA.FTZ R96, R47, UR52, -R36 ;  /* 0x000000342f607c23 */ /* 0x001fc20008010824 */
[----:B------:R-:W-:-:S02]  /*1b5a0*/  FSEL R47, R21, -INF , P2 ;  /* 0xff800000152f7808 */ /* 0x000fc40001000000 */
[----:B------:R-:W-:Y:S02]  /*1b5b0*/  ISETP.GT.AND P2, PT, R91, 0x38, PT ;  /* 0x000000385b00780c */ /* 0x000fe40003f44270 */
[----:B------:R-:W-:Y:S02]  /*1b5c0*/  FSEL R72, R72, -INF , P1 ;  /* 0xff80000048487808 */ /* 0x000fe40000800000 */
[----:B------:R-:W-:Y:S02]  /*1b5d0*/  FMNMX.FTZ R65, R47, R4, !PT ;  /* 0x000000042f417209 */ /* 0x000fe40007810000 */
[----:B------:R-:W-:Y:S02]  /*1b5e0*/  ISETP.GT.AND P1, PT, R91, 0x39, PT ;  /* 0x000000395b00780c */ /* 0x000fe40003f24270 */
[----:B------:R-:W-:Y:S02]  /*1b5f0*/  FSEL R73, R73, -INF , P2 ;  /* 0xff80000049497808 */ /* 0x000fe40001000000 */
[----:B------:R-:W-:Y:S01]  /*1b600*/  FMNMX.FTZ R4, R72, R65, !PT ;  /* 0x0000004148047209 */ /* 0x000fe20007810000 */
[----:B------:R-:W0:Y:S01]  /*1b610*/  MUFU.TANH R59, R59 ;  /* 0x0000003b003b7308 */ /* 0x000e220000002400 */
[----:B------:R-:W-:-:S02]  /*1b620*/  ISETP.GT.AND P2, PT, R91, 0x40, PT ;  /* 0x000000405b00780c */ /* 0x000fc40003f44270 */
[----:B------:R-:W-:Y:S02]  /*1b630*/  FSEL R74, R74, -INF , P1 ;  /* 0xff8000004a4a7808 */ /* 0x000fe40000800000 */
[----:B------:R-:W-:Y:S02]  /*1b640*/  FMNMX.FTZ R65, R73, R4, !PT ;  /* 0x0000000449417209 */ /* 0x000fe40007810000 */
[C---:B------:R-:W-:Y:S01]  /*1b650*/  ISETP.GT.AND P1, PT, R91.reuse, 0x41, PT ;  /* 0x000000415b00780c */ /* 0x040fe20003f24270 */
[----:B------:R-:W1:Y:S01]  /*1b660*/  MUFU.TANH R60, R60 ;  /* 0x0000003c003c7308 */ /* 0x000e620000002400 */
[----:B------:R-:W-:Y:S02]  /*1b670*/  FSEL R56, R56, -INF , P2 ;  /* 0xff80000038387808 */ /* 0x000fe40001000000 */
[----:B------:R-:W-:Y:S02]  /*1b680*/  FMNMX.FTZ R65, R74, R65, !PT ;  /* 0x000000414a417209 */ /* 0x000fe40007810000 */
[----:B------:R-:W-:-:S02]  /*1b690*/  ISETP.GT.AND P2, PT, R91, 0x48, PT ;  /* 0x000000485b00780c */ /* 0x000fc40003f44270 */
[----:B------:R-:W-:Y:S01]  /*1b6a0*/  FSEL R57, R57, -INF , P1 ;  /* 0xff80000039397808 */ /* 0x000fe20000800000 */
[----:B------:R-:W2:Y:S01]  /*1b6b0*/  MUFU.TANH R61, R61 ;  /* 0x0000003d003d7308 */ /* 0x000ea20000002400 */
[----:B------:R-:W-:Y:S02]  /*1b6c0*/  FMNMX.FTZ R4, R56, R65, !PT ;  /* 0x0000004138047209 */ /* 0x000fe40007810000 */
[----:B------:R-:W-:Y:S02]  /*1b6d0*/  ISETP.GT.AND P1, PT, R91, 0x49, PT ;  /* 0x000000495b00780c */ /* 0x000fe40003f24270 */
[----:B------:R-:W-:Y:S02]  /*1b6e0*/  FSEL R58, R58, -INF , P2 ;  /* 0xff8000003a3a7808 */ /* 0x000fe40001000000 */
[----:B------:R-:W-:Y:S01]  /*1b6f0*/  FMNMX.FTZ R65, R57, R4, !PT ;  /* 0x0000000439417209 */ /* 0x000fe20007810000 */
[----:B------:R-:W3:Y:S01]  /*1b700*/  MUFU.TANH R62, R62 ;  /* 0x0000003e003e7308 */ /* 0x000ee20000002400 */
[----:B------:R-:W-:-:S02]  /*1b710*/  ISETP.GT.AND P2, PT, R91, 0x50, PT ;  /* 0x000000505b00780c */ /* 0x000fc40003f44270 */
[----:B0-----:R-:W-:Y:S02]  /*1b720*/  FSEL R59, R59, -INF , P1 ;  /* 0xff8000003b3b7808 */ /* 0x001fe40000800000 */
[----:B------:R-:W-:-:S03]  /*1b730*/  FMNMX.FTZ R4, R58, R65, !PT ;  /* 0x000000413a047209 */ /* 0x000fc60007810000 */
[----:B------:R-:W0:Y:S01]  /*1b740*/  MUFU.TANH R63, R63 ;  /* 0x0000003f003f7308 */ /* 0x000e220000002400 */
[----:B------:R-:W-:Y:S02]  /*1b750*/  ISETP.GT.AND P1, PT, R91, 0x51, PT ;  /* 0x000000515b00780c */ /* 0x000fe40003f24270 */
[----:B-1----:R-:W-:Y:S02]  /*1b760*/  FSEL R60, R60, -INF , P2 ;  /* 0xff8000003c3c7808 */ /* 0x002fe40001000000 */
[----:B------:R-:W-:-:S03]  /*1b770*/  FMNMX.FTZ R65, R59, R4, !PT ;  /* 0x000000043b417209 */ /* 0x000fc60007810000 */
[----:B------:R-:W1:Y:S01]  /*1b780*/  MUFU.TANH R40, R40 ;  /* 0x0000002800287308 */ /* 0x000e620000002400 */
[----:B------:R-:W-:Y:S02]  /*1b790*/  ISETP.GT.AND P2, PT, R91, 0x58, PT ;  /* 0x000000585b00780c */ /* 0x000fe40003f44270 */
[----:B--2---:R-:W-:Y:S02]  /*1b7a0*/  FSEL R61, R61, -INF , P1 ;  /* 0xff8000003d3d7808 */ /* 0x004fe40000800000 */
[----:B------:R-:W-:-:S03]  /*1b7b0*/  FMNMX.FTZ R4, R60, R65, !PT ;  /* 0x000000413c047209 */ /* 0x000fc60007810000 */
[----:B------:R-:W-:Y:S01]  /*1b7c0*/  MUFU.TANH R41, R41 ;  /* 0x0000002900297308 */ /* 0x000fe20000002400 */
[----:B------:R-:W-:Y:S02]  /*1b7d0*/  ISETP.GT.AND P1, PT, R91, 0x59, PT ;  /* 0x000000595b00780c */ /* 0x000fe40003f24270 */
[----:B---3--:R-:W-:Y:S02]  /*1b7e0*/  FSEL R65, R62, -INF , P2 ;  /* 0xff8000003e417808 */ /* 0x008fe40001000000 */
[----:B------:R-:W-:-:S03]  /*1b7f0*/  FMNMX.FTZ R4, R61, R4, !PT ;  /* 0x000000043d047209 */ /* 0x000fc60007810000 */
[----:B------:R-:W2:Y:S01]  /*1b800*/  MUFU.TANH R82, R82 ;  /* 0x0000005200527308 */ /* 0x000ea20000002400 */
[----:B------:R-:W-:Y:S01]  /*1b810*/  ISETP.GT.AND P2, PT, R91, 0x60, PT ;  /* 0x000000605b00780c */ /* 0x000fe20003f44270 */
[----:B------:R-:W-:Y:S01]  /*1b820*/  FFMA.FTZ R215, R50, UR52, -R36 ;  /* 0x0000003432d77c23 */ /* 0x000fe20008010824 */
[----:B0-----:R-:W-:Y:S02]  /*1b830*/  FSEL R63, R63, -INF , P1 ;  /* 0xff8000003f3f7808 */ /* 0x001fe40000800000 */
[----:B------:R-:W-:-:S03]  /*1b840*/  FMNMX.FTZ R4, R65, R4, !PT ;  /* 0x0000000441047209 */ /* 0x000fc60007810000 */
[----:B------:R-:W0:Y:S01]  /*1b850*/  MUFU.TANH R84, R84 ;  /* 0x0000005400547308 */ /* 0x000e220000002400 */
[----:B------:R-:W-:-:S01]  /*1b860*/  FFMA.FTZ R50, R66, UR52, -R36 ;  /* 0x0000003442327c23 */ /* 0x000fc20008010824 */
[--C-:B------:R-:W-:Y:S01]  /*1b870*/  FFMA.FTZ R66, R67, UR52, -R36.reuse ;  /* 0x0000003443427c23 */ /* 0x100fe20008010824 */
[----:B------:R-:W-:-:S01]  /*1b880*/  FFMA.FTZ R209, R54, UR52, -R36 ;  /* 0x0000003436d17c23 */ /* 0x000fc20008010824 */
[----:B------:R-:W-:Y:S02]  /*1b890*/  ISETP.GT.AND P1, PT, R91, 0x61, PT ;  /* 0x000000615b00780c */ /* 0x000fe40003f24270 */
[----:B-1----:R-:W-:Y:S02]  /*1b8a0*/  FSEL R54, R40, -INF , P2 ;  /* 0xff80000028367808 */ /* 0x002fe40001000000 */
[----:B------:R-:W1:Y:S01]  /*1b8b0*/  MUFU.TANH R48, R48 ;  /* 0x0000003000307308 */ /* 0x000e620000002400 */
[----:B------:R-:W-:Y:S02]  /*1b8c0*/  FMNMX.FTZ R67, R63, R4, !PT ;  /* 0x000000043f437209 */ /* 0x000fe40007810000 */
[----:B------:R-:W-:-:S02]  /*1b8d0*/  ISETP.GT.AND P2, PT, R91, 0x68, PT ;  /* 0x000000685b00780c */ /* 0x000fc40003f44270 */
[----:B------:R-:W-:-:S03]  /*1b8e0*/  FMNMX.FTZ R67, R54, R67, !PT ;  /* 0x0000004336437209 */ /* 0x000fc60007810000 */
[----:B------:R-:W3:Y:S01]  /*1b8f0*/  MUFU.TANH R49, R49 ;  /* 0x0000003100317308 */ /* 0x000ee20000002400 */
[----:B--2---:R-:W-:-:S07]  /*1b900*/  FSEL R82, R82, -INF , P2 ;  /* 0xff80000052527808 */ /* 0x004fce0001000000 */
[----:B------:R2:W-:Y:S01]  /*1b910*/  MUFU.EX2 R62, R66 ;  /* 0x00000042003e7308 */ /* 0x0005e20000000800 */
[----:B------:R-:W-:Y:S02]  /*1b920*/  ISETP.GT.AND P2, PT, R91, 0x70, PT ;  /* 0x000000705b00780c */ /* 0x000fe40003f44270 */
[----:B--2---:R-:W-:-:S05]  /*1b930*/  FSEL R66, R41, -INF , P1 ;  /* 0xff80000029427808 */ /* 0x004fca0000800000 */
[----:B------:R-:W2:Y:S01]  /*1b940*/  MUFU.TANH R52, R52 ;  /* 0x0000003400347308 */ /* 0x000ea20000002400 */
[----:B------:R-:W-:Y:S02]  /*1b950*/  ISETP.GT.AND P1, PT, R91, 0x69, PT ;  /* 0x000000695b00780c */ /* 0x000fe40003f24270 */
[----:B------:R-:W-:Y:S01]  /*1b960*/  FMNMX.FTZ R67, R66, R67, !PT ;  /* 0x0000004342437209 */ /* 0x000fe20007810000 */
[----:B------:R-:W-:-:S01]  /*1b970*/  FFMA.FTZ R41, R69, UR52, -R36 ;  /* 0x0000003445297c23 */ /* 0x000fc20008010824 */
[----:B0-----:R-:W-:Y:S02]  /*1b980*/  FSEL R84, R84, -INF , P1 ;  /* 0xff80000054547808 */ /* 0x001fe40000800000 */
[----:B------:R-:W-:Y:S01]  /*1b990*/  FMNMX.FTZ R69, R82, R67, !PT ;  /* 0x0000004352457209 */ /* 0x000fe20007810000 */
[----:B------:R-:W0:Y:S01]  /*1b9a0*/  MUFU.TANH R53, R53 ;  /* 0x0000003500357308 */ /* 0x000e220000002400 */
[----:B------:R-:W-:Y:S02]  /*1b9b0*/  ISETP.GT.AND P1, PT, R91, 0x71, PT ;  /* 0x000000715b00780c */ /* 0x000fe40003f24270 */
[----:B-1----:R-:W-:-:S02]  /*1b9c0*/  FSEL R67, R48, -INF , P2 ;  /* 0xff80000030437808 */ /* 0x002fc40001000000 */
[----:B------:R-:W-:-:S03]  /*1b9d0*/  FMNMX.FTZ R4, R84, R69, !PT ;  /* 0x0000004554047209 */ /* 0x000fc60007810000 */
[----:B------:R-:W1:Y:S01]  /*1b9e0*/  MUFU.TANH R24, R24 ;  /* 0x0000001800187308 */ /* 0x000e620000002400 */
[----:B------:R-:W-:Y:S02]  /*1b9f0*/  ISETP.GT.AND P2, PT, R91, 0x78, PT ;  /* 0x000000785b00780c */ /* 0x000fe40003f44270 */
[----:B---3--:R-:W-:Y:S02]  /*1ba00*/  FSEL R49, R49, -INF , P1 ;  /* 0xff80000031317808 */ /* 0x008fe40000800000 */
[----:B------:R-:W-:-:S03]  /*1ba10*/  FMNMX.FTZ R4, R67, R4, !PT ;  /* 0x0000000443047209 */ /* 0x000fc60007810000 */
[----:B------:R-:W3:Y:S01]  /*1ba20*/  MUFU.TANH R25, R25 ;  /* 0x0000001900197308 */ /* 0x000ee20000002400 */
[----:B------:R-:W-:-:S01]  /*1ba30*/  FFMA.FTZ R48, R55, UR52, -R36 ;  /* 0x0000003437307c23 */ /* 0x000fc20008010824 */
[----:B------:R-:W-:Y:S02]  /*1ba40*/  ISETP.GT.AND P1, PT, R91, 0x79, PT ;  /* 0x000000795b00780c */ /* 0x000fe40003f24270 */
[----:B--2---:R-:W-:Y:S02]  /*1ba50*/  FSEL R52, R52, -INF , P2 ;  /* 0xff80000034347808 */ /* 0x004fe40001000000 */
[----:B------:R-:W-:Y:S02]  /*1ba60*/  FMNMX.FTZ R55, R49, R4, !PT ;  /* 0x0000000431377209 */ /* 0x000fe40007810000 */
[----:B------:R-:W2:Y:S01]  /*1ba70*/  MUFU.TANH R28, R28 ;  /* 0x0000001c001c7308 */ /* 0x000ea20000002400 */
[----:B------:R-:W-:Y:S02]  /*1ba80*/  ISETP.GT.AND P2, PT, R91, 0x80, PT ;  /* 0x000000805b00780c */ /* 0x000fe40003f44270 */
[----:B0-----:R-:W-:-:S02]  /*1ba90*/  FSEL R53, R53, -INF , P1 ;  /* 0xff80000035357808 */ /* 0x001fc40000800000 */
[----:B------:R-:W-:-:S03]  /*1baa0*/  FMNMX.FTZ R4, R52, R55, !PT ;  /* 0x0000003734047209 */ /* 0x000fc60007810000 */
[----:B------:R-:W0:Y:S01]  /*1bab0*/  MUFU.TANH R29, R29 ;  /* 0x0000001d001d7308 */ /* 0x000e220000002400 */
[----:B------:R-:W-:-:S01]  /*1bac0*/  FFMA.FTZ R211, R26, UR52, -R36 ;  /* 0x000000341ad37c23 */ /* 0x000fc20008010824 */
[----:B------:R-:W-:Y:S02]  /*1bad0*/  ISETP.GT.AND P1, PT, R91, 0x81, PT ;  /* 0x000000815b00780c */ /* 0x000fe40003f24270 */
[----:B-1----:R-:W-:Y:S02]  /*1bae0*/  FSEL R26, R24, -INF , P2 ;  /* 0xff800000181a7808 */ /* 0x002fe40001000000 */
[----:B------:R-:W-:Y:S02]  /*1baf0*/  FMNMX.FTZ R69, R53, R4, !PT ;  /* 0x0000000435457209 */ /* 0x000fe40007810000 */
[----:B------:R-:W1:Y:S01]  /*1bb00*/  MUFU.TANH R32, R32 ;  /* 0x0000002000207308 */ /* 0x000e620000002400 */
[----:B------:R-:W-:Y:S02]  /*1bb10*/  ISETP.GT.AND P2, PT, R91, 0x88, PT ;  /* 0x000000885b00780c */ /* 0x000fe40003f44270 */
[----:B---3--:R-:W-:-:S02]  /*1bb20*/  FSEL R55, R25, -INF , P1 ;  /* 0xff80000019377808 */ /* 0x008fc40000800000 */
        /* <DEDUP_REMOVED lines=11> */
[----:B------:R-:W-:Y:S02]  /*1bbe0*/  ISETP.GT.AND P1, PT, R91, 0x91, PT ;  /* 0x000000915b00780c */ /* 0x000fe40003f24270 */
[----:B-1----:R-:W-:Y:S02]  /*1bbf0*/  FSEL R95, R32, -INF , P2 ;  /* 0xff800000205f7808 */ /* 0x002fe40001000000 */
[----:B------:R-:W-:Y:S02]  /*1bc00*/  FMNMX.FTZ R4, R69, R4, !PT ;  /* 0x0000000445047209 */ /* 0x000fe40007810000 */
[----:B------:R-:W-:Y:S02]  /*1bc10*/  ISETP.GT.AND P2, PT, R91, 0x98, PT ;  /* 0x000000985b00780c */ /* 0x000fe40003f44270 */
[----:B---3--:R-:W-:Y:S02]  /*1bc20*/  FSEL R33, R33, -INF , P1 ;  /* 0xff80000021217808 */ /* 0x008fe40000800000 */
[----:B------:R-:W-:-:S02]  /*1bc30*/  FMNMX.FTZ R4, R95, R4, !PT ;  /* 0x000000045f047209 */ /* 0x000fc40007810000 */
[----:B------:R-:W-:Y:S02]  /*1bc40*/  ISETP.GT.AND P1, PT, R91, 0x99, PT ;  /* 0x000000995b00780c */ /* 0x000fe40003f24270 */
[----:B--2---:R-:W-:Y:S02]  /*1bc50*/  FSEL R85, R85, -INF , P2 ;  /* 0xff80000055557808 */ /* 0x004fe40001000000 */
[----:B------:R-:W-:Y:S02]  /*1bc60*/  FMNMX.FTZ R4, R33, R4, !PT ;  /* 0x0000000421047209 */ /* 0x000fe40007810000 */
[----:B0-----:R-:W-:Y:S02]  /*1bc70*/  FSEL R37, R37, -INF , P1 ;  /* 0xff80000025257808 */ /* 0x001fe40000800000 */
[----:B------:R-:W-:-:S04]  /*1bc80*/  FMNMX.FTZ R4, R85, R4, !PT ;  /* 0x0000000455047209 */ /* 0x000fc80007810000 */
[----:B------:R-:W-:-:S05]  /*1bc90*/  FMNMX.FTZ R4, R37, R4, !PT ;  /* 0x0000000425047209 */ /* 0x000fca0007810000 */
[----:B------:R-:W0:Y:S01]  /*1bca0*/  SHFL.BFLY PT, R29, R4, 0x2, 0x1f ;  /* 0x0c401f00041d7f89 */ /* 0x000e2200000e0000 */
[----:B------:R-:W-:-:S01]  /*1bcb0*/  FFMA.FTZ R32, R71, UR52, -R36 ;  /* 0x0000003447207c23 */ /* 0x000fc20008010824 */
[----:B0-----:R-:W-:-:S05]  /*1bcc0*/  FMNMX.FTZ R71, R4, R29, !PT ;  /* 0x0000001d04477209 */ /* 0x001fca0007810000 */
[----:B------:R-:W0:Y:S01]  /*1bcd0*/  SHFL.BFLY PT, R4, R71, 0x1, 0x1f ;  /* 0x0c201f0047047f89 */ /* 0x000e2200000e0000 */
[----:B------:R-:W-:-:S01]  /*1bce0*/  FFMA.FTZ R86, R87, UR52, -R36 ;  /* 0x0000003457567c23 */ /* 0x000fc20008010824 */
[--C-:B------:R-:W-:Y:S01]  /*1bcf0*/  FFMA.FTZ R87, R89, UR52, -R36.reuse ;  /* 0x0000003459577c23 */ /* 0x100fe20008010824 */
[----:B------:R-:W-:-:S01]  /*1bd00*/  FFMA.FTZ R29, R35, UR52, -R36 ;  /* 0x00000034231d7c23 */ /* 0x000fc20008010824 */
[----:B------:R-:W-:Y:S01]  /*1bd10*/  FFMA.FTZ R35, R45, UR52, -R36 ;  /* 0x000000342d237c23 */ /* 0x000fe20008010824 */
[----:B0-----:R-:W-:Y:S01]  /*1bd20*/  FMNMX.FTZ R4, R71, R4, !PT ;  /* 0x0000000447047209 */ /* 0x001fe20007810000 */
[----:B------:R-:W-:-:S03]  /*1bd30*/  IMAD.U32 R71, RZ, RZ, UR52 ;  /* 0x00000034ff477e24 */ /* 0x000fc6000f8e00ff */
[C---:B------:R-:W-:Y:S01]  /*1bd40*/  FSETP.NEU.FTZ.AND P1, PT, R4.reuse, -INF , PT ;  /* 0xff8000000400780b */ /* 0x040fe20003f3d000 */
[----:B------:R-:W-:-:S05]  /*1bd50*/  FFMA.FTZ R71, R4, R71, -8 ;  /* 0xc100000004477423 */ /* 0x000fca0000010047 */
[----:B------:R-:W-:-:S05]  /*1bd60*/  FSEL R71, R71, RZ, P1 ;  /* 0x000000ff47477208 */ /* 0x000fca0000800000 */
[--C-:B------:R-:W-:Y:S01]  /*1bd70*/  FFMA.FTZ R216, R3, UR52, -R71.reuse ;  /* 0x0000003403d87c23 */ /* 0x100fe20008010847 */
[----:B------:R-:W-:-:S01]  /*1bd80*/  FFMA.FTZ R3, R92, UR52, -R71 ;  /* 0x000000345c037c23 */ /* 0x000fc20008010847 */
[----:B------:R-:W-:Y:S01]  /*1bd90*/  FFMA.FTZ R45, R93, UR52, -R71 ;  /* 0x000000345d2d7c23 */ /* 0x000fe20008010847 */
[----:B------:R-:W-:Y:S01]  /*1bda0*/  MUFU.EX2 R86, R86 ;  /* 0x0000005600567308 */ /* 0x000fe20000000800 */
[----:B------:R-:W-:-:S01]  /*1bdb0*/  FFMA.FTZ R89, R97, UR52, -R36 ;  /* 0x0000003461597c23 */ /* 0x000fc20008010824 */
[----:B------:R-:W-:-:S06]  /*1bdc0*/  FFMA.FTZ R6, R6, UR52, -R71 ;  /* 0x0000003406067c23 */ /* 0x000fcc0008010847 */
[----:B------:R-:W0:Y:S01]  /*1bdd0*/  MUFU.EX2 R87, R87 ;  /* 0x0000005700577308 */ /* 0x000e220000000800 */
[----:B------:R-:W-:-:S07]  /*1bde0*/  FFMA.FTZ R218, R43, UR52, -R71 ;  /* 0x000000342bda7c23 */ /* 0x000fce0008010847 */
[----:B------:R-:W-:Y:S01]  /*1bdf0*/  MUFU.EX2 R216, R216 ;  /* 0x000000d800d87308 */ /* 0x000fe20000000800 */
[----:B------:R-:W-:-:S07]  /*1be00*/  FFMA.FTZ R99, R99, UR52, -R36 ;  /* 0x0000003463637c23 */ /* 0x000fce0008010824 */
[----:B------:R-:W1:Y:S01]  /*1be10*/  MUFU.EX2 R3, R3 ;  /* 0x0000000300037308 */ /* 0x000e620000000800 */
[----:B------:R-:W-:-:S07]  /*1be20*/  FFMA.FTZ R203, R39, UR52, -R36 ;  /* 0x0000003427cb7c23 */ /* 0x000fce0008010824 */
[----:B------:R-:W2:Y:S01]  /*1be30*/  MUFU.EX2 R88, R88 ;  /* 0x0000005800587308 */ /* 0x000ea20000000800 */
[----:B------:R-:W-:-:S07]  /*1be40*/  FFMA.FTZ R39, R94, UR52, -R71 ;  /* 0x000000345e277c23 */ /* 0x000fce0008010847 */
[----:B------:R-:W3:Y:S01]  /*1be50*/  MUFU.EX2 R45, R45 ;  /* 0x0000002d002d7308 */ /* 0x000ee20000000800 */
[----:B------:R-:W-:-:S07]  /*1be60*/  FFMA.FTZ R43, R9, UR52, -R71 ;  /* 0x00000034092b7c23 */ /* 0x000fce0008010847 */
[----:B------:R-:W4:Y:S01]  /*1be70*/  MUFU.EX2 R89, R89 ;  /* 0x0000005900597308 */ /* 0x000f220000000800 */
[----:B------:R-:W-:-:S07]  /*1be80*/  FFMA.FTZ R212, R46, UR52, -R71 ;  /* 0x000000342ed47c23 */ /* 0x000fce0008010847 */
[----:B------:R-:W5:Y:S01]  /*1be90*/  MUFU.EX2 R6, R6 ;  /* 0x0000000600067308 */ /* 0x000f620000000800 */
[----:B------:R-:W-:-:S01]  /*1bea0*/  FFMA.FTZ R46, R65, UR52, -R71 ;  /* 0x00000034412e7c23 */ /* 0x000fc20008010847 */
[----:B------:R-:W-:Y:S01]  /*1beb0*/  FFMA.FTZ R204, R54, UR52, -R71 ;  /* 0x0000003436cc7c23 */ /* 0x000fe20008010847 */
[----:B0-----:R-:W-:-:S05]  /*1bec0*/  FADD.FTZ R65, R86, R87 ;  /* 0x0000005756417221 */ /* 0x001fca0000010000 */
[----:B------:R-:W0:Y:S01]  /*1bed0*/  MUFU.EX2 R90, R99 ;  /* 0x00000063005a7308 */ /* 0x000e220000000800 */
[----:B------:R-:W-:-:S01]  /*1bee0*/  FFMA.FTZ R42, R42, UR52, -R36 ;  /* 0x000000342a2a7c23 */ /* 0x000fc20008010824 */
[----:B-1----:R-:W-:-:S06]  /*1bef0*/  FADD.FTZ R54, R216, R3 ;  /* 0x00000003d8367221 */ /* 0x002fcc0000010000 */
[----:B------:R-:W1:Y:S01]  /*1bf00*/  MUFU.EX2 R218, R218 ;  /* 0x000000da00da7308 */ /* 0x000e620000000800 */
[----:B------:R-:W-:-:S01]  /*1bf10*/  FFMA.FTZ R10, R10, UR52, -R71 ;  /* 0x000000340a0a7c23 */ /* 0x000fc20008010847 */
[----:B------:R-:W-:Y:S01]  /*1bf20*/  FFMA.FTZ R208, R56, UR52, -R71 ;  /* 0x0000003438d07c23 */ /* 0x000fe20008010847 */
[----:B--2---:R-:W-:-:S05]  /*1bf30*/  FADD.FTZ R56, R88, R65 ;  /* 0x0000004158387221 */ /* 0x004fca0000010000 */
[----:B------:R-:W2:Y:S01]  /*1bf40*/  MUFU.EX2 R39, R39 ;  /* 0x0000002700277308 */ /* 0x000ea20000000800 */
[----:B---3--:R-:W-:-:S01]  /*1bf50*/  FADD.FTZ R65, R45, R54 ;  /* 0x000000362d417221 */ /* 0x008fc20000010000 */
[----:B------:R-:W-:Y:S01]  /*1bf60*/  FFMA.FTZ R54, R49, UR52, -R71 ;  /* 0x0000003431367c23 */ /* 0x000fe20008010847 */
[----:B----4-:R-:W-:-:S05]  /*1bf70*/  FADD.FTZ R49, R89, R56 ;  /* 0x0000003859317221 */ /* 0x010fca0000010000 */
[----:B------:R-:W3:Y:S01]  /*1bf80*/  MUFU.EX2 R43, R43 ;  /* 0x0000002b002b7308 */ /* 0x000ee20000000800 */
[----:B-----5:R-:W-:-:S01]  /*1bf90*/  FADD.FTZ R65, R6, R65 ;  /* 0x0000004106417221 */ /* 0x020fc20000010000 */
[----:B------:R-:W-:Y:S01]  /*1bfa0*/  FFMA.FTZ R28, R75, UR52, -R36 ;  /* 0x000000344b1c7c23 */ /* 0x000fe20008010824 */
[----:B------:R-:W-:-:S01]  /*1bfb0*/  FFMA.FTZ R9, R12, UR52, -R71 ;  /* 0x000000340c097c23 */ /* 0x000fc20008010847 */
[----:B------:R-:W-:-:S04]  /*1bfc0*/  FFMA.FTZ R75, R20, UR52, -R71 ;  /* 0x00000034144b7c23 */ /* 0x000fc80008010847 */
[----:B------:R-:W4:Y:S01]  /*1bfd0*/  MUFU.EX2 R42, R42 ;  /* 0x0000002a002a7308 */ /* 0x000f220000000800 */
[----:B------:R-:W-:-:S01]  /*1bfe0*/  FFMA.FTZ R210, R60, UR52, -R71 ;  /* 0x000000343cd27c23 */ /* 0x000fc20008010847 */
[----:B------:R-:W-:Y:S01]  /*1bff0*/  FFMA.FTZ R20, R58, UR52, -R71 ;  /* 0x000000343a147c23 */ /* 0x000fe20008010847 */
[----:B0-----:R-:W-:-:S05]  /*1c000*/  FADD.FTZ R60, R90, R49 ;  /* 0x000000315a3c7221 */ /* 0x001fca0000010000 */
[----:B------:R-:W0:Y:S01]  /*1c010*/  MUFU.EX2 R10, R10 ;  /* 0x0000000a000a7308 */ /* 0x000e220000000800 */
[----:B-1----:R-:W-:-:S01]  /*1c020*/  FADD.FTZ R58, R218, R65 ;  /* 0x00000041da3a7221 */ /* 0x002fc20000010000 */
[----:B------:R-:W-:Y:S01]  /*1c030*/  FFMA.FTZ R12, R14, UR52, -R71 ;  /* 0x000000340e0c7c23 */ /* 0x000fe20008010847 */
[----:B------:R-:W-:-:S05]  /*1c040*/  FADD.FTZ R60, R5, R60 ;  /* 0x0000003c053c7221 */ /* 0x000fca0000010000 */
[----:B------:R-:W1:Y:S01]  /*1c050*/  MUFU.EX2 R8, R8 ;  /* 0x0000000800087308 */ /* 0x000e620000000800 */
[----:B--2---:R-:W-:-:S07]  /*1c060*/  FADD.FTZ R58, R39, R58 ;  /* 0x0000003a273a7221 */ /* 0x004fce0000010000 */
[----:B------:R-:W2:Y:S01]  /*1c070*/  MUFU.EX2 R212, R212 ;  /* 0x000000d400d47308 */ /* 0x000ea20000000800 */
[----:B------:R-:W-:-:S01]  /*1c080*/  FFMA.FTZ R56, R53, UR52, -R71 ;  /* 0x0000003435387c23 */ /* 0x000fc20008010847 */
[----:B------:R-:W-:-:S06]  /*1c090*/  FADD.FTZ R65, R7, R60 ;  /* 0x0000003c07417221 */ /* 0x000fcc0000010000 */
[----:B------:R-:W5:Y:S01]  /*1c0a0*/  MUFU.EX2 R11, R11 ;  /* 0x0000000b000b7308 */ /* 0x000f620000000800 */
[----:B---3--:R-:W-:-:S01]  /*1c0b0*/  FADD.FTZ R53, R43, R58 ;  /* 0x0000003a2b357221 */ /* 0x008fc20000010000 */
[----:B------:R-:W-:-:S06]  /*1c0c0*/  FFMA.FTZ R214, R47, UR52, -R71 ;  /* 0x000000342fd67c23 */ /* 0x000fcc0008010847 */
[----:B------:R-:W3:Y:S01]  /*1c0d0*/  MUFU.EX2 R9, R9 ;  /* 0x0000000900097308 */ /* 0x000ee20000000800 */
[----:B----4-:R-:W-:-:S01]  /*1c0e0*/  FADD.FTZ R65, R42, R65 ;  /* 0x000000412a417221 */ /* 0x010fc20000010000 */
[----:B0-----:R-:W-:-:S06]  /*1c0f0*/  FADD.FTZ R53, R10, R53 ;  /* 0x000000350a357221 */ /* 0x001fcc0000010000 */
[----:B------:R-:W0:Y:S01]  /*1c100*/  MUFU.EX2 R21, R96 ;  /* 0x0000006000157308 */ /* 0x000e220000000800 */
[----:B------:R-:W-:-:S07]  /*1c110*/  FFMA.FTZ R47, R72, UR52, -R71 ;  /* 0x00000034482f7c23 */ /* 0x000fce0008010847 */
[----:B------:R-:W4:Y:S01]  /*1c120*/  MUFU.EX2 R12, R12 ;  /* 0x0000000c000c7308 */ /* 0x000f220000000800 */
[----:B------:R-:W-:-:S01]  /*1c130*/  FFMA.FTZ R200, R26, UR52, -R71 ;  /* 0x000000341ac87c23 */ /* 0x000fc20008010847 */
[----:B-1----:R-:W-:-:S06]  /*1c140*/  FADD.FTZ R58, R8, R65 ;  /* 0x00000041083a7221 */ /* 0x002fcc0000010000 */
[----:B------:R-:W1:Y:S01]  /*1c150*/  MUFU.EX2 R64, R64 ;  /* 0x0000004000407308 */ /* 0x000e620000000800 */
[----:B------:R-:W-:-:S01]  /*1c160*/  FFMA.FTZ R51, R51, UR52, -R36 ;  /* 0x0000003433337c23 */ /* 0x000fc20008010824 */
[----:B--2---:R-:W-:-:S06]  /*1c170*/  FADD.FTZ R26, R212, R53 ;  /* 0x00000035d41a7221 */ /* 0x004fcc0000010000 */
[----:B------:R-:W2:Y:S01]  /*1c180*/  MUFU.EX2 R75, R75 ;  /* 0x0000004b004b7308 */ /* 0x000ea20000000800 */
[----:B------:R-:W-:-:S01]  /*1c190*/  FFMA.FTZ R14, R73, UR52, -R71 ;  /* 0x00000034490e7c23 */ /* 0x000fc20008010847 */
[----:B-----5:R-:W-:-:S06]  /*1c1a0*/  FADD.FTZ R58, R11, R58 ;  /* 0x0000003a0b3a7221 */ /* 0x020fcc0000010000 */
[----:B------:R-:W5:Y:S01]  /*1c1b0*/  MUFU.EX2 R215, R215 ;  /* 0x000000d700d77308 */ /* 0x000f620000000800 */
[----:B------:R-:W-:-:S01]  /*1c1c0*/  FFMA.FTZ R73, R74, UR52, -R71 ;  /* 0x000000344a497c23 */ /* 0x000fc20008010847 */
[----:B---3--:R-:W-:-:S06]  /*1c1d0*/  FADD.FTZ R65, R9, R26 ;  /* 0x0000001a09417221 */ /* 0x008fcc0000010000 */
[----:B------:R-:W3:Y:S01]  /*1c1e0*/  MUFU.EX2 R214, R214 ;  /* 0x000000d600d67308 */ /* 0x000ee20000000800 */
[----:B------:R-:W-:-:S01]  /*1c1f0*/  FFMA.FTZ R206, R67, UR52, -R71 ;  /* 0x0000003443ce7c23 */ /* 0x000fc20008010847 */
[----:B0-----:R-:W-:-:S06]  /*1c200*/  FADD.FTZ R67, R21, R58 ;  /* 0x0000003a15437221 */ /* 0x001fcc0000010000 */
[----:B------:R-:W0:Y:S01]  /*1c210*/  MUFU.EX2 R50, R50 ;  /* 0x0000003200327308 */ /* 0x000e220000000800 */
[----:B----4-:R-:W-:-:S07]  /*1c220*/  FADD.FTZ R26, R12, R65 ;  /* 0x000000410c1a7221 */ /* 0x010fce0000010000 */
[----:B------:R-:W4:Y:S01]  /*1c230*/  MUFU.EX2 R47, R47 ;  /* 0x0000002f002f7308 */ /* 0x000f220000000800 */
[----:B------:R-:W-:Y:S01]  /*1c240*/  F2FP.SATFINITE.E4M3.F32.PACK_AB_MERGE_C R219, R42, R7, RZ ;  /* 0x000000072adb723e */ /* 0x000fe200048070ff */
[----:B-1----:R-:W-:-:S06]  /*1c250*/  FADD.FTZ R42, R64, R67 ;  /* 0x00000043402a7221 */ /* 0x002fcc0000010000 */
[----:B------:R-:W1:Y:S01]  /*1c260*/  MUFU.EX2 R51, R51 ;  /* 0x0000003300337308 */ /* 0x000e620000000800 */
[----:B--2---:R-:W-:-:S01]  /*1c270*/  FADD.FTZ R7, R75, R26 ;  /* 0x0000001a4b077221 */ /* 0x004fc20000010000 */
[----:B------:R-:W-:-:S06]  /*1c280*/  FFMA.FTZ R57, R57, UR52, -R71 ;  /* 0x0000003439397c23 */ /* 0x000fcc0008010847 */
[----:B------:R-:W2:Y:S01]  /*1c290*/  MUFU.EX2 R14, R14 ;  /* 0x0000000e000e7308 */ /* 0x000ea20000000800 */
[----:B------:R-:W-:Y:S01]  /*1c2a0*/  F2FP.SATFINITE.E4M3.F32.PACK_AB_MERGE_C R58, R6, R45, RZ ;  /* 0x0000002d063a723e */ /* 0x000fe200048070ff */
[----:B-----5:R-:W-:Y:S01]  /*1c2b0*/  FADD.FTZ R45, R215, R42 ;  /* 0x0000002ad72d7221 */ /* 0x020fe20000010000 */
[----:B------:R-:W-:-:S05]  /*1c2c0*/  F2FP.SATFINITE.E4M3.F32.PACK_AB_MERGE_C R26, R10, R43, RZ ;  /* 0x0000002b0a1a723e */ /* 0x000fca00048070ff */
[----:B------:R-:W5:Y:S01]  /*1c2d0*/  MUFU.EX2 R73, R73 ;  /* 0x0000004900497308 */ /* 0x000f620000000800 */
[----:B---3--:R-:W-:-:S01]  /*1c2e0*/  FADD.FTZ R10, R214, R7 ;  /* 0x00000007d60a7221 */ /* 0x008fc20000010000 */
[----:B------:R-:W-:Y:S01]  /*1c2f0*/  FFMA.FTZ R205, R30, UR52, -R36 ;  /* 0x000000341ecd7c23 */ /* 0x000fe20008010824 */
[----:B------:R-:W-:-:S05]  /*1c300*/  F2FP.SATFINITE.E4M3.F32.PACK_AB_MERGE_C R75, R75, R12, RZ ;  /* 0x0000000c4b4b723e */ /* 0x000fca00048070ff */
[----:B------:R-:W3:Y:S01]  /*1c310*/  MUFU.EX2 R209, R209 ;  /* 0x000000d100d17308 */ /* 0x000ee20000000800 */
[----:B------:R-:W-:-:S01]  /*1c320*/  FFMA.FTZ R30, R77, UR52, -R36 ;  /* 0x000000344d1e7c23 */ /* 0x000fc20008010824 */
[----:B0-----:R-:W-:Y:S01]  /*1c330*/  FADD.FTZ R12, R50, R45 ;  /* 0x0000002d320c7221 */ /* 0x001fe20000010000 */
[----:B------:R-:W-:-:S05]  /*1c340*/  F2FP.SATFINITE.E4M3.F32.PACK_AB_MERGE_C R213, R64, R21, RZ ;  /* 0x0000001540d5723e */ /* 0x000fca00048070ff */
[----:B------:R-:W0:Y:S01]  /*1c350*/  MUFU.EX2 R208, R208 ;  /* 0x000000d000d07308 */ /* 0x000e220000000800 */
[----:B------:R-:W-:-:S01]  /*1c360*/  FFMA.FTZ R77, R59, UR52, -R71 ;  /* 0x000000343b4d7c23 */ /* 0x000fc20008010847 */
[----:B----4-:R-:W-:Y:S01]  /*1c370*/  FADD.FTZ R21, R47, R10 ;  /* 0x0000000a2f157221 */ /* 0x010fe20000010000 */
[----:B-1----:R-:W-:-:S05]  /*1c380*/  FADD.FTZ R43, R51, R12 ;  /* 0x0000000c332b7221 */ /* 0x002fca0000010000 */
[----:B------:R-:W1:Y:S01]  /*1c390*/  MUFU.EX2 R40, R40 ;  /* 0x0000002800287308 */ /* 0x000e620000000800 */
[----:B--2---:R-:W-:-:S07]  /*1c3a0*/  FADD.FTZ R10, R14, R21 ;  /* 0x000000150e0a7221 */ /* 0x004fce0000010000 */
[----:B------:R-:W2:Y:S01]  /*1c3b0*/  MUFU.EX2 R57, R57 ;  /* 0x0000003900397308 */ /* 0x000ea20000000800 */
[C---:B------:R-:W-:Y:S01]  /*1c3c0*/  F2FP.SATFINITE.E4M3.F32.PACK_AB_MERGE_C R51, R62.reuse, R51, RZ ;  /* 0x000000333e33723e */ /* 0x040fe200048070ff */
[----:B------:R-:W-:Y:S01]  /*1c3d0*/  FADD.FTZ R62, R62, R43 ;  /* 0x0000002b3e3e7221 */ /* 0x000fe20000010000 */
[----:B-----5:R-:W-:-:S05]  /*1c3e0*/  F2FP.SATFINITE.E4M3.F32.PACK_AB_MERGE_C R14, R73, R14, RZ ;  /* 0x0000000e490e723e */ /* 0x020fca00048070ff */
[----:B------:R-:W4:Y:S01]  /*1c3f0*/  MUFU.EX2 R41, R41 ;  /* 0x0000002900297308 */ /* 0x000f220000000800 */
[----:B------:R-:W-:-:S01]  /*1c400*/  FFMA.FTZ R24, R70, UR52, -R36 ;  /* 0x0000003446187c23 */ /* 0x000fc20008010824 */
[----:B------:R-:W-:-:S06]  /*1c410*/  FADD.FTZ R73, R73, R10 ;  /* 0x0000000a49497221 */ /* 0x000fcc0000010000 */
[----:B------:R-:W5:Y:S01]  /*1c420*/  MUFU.EX2 R20, R20 ;  /* 0x0000001400147308 */ /* 0x000f620000000800 */
[----:B------:R-:W-:-:S01]  /*1c430*/  FFMA.FTZ R59, R61, UR52, -R71 ;  /* 0x000000343d3b7c23 */ /* 0x000fc20008010847 */
[----:B---3--:R-:W-:-:S06]  /*1c440*/  FADD.FTZ R21, R209, R62 ;  /* 0x0000003ed1157221 */ /* 0x008fcc0000010000 */
[----:B------:R-:W3:Y:S01]  /*1c450*/  MUFU.EX2 R48, R48 ;  /* 0x0000003000307308 */ /* 0x000ee20000000800 */
[----:B0-----:R-:W-:-:S07]  /*1c460*/  FADD.FTZ R10, R208, R73 ;  /* 0x00000049d00a7221 */ /* 0x001fce0000010000 */
[----:B------:R-:W0:Y:S01]  /*1c470*/  MUFU.EX2 R77, R77 ;  /* 0x0000004d004d7308 */ /* 0x000e220000000800 */
[----:B------:R-:W-:-:S01]  /*1c480*/  FFMA.FTZ R27, R27, UR52, -R36 ;  /* 0x000000341b1b7c23 */ /* 0x000fc20008010824 */
[----:B------:R-:W-:Y:S01]  /*1c490*/  F2FP.SATFINITE.E4M3.F32.PACK_AB_MERGE_C R216, R3, R216, R58 ;  /* 0x000000d803d8723e */ /* 0x000fe2000480703a */
[----:B-1----:R-:W-:-:S05]  /*1c4a0*/  FADD.FTZ R12, R40, R21 ;  /* 0x00000015280c7221 */ /* 0x002fca0000010000 */
[----:B------:R-:W1:Y:S01]  /*1c4b0*/  MUFU.EX2 R211, R211 ;  /* 0x000000d300d37308 */ /* 0x000e620000000800 */
[----:B------:R-:W-:-:S01]  /*1c4c0*/  FFMA.FTZ R61, R63, UR52, -R71 ;  /* 0x000000343f3d7c23 */ /* 0x000fc20008010847 */
[----:B--2---:R-:W-:-:S06]  /*1c4d0*/  FADD.FTZ R3, R57, R10 ;  /* 0x0000000a39037221 */ /* 0x004fcc0000010000 */
[----:B------:R-:W2:Y:S01]  /*1c4e0*/  MUFU.EX2 R210, R210 ;  /* 0x000000d200d27308 */ /* 0x000ea20000000800 */
[----:B------:R-:W-:Y:S01]  /*1c4f0*/  F2FP.SATFINITE.E4M3.F32.PACK_AB_MERGE_C R219, R5, R90, R219 ;  /* 0x0000005a05db723e */ /* 0x000fe200048070db */
[----:B----4-:R-:W-:-:S06]  /*1c500*/  FADD.FTZ R5, R41, R12 ;  /* 0x0000000c29057221 */ /* 0x010fcc0000010000 */
[----:B------:R-:W4:Y:S01]  /*1c510*/  MUFU.EX2 R24, R24 ;  /* 0x0000001800187308 */ /* 0x000f220000000800 */
[----:B------:R-:W-:Y:S01]  /*1c520*/  MOV R63, UR38 ;  /* 0x00000026003f7c02 */ /* 0x000fe20008000f00 */
[----:B-----5:R-:W-:-:S06]  /*1c530*/  FADD.FTZ R10, R20, R3 ;  /* 0x00000003140a7221 */ /* 0x020fcc0000010000 */
[----:B------:R-:W5:Y:S01]  /*1c540*/  MUFU.EX2 R59, R59 ;  /* 0x0000003b003b7308 */ /* 0x000f620000000800 */
[C---:B---3--:R-:W-:Y:S01]  /*1c550*/  F2FP.SATFINITE.E4M3.F32.PACK_AB_MERGE_C R41, R48.reuse, R41, RZ ;  /* 0x000000293029723e */ /* 0x048fe200048070ff */
[----:B------:R-:W-:Y:S01]  /*1c560*/  FADD.FTZ R48, R48, R5 ;  /* 0x0000000530307221 */ /* 0x000fe20000010000 */
[----:B0-----:R-:W-:-:S05]  /*1c570*/  F2FP.SATFINITE.E4M3.F32.PACK_AB_MERGE_C R20, R77, R20, RZ ;  /* 0x000000144d14723e */ /* 0x001fca00048070ff */
[----:B------:R0:W3:Y:S01]  /*1c580*/  MUFU.EX2 R25, R27 ;  /* 0x0000001b00197308 */ /* 0x0000e20000000800 */
[----:B------:R-:W-:Y:S01]  /*1c590*/  PRMT R0, R63, 0x654, R0 ;  /* 0x000006543f007816 */ /* 0x000fe20000000000 */
[----:B------:R-:W-:-:S06]  /*1c5a0*/  FADD.FTZ R77, R77, R10 ;  /* 0x0000000a4d4d7221 */ /* 0x000fcc0000010000 */
[----:B------:R-:W3:Y:S01]  /*1c5b0*/  MUFU.EX2 R46, R46 ;  /* 0x0000002e002e7308 */ /* 0x000ee20000000800 */
[----:B------:R-:W-:-:S01]  /*1c5c0*/  FFMA.FTZ R63, R66, UR52, -R71 ;  /* 0x00000034423f7c23 */ /* 0x000fc20008010847 */
[----:B-1----:R-:W-:-:S06]  /*1c5d0*/  FADD.FTZ R3, R211, R48 ;  /* 0x00000030d3037221 */ /* 0x002fcc0000010000 */
[----:B------:R-:W1:Y:S01]  /*1c5e0*/  MUFU.EX2 R32, R32 ;  /* 0x0000002000207308 */ /* 0x000e620000000800 */
[----:B------:R-:W-:Y:S01]  /*1c5f0*/  F2FP.SATFINITE.E4M3.F32.PACK_AB_MERGE_C R213, R11, R8, R213 ;  /* 0x000000080bd5723e */ /* 0x000fe200048070d5 */
[----:B0-----:R-:W-:Y:S01]  /*1c600*/  FFMA.FTZ R27, R76, UR52, -R36 ;  /* 0x000000344c1b7c23 */ /* 0x001fe20008010824 */
[----:B------:R0:W-:Y:S05]  /*1c610*/  SYNCS.ARRIVE.TRANS64.RED.A1T0 RZ, [R0+URZ], RZ ;  /* 0x000000ff00ff79a7 */ /* 0x0001ea000810043f */
[----:B------:R-:W1:Y:S01]  /*1c620*/  MUFU.EX2 R61, R61 ;  /* 0x0000003d003d7308 */ /* 0x000e620000000800 */
[----:B--2---:R-:W-:-:S01]  /*1c630*/  FADD.FTZ R8, R210, R77 ;  /* 0x0000004dd2087221 */ /* 0x004fc20000010000 */
[----:B0-----:R-:W-:-:S06]  /*1c640*/  FFMA.FTZ R0, R82, UR52, -R71 ;  /* 0x0000003452007c23 */ /* 0x001fcc0008010847 */
[----:B------:R-:W0:Y:S01]  /*1c650*/  MUFU.EX2 R205, R205 ;  /* 0x000000cd00cd7308 */ /* 0x000e220000000800 */
[----:B------:R-:W-:-:S01]  /*1c660*/  FFMA.FTZ R70, R31, UR52, -R36 ;  /* 0x000000341f467c23 */ /* 0x000fc20008010824 */
[----:B----4-:R-:W-:Y:S01]  /*1c670*/  FADD.FTZ R10, R24, R3 ;  /* 0x00000003180a7221 */ /* 0x010fe20000010000 */
[----:B-----5:R-:W-:-:S05]  /*1c680*/  FADD.FTZ R3, R59, R8 ;  /* 0x000000083b037221 */ /* 0x020fca0000010000 */
[----:B------:R-:W2:Y:S01]  /*1c690*/  MUFU.EX2 R204, R204 ;  /* 0x000000cc00cc7308 */ /* 0x000ea20000000800 */
[----:B------:R-:W-:-:S01]  /*1c6a0*/  FFMA.FTZ R84, R84, UR52, -R71 ;  /* 0x0000003454547c23 */ /* 0x000fc20008010847 */
[----:B---3--:R-:W-:-:S06]  /*1c6b0*/  FADD.FTZ R5, R25, R10 ;  /* 0x0000000a19057221 */ /* 0x008fcc0000010000 */
[----:B------:R-:W3:Y:S01]  /*1c6c0*/  MUFU.EX2 R28, R28 ;  /* 0x0000001c001c7308 */ /* 0x000ee20000000800 */
[----:B------:R-:W-:-:S01]  /*1c6d0*/  FFMA.FTZ R207, R34, UR52, -R36 ;  /* 0x0000003422cf7c23 */ /* 0x000fc20008010824 */
[----:B------:R-:W-:-:S06]  /*1c6e0*/  FADD.FTZ R8, R46, R3 ;  /* 0x000000032e087221 */ /* 0x000fcc0000010000 */
[----:B------:R-:W4:Y:S01]  /*1c6f0*/  MUFU.EX2 R63, R63 ;  /* 0x0000003f003f7308 */ /* 0x000f220000000800 */
[C---:B-1----:R-:W-:Y:S01]  /*1c700*/  F2FP.SATFINITE.E4M3.F32.PACK_AB_MERGE_C R25, R32.reuse, R25, RZ ;  /* 0x000000192019723e */ /* 0x042fe200048070ff */
[----:B------:R-:W-:Y:S01]  /*1c710*/  FADD.FTZ R32, R32, R5 ;  /* 0x0000000520207221 */ /* 0x000fe20000010000 */
[----:B------:R-:W-:-:S05]  /*1c720*/  F2FP.SATFINITE.E4M3.F32.PACK_AB_MERGE_C R46, R61, R46, RZ ;  /* 0x0000002e3d2e723e */ /* 0x000fca00048070ff */
[----:B------:R-:W1:Y:S01]  /*1c730*/  MUFU.EX2 R27, R27 ;  /* 0x0000001b001b7308 */ /* 0x000e620000000800 */
[----:B------:R-:W-:-:S07]  /*1c740*/  FADD.FTZ R61, R61, R8 ;  /* 0x000000083d3d7221 */ /* 0x000fce0000010000 */
[----:B------:R-:W5:Y:S01]  /*1c750*/  MUFU.EX2 R0, R0 ;  /* 0x0000000000007308 */ /* 0x000f620000000800 */
[----:B0-----:R-:W-:-:S07]  /*1c760*/  FADD.FTZ R3, R205, R32 ;  /* 0x00000020cd037221 */ /* 0x001fce0000010000 */
[----:B------:R-:W0:Y:S01]  /*1c770*/  MUFU.EX2 R70, R70 ;  /* 0x0000004600467308 */ /* 0x000e220000000800 */
[----:B--2---:R-:W-:-:S07]  /*1c780*/  FADD.FTZ R8, R204, R61 ;  /* 0x0000003dcc087221 */ /* 0x004fce0000010000 */
[----:B------:R-:W2:Y:S01]  /*1c790*/  MUFU.EX2 R49, R84 ;  /* 0x0000005400317308 */ /* 0x000ea20000000800 */
[----:B------:R-:W-:-:S01]  /*1c7a0*/  FFMA.FTZ R52, R52, UR52, -R71 ;  /* 0x0000003434347c23 */ /* 0x000fc20008010847 */
[----:B---3--:R-:W-:-:S06]  /*1c7b0*/  FADD.FTZ R10, R28, R3 ;  /* 0x000000031c0a7221 */ /* 0x008fcc0000010000 */
[----:B------:R-:W3:Y:S01]  /*1c7c0*/  MUFU.EX2 R207, R207 ;  /* 0x000000cf00cf7308 */ /* 0x000ee20000000800 */
[----:B----4-:R-:W-:-:S07]  /*1c7d0*/  FADD.FTZ R3, R63, R8 ;  /* 0x000000083f037221 */ /* 0x010fce0000010000 */
[----:B------:R-:W4:Y:S01]  /*1c7e0*/  MUFU.EX2 R206, R206 ;  /* 0x000000ce00ce7308 */ /* 0x000f220000000800 */
[----:B-1----:R-:W-:-:S01]  /*1c7f0*/  FADD.FTZ R5, R27, R10 ;  /* 0x0000000a1b057221 */ /* 0x002fc20000010000 */
[----:B------:R-:W-:-:S06]  /*1c800*/  F2FP.SATFINITE.E4M3.F32.PACK_AB_MERGE_C R212, R9, R212, R75 ;  /* 0x000000d409d4723e */ /* 0x000fcc000480704b */
[----:B------:R-:W1:Y:S01]  /*1c810*/  MUFU.EX2 R30, R30 ;  /* 0x0000001e001e7308 */ /* 0x000e620000000800 */
[----:B-----5:R-:W-:-:S01]  /*1c820*/  FADD.FTZ R8, R0, R3 ;  /* 0x0000000300087221 */ /* 0x020fc20000010000 */
[----:B------:R-:W5:Y:S06]  /*1c830*/  @P4 LDC R9, c[0x0][0x44c] ;  /* 0x00011300ff094b82 */ /* 0x000f6c0000000800 */
[----:B------:R-:W1:Y:S01]  /*1c840*/  MUFU.EX2 R53, R54 ;  /* 0x0000003600357308 */ /* 0x000e620000000800 */
[C---:B0-----:R-:W-:Y:S01]  /*1c850*/  F2FP.SATFINITE.E4M3.F32.PACK_AB_MERGE_C R27, R70.reuse, R27, RZ ;  /* 0x0000001b461b723e */ /* 0x041fe200048070ff */
[----:B------:R-:W-:Y:S01]  /*1c860*/  FADD.FTZ R70, R70, R5 ;  /* 0x0000000546467221 */ /* 0x000fe20000010000 */
[----:B--2---:R-:W-:-:S05]  /*1c870*/  F2FP.SATFINITE.E4M3.F32.PACK_AB_MERGE_C R0, R49, R0, RZ ;  /* 0x000000003100723e */ /* 0x004fca00048070ff */
[----:B------:R-:W-:Y:S01]  /*1c880*/  MUFU.EX2 R6, R52 ;  /* 0x0000003400067308 */ /* 0x000fe20000000800 */
[----:B------:R-:W-:-:S07]  /*1c890*/  FADD.FTZ R49, R49, R8 ;  /* 0x0000000831317221 */ /* 0x000fce0000010000 */
[----:B------:R-:W0:Y:S01]  /*1c8a0*/  MUFU.EX2 R7, R56 ;  /* 0x0000003800077308 */ /* 0x000e220000000800 */
[----:B------:R-:W-:Y:S01]  /*1c8b0*/  F2FP.SATFINITE.E4M3.F32.PACK_AB_MERGE_C R204, R63, R204, R0 ;  /* 0x000000cc3fcc723e */ /* 0x000fe20004807000 */
[----:B---3--:R-:W-:Y:S01]  /*1c8c0*/  FADD.FTZ R3, R207, R70 ;  /* 0x00000046cf037221 */ /* 0x008fe20000010000 */
[----:B----4-:R-:W-:-:S05]  /*1c8d0*/  FADD.FTZ R0, R206, R49 ;  /* 0x00000031ce007221 */ /* 0x010fca0000010000 */
[----:B------:R-:W2:Y:S01]  /*1c8e0*/  MUFU.EX2 R200, R200 ;  /* 0x000000c800c87308 */ /* 0x000ea20000000800 */
[----:B-1----:R-:W-:-:S01]  /*1c8f0*/  FADD.FTZ R5, R30, R3 ;  /* 0x000000031e057221 */ /* 0x002fc20000010000 */
[----:B------:R-:W-:Y:S01]  /*1c900*/  FADD.FTZ R3, R53, R0 ;  /* 0x0000000035037221 */ /* 0x000fe20000010000 */
[----:B------:R-:W-:-:S01]  /*1c910*/  FFMA.FTZ R34, R78, UR52, -R36 ;  /* 0x000000344e227c23 */ /* 0x000fc20008010824 */
[----:B------:R-:W-:-:S04]  /*1c920*/  FFMA.FTZ R201, R79, UR52, -R36 ;  /* 0x000000344fc97c23 */ /* 0x000fc80008010824 */
[----:B------:R-:W-:Y:S01]  /*1c930*/  MUFU.EX2 R29, R29 ;  /* 0x0000001d001d7308 */ /* 0x000fe20000000800 */
[----:B0-----:R-:W-:Y:S01]  /*1c940*/  F2FP.SATFINITE.E4M3.F32.PACK_AB_MERGE_C R0, R7, R6, RZ ;  /* 0x000000060700723e */ /* 0x001fe200048070ff */
[----:B------:R-:W-:Y:S01]  /*1c950*/  FADD.FTZ R6, R6, R3 ;  /* 0x0000000306067221 */ /* 0x000fe20000010000 */
[----:B------:R-:W-:-:S01]  /*1c960*/  FFMA.FTZ R68, R68, UR52, -R71 ;  /* 0x0000003444447c23 */ /* 0x000fc20008010847 */
[----:B------:R-:W-:Y:S01]  /*1c970*/  FFMA.FTZ R69, R69, UR52, -R71 ;  /* 0x0000003445457c23 */ /* 0x000fe20008010847 */
[----:B------:R-:W-:-:S01]  /*1c980*/  FFMA.FTZ R38, R38, UR52, -R36 ;  /* 0x0000003426267c23 */ /* 0x000fc20008010824 */
[----:B------:R-:W-:Y:S01]  /*1c990*/  FADD.FTZ R7, R7, R6 ;  /* 0x0000000607077221 */ /* 0x000fe20000010000 */
[----:B------:R-:W-:Y:S01]  /*1c9a0*/  F2FP.SATFINITE.E4M3.F32.PACK_AB_MERGE_C R206, R53, R206, R0 ;  /* 0x000000ce35ce723e */ /* 0x000fe20004807000 */
[----:B------:R-:W-:Y:S01]  /*1c9b0*/  FFMA.FTZ R55, R55, UR52, -R71 ;  /* 0x0000003437377c23 */ /* 0x000fe20008010847 */
[----:B------:R-:W0:Y:S01]  /*1c9c0*/  @P4 LDC R10, c[0x0][0x450] ;  /* 0x00011400ff0a4b82 */ /* 0x000e220000000800 */
[----:B--2---:R-:W-:-:S01]  /*1c9d0*/  FADD.FTZ R0, R200, R7 ;  /* 0x00000007c8007221 */ /* 0x004fc20000010000 */
[----:B-----5:R-:W-:-:S02]  /*1c9e0*/  @P4 IMAD.HI.U32 R7, R108, R9, RZ ;  /* 0x000000096c074227 */ /* 0x020fc400078e00ff */
[----:B------:R-:W2:Y:S01]  /*1c9f0*/  LDL R9, [R1+0x44] ;  /* 0x0000440001097983 */ /* 0x000ea20000100800 */
[----:B------:R-:W1:Y:S01]  /*1ca00*/  MUFU.EX2 R34, R34 ;  /* 0x0000002200227308 */ /* 0x000e620000000800 */
[----:B------:R-:W-:-:S01]  /*1ca10*/  FFMA.FTZ R31, R80, UR52, -R36 ;  /* 0x00000034501f7c23 */ /* 0x000fc20008010824 */
[----:B------:R-:W-:-:S06]  /*1ca20*/  FFMA.FTZ R76, R81, UR52, -R36 ;  /* 0x00000034514c7c23 */ /* 0x000fcc0008010824 */
[----:B------:R-:W3:Y:S08]  /*1ca30*/  MUFU.EX2 R201, R201 ;  /* 0x000000c900c97308 */ /* 0x000ef00000000800 */
[----:B------:R-:W-:Y:S01]  /*1ca40*/  MUFU.EX2 R68, R68 ;  /* 0x0000004400447308 */ /* 0x000fe20000000800 */
[----:B-1----:R-:W-:Y:S01]  /*1ca50*/  F2FP.SATFINITE.E4M3.F32.PACK_AB_MERGE_C R8, R29, R34, RZ ;  /* 0x000000221d08723e */ /* 0x002fe200048070ff */
[----:B------:R-:W-:-:S06]  /*1ca60*/  FADD.FTZ R34, R34, R5 ;  /* 0x0000000522227221 */ /* 0x000fcc0000010000 */
[----:B------:R-:W1:Y:S08]  /*1ca70*/  MUFU.EX2 R69, R69 ;  /* 0x0000004500457308 */ /* 0x000e700000000800 */
[----:B------:R-:W4:Y:S01]  /*1ca80*/  MUFU.EX2 R38, R38 ;  /* 0x0000002600267308 */ /* 0x000f220000000800 */
[----:B------:R-:W-:-:S07]  /*1ca90*/  FFMA.FTZ R95, R95, UR52, -R71 ;  /* 0x000000345f5f7c23 */ /* 0x000fce0008010847 */
[----:B------:R-:W5:Y:S01]  /*1caa0*/  MUFU.EX2 R55, R55 ;  /* 0x0000003700377308 */ /* 0x000f620000000800 */
[----:B------:R-:W-:-:S01]  /*1cab0*/  FADD.FTZ R34, R29, R34 ;  /* 0x000000221d227221 */ /* 0x000fc20000010000 */
[----:B------:R-:W-:-:S06]  /*1cac0*/  FFMA.FTZ R44, R44, UR52, -R36 ;  /* 0x000000342c2c7c23 */ /* 0x000fcc0008010824 */
[----:B------:R-:W0:Y:S01]  /*1cad0*/  MUFU.EX2 R31, R31 ;  /* 0x0000001f001f7308 */ /* 0x000e220000000800 */
[----:B------:R-:W-:-:S01]  /*1cae0*/  FFMA.FTZ R36, R83, UR52, -R36 ;  /* 0x0000003453247c23 */ /* 0x000fc20008010824 */
[----:B---3--:R-:W-:-:S06]  /*1caf0*/  FADD.FTZ R3, R201, R34 ;  /* 0x00000022c9037221 */ /* 0x008fcc0000010000 */
[----:B------:R-:W3:Y:S01]  /*1cb00*/  MUFU.EX2 R76, R76 ;  /* 0x0000004c004c7308 */ /* 0x000ee20000000800 */
[----:B------:R-:W-:-:S01]  /*1cb10*/  FFMA.FTZ R33, R33, UR52, -R71 ;  /* 0x0000003421217c23 */ /* 0x000fc20008010847 */
[----:B-1----:R-:W-:Y:S01]  /*1cb20*/  F2FP.SATFINITE.E4M3.F32.PACK_AB_MERGE_C R5, R69, R68, RZ ;  /* 0x000000444505723e */ /* 0x002fe200048070ff */
[----:B----4-:R-:W-:-:S05]  /*1cb30*/  FADD.FTZ R6, R38, R3 ;  /* 0x0000000326067221 */ /* 0x010fca0000010000 */
[----:B------:R-:W1:Y:S01]  /*1cb40*/  MUFU.EX2 R203, R203 ;  /* 0x000000cb00cb7308 */ /* 0x000e620000000800 */
[----:B------:R-:W-:Y:S01]  /*1cb50*/  F2FP.SATFINITE.E4M3.F32.PACK_AB_MERGE_C R207, R30, R207, R8 ;  /* 0x000000cf1ecf723e */ /* 0x000fe20004807008 */
[----:B------:R-:W-:Y:S02]  /*1cb60*/  IMAD.MOV.U32 R8, RZ, RZ, R108 ;  /* 0x000000ffff087224 */ /* 0x000fe400078e006c */
[----:B-----5:R-:W-:-:S04]  /*1cb70*/  FADD.FTZ R3, R55, R0 ;  /* 0x0000000037037221 */ /* 0x020fc80000010000 */
[----:B------:R-:W4:Y:S01]  /*1cb80*/  MUFU.EX2 R95, R95 ;  /* 0x0000005f005f7308 */ /* 0x000f220000000800 */
[----:B------:R-:W-:Y:S01]  /*1cb90*/  F2FP.SATFINITE.E4M3.F32.PACK_AB_MERGE_C R200, R55, R200, R5 ;  /* 0x000000c837c8723e */ /* 0x000fe20004807005 */
[----:B0-----:R-:W-:Y:S01]  /*1cba0*/  FADD.FTZ R5, R31, R6 ;  /* 0x000000061f057221 */ /* 0x001fe20000010000 */
[----:B------:R-:W-:-:S05]  /*1cbb0*/  @P4 SHF.R.U32.HI R8, RZ, R10, R7 ;  /* 0x0000000aff084219 */ /* 0x000fca0000011607 */
[----:B------:R-:W0:Y:S01]  /*1cbc0*/  MUFU.EX2 R44, R44 ;  /* 0x0000002c002c7308 */ /* 0x000e220000000800 */
[----:B------:R-:W-:-:S01]  /*1cbd0*/  FADD.FTZ R68, R68, R3 ;  /* 0x0000000344447221 */ /* 0x000fc20000010000 */
[----:B---3--:R-:W-:-:S06]  /*1cbe0*/  F2FP.SATFINITE.E4M3.F32.PACK_AB_MERGE_C R31, R76, R31, RZ ;  /* 0x0000001f4c1f723e */ /* 0x008fcc00048070ff */
[----:B------:R-:W3:Y:S01]  /*1cbf0*/  MUFU.EX2 R202, R33 ;  /* 0x0000002100ca7308 */ /* 0x000ee20000000800 */
[----:B------:R-:W-:Y:S01]  /*1cc00*/  IADD3 R0, R8, R105, -R107 ;  /* 0x0000006908007210 */ /* 0x000fe20007ffe86b */
[----:B------:R-:W-:-:S06]  /*1cc10*/  FADD.FTZ R76, R76, R5 ;  /* 0x000000054c4c7221 */ /* 0x000fcc0000010000 */
[----:B------:R-:W-:Y:S08]  /*1cc20*/  MUFU.EX2 R35, R35 ;  /* 0x0000002300237308 */ /* 0x000ff00000000800 */
[----:B------:R-:W5:Y:S01]  /*1cc30*/  MUFU.EX2 R36, R36 ;  /* 0x0000002400247308 */ /* 0x000f620000000800 */
[----:B------:R-:W-:-:S01]  /*1cc40*/  FADD.FTZ R68, R69, R68 ;  /* 0x0000004445447221 */ /* 0x000fc20000010000 */
[----:B-1----:R-:W-:Y:S01]  /*1cc50*/  FADD.FTZ R5, R203, R76 ;  /* 0x0000004ccb057221 */ /* 0x002fe20000010000 */
[----:B------:R-:W-:-:S04]  /*1cc60*/  IMAD.HI R8, R0, 0x66666667, RZ ;  /* 0x6666666700087827 */ /* 0x000fc800078e02ff */
[----:B------:R-:W-:Y:S01]  /*1cc70*/  FFMA.FTZ R85, R85, UR52, -R71 ;  /* 0x0000003455557c23 */ /* 0x000fe20008010847 */
[----:B----4-:R-:W-:-:S01]  /*1cc80*/  FADD.FTZ R3, R95, R68 ;  /* 0x000000445f037221 */ /* 0x010fc20000010000 */
[----:B0-----:R-:W-:Y:S01]  /*1cc90*/  FADD.FTZ R6, R44, R5 ;  /* 0x000000052c067221 */ /* 0x001fe20000010000 */
[----:B------:R-:W-:-:S01]  /*1cca0*/  FFMA.FTZ R37, R37, UR52, -R71 ;  /* 0x0000003425257c23 */ /* 0x000fc20008010847 */
[----:B------:R-:W-:Y:S01]  /*1ccb0*/  SHF.R.U32.HI R5, RZ, 0x1f, R8 ;  /* 0x0000001fff057819 */ /* 0x000fe20000011608 */
[----:B---3--:R-:W-:-:S01]  /*1ccc0*/  FADD.FTZ R0, R202, R3 ;  /* 0x00000003ca007221 */ /* 0x008fc20000010000 */
[----:B------:R-:W-:Y:S02]  /*1ccd0*/  MUFU.EX2 R85, R85 ;  /* 0x0000005500557308 */ /* 0x000fe40000000800 */
[----:B------:R-:W-:Y:S02]  /*1cce0*/  LEA.HI.SX32 R5, R8, R5, 0x1a ;  /* 0x0000000508057211 */ /* 0x000fe400078fd2ff */
[----:B-----5:R-:W-:-:S04]  /*1ccf0*/  F2FP.SATFINITE.E4M3.F32.PACK_AB_MERGE_C R3, R36, R35, RZ ;  /* 0x000000232403723e */ /* 0x020fc800048070ff */
[----:B------:R-:W0:Y:S01]  /*1cd00*/  MUFU.EX2 R12, R37 ;  /* 0x00000025000c7308 */ /* 0x000e220000000800 */
[----:B------:R-:W-:Y:S02]  /*1cd10*/  F2FP.SATFINITE.E4M3.F32.PACK_AB_MERGE_C R208, R57, R208, R20 ;  /* 0x000000d039d0723e */ /* 0x000fe40004807014 */
[----:B------:R-:W-:Y:S01]  /*1cd20*/  F2FP.SATFINITE.E4M3.F32.PACK_AB_MERGE_C R203, R44, R203, R3 ;  /* 0x000000cb2ccb723e */ /* 0x000fe20004807003 */
[----:B------:R-:W-:Y:S01]  /*1cd30*/  VIADD R3, R106, 0xfffffffe ;  /* 0xfffffffe6a037836 */ /* 0x000fe20000000000 */
[----:B------:R-:W-:Y:S01]  /*1cd40*/  F2FP.SATFINITE.E4M3.F32.PACK_AB_MERGE_C R217, R89, R88, RZ ;  /* 0x0000005859d9723e */ /* 0x000fe200048070ff */
[----:B------:R-:W-:-:S01]  /*1cd50*/  FADD.FTZ R11, R35, R6 ;  /* 0x00000006230b7221 */ /* 0x000fc20000010000 */
[----:B------:R-:W-:Y:S02]  /*1cd60*/  F2FP.SATFINITE.E4M3.F32.PACK_AB_MERGE_C R218, R39, R218, R26 ;  /* 0x000000da27da723e */ /* 0x000fe4000480701a */
[----:B------:R-:W-:Y:S02]  /*1cd70*/  CS2R R32, SRZ ;  /* 0x0000000000207805 */ /* 0x000fe4000001ff00 */
[----:B------:R-:W-:Y:S01]  /*1cd80*/  F2FP.SATFINITE.E4M3.F32.PACK_AB_MERGE_C R217, R87, R86, R217 ;  /* 0x0000005657d9723e */ /* 0x000fe200048070d9 */
[----:B------:R-:W-:-:S01]  /*1cd90*/  FADD.FTZ R11, R36, R11 ;  /* 0x0000000b240b7221 */ /* 0x000fc20000010000 */
[----:B------:R-:W-:-:S02]  /*1cda0*/  F2FP.SATFINITE.E4M3.F32.PACK_AB_MERGE_C R214, R47, R214, R14 ;  /* 0x000000d62fd6723e */ /* 0x000fc4000480700e */
[----:B0-----:R-:W-:Y:S01]  /*1cdb0*/  F2FP.SATFINITE.E4M3.F32.PACK_AB_MERGE_C R7, R12, R85, RZ ;  /* 0x000000550c07723e */ /* 0x001fe200048070ff */
[----:B------:R-:W-:Y:S01]  /*1cdc0*/  FADD.FTZ R85, R85, R0 ;  /* 0x0000000055557221 */ /* 0x000fe20000010000 */
[----:B------:R-:W-:Y:S02]  /*1cdd0*/  F2FP.SATFINITE.E4M3.F32.PACK_AB_MERGE_C R215, R50, R215, R51 ;  /* 0x000000d732d7723e */ /* 0x000fe40004807033 */
[----:B------:R-:W-:Y:S02]  /*1cde0*/  CS2R R34, SRZ ;  /* 0x0000000000227805 */ /* 0x000fe4000001ff00 */
[----:B------:R-:W-:Y:S01]  /*1cdf0*/  F2FP.SATFINITE.E4M3.F32.PACK_AB_MERGE_C R209, R40, R209, R41 ;  /* 0x000000d128d1723e */ /* 0x000fe20004807029 */
[----:B------:R-:W-:Y:S01]  /*1ce00*/  FADD.FTZ R12, R12, R85 ;  /* 0x000000550c0c7221 */ /* 0x000fe20000010000 */
[----:B------:R-:W-:Y:S02]  /*1ce10*/  F2FP.SATFINITE.E4M3.F32.PACK_AB_MERGE_C R210, R59, R210, R46 ;  /* 0x000000d23bd2723e */ /* 0x000fe4000480702e */
[----:B------:R-:W-:-:S02]  /*1ce20*/  CS2R R36, SRZ ;  /* 0x0000000000247805 */ /* 0x000fc4000001ff00 */
[----:B------:R-:W-:Y:S02]  /*1ce30*/  F2FP.SATFINITE.E4M3.F32.PACK_AB_MERGE_C R211, R24, R211, R25 ;  /* 0x000000d318d3723e */ /* 0x000fe40004807019 */
[----:B------:R-:W-:Y:S02]  /*1ce40*/  CS2R R24, SRZ ;  /* 0x0000000000187805 */ /* 0x000fe4000001ff00 */
[----:B------:R-:W-:Y:S02]  /*1ce50*/  F2FP.SATFINITE.E4M3.F32.PACK_AB_MERGE_C R205, R28, R205, R27 ;  /* 0x000000cd1ccd723e */ /* 0x000fe4000480701b */
[----:B------:R-:W-:Y:S02]  /*1ce60*/  CS2R R26, SRZ ;  /* 0x00000000001a7805 */ /* 0x000fe4000001ff00 */
[----:B------:R-:W-:Y:S02]  /*1ce70*/  F2FP.SATFINITE.E4M3.F32.PACK_AB_MERGE_C R201, R38, R201, R31 ;  /* 0x000000c926c9723e */ /* 0x000fe4000480701f */
[----:B------:R-:W-:-:S02]  /*1ce80*/  CS2R R28, SRZ ;  /* 0x00000000001c7805 */ /* 0x000fc4000001ff00 */
[----:B------:R-:W-:Y:S02]  /*1ce90*/  F2FP.SATFINITE.E4M3.F32.PACK_AB_MERGE_C R202, R202, R95, R7 ;  /* 0x0000005fcaca723e */ /* 0x000fe40004807007 */
        /* <DEDUP_REMOVED lines=42> */
[----:B--2---:R-:W-:-:S04]  /*1d140*/  VIMNMX R20, R9, R5, !PT ;  /* 0x0000000509147248 */ /* 0x004fc80007fe0100 */
[----:B------:R-:W-:-:S13]  /*1d150*/  ISETP.GE.AND P1, PT, R3, R20, PT ;  /* 0x000000140300720c */ /* 0x000fda0003f26270 */
[----:B------:R-:W-:Y:S05]  /*1d160*/  @!P1 BRA `(.L_x_2909) ;  /* 0x0000004c00a09947 */ /* 0x000fea0003800000 */
[----:B------:R-:W-:Y:S01]  /*1d170*/  IMAD.MOV.U32 R0, RZ, RZ, R3 ;  /* 0x000000ffff007224 */ /* 0x000fe200078e0003 */
[----:B------:R-:W-:Y:S01]  /*1d180*/  MOV R8, R229 ;  /* 0x000000e500087202 */ /* 0x000fe20000000f00 */
        /* <DEDUP_REMOVED lines=50> */
[----:B------:R-:W-:-:S07]  /*1d4b0*/  CS2R R24, SRZ ;  /* 0x0000000000187805 */ /* 0x000fce000001ff00 */
.L_x_2921:
[----:B------:R-:W2:Y:S01]  /*1d4c0*/  LDL R4, [R1+0x2c] ;  /* 0x00002c0001047983 */ /* 0x000ea20000100800 */
[----:B------:R-:W-:Y:S01]  /*1d4d0*/  ISETP.NE.AND P1, PT, R3, 0x1, PT ;  /* 0x000000010300780c */ /* 0x000fe20003f25270 */
[----:B------:R-:W-:Y:S05]  /*1d4e0*/  YIELD ;  /* 0x0000000000007946 */ /* 0x000fea0003800000 */
[----:B------:R-:W-:-:S04]  /*1d4f0*/  SEL R229, RZ, 0x1, P1 ;  /* 0x00000001ffe57807 */ /* 0x000fc80000800000 */
[----:B------:R-:W-:Y:S02]  /*1d500*/  LOP3.LUT R229, R8, R229, RZ, 0x3c, !PT ;  /* 0x000000e508e57212 */ /* 0x000fe400078e3cff */
[----:B--2---:R-:W-:-:S13]  /*1d510*/  ISETP.NE.AND P1, PT, R4, RZ, PT ;  /* 0x000000ff0400720c */ /* 0x004fda0003f25270 */
[----:B------:R-:W-:Y:S05]  /*1d520*/  @P1 BRA `(.L_x_2910) ;  /* 0x00000000003c1947 */ /* 0x000fea0003800000 */
[----:B------:R-:W-:Y:S05]  /*1d530*/  @!P0 BRA `(.L_x_2911) ;  /* 0x0000000000048947 */ /* 0x000fea0003800000 */
[----:B------:R-:W-:Y:S01]  /*1d540*/  BPT.TRAP 0x1 ;  /* 0x000000040000795c */ /* 0x000fe20000300000 */
.L_x_2911:
[----:B------:R-:W-:-:S05]  /*1d550*/  VIADD R4, R3, 0x1 ;  /* 0x0000000103047836 */ /* 0x000fca0000000000 */
[----:B------:R-:W-:-:S04]  /*1d560*/  ISETP.NE.AND P2, PT, R4, 0x2, PT ;  /* 0x000000020400780c */ /* 0x000fc80003f45270 */
[----:B------:R-:W-:Y:S02]  /*1d570*/  SEL R5, R4, RZ, P2 ;  /* 0x000000ff04057207 */ /* 0x000fe40001000000 */
[----:B------:R-:W-:-:S03]  /*1d580*/  SHF.L.U32 R4, R229, 0x1f, RZ ;  /* 0x0000001fe5047819 */ /* 0x000fc600000006ff */
[----:B------:R-:W-:-:S04]  /*1d590*/  IMAD R5, R5, 0x8, R18 ;  /* 0x0000000805057824 */ /* 0x000fc800078e0212 */
[----:B------:R0:W1:Y:S01]  /*1d5a0*/  SYNCS.PHASECHK.TRANS64.TRYWAIT P2, [R5+URZ+0x33430], R4 ;  /* 0x03343004050075a7 */ /* 0x000062000804017f */
[----:B------:R-:W-:Y:S05]  /*1d5b0*/  @!P0 BRA `(.L_x_2912) ;  /* 0x0000000000048947 */ /* 0x000fea0003800000 */
[----:B------:R-:W-:Y:S01]  /*1d5c0*/  BPT.TRAP 0x1 ;  /* 0x000000040000795c */ /* 0x000fe20000300000 */
.L_x_2912:
[----:B------:R-:W-:Y:S04]  /*1d5d0*/  BSSY B0, `(.L_x_2910) ;  /* 0x0000004000007945 */ /* 0x000fe80003800000 */
[----:B-1----:R-:W-:Y:S05]  /*1d5e0*/  @P2 BRA `(.L_x_2913) ;  /* 0x0000000000082947 */ /* 0x002fea0003800000 */
[----:B------:R-:W1:Y:S02]  /*1d5f0*/  SYNCS.PHASECHK.TRANS64.TRYWAIT P2, [R5+URZ+0x33430], R4 ;  /* 0x03343004050075a7 */ /* 0x000e64000804017f */
[----:B-1----:R-:W-:Y:S05]  /*1d600*/  @!P2 BRA `(.L_x_2914) ;  /* 0x000001900090a947 */ /* 0x002fea0003800000 */
.L_x_2913:
[----:B------:R-:W-:Y:S05]  /*1d610*/  BSYNC B0 ;  /* 0x0000000000007941 */ /* 0x000fea0003800000 */
.L_x_2910:
[----:B01----:R-:W0:Y:S01]  /*1d620*/  S2R R4, SR_TID.X ;  /* 0x0000000000047919 */ /* 0x003e220000002100 */
[----:B------:R-:W-:Y:S01]  /*1d630*/  VIADD R221, R3, 0x1 ;  /* 0x0000000103dd7836 */ /* 0x000fe20000000000 */
[----:B------:R-:W-:Y:S05]  /*1d640*/  WARPSYNC.ALL ;  /* 0x0000000000007948 */ /* 0x000fea0003800000 */
[C---:B------:R-:W-:Y:S01]  /*1d650*/  ISETP.NE.AND P2, PT, R221.reuse, 0x2, PT ;  /* 0x00000002dd00780c */ /* 0x040fe20003f45270 */
[----:B------:R-:W-:Y:S01]  /*1d660*/  UMOV UR44, UR24 ;  /* 0x00000018002c7c82 */ /* 0x000fe20008000000 */
[----:B------:R-:W-:Y:S01]  /*1d670*/  UMOV UR45, UR25 ;  /* 0x00000019002d7c82 */ /* 0x000fe20008000000 */
[----:B------:R-:W-:Y:S01]  /*1d680*/  IMAD.MOV.U32 R121, RZ, RZ, -0x7fffffe0 ;  /* 0x80000020ff797424 */ /* 0x000fe200078e00ff */
[----:B------:R-:W-:Y:S01]  /*1d690*/  SEL R221, R221, RZ, P2 ;  /* 0x000000ffdddd7207 */ /* 0x000fe20001000000 */
        /* <DEDUP_REMOVED lines=15> */
[----:B0-----:R-:W-:-:S05]  /*1d790*/  SHF.R.U32.HI R4, RZ, 0x7, R4 ;  /* 0x00000007ff047819 */ /* 0x001fca0000011604 */
[----:B------:R-:W-:Y:S02]  /*1d7a0*/  VIADD R5, R4, 0x8 ;  /* 0x0000000804057836 */ /* 0x000fe40000000000 */
[----:B------:R-:W-:-:S03]  /*1d7b0*/  IMAD R4, R221, 0x780, R13 ;  /* 0x00000780dd047824 */ /* 0x000fc600078e020d */
[----:B------:R0:W-:Y:S01]  /*1d7c0*/  BAR.SYNC.DEFER_BLOCKING R5, 0x100 ;  /* 0x000400050000751d */ /* 0x0001e20000010000 */
[C---:B------:R-:W-:Y:S01]  /*1d7d0*/  VIADD R6, R4.reuse, 0x100 ;  /* 0x0000010004067836 */ /* 0x040fe20000000000 */
[C---:B------:R-:W-:Y:S01]  /*1d7e0*/  R2UR UR46, R4.reuse ;  /* 0x00000000042e72ca */ /* 0x040fe200000e0000 */
[C---:B------:R-:W-:Y:S01]  /*1d7f0*/  VIADD R14, R4.reuse, 0x180 ;  /* 0x00000180040e7836 */ /* 0x040fe20000000000 */
[----:B------:R-:W-:Y:S02]  /*1d800*/  IADD3 R120, R4, 0x80, RZ ;  /* 0x0000008004787810 */ /* 0x000fe40007ffe0ff */
[----:B------:R-:W-:Y:S01]  /*1d810*/  R2UR UR26, R6 ;  /* 0x00000000061a72ca */ /* 0x000fe200000e0000 */
[----:B------:R-:W-:Y:S01]  /*1d820*/  VIADD R6, R4, 0x2 ;  /* 0x0000000204067836 */ /* 0x000fe20000000000 */
[----:B------:R-:W-:Y:S01]  /*1d830*/  R2UR UR42, R120 ;  /* 0x00000000782a72ca */ /* 0x000fe200000e0000 */
[----:B0-----:R-:W-:Y:S01]  /*1d840*/  IMAD.MOV.U32 R5, RZ, RZ, -0x7fffffe0 ;  /* 0x80000020ff057424 */ /* 0x001fe200078e00ff */
[----:B------:R-:W-:Y:S01]  /*1d850*/  R2UR UR34, R14 ;  /* 0x000000000e2272ca */ /* 0x000fe200000e0000 */
[----:B------:R-:W-:Y:S01]  /*1d860*/  VIADD R120, R4, 0x200 ;  /* 0x0000020004787836 */ /* 0x000fe20000000000 */
[----:B------:R-:W-:Y:S01]  /*1d870*/  R2UR UR6, R6 ;  /* 0x00000000060672ca */ /* 0x000fe200000e0000 */
[C---:B------:R-:W-:Y:S01]  /*1d880*/  VIADD R14, R4.reuse, 0x82 ;  /* 0x00000082040e7836 */ /* 0x040fe20000000000 */
[----:B------:R-:W-:Y:S01]  /*1d890*/  R2UR UR47, R5 ;  /* 0x00000000052f72ca */ /* 0x000fe200000e0000 */
[----:B------:R-:W-:Y:S01]  /*1d8a0*/  VIADD R6, R4, 0x102 ;  /* 0x0000010204067836 */ /* 0x000fe20000000000 */
[----:B------:R-:W-:Y:S01]  /*1d8b0*/  R2UR UR30, R120 ;  /* 0x00000000781e72ca */ /* 0x000fe200000e0000 */
[----:B------:R-:W-:Y:S01]  /*1d8c0*/  IMAD.MOV.U32 R5, RZ, RZ, -0x7fffffe0 ;  /* 0x80000020ff057424 */ /* 0x000fe200078e00ff */
[----:B------:R-:W-:-:S09]  /*1d8d0*/  WARPGROUP.ARRIVE ;  /* 0x00000000000079c5 */ /* 0x000fd20000000000 */
        /* <DEDUP_REMOVED lines=14> */
[----:B------:R-:W-:Y:S02]  /*1d9c0*/  WARPGROUP.DEPBAR.LE gsb0, 0x0 ;  /* 0x00008000000079c5 */ /* 0x000fe40000010000 */
[----:B------:R-:W-:-:S06]  /*1d9d0*/  WARPGROUP.ARRIVE ;  /* 0x00000000000079c5 */ /* 0x000fcc0000000000 */
[----:B------:R-:W-:Y:S03]  /*1d9e0*/  QGMMA.64x32x32.F32.E4M3.E4M3 R152, gdesc[UR24], RZ, !UPT, gsb0 ;  /* 0x00600000189879f3 */ /* 0x000fe6000c0008ff */
[----:B------:R-:W-:Y:S02]  /*1d9f0*/  WARPGROUP.DEPBAR.LE gsb0, 0x0 ;  /* 0x00008000000079c5 */ /* 0x000fe40000010000 */
[----:B------:R-:W-:-:S06]  /*1da00*/  WARPGROUP.ARRIVE ;  /* 0x00000000000079c5 */ /* 0x000fcc0000000000 */
[----:B------:R-:W-:Y:S01]  /*1da10*/  QGMMA.64x32x32.F32.E4M3.E4M3 R136, gdesc[UR32], RZ, !UPT, gsb0 ;  /* 0x00600000208879f3 */ /* 0x000fe2000c0008ff */
[----:B------:R-:W-:Y:S01]  /*1da20*/  UMOV UR32, UR4 ;  /* 0x0000000400207c82 */ /* 0x000fe20008000000 */
[----:B------:R-:W-:Y:S01]  /*1da30*/  UMOV UR33, UR5 ;  /* 0x0000000500217c82 */ /* 0x000fe20008000000 */
        /* <DEDUP_REMOVED lines=12> */
[----:B------:R-:W-:Y:S02]  /*1db00*/  MOV R7, 0x80000020 ;  /* 0x8000002000077802 */ /* 0x000fe40000000f00 */
[----:B------:R-:W-:Y:S01]  /*1db10*/  R2UR UR10, R6 ;  /* 0x00000000060a72ca */ /* 0x000fe200000e0000 */
[----:B------:R-:W-:Y:S01]  /*1db20*/  VIADD R6, R4, 0x300 ;  /* 0x0000030004067836 */ /* 0x000fe20000000000 */
[----:B------:R-:W-:Y:S01]  /*1db30*/  R2UR UR11, R7 ;  /* 0x00000000070b72ca */ /* 0x000fe200000e0000 */
[----:B------:R-:W-:Y:S01]  /*1db40*/  IMAD.MOV.U32 R7, RZ, RZ, -0x7fffffe0 ;  /* 0x80000020ff077424 */ /* 0x000fe200078e00ff */
[----:B------:R-:W-:-:S02]  /*1db50*/  WARPGROUP.DEPBAR.LE gsb0, 0x0 ;  /* 0x00008000000079c5 */ /* 0x000fc40000010000 */
[----:B------:R-:W-:-:S06]  /*1db60*/  WARPGROUP.ARRIVE ;  /* 0x00000000000079c5 */ /* 0x000fcc0000000000 */
[----:B------:R-:W-:Y:S03]  /*1db70*/  QGMMA.64x32x32.F32.E4M3.E4M3 R184, gdesc[UR4], R184, gsb0 ;  /* 0x0060000004b879f3 */ /* 0x000fe600080008b8 */
[----:B------:R-:W-:Y:S02]  /*1db80*/  WARPGROUP.DEPBAR.LE gsb0, 0x0 ;  /* 0x00008000000079c5 */ /* 0x000fe40000010000 */
[----:B------:R-:W-:-:S06]  /*1db90*/  WARPGROUP.ARRIVE ;  /* 0x00000000000079c5 */ /* 0x000fcc0000000000 */
[----:B------:R-:W-:Y:S01]  /*1dba0*/  QGMMA.64x32x32.F32.E4M3.E4M3 R168, gdesc[UR40], R168, gsb0 ;  /* 0x0060000028a879f3 */ /* 0x000fe200080008a8 */
[----:B------:R-:W-:Y:S01]  /*1dbb0*/  UMOV UR40, UR8 ;  /* 0x0000000800287c82 */ /* 0x000fe20008000000 */
[----:B------:R-:W-:Y:S01]  /*1dbc0*/  UMOV UR41, UR9 ;  /* 0x0000000900297c82 */ /* 0x000fe20008000000 */
        /* <DEDUP_REMOVED lines=22> */
[----:B------:R-:W-:-:S04]  /*1dd30*/  MOV R7, 0x80000020 ;  /* 0x8000002000077802 */ /* 0x000fc80000000f00 */
[----:B------:R-:W-:Y:S01]  /*1dd40*/  R2UR UR42, R6 ;  /* 0x00000000062a72ca */ /* 0x000fe200000e0000 */
[----:B------:R-:W-:Y:S01]  /*1dd50*/  VIADD R6, R4, 0x480 ;  /* 0x0000048004067836 */ /* 0x000fe20000000000 */
[----:B------:R-:W-:Y:S01]  /*1dd60*/  R2UR UR43, R7 ;  /* 0x00000000072b72ca */ /* 0x000fe200000e0000 */
[----:B------:R-:W-:-:S03]  /*1dd70*/  IMAD.MOV.U32 R7, RZ, RZ, -0x7fffffe0 ;  /* 0x80000020ff077424 */ /* 0x000fc600078e00ff */
[----:B------:R-:W-:Y:S01]  /*1dd80*/  R2UR UR46, R6 ;  /* 0x00000000062e72ca */ /* 0x000fe200000e0000 */
[----:B------:R-:W-:Y:S01]  /*1dd90*/  VIADD R6, R4, 0x282 ;  /* 0x0000028204067836 */ /* 0x000fe20000000000 */
[----:B------:R-:W-:Y:S01]  /*1dda0*/  R2UR UR47, R7 ;  /* 0x00000000072f72ca */ /* 0x000fe200000e0000 */
[----:B------:R-:W-:-:S03]  /*1ddb0*/  IMAD.MOV.U32 R7, RZ, RZ, -0x7fffffe0 ;  /* 0x80000020ff077424 */ /* 0x000fc600078e00ff */
[----:B------:R-:W-:Y:S01]  /*1ddc0*/  R2UR UR14, R6 ;  /* 0x00000000060e72ca */ /* 0x000fe200000e0000 */
[----:B------:R-:W-:Y:S01]  /*1ddd0*/  VIADD R6, R4, 0x302 ;  /* 0x0000030204067836 */ /* 0x000fe20000000000 */
[----:B------:R-:W-:Y:S02]  /*1dde0*/  R2UR UR15, R7 ;  /* 0x00000000070f72ca */ /* 0x000fe400000e0000 */
        /* <DEDUP_REMOVED lines=106> */
[C---:B------:R-:W-:Y:S01]  /*1e490*/  VIADD R6, R4.reuse, 0x682 ;  /* 0x0000068204067836 */ /* 0x040fe20000000000 */
[----:B------:R-:W-:Y:S01]  /*1e4a0*/  MOV R7, 0x80000020 ;  /* 0x8000002000077802 */ /* 0x000fe20000000f00 */
[----:B------:R-:W-:Y:S01]  /*1e4b0*/  VIADD R4, R4, 0x702 ;  /* 0x0000070204047836 */ /* 0x000fe20000000000 */
        /* <DEDUP_REMOVED lines=33> */
.L_x_2916:
[----:B------:R-:W-:Y:S01]  /*1e6d0*/  SHF.L.U32 R4, R8, 0x1f, RZ ;  /* 0x0000001f08047819 */ /* 0x000fe200000006ff */
[----:B------:R-:W-:-:S04]  /*1e6e0*/  IMAD R5, R3, 0x8, R18 ;  /* 0x0000000803057824 */ /* 0x000fc800078e0212 */
[----:B------:R0:W1:Y:S01]  /*1e6f0*/  SYNCS.PHASECHK.TRANS64.TRYWAIT P1, [R5+URZ+0x33450], R4 ;  /* 0x03345004050075a7 */ /* 0x000062000802017f */
[----:B------:R-:W-:Y:S05]  /*1e700*/  @!P0 BRA `(.L_x_2917) ;  /* 0x0000000000048947 */ /* 0x000fea0003800000 */
[----:B------:R-:W-:Y:S01]  /*1e710*/  BPT.TRAP 0x1 ;  /* 0x000000040000795c */ /* 0x000fe20000300000 */
.L_x_2917:
[----:B-1----:R-:W-:Y:S05]  /*1e720*/  @P1 BRA `(.L_x_2915) ;  /* 0x0000000000081947 */ /* 0x002fea0003800000 */
[----:B------:R-:W1:Y:S02]  /*1e730*/  SYNCS.PHASECHK.TRANS64.TRYWAIT P1, [R5+URZ+0x33450], R4 ;  /* 0x03345004050075a7 */ /* 0x000e64000802017f */
[----:B-1----:R-:W-:Y:S05]  /*1e740*/  @!P1 BRA `(.L_x_2918) ;  /* 0x0000018000549947 */ /* 0x002fea0003800000 */
.L_x_2915:
[----:B01----:R-:W-:Y:S01]  /*1e750*/  VIADD R4, R18, 0x200 ;  /* 0x0000020012047836 */ /* 0x003fe20000000000 */
[----:B------:R-:W-:Y:S05]  /*1e760*/  WARPSYNC.ALL ;  /* 0x0000000000007948 */ /* 0x000fea0003800000 */
[----:B------:R-:W-:Y:S01]  /*1e770*/  SHF.R.U32.HI R4, RZ, 0x4, R4 ;  /* 0x00000004ff047819 */ /* 0x000fe20000011604 */
[----:B------:R-:W-:Y:S01]  /*1e780*/  IMAD.MOV.U32 R5, RZ, RZ, -0x3ffffff0 ;  /* 0xc0000010ff057424 */ /* 0x000fe200078e00ff */
[----:B------:R-:W-:Y:S01]  /*1e790*/  WARPGROUP.ARRIVE ;  /* 0x00000000000079c5 */ /* 0x000fe20000000000 */
[----:B------:R-:W-:Y:S01]  /*1e7a0*/  IMAD.MOV.U32 R7, RZ, RZ, -0x3ffffff0 ;  /* 0xc0000010ff077424 */ /* 0x000fe200078e00ff */
[----:B------:R-:W-:-:S04]  /*1e7b0*/  LOP3.LUT R4, R4, 0x3fff, RZ, 0xc0, !PT ;  /* 0x00003fff04047812 */ /* 0x000fc800078ec0ff */
[----:B------:R-:W0:Y:S01]  /*1e7c0*/  S2R R8, SR_TID.X ;  /* 0x0000000000087919 */ /* 0x000e220000002100 */
[----:B------:R-:W-:Y:S01]  /*1e7d0*/  R2UR UR7, R5 ;  /* 0x00000000050772ca */ /* 0x000fe200000e0000 */
[----:B------:R-:W-:Y:S01]  /*1e7e0*/  IMAD.MOV.U32 R5, RZ, RZ, -0x3ffffff0 ;  /* 0xc0000010ff057424 */ /* 0x000fe200078e00ff */
[----:B------:R-:W-:-:S05]  /*1e7f0*/  LOP3.LUT R4, R4, 0x10000, RZ, 0xfc, !PT ;  /* 0x0001000004047812 */ /* 0x000fca00078efcff */
[----:B------:R-:W-:-:S05]  /*1e800*/  IMAD R4, R3, 0x780, R4 ;  /* 0x0000078003047824 */ /* 0x000fca00078e0204 */
[C---:B------:R-:W-:Y:S02]  /*1e810*/  R2UR UR6, R4.reuse ;  /* 0x00000000040672ca */ /* 0x040fe400000e0000 */
[----:B------:R-:W-:-:S11]  /*1e820*/  IADD3 R6, R4, 0x180, RZ ;  /* 0x0000018004067810 */ /* 0x000fd60007ffe0ff */
[----:B------:R-:W-:Y:S01]  /*1e830*/  QGMMA.64x192x32.F32.E4M3.E4M3 R24, R216, gdesc[UR4], R24, gsb0 ;  /* 0x02e00004d8187df3 */ /* 0x000fe20008000818 */
[----:B------:R-:W-:Y:S01]  /*1e840*/  R2UR UR6, R6 ;  /* 0x00000000060672ca */ /* 0x000fe200000e0000 */
[----:B------:R-:W-:Y:S01]  /*1e850*/  VIADD R6, R4, 0x300 ;  /* 0x0000030004067836 */ /* 0x000fe20000000000 */
[----:B------:R-:W-:Y:S01]  /*1e860*/  R2UR UR7, R7 ;  /* 0x00000000070772ca */ /* 0x000fe200000e0000 */
[----:B------:R-:W-:Y:S01]  /*1e870*/  IMAD.MOV.U32 R7, RZ, RZ, -0x3ffffff0 ;  /* 0xc0000010ff077424 */ /* 0x000fe200078e00ff */
[----:B0-----:R-:W-:Y:S01]  /*1e880*/  SHF.R.U32.HI R8, RZ, 0x7, R8 ;  /* 0x00000007ff087819 */ /* 0x001fe20000011608 */
[----:B------:R-:W-:Y:S02]  /*1e890*/  WARPGROUP.DEPBAR.LE gsb0, 0x0 ;  /* 0x00008000000079c5 */ /* 0x000fe40000010000 */
[----:B------:R-:W-:-:S12]  /*1e8a0*/  WARPGROUP.ARRIVE ;  /* 0x00000000000079c5 */ /* 0x000fd80000000000 */
        /* <DEDUP_REMOVED lines=24> */
.L_x_2919:
[----:B------:R-:W2:Y:S01]  /*1ea30*/  LDL R7, [R1+0x48] ;  /* 0x0000480001077983 */ /* 0x000ea20000100800 */
[----:B------:R-:W1:Y:S03]  /*1ea40*/  LDC R5, c[0x0][0x448] ;  /* 0x00011200ff057b82 */ /* 0x000e660000000800 */
[----:B0-----:R-:W2:Y:S04]  /*1ea50*/  LDL R4, [R1+0x5c] ;  /* 0x00005c0001047983 */ /* 0x001ea80000100800 */
[----:B------:R-:W3:Y:S04]  /*1ea60*/  LDL R202, [R1+0x54] ;  /* 0x0000540001ca7983 */ /* 0x000ee80000100800 */
[----:B------:R-:W4:Y:S04]  /*1ea70*/  LDL R201, [R1+0x50] ;  /* 0x0000500001c97983 */ /* 0x000f280000100800 */
[----:B------:R-:W4:Y:S01]  /*1ea80*/  LDL R200, [R1+0x4c] ;  /* 0x00004c0001c87983 */ /* 0x000f220000100800 */
[----:B-1----:R-:W-:-:S13]  /*1ea90*/  ISETP.NE.AND P1, PT, R5, 0x1, PT ;  /* 0x000000010500780c */ /* 0x002fda0003f25270 */
[----:B------:R-:W0:Y:S08]  /*1eaa0*/  @P1 LDC R6, c[0x0][0x44c] ;  /* 0x00011300ff061b82 */ /* 0x000e300000000800 */
[----:B------:R-:W1:Y:S01]  /*1eab0*/  @P1 LDC R5, c[0x0][0x450] ;  /* 0x00011400ff051b82 */ /* 0x000e620000000800 */
[C---:B------:R-:W-:Y:S01]  /*1eac0*/  FMUL.FTZ R8, R2.reuse, R187 ;  /* 0x000000bb02087220 */ /* 0x040fe20000410000 */
[C---:B------:R-:W-:Y:S01]  /*1ead0*/  FMUL.FTZ R187, R2.reuse, R194 ;  /* 0x000000c202bb7220 */ /* 0x040fe20000410000 */
[C---:B------:R-:W-:Y:S01]  /*1eae0*/  FMUL.FTZ R14, R2.reuse, R188 ;  /* 0x000000bc020e7220 */ /* 0x040fe20000410000 */
[----:B------:R-:W-:Y:S01]  /*1eaf0*/  FMUL.FTZ R15, R2, R189 ;  /* 0x000000bd020f7220 */ /* 0x000fe20000410000 */
[----:B------:R-:W-:-:S02]  /*1eb00*/  IMAD R194, R0, -0xa0, RZ ;  /* 0xffffff6000c27824 */ /* 0x000fc400078e02ff */
[C---:B------:R-:W-:Y:S01]  /*1eb10*/  FMUL.FTZ R21, R2.reuse, R190 ;  /* 0x000000be02157220 */ /* 0x040fe20000410000 */
[C---:B------:R-:W-:Y:S01]  /*1eb20*/  FMUL.FTZ R189, R2.reuse, R196 ;  /* 0x000000c402bd7220 */ /* 0x040fe20000410000 */
[C---:B------:R-:W-:Y:S01]  /*1eb30*/  FMUL.FTZ R190, R2.reuse, R197 ;  /* 0x000000c502be7220 */ /* 0x040fe20000410000 */
[----:B------:R-:W-:Y:S01]  /*1eb40*/  MUFU.TANH R14, R14 ;  /* 0x0000000e000e7308 */ /* 0x000fe20000002400 */
[C---:B------:R-:W-:Y:S01]  /*1eb50*/  FMUL.FTZ R168, R2.reuse, R168 ;  /* 0x000000a802a87220 */ /* 0x040fe20000410000 */
[C---:B------:R-:W-:Y:S01]  /*1eb60*/  FMUL.FTZ R169, R2.reuse, R169 ;  /* 0x000000a902a97220 */ /* 0x040fe20000410000 */
[C---:B------:R-:W-:Y:S01]  /*1eb70*/  FMUL.FTZ R172, R2.reuse, R172 ;  /* 0x000000ac02ac7220 */ /* 0x040fe20000410000 */
[----:B------:R-:W-:-:S04]  /*1eb80*/  FMUL.FTZ R173, R2, R173 ;  /* 0x000000ad02ad7220 */ /* 0x000fc80000410000 */
[----:B------:R-:W-:Y:S01]  /*1eb90*/  MUFU.TANH R15, R15 ;  /* 0x0000000f000f7308 */ /* 0x000fe20000002400 */
[C---:B------:R-:W-:Y:S01]  /*1eba0*/  FMUL.FTZ R176, R2.reuse, R176 ;  /* 0x000000b002b07220 */ /* 0x040fe20000410000 */
[C---:B------:R-:W-:Y:S01]  /*1ebb0*/  FMUL.FTZ R177, R2.reuse, R177 ;  /* 0x000000b102b17220 */ /* 0x040fe20000410000 */
[C---:B------:R-:W-:Y:S01]  /*1ebc0*/  FMUL.FTZ R180, R2.reuse, R180 ;  /* 0x000000b402b47220 */ /* 0x040fe20000410000 */
[----:B------:R-:W-:-:S04]  /*1ebd0*/  FMUL.FTZ R181, R2, R181 ;  /* 0x000000b502b57220 */ /* 0x000fc80000410000 */
[----:B------:R-:W-:Y:S08]  /*1ebe0*/  MUFU.TANH R189, R189 ;  /* 0x000000bd00bd7308 */ /* 0x000ff00000002400 */
[----:B------:R-:W-:Y:S01]  /*1ebf0*/  MUFU.TANH R190, R190 ;  /* 0x000000be00be7308 */ /* 0x000fe20000002400 */
[C---:B------:R-:W-:Y:S01]  /*1ec00*/  FMUL.FTZ R152, R2.reuse, R152 ;  /* 0x0000009802987220 */ /* 0x040fe20000410000 */
[C---:B------:R-:W-:Y:S01]  /*1ec10*/  FMUL.FTZ R153, R2.reuse, R153 ;  /* 0x0000009902997220 */ /* 0x040fe20000410000 */
[C---:B------:R-:W-:Y:S01]  /*1ec20*/  FMUL.FTZ R156, R2.reuse, R156 ;  /* 0x0000009c029c7220 */ /* 0x040fe20000410000 */
[----:B------:R-:W-:-:S04]  /*1ec30*/  FMUL.FTZ R157, R2, R157 ;  /* 0x0000009d029d7220 */ /* 0x000fc80000410000 */
[----:B------:R-:W-:Y:S08]  /*1ec40*/  MUFU.TANH R168, R168 ;  /* 0x000000a800a87308 */ /* 0x000ff00000002400 */
[----:B------:R-:W-:Y:S08]  /*1ec50*/  MUFU.TANH R169, R169 ;  /* 0x000000a900a97308 */ /* 0x000ff00000002400 */
        /* <DEDUP_REMOVED lines=34> */
[----:B--2---:R-:W-:-:S04]  /*1ee80*/  IMAD.IADD R4, R4, 0x1, R7 ;  /* 0x0000000104047824 */ /* 0x004fc800078e0207 */
[----:B0-----:R-:W-:-:S04]  /*1ee90*/  @P1 IMAD.HI.U32 R6, R4, R6, RZ ;  /* 0x0000000604061227 */ /* 0x001fc800078e00ff */
[C---:B------:R-:W-:Y:S01]  /*1eea0*/  FMUL.FTZ R7, R2.reuse, R186 ;  /* 0x000000ba02077220 */ /* 0x040fe20000410000 */
[----:B-1----:R-:W-:Y:S01]  /*1eeb0*/  @P1 SHF.R.U32.HI R4, RZ, R5, R6 ;  /* 0x00000005ff041219 */ /* 0x002fe20000011606 */
[----:B------:R-:W-:-:S04]  /*1eec0*/  FMUL.FTZ R186, R2, R193 ;  /* 0x000000c102ba7220 */ /* 0x000fc80000410000 */
[----:B------:R-:W0:Y:S01]  /*1eed0*/  SHFL.IDX PT, R193, R4, RZ, 0x1c1f ;  /* 0x001c1fff04c17589 */ /* 0x000e2200000e0000 */
[C---:B------:R-:W-:Y:S01]  /*1eee0*/  FMUL.FTZ R5, R2.reuse, R184 ;  /* 0x000000b802057220 */ /* 0x040fe20000410000 */
[C---:B------:R-:W-:Y:S01]  /*1eef0*/  FMUL.FTZ R6, R2.reuse, R185 ;  /* 0x000000b902067220 */ /* 0x040fe20000410000 */
[----:B------:R-:W-:Y:S01]  /*1ef00*/  FMUL.FTZ R185, R2, R192 ;  /* 0x000000c002b97220 */ /* 0x000fe20000410000 */
[----:B---3--:R-:W-:-:S03]  /*1ef10*/  IADD3 R194, -R202, 0x1, R194 ;  /* 0x00000001cac27810 */ /* 0x008fc60007ffe1c2 */
[----:B------:R-:W1:Y:S01]  /*1ef20*/  MUFU.TANH R5, R5 ;  /* 0x0000000500057308 */ /* 0x000e620000002400 */
[----:B----4-:R-:W-:-:S07]  /*1ef30*/  IADD3 R194, -R200, R194, R201 ;  /* 0x000000c2c8c27210 */ /* 0x010fce0007ffe1c9 */
[----:B------:R-:W2:Y:S08]  /*1ef40*/  MUFU.TANH R6, R6 ;  /* 0x0000000600067308 */ /* 0x000eb00000002400 */
[----:B------:R-:W3:Y:S01]  /*1ef50*/  MUFU.TANH R185, R185 ;  /* 0x000000b900b97308 */ /* 0x000ee20000002400 */
[----:B0-----:R-:W-:-:S07]  /*1ef60*/  IMAD.IADD R193, R194, 0x1, R193 ;  /* 0x00000001c2c17824 */ /* 0x001fce00078e02c1 */
[----:B------:R-:W0:Y:S01]  /*1ef70*/  MUFU.TANH R186, R186 ;  /* 0x000000ba00ba7308 */ /* 0x000e220000002400 */
[C---:B------:R-:W-:Y:S02]  /*1ef80*/  ISETP.GT.AND P2, PT, R193.reuse, RZ, PT ;  /* 0x000000ffc100720c */ /* 0x040fe40003f44270 */
[C---:B------:R-:W-:Y:S02]  /*1ef90*/  ISETP.GT.AND P3, PT, R193.reuse, 0x1, PT ;  /* 0x00000001c100780c */ /* 0x040fe40003f64270 */
[C---:B------:R-:W-:Y:S02]  /*1efa0*/  ISETP.GT.AND P4, PT, R193.reuse, 0x8, PT ;  /* 0x00000008c100780c */ /* 0x040fe40003f84270 */
[----:B------:R-:W-:Y:S02]  /*1efb0*/  ISETP.GT.AND P1, PT, R193, 0x9, PT ;  /* 0x00000009c100780c */ /* 0x000fe40003f24270 */
[----:B-1----:R-:W-:Y:S02]  /*1efc0*/  FSEL R5, R5, -INF , P2 ;  /* 0xff80000005057808 */ /* 0x002fe40001000000 */
[----:B--2---:R-:W-:-:S02]  /*1efd0*/  FSEL R6, R6, -INF , P3 ;  /* 0xff80000006067808 */ /* 0x004fc40001800000 */
[----:B------:R-:W-:Y:S02]  /*1efe0*/  FSEL R14, R14, -INF , P4 ;  /* 0xff8000000e0e7808 */ /* 0x000fe40002000000 */
[----:B------:R-:W-:Y:S02]  /*1eff0*/  FSEL R15, R15, -INF , P1 ;  /* 0xff8000000f0f7808 */ /* 0x000fe40000800000 */
[C---:B------:R-:W-:Y:S02]  /*1f000*/  ISETP.GT.AND P2, PT, R193.reuse, 0x10, PT ;  /* 0x00000010c100780c */ /* 0x040fe40003f44270 */
[C---:B------:R-:W-:Y:S02]  /*1f010*/  ISETP.GT.AND P3, PT, R193.reuse, 0x11, PT ;  /* 0x00000011c100780c */ /* 0x040fe40003f64270 */
[C---:B------:R-:W-:Y:S02]  /*1f020*/  ISETP.GT.AND P4, PT, R193.reuse, 0x18, PT ;  /* 0x00000018c100780c */ /* 0x040fe40003f84270 */
[----:B------:R-:W-:-:S02]  /*1f030*/  ISETP.GT.AND P1, PT, R193, 0x19, PT ;  /* 0x00000019c100780c */ /* 0x000fc40003f24270 */
[----:B---3--:R-:W-:Y:S02]  /*1f040*/  FSEL R185, R185, -INF , P2 ;  /* 0xff800000b9b97808 */ /* 0x008fe40001000000 */
[----:B0-----:R-:W-:Y:S02]  /*1f050*/  FSEL R186, R186, -INF , P3 ;  /* 0xff800000baba7808 */ /* 0x001fe40001800000 */
[----:B------:R-:W-:Y:S02]  /*1f060*/  FSEL R189, R189, -INF , P4 ;  /* 0xff800000bdbd7808 */ /* 0x000fe40002000000 */
[----:B------:R-:W-:Y:S02]  /*1f070*/  FSEL R190, R190, -INF , P1 ;  /* 0xff800000bebe7808 */ /* 0x000fe40000800000 */
[C---:B------:R-:W-:Y:S02]  /*1f080*/  ISETP.GT.AND P2, PT, R193.reuse, 0x20, PT ;  /* 0x00000020c100780c */ /* 0x040fe40003f44270 */
[----:B------:R-:W-:-:S02]  /*1f090*/  ISETP.GT.AND P3, PT, R193, 0x21, PT ;  /* 0x00000021c100780c */ /* 0x000fc40003f64270 */
[C---:B------:R-:W-:Y:S02]  /*1f0a0*/  ISETP.GT.AND P4, PT, R193.reuse, 0x28, PT ;  /* 0x00000028c100780c */ /* 0x040fe40003f84270 */
[----:B------:R-:W-:Y:S02]  /*1f0b0*/  ISETP.GT.AND P1, PT, R193, 0x29, PT ;  /* 0x00000029c100780c */ /* 0x000fe40003f24270 */
[----:B------:R-:W-:Y:S02]  /*1f0c0*/  FSEL R168, R168, -INF , P2 ;  /* 0xff800000a8a87808 */ /* 0x000fe40001000000 */
[----:B------:R-:W-:Y:S02]  /*1f0d0*/  FSEL R169, R169, -INF , P3 ;  /* 0xff800000a9a97808 */ /* 0x000fe40001800000 */
[----:B------:R-:W-:Y:S02]  /*1f0e0*/  FSEL R172, R172, -INF , P4 ;  /* 0xff800000acac7808 */ /* 0x000fe40002000000 */
[----:B------:R-:W-:-:S02]  /*1f0f0*/  FSEL R173, R173, -INF , P1 ;  /* 0xff800000adad7808 */ /* 0x000fc40000800000 */
[C---:B------:R-:W-:Y:S02]  /*1f100*/  ISETP.GT.AND P2, PT, R193.reuse, 0x30, PT ;  /* 0x00000030c100780c */ /* 0x040fe40003f44270 */
[C---:B------:R-:W-:Y:S02]  /*1f110*/  ISETP.GT.AND P3, PT, R193.reuse, 0x31, PT ;  /* 0x00000031c100780c */ /* 0x040fe40003f64270 */
[C---:B------:R-:W-:Y:S02]  /*1f120*/  ISETP.GT.AND P4, PT, R193.reuse, 0x38, PT ;  /* 0x00000038c100780c */ /* 0x040fe40003f84270 */
[----:B------:R-:W-:Y:S02]  /*1f130*/  ISETP.GT.AND P1, PT, R193, 0x39, PT ;  /* 0x00000039c100780c */ /* 0x000fe40003f24270 */
[----:B------:R-:W-:Y:S02]  /*1f140*/  FSEL R176, R176, -INF , P2 ;  /* 0xff800000b0b07808 */ /* 0x000fe40001000000 */
[----:B------:R-:W-:-:S02]  /*1f150*/  FSEL R177, R177, -INF , P3 ;  /* 0xff800000b1b17808 */ /* 0x000fc40001800000 */
[----:B------:R-:W-:Y:S02]  /*1f160*/  FSEL R180, R180, -INF , P4 ;  /* 0xff800000b4b47808 */ /* 0x000fe40002000000 */
[----:B------:R-:W-:Y:S02]  /*1f170*/  FSEL R181, R181, -INF , P1 ;  /* 0xff800000b5b57808 */ /* 0x000fe40000800000 */
[C---:B------:R-:W-:Y:S02]  /*1f180*/  ISETP.GT.AND P2, PT, R193.reuse, 0x40, PT ;  /* 0x00000040c100780c */ /* 0x040fe40003f44270 */
[C---:B------:R-:W-:Y:S02]  /*1f190*/  ISETP.GT.AND P3, PT, R193.reuse, 0x41, PT ;  /* 0x00000041c100780c */ /* 0x040fe40003f64270 */
[C---:B------:R-:W-:Y:S02]  /*1f1a0*/  ISETP.GT.AND P4, PT, R193.reuse, 0x48, PT ;  /* 0x00000048c100780c */ /* 0x040fe40003f84270 */
[----:B------:R-:W-:Y:S01]  /*1f1b0*/  ISETP.GT.AND P1, PT, R193, 0x49, PT ;  /* 0x00000049c100780c */ /* 0x000fe20003f24270 */
[----:B------:R-:W0:Y:S01]  /*1f1c0*/  MUFU.TANH R144, R144 ;  /* 0x0000009000907308 */ /* 0x000e220000002400 */
[----:B------:R-:W-:-:S02]  /*1f1d0*/  FSEL R152, R152, -INF , P2 ;  /* 0xff80000098987808 */ /* 0x000fc40001000000 */
[----:B------:R-:W-:Y:S02]  /*1f1e0*/  FSEL R153, R153, -INF , P3 ;  /* 0xff80000099997808 */ /* 0x000fe40001800000 */
[----:B------:R-:W-:-:S03]  /*1f1f0*/  FSEL R156, R156, -INF , P4 ;  /* 0xff8000009c9c7808 */ /* 0x000fc60002000000 */
[----:B------:R-:W1:Y:S01]  /*1f200*/  MUFU.TANH R145, R145 ;  /* 0x0000009100917308 */ /* 0x000e620000002400 */
[----:B------:R-:W-:Y:S02]  /*1f210*/  FSEL R157, R157, -INF , P1 ;  /* 0xff8000009d9d7808 */ /* 0x000fe40000800000 */
[C---:B------:R-:W-:Y:S02]  /*1f220*/  ISETP.GT.AND P2, PT, R193.reuse, 0x50, PT ;  /* 0x00000050c100780c */ /* 0x040fe40003f44270 */
[----:B------:R-:W-:-:S03]  /*1f230*/  ISETP.GT.AND P3, PT, R193, 0x51, PT ;  /* 0x00000051c100780c */ /* 0x000fc60003f64270 */
[----:B------:R-:W2:Y:S01]  /*1f240*/  MUFU.TANH R148, R148 ;  /* 0x0000009400947308 */ /* 0x000ea20000002400 */
[C---:B------:R-:W-:Y:S02]  /*1f250*/  ISETP.GT.AND P4, PT, R193.reuse, 0x58, PT ;  /* 0x00000058c100780c */ /* 0x040fe40003f84270 */
[----:B------:R-:W-:-:S05]  /*1f260*/  ISETP.GT.AND P1, PT, R193, 0x59, PT ;  /* 0x00000059c100780c */ /* 0x000fca0003f24270 */
[----:B------:R-:W3:Y:S01]  /*1f270*/  MUFU.TANH R149, R149 ;  /* 0x0000009500957308 */ /* 0x000ee20000002400 */
[----:B------:R-:W-:Y:S02]  /*1f280*/  FSEL R160, R160, -INF , P2 ;  /* 0xff800000a0a07808 */ /* 0x000fe40001000000 */
[----:B------:R-:W-:Y:S02]  /*1f290*/  FSEL R161, R161, -INF , P3 ;  /* 0xff800000a1a17808 */ /* 0x000fe40001800000 */
[----:B------:R-:W-:-:S03]  /*1f2a0*/  FSEL R164, R164, -INF , P4 ;  /* 0xff800000a4a47808 */ /* 0x000fc60002000000 */
[----:B------:R-:W4:Y:S01]  /*1f2b0*/  MUFU.TANH R120, R120 ;  /* 0x0000007800787308 */ /* 0x000f220000002400 */
[----:B------:R-:W-:Y:S02]  /*1f2c0*/  FSEL R165, R165, -INF , P1 ;  /* 0xff800000a5a57808 */ /* 0x000fe40000800000 */
[C---:B------:R-:W-:Y:S02]  /*1f2d0*/  ISETP.GT.AND P2, PT, R193.reuse, 0x60, PT ;  /* 0x00000060c100780c */ /* 0x040fe40003f44270 */
[----:B------:R-:W-:-:S03]  /*1f2e0*/  ISETP.GT.AND P3, PT, R193, 0x61, PT ;  /* 0x00000061c100780c */ /* 0x000fc60003f64270 */
[----:B------:R-:W5:Y:S01]  /*1f2f0*/  MUFU.TANH R121, R121 ;  /* 0x0000007900797308 */ /* 0x000f620000002400 */
[C---:B------:R-:W-:Y:S02]  /*1f300*/  ISETP.GT.AND P4, PT, R193.reuse, 0x68, PT ;  /* 0x00000068c100780c */ /* 0x040fe40003f84270 */
[----:B------:R-:W-:-:S05]  /*1f310*/  ISETP.GT.AND P1, PT, R193, 0x69, PT ;  /* 0x00000069c100780c */ /* 0x000fca0003f24270 */
[----:B------:R-:W5:Y:S01]  /*1f320*/  MUFU.TANH R124, R124 ;  /* 0x0000007c007c7308 */ /* 0x000f620000002400 */
[----:B------:R-:W-:-:S07]  /*1f330*/  FSEL R136, R136, -INF , P2 ;  /* 0xff80000088887808 */ /* 0x000fce0001000000 */
[----:B------:R-:W5:Y:S01]  /*1f340*/  MUFU.TANH R125, R125 ;  /* 0x0000007d007d7308 */ /* 0x000f620000002400 */
[----:B------:R-:W-:Y:S02]  /*1f350*/  FSEL R137, R137, -INF , P3 ;  /* 0xff80000089897808 */ /* 0x000fe40001800000 */
[----:B------:R-:W-:Y:S02]  /*1f360*/  FSEL R140, R140, -INF , P4 ;  /* 0xff8000008c8c7808 */ /* 0x000fe40002000000 */
[----:B------:R-:W-:Y:S02]  /*1f370*/  FSEL R141, R141, -INF , P1 ;  /* 0xff8000008d8d7808 */ /* 0x000fe40000800000 */
[C---:B------:R-:W-:Y:S02]  /*1f380*/  ISETP.GT.AND P2, PT, R193.reuse, 0x70, PT ;  /* 0x00000070c100780c */ /* 0x040fe40003f44270 */
[C---:B------:R-:W-:Y:S02]  /*1f390*/  ISETP.GT.AND P3, PT, R193.reuse, 0x71, PT ;  /* 0x00000071c100780c */ /* 0x040fe40003f64270 */
[----:B------:R-:W-:-:S02]  /*1f3a0*/  ISETP.GT.AND P4, PT, R193, 0x78, PT ;  /* 0x00000078c100780c */ /* 0x000fc40003f84270 */
[----:B------:R-:W-:Y:S02]  /*1f3b0*/  ISETP.GT.AND P1, PT, R193, 0x79, PT ;  /* 0x00000079c100780c */ /* 0x000fe40003f24270 */
[----:B0-----:R-:W-:Y:S02]  /*1f3c0*/  FSEL R144, R144, -INF , P2 ;  /* 0xff80000090907808 */ /* 0x001fe40001000000 */
[----:B-1----:R-:W-:Y:S02]  /*1f3d0*/  FSEL R145, R145, -INF , P3 ;  /* 0xff80000091917808 */ /* 0x002fe40001800000 */
[----:B--2---:R-:W-:Y:S02]  /*1f3e0*/  FSEL R148, R148, -INF , P4 ;  /* 0xff80000094947808 */ /* 0x004fe40002000000 */
[----:B---3--:R-:W-:Y:S02]  /*1f3f0*/  FSEL R149, R149, -INF , P1 ;  /* 0xff80000095957808 */ /* 0x008fe40000800000 */
[----:B------:R-:W-:-:S02]  /*1f400*/  ISETP.GT.AND P2, PT, R193, 0x80, PT ;  /* 0x00000080c100780c */ /* 0x000fc40003f44270 */
[C---:B------:R-:W-:Y:S02]  /*1f410*/  ISETP.GT.AND P3, PT, R193.reuse, 0x81, PT ;  /* 0x00000081c100780c */ /* 0x040fe40003f64270 */
[C---:B------:R-:W-:Y:S02]  /*1f420*/  ISETP.GT.AND P4, PT, R193.reuse, 0x88, PT ;  /* 0x00000088c100780c */ /* 0x040fe40003f84270 */
[----:B------:R-:W-:Y:S02]  /*1f430*/  ISETP.GT.AND P1, PT, R193, 0x89, PT ;  /* 0x00000089c100780c */ /* 0x000fe40003f24270 */
[----:B----4-:R-:W-:Y:S02]  /*1f440*/  FSEL R120, R120, -INF , P2 ;  /* 0xff80000078787808 */ /* 0x010fe40001000000 */
[----:B-----5:R-:W-:Y:S02]  /*1f450*/  FSEL R121, R121, -INF , P3 ;  /* 0xff80000079797808 */ /* 0x020fe40001800000 */
[----:B------:R-:W-:-:S02]  /*1f460*/  FSEL R124, R124, -INF , P4 ;  /* 0xff8000007c7c7808 */ /* 0x000fc40002000000 */
[----:B------:R-:W-:Y:S02]  /*1f470*/  FSEL R125, R125, -INF , P1 ;  /* 0xff8000007d7d7808 */ /* 0x000fe40000800000 */
[C---:B------:R-:W-:Y:S02]  /*1f480*/  ISETP.GT.AND P2, PT, R193.reuse, 0x90, PT ;  /* 0x00000090c100780c */ /* 0x040fe40003f44270 */
[C---:B------:R-:W-:Y:S02]  /*1f490*/  ISETP.GT.AND P3, PT, R193.reuse, 0x91, PT ;  /* 0x00000091c100780c */ /* 0x040fe40003f64270 */
[C---:B------:R-:W-:Y:S02]  /*1f4a0*/  ISETP.GT.AND P4, PT, R193.reuse, 0x98, PT ;  /* 0x00000098c100780c */ /* 0x040fe40003f84270 */
[----:B------:R-:W-:Y:S02]  /*1f4b0*/  ISETP.GT.AND P1, PT, R193, 0x99, PT ;  /* 0x00000099c100780c */ /* 0x000fe40003f24270 */
        /* <DEDUP_REMOVED lines=15> */
[----:B------:R-:W-:Y:S01]  /*1f5b0*/  FMNMX.FTZ R193, R181, R193, !PT ;  /* 0x000000c1b5c17209 */ /* 0x000fe20007810000 */
[----:B------:R-:W0:Y:S03]  /*1f5c0*/  SHFL.IDX PT, R4, R4, 0x1, 0x1c1f ;  /* 0x003c1f0004047f89 */ /* 0x000e2600000e0000 */
[----:B------:R-:W-:-:S04]  /*1f5d0*/  FMNMX.FTZ R193, R152, R193, !PT ;  /* 0x000000c198c17209 */ /* 0x000fc80007810000 */
[----:B------:R-:W-:-:S04]  /*1f5e0*/  FMNMX.FTZ R193, R153, R193, !PT ;  /* 0x000000c199c17209 */ /* 0x000fc80007810000 */
[----:B------:R-:W-:-:S04]  /*1f5f0*/  FMNMX.FTZ R193, R156, R193, !PT ;  /* 0x000000c19cc17209 */ /* 0x000fc80007810000 */
[----:B------:R-:W-:Y:S01]  /*1f600*/  FMNMX.FTZ R193, R157, R193, !PT ;  /* 0x000000c19dc17209 */ /* 0x000fe20007810000 */
[C---:B------:R-:W-:Y:S01]  /*1f610*/  FMUL.FTZ R128, R2.reuse, R128 ;  /* 0x0000008002807220 */ /* 0x040fe20000410000 */
[----:B------:R-:W-:Y:S02]  /*1f620*/  FMUL.FTZ R129, R2, R129 ;  /* 0x0000008102817220 */ /* 0x000fe40000410000 */
[----:B------:R-:W-:Y:S01]  /*1f630*/  FMNMX.FTZ R193, R160, R193, !PT ;  /* 0x000000c1a0c17209 */ /* 0x000fe20007810000 */
[----:B------:R-:W-:-:S03]  /*1f640*/  FMUL.FTZ R132, R2, R132 ;  /* 0x0000008402847220 */ /* 0x000fc60000410000 */
[----:B------:R-:W-:Y:S01]  /*1f650*/  FMNMX.FTZ R193, R161, R193, !PT ;  /* 0x000000c1a1c17209 */ /* 0x000fe20007810000 */
[----:B------:R-:W1:Y:S01]  /*1f660*/  MUFU.TANH R128, R128 ;  /* 0x0000008000807308 */ /* 0x000e620000002400 */
[----:B0-----:R-:W-:Y:S02]  /*1f670*/  IMAD.IADD R4, R194, 0x1, R4 ;  /* 0x00000001c2047824 */ /* 0x001fe400078e0204 */
[----:B------:R-:W-:Y:S01]  /*1f680*/  FMUL.FTZ R194, R2, R133 ;  /* 0x0000008502c27220 */ /* 0x000fe20000410000 */
[----:B------:R-:W-:Y:S01]  /*1f690*/  FMNMX.FTZ R193, R164, R193, !PT ;  /* 0x000000c1a4c17209 */ /* 0x000fe20007810000 */
[----:B------:R-:W-:-:S03]  /*1f6a0*/  FMUL.FTZ R184, R2, R191 ;  /* 0x000000bf02b87220 */ /* 0x000fc60000410000 */
[----:B------:R-:W0:Y:S01]  /*1f6b0*/  MUFU.TANH R129, R129 ;  /* 0x0000008100817308 */ /* 0x000e220000002400 */
[C---:B------:R-:W-:Y:S01]  /*1f6c0*/  FMUL.FTZ R188, R2.reuse, R195 ;  /* 0x000000c302bc7220 */ /* 0x040fe20000410000 */
[C---:B------:R-:W-:Y:S01]  /*1f6d0*/  FMUL.FTZ R191, R2.reuse, R198 ;  /* 0x000000c602bf7220 */ /* 0x040fe20000410000 */
[----:B------:R-:W-:Y:S01]  /*1f6e0*/  FMUL.FTZ R133, R2, R126 ;  /* 0x0000007e02857220 */ /* 0x000fe20000410000 */
[----:B------:R-:W-:-:S04]  /*1f6f0*/  FMNMX.FTZ R193, R165, R193, !PT ;  /* 0x000000c1a5c17209 */ /* 0x000fc80007810000 */
[----:B------:R-:W2:Y:S01]  /*1f700*/  MUFU.TANH R132, R132 ;  /* 0x0000008400847308 */ /* 0x000ea20000002400 */
[----:B------:R-:W-:Y:S01]  /*1f710*/  FMNMX.FTZ R193, R136, R193, !PT ;  /* 0x000000c188c17209 */ /* 0x000fe20007810000 */
[C---:B------:R-:W-:Y:S01]  /*1f720*/  FMUL.FTZ R192, R2.reuse, R199 ;  /* 0x000000c702c07220 */ /* 0x040fe20000410000 */
[C---:B------:R-:W-:Y:S01]  /*1f730*/  FMUL.FTZ R170, R2.reuse, R170 ;  /* 0x000000aa02aa7220 */ /* 0x040fe20000410000 */
[----:B------:R-:W-:-:S04]  /*1f740*/  FMUL.FTZ R171, R2, R171 ;  /* 0x000000ab02ab7220 */ /* 0x000fc80000410000 */
[----:B------:R-:W-:Y:S01]  /*1f750*/  MUFU.TANH R7, R7 ;  /* 0x0000000700077308 */ /* 0x000fe20000002400 */
[----:B------:R-:W-:-:S07]  /*1f760*/  FMUL.FTZ R174, R2, R174 ;  /* 0x000000ae02ae7220 */ /* 0x000fce0000410000 */
[----:B------:R-:W-:Y:S01]  /*1f770*/  MUFU.TANH R8, R8 ;  /* 0x0000000800087308 */ /* 0x000fe20000002400 */
[----:B------:R-:W-:-:S07]  /*1f780*/  FMNMX.FTZ R193, R137, R193, !PT ;  /* 0x000000c189c17209 */ /* 0x000fce0007810000 */
[----:B------:R-:W-:Y:S08]  /*1f790*/  MUFU.TANH R21, R21 ;  /* 0x0000001500157308 */ /* 0x000ff00000002400 */
[----:B------:R-:W3:Y:S01]  /*1f7a0*/  MUFU.TANH R126, R194 ;  /* 0x000000c2007e7308 */ /* 0x000ee20000002400 */
[C---:B------:R-:W-:Y:S01]  /*1f7b0*/  FMUL.FTZ R175, R2.reuse, R175 ;  /* 0x000000af02af7220 */ /* 0x040fe20000410000 */
[C---:B------:R-:W-:Y:S01]  /*1f7c0*/  FMUL.FTZ R178, R2.reuse, R178 ;  /* 0x000000b202b27220 */ /* 0x040fe20000410000 */
[C---:B------:R-:W-:Y:S01]  /*1f7d0*/  FMUL.FTZ R179, R2.reuse, R179 ;  /* 0x000000b302b37220 */ /* 0x040fe20000410000 */
[----:B------:R-:W-:-:S04]  /*1f7e0*/  FMUL.FTZ R182, R2, R182 ;  /* 0x000000b602b67220 */ /* 0x000fc80000410000 */
[----:B------:R-:W4:Y:S01]  /*1f7f0*/  MUFU.TANH R184, R184 ;  /* 0x000000b800b87308 */ /* 0x000f220000002400 */
[----:B------:R-:W-:-:S07]  /*1f800*/  FMNMX.FTZ R193, R140, R193, !PT ;  /* 0x000000c18cc17209 */ /* 0x000fce0007810000 */
[----:B------:R-:W5:Y:S01]  /*1f810*/  MUFU.TANH R187, R187 ;  /* 0x000000bb00bb7308 */ /* 0x000f620000002400 */
[----:B-1----:R-:W-:-:S07]  /*1f820*/  FSEL R128, R128, -INF , P2 ;  /* 0xff80000080807808 */ /* 0x002fce0001000000 */
[----:B------:R-:W1:Y:S01]  /*1f830*/  MUFU.TANH R188, R188 ;  /* 0x000000bc00bc7308 */ /* 0x000e620000002400 */
[----:B0-----:R-:W-:-:S07]  /*1f840*/  FSEL R129, R129, -INF , P3 ;  /* 0xff80000081817808 */ /* 0x001fce0001800000 */
[----:B------:R-:W0:Y:S01]  /*1f850*/  MUFU.TANH R191, R191 ;  /* 0x000000bf00bf7308 */ /* 0x000e220000002400 */
[----:B--2---:R-:W-:Y:S01]  /*1f860*/  FSEL R132, R132, -INF , P4 ;  /* 0xff80000084847808 */ /* 0x004fe20002000000 */
[----:B------:R-:W-:Y:S01]  /*1f870*/  FMUL.FTZ R183, R2, R183 ;  /* 0x000000b702b77220 */ /* 0x000fe20000410000 */
[----:B------:R-:W-:Y:S01]  /*1f880*/  ISETP.GT.AND P2, PT, R4, RZ, PT ;  /* 0x000000ff0400720c */ /* 0x000fe20003f44270 */
[----:B------:R-:W-:Y:S01]  /*1f890*/  FMUL.FTZ R154, R2, R154 ;  /* 0x0000009a029a7220 */ /* 0x000fe20000410000 */
[----:B------:R-:W-:-:S03]  /*1f8a0*/  ISETP.GT.AND P3, PT, R4, 0x1, PT ;  /* 0x000000010400780c */ /* 0x000fc60003f64270 */
[----:B------:R-:W2:Y:S01]  /*1f8b0*/  MUFU.TANH R192, R192 ;  /* 0x000000c000c07308 */ /* 0x000ea20000002400 */
[----:B------:R-:W-:Y:S01]  /*1f8c0*/  ISETP.GT.AND P4, PT, R4, 0x8, PT ;  /* 0x000000080400780c */ /* 0x000fe20003f84270 */
[C---:B------:R-:W-:Y:S01]  /*1f8d0*/  FMUL.FTZ R155, R2.reuse, R155 ;  /* 0x0000009b029b7220 */ /* 0x040fe20000410000 */
[----:B------:R-:W-:-:S05]  /*1f8e0*/  FMUL.FTZ R158, R2, R158 ;  /* 0x0000009e029e7220 */ /* 0x000fca0000410000 */
[----:B------:R-:W2:Y:S01]  /*1f8f0*/  MUFU.TANH R170, R170 ;  /* 0x000000aa00aa7308 */ /* 0x000ea20000002400 */
[----:B------:R-:W-:-:S07]  /*1f900*/  FMNMX.FTZ R193, R141, R193, !PT ;  /* 0x000000c18dc17209 */ /* 0x000fce0007810000 */
[----:B------:R-:W2:Y:S01]  /*1f910*/  MUFU.TANH R171, R171 ;  /* 0x000000ab00ab7308 */ /* 0x000ea20000002400 */
[----:B---3--:R-:W-:-:S07]  /*1f920*/  FSEL R126, R126, -INF , P1 ;  /* 0xff8000007e7e7808 */ /* 0x008fce0000800000 */
[----:B------:R-:W3:Y:S01]  /*1f930*/  MUFU.TANH R174, R174 ;  /* 0x000000ae00ae7308 */ /* 0x000ee20000002400 */
[----:B------:R-:W-:Y:S02]  /*1f940*/  FSEL R7, R7, -INF , P2 ;  /* 0xff80000007077808 */ /* 0x000fe40001000000 */
[----:B------:R-:W-:Y:S02]  /*1f950*/  FSEL R8, R8, -INF , P3 ;  /* 0xff80000008087808 */ /* 0x000fe40001800000 */
[----:B------:R-:W-:-:S03]  /*1f960*/  FSEL R21, R21, -INF , P4 ;  /* 0xff80000015157808 */ /* 0x000fc60002000000 */
[----:B------:R-:W3:Y:S01]  /*1f970*/  MUFU.TANH R175, R175 ;  /* 0x000000af00af7308 */ /* 0x000ee20000002400 */
[----:B------:R-:W-:Y:S01]  /*1f980*/  ISETP.GT.AND P1, PT, R4, 0x9, PT ;  /* 0x000000090400780c */ /* 0x000fe20003f24270 */
[----:B------:R-:W-:Y:S01]  /*1f990*/  FMUL.FTZ R159, R2, R159 ;  /* 0x0000009f029f7220 */ /* 0x000fe20000410000 */
[----:B------:R-:W-:Y:S01]  /*1f9a0*/  ISETP.GT.AND P2, PT, R4, 0x10, PT ;  /* 0x000000100400780c */ /* 0x000fe20003f44270 */
[----:B------:R-:W-:Y:S01]  /*1f9b0*/  FMUL.FTZ R162, R2, R162 ;  /* 0x000000a202a27220 */ /* 0x000fe20000410000 */
[----:B------:R-:W-:-:S03]  /*1f9c0*/  ISETP.GT.AND P3, PT, R4, 0x11, PT ;  /* 0x000000110400780c */ /* 0x000fc60003f64270 */
[----:B------:R-:W3:Y:S01]  /*1f9d0*/  MUFU.TANH R178, R178 ;  /* 0x000000b200b27308 */ /* 0x000ee20000002400 */
[----:B------:R-:W-:Y:S01]  /*1f9e0*/  ISETP.GT.AND P4, PT, R4, 0x18, PT ;  /* 0x000000180400780c */ /* 0x000fe20003f84270 */
[C---:B------:R-:W-:Y:S01]  /*1f9f0*/  FMUL.FTZ R163, R2.reuse, R163 ;  /* 0x000000a302a37220 */ /* 0x040fe20000410000 */
[----:B------:R-:W-:Y:S01]  /*1fa00*/  FMUL.FTZ R166, R2, R166 ;  /* 0x000000a602a67220 */ /* 0x000fe20000410000 */
[----:B------:R-:W-:-:S04]  /*1fa10*/  FMNMX.FTZ R193, R144, R193, !PT ;  /* 0x000000c190c17209 */ /* 0x000fc80007810000 */
[----:B------:R-:W3:Y:S01]  /*1fa20*/  MUFU.TANH R179, R179 ;  /* 0x000000b300b37308 */ /* 0x000ee20000002400 */
[----:B----4-:R-:W-:-:S07]  /*1fa30*/  FSEL R184, R184, -INF , P1 ;  /* 0xff800000b8b87808 */ /* 0x010fce0000800000 */
[----:B------:R-:W4:Y:S01]  /*1fa40*/  MUFU.TANH R182, R182 ;  /* 0x000000b600b67308 */ /* 0x000f220000002400 */
[----:B-----5:R-:W-:Y:S02]  /*1fa50*/  FSEL R187, R187, -INF , P2 ;  /* 0xff800000bbbb7808 */ /* 0x020fe40001000000 */
[----:B-1----:R-:W-:Y:S02]  /*1fa60*/  FSEL R188, R188, -INF , P3 ;  /* 0xff800000bcbc7808 */ /* 0x002fe40001800000 */
[----:B0-----:R-:W-:-:S03]  /*1fa70*/  FSEL R191, R191, -INF , P4 ;  /* 0xff800000bfbf7808 */ /* 0x001fc60002000000 */
[----:B------:R-:W0:Y:S01]  /*1fa80*/  MUFU.TANH R183, R183 ;  /* 0x000000b700b77308 */ /* 0x000e220000002400 */
[----:B------:R-:W-:Y:S01]  /*1fa90*/  ISETP.GT.AND P1, PT, R4, 0x19, PT ;  /* 0x000000190400780c */ /* 0x000fe20003f24270 */
[----:B------:R-:W-:Y:S01]  /*1faa0*/  FMUL.FTZ R167, R2, R167 ;  /* 0x000000a702a77220 */ /* 0x000fe20000410000 */
[----:B------:R-:W-:Y:S01]  /*1fab0*/  ISETP.GT.AND P2, PT, R4, 0x20, PT ;  /* 0x000000200400780c */ /* 0x000fe20003f44270 */
[----:B------:R-:W-:Y:S01]  /*1fac0*/  FMUL.FTZ R138, R2, R138 ;  /* 0x0000008a028a7220 */ /* 0x000fe20000410000 */
[----:B------:R-:W-:-:S03]  /*1fad0*/  ISETP.GT.AND P3, PT, R4, 0x21, PT ;  /* 0x000000210400780c */ /* 0x000fc60003f64270 */
[----:B------:R-:W1:Y:S01]  /*1fae0*/  MUFU.TANH R154, R154 ;  /* 0x0000009a009a7308 */ /* 0x000e620000002400 */
[----:B------:R-:W-:Y:S01]  /*1faf0*/  ISETP.GT.AND P4, PT, R4, 0x28, PT ;  /* 0x000000280400780c */ /* 0x000fe20003f84270 */
[C---:B------:R-:W-:Y:S01]  /*1fb00*/  FMUL.FTZ R139, R2.reuse, R139 ;  /* 0x0000008b028b7220 */ /* 0x040fe20000410000 */
[----:B------:R-:W-:Y:S01]  /*1fb10*/  FMNMX.FTZ R193, R145, R193, !PT ;  /* 0x000000c191c17209 */ /* 0x000fe20007810000 */
[----:B------:R-:W-:-:S04]  /*1fb20*/  FMUL.FTZ R142, R2, R142 ;  /* 0x0000008e028e7220 */ /* 0x000fc80000410000 */
[----:B------:R-:W5:Y:S01]  /*1fb30*/  MUFU.TANH R155, R155 ;  /* 0x0000009b009b7308 */ /* 0x000f620000002400 */
[----:B--2---:R-:W-:-:S07]  /*1fb40*/  FSEL R192, R192, -INF , P1 ;  /* 0xff800000c0c07808 */ /* 0x004fce0000800000 */
[----:B------:R-:W2:Y:S01]  /*1fb50*/  MUFU.TANH R158, R158 ;  /* 0x0000009e009e7308 */ /* 0x000ea20000002400 */
[----:B------:R-:W-:Y:S02]  /*1fb60*/  FSEL R170, R170, -INF , P2 ;  /* 0xff800000aaaa7808 */ /* 0x000fe40001000000 */
[----:B------:R-:W-:Y:S02]  /*1fb70*/  FSEL R171, R171, -INF , P3 ;  /* 0xff800000abab7808 */ /* 0x000fe40001800000 */
[----:B---3--:R-:W-:-:S03]  /*1fb80*/  FSEL R174, R174, -INF , P4 ;  /* 0xff800000aeae7808 */ /* 0x008fc60002000000 */
[----:B------:R-:W3:Y:S01]  /*1fb90*/  MUFU.TANH R159, R159 ;  /* 0x0000009f009f7308 */ /* 0x000ee20000002400 */
[----:B------:R-:W-:Y:S01]  /*1fba0*/  FMNMX.FTZ R193, R148, R193, !PT ;  /* 0x000000c194c17209 */ /* 0x000fe20007810000 */
[----:B------:R-:W-:Y:S01]  /*1fbb0*/  FMUL.FTZ R143, R2, R143 ;  /* 0x0000008f028f7220 */ /* 0x000fe20000410000 */
[----:B------:R-:W-:Y:S01]  /*1fbc0*/  ISETP.GT.AND P1, PT, R4, 0x29, PT ;  /* 0x000000290400780c */ /* 0x000fe20003f24270 */
[----:B------:R-:W-:Y:S01]  /*1fbd0*/  FMUL.FTZ R146, R2, R146 ;  /* 0x0000009202927220 */ /* 0x000fe20000410000 */
[----:B------:R-:W-:-:S03]  /*1fbe0*/  ISETP.GT.AND P2, PT, R4, 0x30, PT ;  /* 0x000000300400780c */ /* 0x000fc60003f44270 */
[----:B------:R-:W3:Y:S01]  /*1fbf0*/  MUFU.TANH R162, R162 ;  /* 0x000000a200a27308 */ /* 0x000ee20000002400 */
[----:B------:R-:W-:Y:S01]  /*1fc00*/  ISETP.GT.AND P3, PT, R4, 0x31, PT ;  /* 0x000000310400780c */ /* 0x000fe20003f64270 */
[----:B------:R-:W-:Y:S01]  /*1fc10*/  FMUL.FTZ R147, R2, R147 ;  /* 0x0000009302937220 */ /* 0x000fe20000410000 */
[----:B------:R-:W-:Y:S01]  /*1fc20*/  ISETP.GT.AND P4, PT, R4, 0x38, PT ;  /* 0x000000380400780c */ /* 0x000fe20003f84270 */
[----:B------:R-:W-:-:S04]  /*1fc30*/  FMUL.FTZ R150, R2, R150 ;  /* 0x0000009602967220 */ /* 0x000fc80000410000 */
[----:B------:R-:W3:Y:S01]  /*1fc40*/  MUFU.TANH R163, R163 ;  /* 0x000000a300a37308 */ /* 0x000ee20000002400 */
[----:B------:R-:W-:-:S07]  /*1fc50*/  FMNMX.FTZ R193, R149, R193, !PT ;  /* 0x000000c195c17209 */ /* 0x000fce0007810000 */
[----:B------:R-:W3:Y:S01]  /*1fc60*/  MUFU.TANH R166, R166 ;  /* 0x000000a600a67308 */ /* 0x000ee20000002400 */
[----:B------:R-:W-:Y:S02]  /*1fc70*/  FSEL R175, R175, -INF , P1 ;  /* 0xff800000afaf7808 */ /* 0x000fe40000800000 */
[----:B------:R-:W-:Y:S02]  /*1fc80*/  FSEL R178, R178, -INF , P2 ;  /* 0xff800000b2b27808 */ /* 0x000fe40001000000 */
[----:B------:R-:W-:-:S03]  /*1fc90*/  FSEL R179, R179, -INF , P3 ;  /* 0xff800000b3b37808 */ /* 0x000fc60001800000 */
[----:B------:R-:W3:Y:S01]  /*1fca0*/  MUFU.TANH R167, R167 ;  /* 0x000000a700a77308 */ /* 0x000ee20000002400 */
[----:B----4-:R-:W-:Y:S01]  /*1fcb0*/  FSEL R182, R182, -INF , P4 ;  /* 0xff800000b6b67808 */ /* 0x010fe20002000000 */
[----:B------:R-:W-:Y:S01]  /*1fcc0*/  FMUL.FTZ R151, R2, R151 ;  /* 0x0000009702977220 */ /* 0x000fe20000410000 */
[----:B------:R-:W-:Y:S01]  /*1fcd0*/  ISETP.GT.AND P1, PT, R4, 0x39, PT ;  /* 0x000000390400780c */ /* 0x000fe20003f24270 */
[----:B------:R-:W-:Y:S01]  /*1fce0*/  FMUL.FTZ R122, R2, R122 ;  /* 0x0000007a027a7220 */ /* 0x000fe20000410000 */
[----:B------:R-:W-:-:S03]  /*1fcf0*/  ISETP.GT.AND P2, PT, R4, 0x40, PT ;  /* 0x000000400400780c */ /* 0x000fc60003f44270 */
[----:B------:R-:W4:Y:S01]  /*1fd00*/  MUFU.TANH R138, R138 ;  /* 0x0000008a008a7308 */ /* 0x000f220000002400 */
[----:B------:R-:W-:Y:S01]  /*1fd10*/  ISETP.GT.AND P3, PT, R4, 0x41, PT ;  /* 0x000000410400780c */ /* 0x000fe20003f64270 */
[----:B------:R-:W-:Y:S01]  /*1fd20*/  FMUL.FTZ R123, R2, R123 ;  /* 0x0000007b027b7220 */ /* 0x000fe20000410000 */
[----:B------:R-:W-:-:S05]  /*1fd30*/  ISETP.GT.AND P4, PT, R4, 0x48, PT ;  /* 0x000000480400780c */ /* 0x000fca0003f84270 */
[----:B------:R-:W4:Y:S01]  /*1fd40*/  MUFU.TANH R139, R139 ;  /* 0x0000008b008b7308 */ /* 0x000f220000002400 */
[----:B------:R-:W-:-:S07]  /*1fd50*/  FMNMX.FTZ R193, R120, R193, !PT ;  /* 0x000000c178c17209 */ /* 0x000fce0007810000 */
[----:B------:R-:W4:Y:S01]  /*1fd60*/  MUFU.TANH R142, R142 ;  /* 0x0000008e008e7308 */ /* 0x000f220000002400 */
[----:B0-----:R-:W-:Y:S02]  /*1fd70*/  FSEL R183, R183, -INF , P1 ;  /* 0xff800000b7b77808 */ /* 0x001fe40000800000 */
[----:B-1----:R-:W-:Y:S02]  /*1fd80*/  FSEL R154, R154, -INF , P2 ;  /* 0xff8000009a9a7808 */ /* 0x002fe40001000000 */
[----:B-----5:R-:W-:-:S03]  /*1fd90*/  FSEL R155, R155, -INF , P3 ;  /* 0xff8000009b9b7808 */ /* 0x020fc60001800000 */
[----:B------:R-:W0:Y:S01]  /*1fda0*/  MUFU.TANH R143, R143 ;  /* 0x0000008f008f7308 */ /* 0x000e220000002400 */
[----:B--2---:R-:W-:Y:S02]  /*1fdb0*/  FSEL R158, R158, -INF , P4 ;  /* 0xff8000009e9e7808 */ /* 0x004fe40002000000 */
[C---:B------:R-:W-:Y:S02]  /*1fdc0*/  ISETP.GT.AND P1, PT, R4.reuse, 0x49, PT ;  /* 0x000000490400780c */ /* 0x040fe40003f24270 */
[----:B------:R-:W-:-:S03]  /*1fdd0*/  ISETP.GT.AND P2, PT, R4, 0x50, PT ;  /* 0x000000500400780c */ /* 0x000fc60003f44270 */
[----:B------:R-:W1:Y:S01]  /*1fde0*/  MUFU.TANH R146, R146 ;  /* 0x0000009200927308 */ /* 0x000e620000002400 */
[C---:B------:R-:W-:Y:S02]  /*1fdf0*/  ISETP.GT.AND P3, PT, R4.reuse, 0x51, PT ;  /* 0x000000510400780c */ /* 0x040fe40003f64270 */
[----:B------:R-:W-:-:S05]  /*1fe00*/  ISETP.GT.AND P4, PT, R4, 0x58, PT ;  /* 0x000000580400780c */ /* 0x000fca0003f84270 */
[----:B------:R-:W2:Y:S01]  /*1fe10*/  MUFU.TANH R147, R147 ;  /* 0x0000009300937308 */ /* 0x000ea20000002400 */
[----:B------:R-:W-:-:S07]  /*1fe20*/  FMNMX.FTZ R193, R121, R193, !PT ;  /* 0x000000c179c17209 */ /* 0x000fce0007810000 */
[----:B------:R-:W5:Y:S01]  /*1fe30*/  MUFU.TANH R150, R150 ;  /* 0x0000009600967308 */ /* 0x000f620000002400 */
[----:B---3--:R-:W-:Y:S02]  /*1fe40*/  FSEL R159, R159, -INF , P1 ;  /* 0xff8000009f9f7808 */ /* 0x008fe40000800000 */
[----:B------:R-:W-:Y:S02]  /*1fe50*/  FSEL R162, R162, -INF , P2 ;  /* 0xff800000a2a27808 */ /* 0x000fe40001000000 */
[----:B------:R-:W-:-:S03]  /*1fe60*/  FSEL R163, R163, -INF , P3 ;  /* 0xff800000a3a37808 */ /* 0x000fc60001800000 */
[----:B------:R-:W3:Y:S01]  /*1fe70*/  MUFU.TANH R151, R151 ;  /* 0x0000009700977308 */ /* 0x000ee20000002400 */
[----:B------:R-:W-:Y:S02]  /*1fe80*/  FSEL R166, R166, -INF , P4 ;  /* 0xff800000a6a67808 */ /* 0x000fe40002000000 */
[C---:B------:R-:W-:Y:S02]  /*1fe90*/  ISETP.GT.AND P1, PT, R4.reuse, 0x59, PT ;  /* 0x000000590400780c */ /* 0x040fe40003f24270 */
[----:B------:R-:W-:-:S03]  /*1fea0*/  ISETP.GT.AND P2, PT, R4, 0x60, PT ;  /* 0x000000600400780c */ /* 0x000fc60003f44270 */
[----:B------:R-:W3:Y:S01]  /*1feb0*/  MUFU.TANH R122, R122 ;  /* 0x0000007a007a7308 */ /* 0x000ee20000002400 */
[C---:B------:R-:W-:Y:S02]  /*1fec0*/  ISETP.GT.AND P3, PT, R4.reuse, 0x61, PT ;  /* 0x000000610400780c */ /* 0x040fe40003f64270 */
[----:B------:R-:W-:Y:S02]  /*1fed0*/  ISETP.GT.AND P4, PT, R4, 0x68, PT ;  /* 0x000000680400780c */ /* 0x000fe40003f84270 */
[----:B------:R-:W-:-:S03]  /*1fee0*/  FMNMX.FTZ R193, R124, R193, !PT ;  /* 0x000000c17cc17209 */ /* 0x000fc60007810000 */
[----:B------:R-:W3:Y:S01]  /*1fef0*/  MUFU.TANH R123, R123 ;  /* 0x0000007b007b7308 */ /* 0x000ee20000002400 */
[----:B------:R-:W-:-:S07]  /*1ff00*/  FSEL R167, R167, -INF , P1 ;  /* 0xff800000a7a77808 */ /* 0x000fce0000800000 */
[----:B------:R-:W3:Y:S01]  /*1ff10*/  MUFU.TANH R133, R133 ;  /* 0x0000008500857308 */ /* 0x000ee20000002400 */
[----:B----4-:R-:W-:Y:S02]  /*1ff20*/  FSEL R138, R138, -INF , P2 ;  /* 0xff8000008a8a7808 */ /* 0x010fe40001000000 */
[----:B------:R-:W-:Y:S02]  /*1ff30*/  FSEL R139, R139, -INF , P3 ;  /* 0xff8000008b8b7808 */ /* 0x000fe40001800000 */
[----:B------:R-:W-:Y:S02]  /*1ff40*/  FSEL R142, R142, -INF , P4 ;  /* 0xff8000008e8e7808 */ /* 0x000fe40002000000 */
[----:B------:R-:W-:Y:S02]  /*1ff50*/  FMNMX.FTZ R193, R125, R193, !PT ;  /* 0x000000c17dc17209 */ /* 0x000fe40007810000 */
[C---:B------:R-:W-:Y:S02]  /*1ff60*/  ISETP.GT.AND P1, PT, R4.reuse, 0x69, PT ;  /* 0x000000690400780c */ /* 0x040fe40003f24270 */
[----:B------:R-:W-:-:S02]  /*1ff70*/  ISETP.GT.AND P2, PT, R4, 0x70, PT ;  /* 0x000000700400780c */ /* 0x000fc40003f44270 */
[C---:B------:R-:W-:Y:S02]  /*1ff80*/  ISETP.GT.AND P3, PT, R4.reuse, 0x71, PT ;  /* 0x000000710400780c */ /* 0x040fe40003f64270 */
[----:B------:R-:W-:Y:S02]  /*1ff90*/  ISETP.GT.AND P4, PT, R4, 0x78, PT ;  /* 0x000000780400780c */ /* 0x000fe40003f84270 */
[----:B------:R-:W-:Y:S02]  /*1ffa0*/  FMNMX.FTZ R193, R128, R193, !PT ;  /* 0x000000c180c17209 */ /* 0x000fe40007810000 */
[----:B0-----:R-:W-:Y:S02]  /*1ffb0*/  FSEL R143, R143, -INF , P1 ;  /* 0xff8000008f8f7808 */ /* 0x001fe40000800000 */
[----:B-1----:R-:W-:Y:S02]  /*1ffc0*/  FSEL R146, R146, -INF , P2 ;  /* 0xff80000092927808 */ /* 0x002fe40001000000 */
[----:B--2---:R-:W-:-:S02]  /*1ffd0*/  FSEL R147, R147, -INF , P3 ;  /* 0xff80000093937808 */ /* 0x004fc40001800000 */
[----:B-----5:R-:W-:Y:S02]  /*1ffe0*/  FSEL R150, R150, -INF , P4 ;  /* 0xff80000096967808 */ /* 0x020fe40002000000 */
[C---:B------:R-:W-:Y:S02]  /*1fff0*/  ISETP.GT.AND P1, PT, R4.reuse, 0x79, PT ;  /* 0x000000790400780c */ /* 0x040fe40003f24270 */
[C---:B------:R-:W-:Y:S02]  /*20000*/  ISETP.GT.AND P2, PT, R4.reuse, 0x80, PT ;  /* 0x000000800400780c */ /* 0x040fe40003f44270 */
[C---:B------:R-:W-:Y:S02]  /*20010*/  ISETP.GT.AND P3, PT, R4.reuse, 0x81, PT ;  /* 0x000000810400780c */ /* 0x040fe40003f64270 */
[----:B------:R-:W-:Y:S02]  /*20020*/  ISETP.GT.AND P4, PT, R4, 0x88, PT ;  /* 0x000000880400780c */ /* 0x000fe40003f84270 */
[----:B------:R-:W-:-:S02]  /*20030*/  FMNMX.FTZ R193, R129, R193, !PT ;  /* 0x000000c181c17209 */ /* 0x000fc40007810000 */
[----:B---3--:R-:W-:Y:S02]  /*20040*/  FSEL R151, R151, -INF , P1 ;  /* 0xff80000097977808 */ /* 0x008fe40000800000 */
[----:B------:R-:W-:Y:S02]  /*20050*/  FSEL R122, R122, -INF , P2 ;  /* 0xff8000007a7a7808 */ /* 0x000fe40001000000 */
[----:B------:R-:W-:Y:S02]  /*20060*/  FSEL R123, R123, -INF , P3 ;  /* 0xff8000007b7b7808 */ /* 0x000fe40001800000 */
[----:B------:R-:W-:Y:S02]  /*20070*/  FSEL R133, R133, -INF , P4 ;  /* 0xff80000085857808 */ /* 0x000fe40002000000 */
[C---:B------:R-:W-:Y:S02]  /*20080*/  ISETP.GT.AND P1, PT, R4.reuse, 0x89, PT ;  /* 0x000000890400780c */ /* 0x040fe40003f24270 */
[----:B------:R-:W-:-:S02]  /*20090*/  ISETP.GT.AND P2, PT, R4, 0x90, PT ;  /* 0x000000900400780c */ /* 0x000fc40003f44270 */
[C---:B------:R-:W-:Y:S02]  /*200a0*/  ISETP.GT.AND P3, PT, R4.reuse, 0x91, PT ;  /* 0x000000910400780c */ /* 0x040fe40003f64270 */
[C---:B------:R-:W-:Y:S02]  /*200b0*/  ISETP.GT.AND P4, PT, R4.reuse, 0x98, PT ;  /* 0x000000980400780c */ /* 0x040fe40003f84270 */
[----:B------:R-:W-:Y:S02]  /*200c0*/  ISETP.GT.AND P5, PT, R4, 0x99, PT ;  /* 0x000000990400780c */ /* 0x000fe40003fa4270 */
[----:B------:R-:W-:-:S04]  /*200d0*/  FMNMX.FTZ R4, R132, R193, !PT ;  /* 0x000000c184047209 */ /* 0x000fc80007810000 */
[----:B------:R-:W-:-:S05]  /*200e0*/  FMNMX.FTZ R4, R126, R4, !PT ;  /* 0x000000047e047209 */ /* 0x000fca0007810000 */
[----:B------:R-:W0:Y:S02]  /*200f0*/  SHFL.BFLY PT, R193, R4, 0x2, 0x1f ;  /* 0x0c401f0004c17f89 */ /* 0x000e2400000e0000 */
[----:B0-----:R-:W-:-:S05]  /*20100*/  FMNMX.FTZ R4, R4, R193, !PT ;  /* 0x000000c104047209 */ /* 0x001fca0007810000 */
[----:B------:R-:W0:Y:S01]  /*20110*/  SHFL.BFLY PT, R193, R4, 0x1, 0x1f ;  /* 0x0c201f0004c17f89 */ /* 0x000e2200000e0000 */
[----:B------:R-:W-:Y:S01]  /*20120*/  UMOV UR52, UR51 ;  /* 0x0000003300347c82 */ /* 0x000fe20008000000 */
[----:B0-----:R-:W-:-:S04]  /*20130*/  FMNMX.FTZ R4, R4, R193, !PT ;  /* 0x000000c104047209 */ /* 0x001fc80007810000 */
[----:B------:R-:W-:-:S04]  /*20140*/  FSETP.NEU.FTZ.AND P6, PT, R4, -INF , PT ;  /* 0xff8000000400780b */ /* 0x000fc80003fdd000 */
[----:B------:R-:W-:-:S05]  /*20150*/  FSEL R193, R4, RZ, P6 ;  /* 0x000000ff04c17208 */ /* 0x000fca0003000000 */
[----:B------:R-:W-:Y:S01]  /*20160*/  FADD.FTZ R9, -R193, R9 ;  /* 0x00000009c1097221 */ /* 0x000fe20000010100 */
[----:B------:R-:W-:-:S04]  /*20170*/  IMAD.U32 R193, RZ, RZ, UR52 ;  /* 0x00000034ffc17e24 */ /* 0x000fc8000f8e00ff */
[----:B------:R-:W-:-:S05]  /*20180*/  FFMA.FTZ R193, R4, R193, -8 ;  /* 0xc100000004c17423 */ /* 0x000fca00000100c1 */
[----:B------:R-:W-:-:S05]  /*20190*/  FSEL R193, R193, RZ, P6 ;  /* 0x000000ffc1c17208 */ /* 0x000fca0003000000 */
        /* <DEDUP_REMOVED lines=68> */
[----:B------:R-:W-:-:S03]  /*205e0*/  FMUL.FTZ R127, R2, R127 ;  /* 0x0000007f027f7220 */ /* 0x000fc60000410000 */
[----:B------:R-:W-:Y:S01]  /*205f0*/  FMNMX.FTZ R193, R146, R193, !PT ;  /* 0x000000c192c17209 */ /* 0x000fe20007810000 */
[----:B------:R-:W-:-:S03]  /*20600*/  FMUL.FTZ R130, R2, R130 ;  /* 0x0000008202827220 */ /* 0x000fc60000410000 */
[----:B------:R-:W-:Y:S01]  /*20610*/  FMNMX.FTZ R193, R147, R193, !PT ;  /* 0x000000c193c17209 */ /* 0x000fe20007810000 */
[----:B------:R-:W0:Y:S01]  /*20620*/  MUFU.TANH R127, R127 ;  /* 0x0000007f007f7308 */ /* 0x000e220000002400 */
[----:B------:R-:W-:Y:S02]  /*20630*/  FMUL.FTZ R131, R2, R131 ;  /* 0x0000008302837220 */ /* 0x000fe40000410000 */
[----:B------:R-:W-:Y:S01]  /*20640*/  FMNMX.FTZ R193, R150, R193, !PT ;  /* 0x000000c196c17209 */ /* 0x000fe20007810000 */
[----:B------:R-:W-:-:S03]  /*20650*/  FMUL.FTZ R134, R2, R134 ;  /* 0x0000008602867220 */ /* 0x000fc60000410000 */
[----:B------:R-:W-:Y:S01]  /*20660*/  FMNMX.FTZ R193, R151, R193, !PT ;  /* 0x000000c197c17209 */ /* 0x000fe20007810000 */
[----:B------:R-:W1:Y:S01]  /*20670*/  MUFU.TANH R130, R130 ;  /* 0x0000008200827308 */ /* 0x000e620000002400 */
[----:B------:R-:W-:Y:S02]  /*20680*/  FMUL.FTZ R135, R2, R135 ;  /* 0x0000008702877220 */ /* 0x000fe40000410000 */
[----:B------:R-:W-:-:S05]  /*20690*/  FMNMX.FTZ R193, R122, R193, !PT ;  /* 0x000000c17ac17209 */ /* 0x000fca0007810000 */
[----:B------:R-:W2:Y:S01]  /*206a0*/  MUFU.TANH R131, R131 ;  /* 0x0000008300837308 */ /* 0x000ea20000002400 */
[----:B------:R-:W-:Y:S02]  /*206b0*/  FMNMX.FTZ R193, R123, R193, !PT ;  /* 0x000000c17bc17209 */ /* 0x000fe40007810000 */
[----:B0-----:R-:W-:-:S05]  /*206c0*/  FSEL R127, R127, -INF , P1 ;  /* 0xff8000007f7f7808 */ /* 0x001fca0000800000 */
[----:B------:R-:W0:Y:S01]  /*206d0*/  MUFU.TANH R134, R134 ;  /* 0x0000008600867308 */ /* 0x000e220000002400 */
[----:B------:R-:W-:Y:S02]  /*206e0*/  FMNMX.FTZ R193, R133, R193, !PT ;  /* 0x000000c185c17209 */ /* 0x000fe40007810000 */
[----:B-1----:R-:W-:-:S05]  /*206f0*/  FSEL R130, R130, -INF , P2 ;  /* 0xff80000082827808 */ /* 0x002fca0001000000 */
[----:B------:R-:W1:Y:S01]  /*20700*/  MUFU.TANH R135, R135 ;  /* 0x0000008700877308 */ /* 0x000e620000002400 */
[----:B------:R-:W-:Y:S02]  /*20710*/  FMNMX.FTZ R193, R127, R193, !PT ;  /* 0x000000c17fc17209 */ /* 0x000fe40007810000 */
[----:B--2---:R-:W-:Y:S02]  /*20720*/  FSEL R131, R131, -INF , P3 ;  /* 0xff80000083837808 */ /* 0x004fe40001800000 */
[----:B------:R-:W-:Y:S02]  /*20730*/  FMNMX.FTZ R193, R130, R193, !PT ;  /* 0x000000c182c17209 */ /* 0x000fe40007810000 */
[----:B0-----:R-:W-:Y:S02]  /*20740*/  FSEL R134, R134, -INF , P4 ;  /* 0xff80000086867808 */ /* 0x001fe40002000000 */
[----:B------:R-:W-:-:S04]  /*20750*/  FMNMX.FTZ R193, R131, R193, !PT ;  /* 0x000000c183c17209 */ /* 0x000fc80007810000 */
[----:B------:R-:W-:Y:S02]  /*20760*/  FMNMX.FTZ R193, R134, R193, !PT ;  /* 0x000000c186c17209 */ /* 0x000fe40007810000 */
[----:B-1----:R-:W-:-:S04]  /*20770*/  FSEL R135, R135, -INF , P5 ;  /* 0xff80000087877808 */ /* 0x002fc80002800000 */
[----:B------:R-:W-:-:S05]  /*20780*/  FMNMX.FTZ R193, R135, R193, !PT ;  /* 0x000000c187c17209 */ /* 0x000fca0007810000 */
[----:B------:R-:W0:Y:S01]  /*20790*/  SHFL.BFLY PT, R194, R193, 0x2, 0x1f ;  /* 0x0c401f00c1c27f89 */ /* 0x000e2200000e0000 */
[----:B------:R1:W-:Y:S01]  /*207a0*/  MUFU.EX2 R195, R15 ;  /* 0x0000000f00c37308 */ /* 0x0003e20000000800 */
[----:B0-----:R-:W-:-:S05]  /*207b0*/  FMNMX.FTZ R194, R193, R194, !PT ;  /* 0x000000c2c1c27209 */ /* 0x001fca0007810000 */
[----:B-1----:R-:W0:Y:S02]  /*207c0*/  SHFL.BFLY PT, R15, R194, 0x1, 0x1f ;  /* 0x0c201f00c20f7f89 */ /* 0x002e2400000e0000 */
[----:B0-----:R-:W-:-:S04]  /*207d0*/  FMNMX.FTZ R15, R194, R15, !PT ;  /* 0x0000000fc20f7209 */ /* 0x001fc80007810000 */
[----:B------:R-:W-:-:S04]  /*207e0*/  FSETP.NEU.FTZ.AND P1, PT, R15, -INF , PT ;  /* 0xff8000000f00780b */ /* 0x000fc80003f3d000 */
[----:B------:R-:W-:-:S05]  /*207f0*/  FSEL R193, R15, RZ, P1 ;  /* 0x000000ff0fc17208 */ /* 0x000fca0000800000 */
[----:B------:R-:W-:Y:S01]  /*20800*/  FADD.FTZ R10, -R193, R10 ;  /* 0x0000000ac10a7221 */ /* 0x000fe20000010100 */
[----:B------:R-:W-:-:S05]  /*20810*/  MOV R193, UR52 ;  /* 0x0000003400c17c02 */ /* 0x000fca0008000f00 */
[----:B------:R-:W-:Y:S01]  /*20820*/  FFMA.FTZ R193, R15, R193, -8 ;  /* 0xc10000000fc17423 */ /* 0x000fe200000100c1 */
[----:B------:R-:W-:-:S04]  /*20830*/  FMUL.FTZ R9, R9, UR52 ;  /* 0x0000003409097c20 */ /* 0x000fc80008410000 */
[----:B------:R-:W-:Y:S01]  /*20840*/  FSEL R194, R193, RZ, P1 ;  /* 0x000000ffc1c27208 */ /* 0x000fe20000800000 */
[----:B------:R-:W-:-:S04]  /*20850*/  FMUL.FTZ R10, R10, UR52 ;  /* 0x000000340a0a7c20 */ /* 0x000fc80008410000 */
[--C-:B------:R-:W-:Y:S01]  /*20860*/  FFMA.FTZ R7, R7, UR52, -R194.reuse ;  /* 0x0000003407077c23 */ /* 0x100fe200080108c2 */
[----:B------:R-:W-:-:S01]  /*20870*/  FFMA.FTZ R8, R8, UR52, -R194 ;  /* 0x0000003408087c23 */ /* 0x000fc200080108c2 */
[----:B------:R-:W-:Y:S01]  /*20880*/  MUFU.EX2 R5, R5 ;  /* 0x0000000500057308 */ /* 0x000fe20000000800 */
[----:B------:R-:W-:-:S07]  /*20890*/  FFMA.FTZ R21, R21, UR52, -R194 ;  /* 0x0000003415157c23 */ /* 0x000fce00080108c2 */
[----:B------:R-:W0:Y:S01]  /*208a0*/  MUFU.EX2 R9, R9 ;  /* 0x0000000900097308 */ /* 0x000e220000000800 */
[----:B------:R-:W-:-:S07]  /*208b0*/  FFMA.FTZ R184, R184, UR52, -R194 ;  /* 0x00000034b8b87c23 */ /* 0x000fce00080108c2 */
[----:B------:R-:W-:Y:S01]  /*208c0*/  MUFU.EX2 R7, R7 ;  /* 0x0000000700077308 */ /* 0x000fe20000000800 */
[----:B------:R-:W-:-:S07]  /*208d0*/  IMAD R193, R221, 0x8, R18 ;  /* 0x00000008ddc17824 */ /* 0x000fce00078e0212 */
[----:B------:R-:W1:Y:S01]  /*208e0*/  MUFU.EX2 R10, R10 ;  /* 0x0000000a000a7308 */ /* 0x000e620000000800 */
[----:B------:R-:W-:-:S07]  /*208f0*/  FFMA.FTZ R187, R187, UR52, -R194 ;  /* 0x00000034bbbb7c23 */ /* 0x000fce00080108c2 */
[----:B------:R-:W2:Y:S01]  /*20900*/  MUFU.EX2 R6, R6 ;  /* 0x0000000600067308 */ /* 0x000ea20000000800 */
[----:B------:R-:W-:-:S01]  /*20910*/  FFMA.FTZ R188, R188, UR52, -R194 ;  /* 0x00000034bcbc7c23 */ /* 0x000fc200080108c2 */
[----:B------:R-:W-:-:S06]  /*20920*/  FFMA.FTZ R191, R191, UR52, -R194 ;  /* 0x00000034bfbf7c23 */ /* 0x000fcc00080108c2 */
[----:B------:R-:W3:Y:S01]  /*20930*/  MUFU.EX2 R8, R8 ;  /* 0x0000000800087308 */ /* 0x000ee20000000800 */
[----:B------:R-:W-:-:S01]  /*20940*/  FFMA.FTZ R192, R192, UR52, -R194 ;  /* 0x00000034c0c07c23 */ /* 0x000fc200080108c2 */
[--C-:B------:R-:W-:Y:S01]  /*20950*/  FFMA.FTZ R170, R170, UR52, -R194.reuse ;  /* 0x00000034aaaa7c23 */ /* 0x100fe200080108c2 */
[----:B------:R-:W-:-:S01]  /*20960*/  FFMA.FTZ R171, R171, UR52, -R194 ;  /* 0x00000034abab7c23 */ /* 0x000fc200080108c2 */
[--C-:B------:R-:W-:Y:S01]  /*20970*/  FFMA.FTZ R174, R174, UR52, -R194.reuse ;  /* 0x00000034aeae7c23 */ /* 0x100fe200080108c2 */
[----:B------:R-:W-:-:S03]  /*20980*/  FFMA.FTZ R175, R175, UR52, -R194 ;  /* 0x00000034afaf7c23 */ /* 0x000fc600080108c2 */
[----:B------:R-:W4:Y:S01]  /*20990*/  MUFU.EX2 R14, R14 ;  /* 0x0000000e000e7308 */ /* 0x000f220000000800 */
        /* <DEDUP_REMOVED lines=29> */
[----:B------:R-:W-:Y:S01]  /*20b70*/  VIADD R193, R193, 0x33440 ;  /* 0x00033440c1c17836 */ /* 0x000fe20000000000 */
[----:B------:R-:W5:Y:S01]  /*20b80*/  MUFU.EX2 R184, R184 ;  /* 0x000000b800b87308 */ /* 0x000f620000000800 */
[----:B------:R-:W-:-:S02]  /*20b90*/  IMAD.U32 R194, RZ, RZ, UR38 ;  /* 0x00000026ffc27e24 */ /* 0x000fc4000f8e00ff */
[----:B0-----:R-:W-:Y:S01]  /*20ba0*/  FFMA.FTZ R12, R9, R12, R5 ;  /* 0x0000000c090c7223 */ /* 0x001fe20000010005 */
[----:B-1----:R-:W-:-:S02]  /*20bb0*/  FFMA.FTZ R11, R10, R11, R7 ;  /* 0x0000000b0a0b7223 */ /* 0x002fc40000010007 */
[----:B------:R-:W-:Y:S02]  /*20bc0*/  PRMT R193, R194, 0x654, R193 ;  /* 0x00000654c2c17816 */ /* 0x000fe400000000c1 */
[----:B------:R-:W0:Y:S01]  /*20bd0*/  MUFU.EX2 R185, R185 ;  /* 0x000000b900b97308 */ /* 0x000e220000000800 */
[----:B--2---:R-:W-:-:S01]  /*20be0*/  FADD.FTZ R12, R6, R12 ;  /* 0x0000000c060c7221 */ /* 0x004fc20000010000 */
[----:B------:R3:W-:Y:S06]  /*20bf0*/  SYNCS.ARRIVE.TRANS64.RED.A1T0 RZ, [R193+URZ], RZ ;  /* 0x000000ffc1ff79a7 */ /* 0x0007ec000810043f */
[----:B------:R-:W1:Y:S01]  /*20c00*/  MUFU.EX2 R187, R187 ;  /* 0x000000bb00bb7308 */ /* 0x000e620000000800 */
[----:B---3--:R-:W-:-:S01]  /*20c10*/  FADD.FTZ R193, R8, R11 ;  /* 0x0000000b08c17221 */ /* 0x008fc20000010000 */
[----:B----4-:R-:W-:-:S06]  /*20c20*/  FADD.FTZ R11, R14, R12 ;  /* 0x0000000c0e0b7221 */ /* 0x010fcc0000010000 */
[----:B------:R-:W2:Y:S01]  /*20c30*/  MUFU.EX2 R186, R186 ;  /* 0x000000ba00ba7308 */ /* 0x000ea20000000800 */
[----:B-----5:R-:W-:-:S07]  /*20c40*/  FADD.FTZ R12, R21, R193 ;  /* 0x000000c1150c7221 */ /* 0x020fce0000010000 */
[----:B------:R-:W3:Y:S01]  /*20c50*/  MUFU.EX2 R188, R188 ;  /* 0x000000bc00bc7308 */ /* 0x000ee20000000800 */
[----:B------:R-:W-:-:S01]  /*20c60*/  FADD.FTZ R11, R195, R11 ;  /* 0x0000000bc30b7221 */ /* 0x000fc20000010000 */
[----:B------:R-:W-:-:S06]  /*20c70*/  FADD.FTZ R12, R184, R12 ;  /* 0x0000000cb80c7221 */ /* 0x000fcc0000010000 */
[----:B------:R-:W4:Y:S08]  /*20c80*/  MUFU.EX2 R189, R189 ;  /* 0x000000bd00bd7308 */ /* 0x000f300000000800 */
[----:B------:R-:W5:Y:S01]  /*20c90*/  MUFU.EX2 R191, R191 ;  /* 0x000000bf00bf7308 */ /* 0x000f620000000800 */
[----:B0-----:R-:W-:-:S01]  /*20ca0*/  FADD.FTZ R11, R185, R11 ;  /* 0x0000000bb90b7221 */ /* 0x001fc20000010000 */
[----:B-1----:R-:W-:-:S06]  /*20cb0*/  FADD.FTZ R12, R187, R12 ;  /* 0x0000000cbb0c7221 */ /* 0x002fcc0000010000 */
[----:B------:R-:W0:Y:S08]  /*20cc0*/  MUFU.EX2 R190, R190 ;  /* 0x000000be00be7308 */ /* 0x000e300000000800 */
[----:B------:R-:W1:Y:S01]  /*20cd0*/  MUFU.EX2 R192, R192 ;  /* 0x000000c000c07308 */ /* 0x000e620000000800 */
[----:B--2---:R-:W-:-:S01]  /*20ce0*/  FADD.FTZ R11, R186, R11 ;  /* 0x0000000bba0b7221 */ /* 0x004fc20000010000 */
[----:B---3--:R-:W-:-:S06]  /*20cf0*/  FADD.FTZ R12, R188, R12 ;  /* 0x0000000cbc0c7221 */ /* 0x008fcc0000010000 */
[----:B------:R-:W2:Y:S08]  /*20d00*/  MUFU.EX2 R168, R168 ;  /* 0x000000a800a87308 */ /* 0x000eb00000000800 */
[----:B------:R-:W3:Y:S01]  /*20d10*/  MUFU.EX2 R170, R170 ;  /* 0x000000aa00aa7308 */ /* 0x000ee20000000800 */
[----:B----4-:R-:W-:-:S01]  /*20d20*/  FADD.FTZ R11, R189, R11 ;  /* 0x0000000bbd0b7221 */ /* 0x010fc20000010000 */
[----:B-----5:R-:W-:-:S06]  /*20d30*/  FADD.FTZ R12, R191, R12 ;  /* 0x0000000cbf0c7221 */ /* 0x020fcc0000010000 */
        /* <DEDUP_REMOVED lines=123> */
[----:B-1----:R-:W-:-:S03]  /*214f0*/  FADD.FTZ R12, R131, R12 ;  /* 0x0000000c830c7221 */ /* 0x002fc60000010000 */
[----:B--2---:R-:W-:Y:S01]  /*21500*/  FADD.FTZ R11, R132, R11 ;  /* 0x0000000b840b7221 */ /* 0x004fe20000010000 */
[----:B---3--:R-:W-:-:S03]  /*21510*/  FADD.FTZ R193, R134, R12 ;  /* 0x0000000c86c17221 */ /* 0x008fc60000010000 */
[----:B----4-:R-:W-:Y:S01]  /*21520*/  FADD.FTZ R12, R126, R11 ;  /* 0x0000000b7e0c7221 */ /* 0x010fe20000010000 */
[----:B-----5:R-:W-:-:S01]  /*21530*/  FADD.FTZ R11, R135, R193 ;  /* 0x000000c1870b7221 */ /* 0x020fc20000010000 */
[----:B------:R-:W-:Y:S06]  /*21540*/  @!P0 BRA `(.L_x_2920) ;  /* 0x0000000000048947 */ /* 0x000fec0003800000 */
[----:B------:R-:W-:Y:S01]  /*21550*/  BPT.TRAP 0x1 ;  /* 0x000000040000795c */ /* 0x000fe20000300000 */
.L_x_2920:
[----:B------:R-:W-:Y:S01]  /*21560*/  IMAD R3, R3, 0x8, R18 ;  /* 0x0000000803037824 */ /* 0x000fe200078e0212 */
[----:B------:R-:W-:Y:S01]  /*21570*/  ISETP.GT.AND P1, PT, R0, R20, PT ;  /* 0x000000140000720c */ /* 0x000fe20003f24270 */
[----:B------:R-:W-:Y:S01]  /*21580*/  FMUL.FTZ R24, R24, R9 ;  /* 0x0000000918187220 */ /* 0x000fe20000410000 */
[----:B------:R-:W-:Y:S01]  /*21590*/  MOV R193, UR38 ;  /* 0x0000002600c17c02 */ /* 0x000fe20008000f00 */
[----:B------:R-:W-:Y:S01]  /*215a0*/  VIADD R3, R3, 0x33460 ;  /* 0x0003346003037836 */ /* 0x000fe20000000000 */
        /* <DEDUP_REMOVED lines=139> */
[----:B------:R-:W-:Y:S01]  /*21e60*/  IMAD.MOV.U32 R10, RZ, RZ, R15 ;  /* 0x000000ffff0a7224 */ /* 0x000fe200078e000f */
[----:B------:R-:W-:Y:S01]  /*21e70*/  MOV R214, R180 ;  /* 0x000000b400d67202 */ /* 0x000fe20000000f00 */
[----:B------:R-:W-:Y:S01]  /*21e80*/  IMAD.MOV.U32 R9, RZ, RZ, R4 ;  /* 0x000000ffff097224 */ /* 0x000fe200078e0004 */
[----:B------:R-:W-:Y:S01]  /*21e90*/  MOV R204, R140 ;  /* 0x0000008c00cc7202 */ /* 0x000fe20000000f00 */
[----:B------:R-:W-:Y:S01]  /*21ea0*/  IMAD.MOV.U32 R8, RZ, RZ, R229 ;  /* 0x000000ffff087224 */ /* 0x000fe200078e00e5 */
[----:B------:R-:W-:Y:S01]  /*21eb0*/  MOV R202, R126 ;  /* 0x0000007e00ca7202 */ /* 0x000fe20000000f00 */
[----:B0-----:R-:W-:-:S02]  /*21ec0*/  IMAD.MOV.U32 R3, RZ, RZ, R221 ;  /* 0x000000ffff037224 */ /* 0x001fc400078e00dd */
        /* <DEDUP_REMOVED lines=15> */
[----:B------:R-:W-:Y:S01]  /*21fc0*/  IMAD.MOV.U32 R203, RZ, RZ, R134 ;  /* 0x000000ffffcb7224 */ /* 0x000fe200078e0086 */
[----:B------:R-:W-:Y:S06]  /*21fd0*/  @P1 BRA `(.L_x_2921) ;  /* 0xffffffb400381947 */ /* 0x000fec000383ffff */
[----:B------:R-:W-:-:S07]  /*21fe0*/  IMAD.MOV.U32 R3, RZ, RZ, R0 ;  /* 0x000000ffff037224 */ /* 0x000fce00078e0000 */
.L_x_2909:
[----:B------:R-:W2:Y:S02]  /*21ff0*/  LDL R0, [R1+0x44] ;  /* 0x0000440001007983 */ /* 0x000ea40000100800 */
[----:B--2---:R-:W-:-:S13]  /*22000*/  ISETP.GE.AND P1, PT, R3, R0, PT ;  /* 0x000000000300720c */ /* 0x004fda0003f26270 */
[----:B------:R-:W-:Y:S05]  /*22010*/  @!P1 BRA `(.L_x_2922) ;  /* 0x0000003c00e89947 */ /* 0x000fea0003800000 */
[----:B------:R-:W-:Y:S01]  /*22020*/  IMAD.MOV.U32 R10, RZ, RZ, R15 ;  /* 0x000000ffff0a7224 */ /* 0x000fe200078e000f */
[----:B------:R-:W-:Y:S01]  /*22030*/  MOV R0, R221 ;  /* 0x000000dd00007202 */ /* 0x000fe20000000f00 */
[----:B------:R-:W-:Y:S02]  /*22040*/  IMAD.MOV.U32 R9, RZ, RZ, R4 ;  /* 0x000000ffff097224 */ /* 0x000fe400078e0004 */
[----:B------:R-:W-:-:S07]  /*22050*/  IMAD.MOV.U32 R8, RZ, RZ, R229 ;  /* 0x000000ffff087224 */ /* 0x000fce00078e00e5 */
.L_x_2934:
[----:B------:R-:W2:Y:S01]  /*22060*/  LDL R4, [R1+0x2c] ;  /* 0x00002c0001047983 */ /* 0x000ea20000100800 */
[----:B------:R-:W-:Y:S01]  /*22070*/  VIADD R221, R0, 0x1 ;  /* 0x0000000100dd7836 */ /* 0x000fe20000000000 */
[----:B------:R-:W-:Y:S05]  /*22080*/  YIELD ;  /* 0x0000000000007946 */ /* 0x000fea0003800000 */
[----:B------:R-:W-:-:S04]  /*22090*/  ISETP.NE.AND P1, PT, R221, 0x2, PT ;  /* 0x00000002dd00780c */ /* 0x000fc80003f25270 */
[----:B------:R-:W-:Y:S02]  /*220a0*/  SEL R229, RZ, 0x1, P1 ;  /* 0x00000001ffe57807 */ /* 0x000fe40000800000 */
[----:B------:R-:W-:Y:S02]  /*220b0*/  SEL R221, R221, RZ, P1 ;  /* 0x000000ffdddd7207 */ /* 0x000fe40000800000 */
[----:B------:R-:W-:Y:S02]  /*220c0*/  LOP3.LUT R229, R8, R229, RZ, 0x3c, !PT ;  /* 0x000000e508e57212 */ /* 0x000fe400078e3cff */
[----:B--2---:R-:W-:-:S13]  /*220d0*/  ISETP.NE.AND P2, PT, R4, RZ, PT ;  /* 0x000000ff0400720c */ /* 0x004fda0003f45270 */
[----:B------:R-:W-:Y:S05]  /*220e0*/  @P2 BRA `(.L_x_2923) ;  /* 0x0000000000302947 */ /* 0x000fea0003800000 */
[----:B------:R-:W-:Y:S05]  /*220f0*/  @!P0 BRA `(.L_x_2924) ;  /* 0x0000000000048947 */ /* 0x000fea0003800000 */
[----:B------:R-:W-:Y:S01]  /*22100*/  BPT.TRAP 0x1 ;  /* 0x000000040000795c */ /* 0x000fe20000300000 */
.L_x_2924:
[----:B------:R-:W-:Y:S01]  /*22110*/  IMAD R4, R221, 0x8, R18 ;  /* 0x00000008dd047824 */ /* 0x000fe200078e0212 */
[----:B------:R-:W-:-:S04]  /*22120*/  SHF.L.U32 R5, R229, 0x1f, RZ ;  /* 0x0000001fe5057819 */ /* 0x000fc800000006ff */
[----:B------:R0:W1:Y:S01]  /*22130*/  SYNCS.PHASECHK.TRANS64.TRYWAIT P1, [R4+URZ+0x33430], R5 ;  /* 0x03343005040075a7 */ /* 0x000062000802017f */
[----:B------:R-:W-:Y:S05]  /*22140*/  @!P0 BRA `(.L_x_2925) ;  /* 0x0000000000048947 */ /* 0x000fea0003800000 */
[----:B------:R-:W-:Y:S01]  /*22150*/  BPT.TRAP 0x1 ;  /* 0x000000040000795c */ /* 0x000fe20000300000 */
.L_x_2925:
[----:B------:R-:W-:Y:S04]  /*22160*/  BSSY B0, `(.L_x_2923) ;  /* 0x0000004000007945 */ /* 0x000fe80003800000 */
[----:B-1----:R-:W-:Y:S05]  /*22170*/  @P1 BRA `(.L_x_2926) ;  /* 0x0000000000081947 */ /* 0x002fea0003800000 */
[----:B------:R-:W1:Y:S02]  /*22180*/  SYNCS.PHASECHK.TRANS64.TRYWAIT P1, [R4+URZ+0x33430], R5 ;  /* 0x03343005040075a7 */ /* 0x000e64000802017f */
[----:B-1----:R-:W-:Y:S05]  /*22190*/  @!P1 BRA `(.L_x_2927) ;  /* 0x0000014400d49947 */ /* 0x002fea0003800000 */
.L_x_2926:
[----:B------:R-:W-:Y:S05]  /*221a0*/  BSYNC B0 ;  /* 0x0000000000007941 */ /* 0x000fea0003800000 */
.L_x_2923:
[----:B01----:R-:W0:Y:S01]  /*221b0*/  S2R R4, SR_TID.X ;  /* 0x0000000000047919 */ /* 0x003e220000002100 */
[----:B------:R-:W-:Y:S05]  /*221c0*/  WARPSYNC.ALL ;  /* 0x0000000000007948 */ /* 0x000fea0003800000 */
[----:B------:R-:W-:Y:S01]  /*221d0*/  IMAD.MOV.U32 R5, RZ, RZ, -0x7fffffe0 ;  /* 0x80000020ff057424 */ /* 0x000fe200078e00ff */
[----:B------:R-:W-:Y:S01]  /*221e0*/  UMOV UR44, UR24 ;  /* 0x00000018002c7c82 */ /* 0x000fe20008000000 */
[----:B------:R-:W-:Y:S01]  /*221f0*/  UMOV UR45, UR25 ;  /* 0x00000019002d7c82 */ /* 0x000fe20008000000 */
[----:B------:R-:W-:Y:S01]  /*22200*/  IMAD.MOV.U32 R21, RZ, RZ, -0x7fffffe0 ;  /* 0x80000020ff157424 */ /* 0x000fe200078e00ff */
[----:B------:R-:W-:Y:S01]  /*22210*/  UMOV UR40, UR24 ;  /* 0x0000001800287c82 */ /* 0x000fe20008000000 */
[----:B------:R-:W-:Y:S01]  /*22220*/  R2UR UR47, R5 ;  /* 0x00000000052f72ca */ /* 0x000fe200000e0000 */
[----:B------:R-:W-:Y:S01]  /*22230*/  UMOV UR41, UR25 ;  /* 0x0000001900297c82 */ /* 0x000fe20008000000 */
[----:B------:R-:W-:Y:S01]  /*22240*/  IMAD.MOV.U32 R7, RZ, RZ, -0x7fffffe0 ;  /* 0x80000020ff077424 */ /* 0x000fe200078e00ff */
[----:B------:R-:W-:Y:S01]  /*22250*/  R2UR UR43, R21 ;  /* 0x00000000152b72ca */ /* 0x000fe200000e0000 */
[----:B------:R-:W-:Y:S01]  /*22260*/  IMAD.MOV.U32 R15, RZ, RZ, -0x7fffffe0 ;  /* 0x80000020ff0f7424 */ /* 0x000fe200078e00ff */
[----:B------:R-:W-:Y:S01]  /*22270*/  UMOV UR32, UR24 ;  /* 0x0000001800207c82 */ /* 0x000fe20008000000 */
[----:B------:R-:W-:Y:S01]  /*22280*/  UMOV UR33, UR25 ;  /* 0x0000001900217c82 */ /* 0x000fe20008000000 */
[----:B------:R-:W-:Y:S01]  /*22290*/  R2UR UR27, R7 ;  /* 0x00000000071b72ca */ /* 0x000fe200000e0000 */
[----:B------:R-:W-:Y:S01]  /*222a0*/  UMOV UR28, UR24 ;  /* 0x00000018001c7c82 */ /* 0x000fe20008000000 */
[----:B------:R-:W-:Y:S01]  /*222b0*/  R2UR UR35, R15 ;  /* 0x000000000f2372ca */ /* 0x000fe200000e0000 */
[----:B------:R-:W-:Y:S01]  /*222c0*/  UMOV UR29, UR25 ;  /* 0x00000019001d7c82 */ /* 0x000fe20008000000 */
[----:B------:R-:W-:Y:S01]  /*222d0*/  R2UR UR31, R21 ;  /* 0x00000000151f72ca */ /* 0x000fe200000e0000 */
[----:B------:R-:W-:Y:S01]  /*222e0*/  IMAD.MOV.U32 R15, RZ, RZ, -0x7fffffe0 ;  /* 0x80000020ff0f7424 */ /* 0x000fe200078e00ff */
        /* <DEDUP_REMOVED lines=13> */
[----:B------:R-:W-:Y:S02]  /*223c0*/  R2UR UR26, R6 ;  /* 0x00000000061a72ca */ /* 0x000fe400000e0000 */
[----:B------:R-:W-:Y:S01]  /*223d0*/  R2UR UR34, R14 ;  /* 0x000000000e2272ca */ /* 0x000fe200000e0000 */
[----:B------:R-:W-:Y:S01]  /*223e0*/  VIADD R14, R4, 0x82 ;  /* 0x00000082040e7836 */ /* 0x000fe20000000000 */
[----:B------:R-:W-:-:S02]  /*223f0*/  R2UR UR30, R20 ;  /* 0x00000000141e72ca */ /* 0x000fc400000e0000 */
[----:B------:R-:W-:-:S04]  /*22400*/  IADD3 R6, R4, 0x2, RZ ;  /* 0x0000000204067810 */ /* 0x000fc80007ffe0ff */
[----:B------:R-:W-:Y:S01]  /*22410*/  R2UR UR6, R6 ;  /* 0x00000000060672ca */ /* 0x000fe200000e0000 */
[----:B------:R-:W-:Y:S01]  /*22420*/  VIADD R6, R4, 0x102 ;  /* 0x0000010204067836 */ /* 0x000fe20000000000 */
        /* <DEDUP_REMOVED lines=224> */
.L_x_2929:
[----:B------:R-:W-:Y:S01]  /*23230*/  SHF.L.U32 R4, R8, 0x1f, RZ ;  /* 0x0000001f08047819 */ /* 0x000fe200000006ff */
[----:B------:R-:W-:-:S04]  /*23240*/  IMAD R5, R0, 0x8, R18 ;  /* 0x0000000800057824 */ /* 0x000fc800078e0212 */
[----:B------:R0:W1:Y:S01]  /*23250*/  SYNCS.PHASECHK.TRANS64.TRYWAIT P1, [R5+URZ+0x33450], R4 ;  /* 0x03345004050075a7 */ /* 0x000062000802017f */
[----:B------:R-:W-:Y:S05]  /*23260*/  @!P0 BRA `(.L_x_2930) ;  /* 0x0000000000048947 */ /* 0x000fea0003800000 */
[----:B------:R-:W-:Y:S01]  /*23270*/  BPT.TRAP 0x1 ;  /* 0x000000040000795c */ /* 0x000fe20000300000 */
.L_x_2930:
[----:B-1----:R-:W-:Y:S05]  /*23280*/  @P1 BRA `(.L_x_2928) ;  /* 0x0000000000081947 */ /* 0x002fea0003800000 */
[----:B------:R-:W1:Y:S02]  /*23290*/  SYNCS.PHASECHK.TRANS64.TRYWAIT P1, [R5+URZ+0x33450], R4 ;  /* 0x03345004050075a7 */ /* 0x000e64000802017f */
[----:B-1----:R-:W-:Y:S05]  /*232a0*/  @!P1 BRA `(.L_x_2931) ;  /* 0x0000013400a49947 */ /* 0x002fea0003800000 */
.L_x_2928:
        /* <DEDUP_REMOVED lines=11> */
[----:B------:R-:W-:-:S04]  /*23360*/  IMAD R4, R0, 0x780, R4 ;  /* 0x0000078000047824 */ /* 0x000fc800078e0204 */
[C---:B------:R-:W-:Y:S01]  /*23370*/  VIADD R6, R4.reuse, 0x180 ;  /* 0x0000018004067836 */ /* 0x040fe20000000000 */
[----:B------:R-:W-:-:S13]  /*23380*/  R2UR UR6, R4 ;  /* 0x00000000040672ca */ /* 0x000fda00000e0000 */
[----:B------:R-:W-:Y:S01]  /*23390*/  QGMMA.64x192x32.F32.E4M3.E4M3 R24, R216, gdesc[UR4], R24, gsb0 ;  /* 0x02e00004d8187df3 */ /* 0x000fe20008000818 */
[----:B------:R-:W-:Y:S02]  /*233a0*/  R2UR UR6, R6 ;  /* 0x00000000060672ca */ /* 0x000fe400000e0000 */
[----:B------:R-:W-:Y:S01]  /*233b0*/  R2UR UR7, R7 ;  /* 0x00000000070772ca */ /* 0x000fe200000e0000 */
[----:B------:R-:W-:Y:S01]  /*233c0*/  IMAD.MOV.U32 R7, RZ, RZ, -0x3ffffff0 ;  /* 0xc0000010ff077424 */ /* 0x000fe200078e00ff */
[----:B------:R-:W-:Y:S02]  /*233d0*/  IADD3 R6, R4, 0x300, RZ ;  /* 0x0000030004067810 */ /* 0x000fe40007ffe0ff */
[----:B0-----:R-:W-:Y:S01]  /*233e0*/  SHF.R.U32.HI R8, RZ, 0x7, R8 ;  /* 0x00000007ff087819 */ /* 0x001fe20000011608 */
[----:B------:R-:W-:Y:S02]  /*233f0*/  WARPGROUP.DEPBAR.LE gsb0, 0x0 ;  /* 0x00008000000079c5 */ /* 0x000fe40000010000 */
[----:B------:R-:W-:-:S10]  /*23400*/  WARPGROUP.ARRIVE ;  /* 0x00000000000079c5 */ /* 0x000fd40000000000 */
[----:B------:R-:W-:Y:S01]  /*23410*/  QGMMA.64x192x32.F32.E4M3.E4M3 R24, R212, gdesc[UR4], R24, gsb0 ;  /* 0x02e00004d4187df3 */ /* 0x000fe20008000818 */
[----:B------:R-:W-:Y:S01]  /*23420*/  R2UR UR6, R6 ;  /* 0x00000000060672ca */ /* 0x000fe200000e0000 */
[C---:B------:R-:W-:Y:S01]  /*23430*/  VIADD R6, R4.reuse, 0x480 ;  /* 0x0000048004067836 */ /* 0x040fe20000000000 */
[----:B------:R-:W-:Y:S01]  /*23440*/  R2UR UR7, R7 ;  /* 0x00000000070772ca */ /* 0x000fe200000e0000 */
[----:B------:R-:W-:Y:S02]  /*23450*/  IMAD.MOV.U32 R7, RZ, RZ, -0x3ffffff0 ;  /* 0xc0000010ff077424 */ /* 0x000fe400078e00ff */
[----:B------:R-:W-:Y:S01]  /*23460*/  VIADD R4, R4, 0x600 ;  /* 0x0000060004047836 */ /* 0x000fe20000000000 */
[----:B------:R-:W-:Y:S02]  /*23470*/  WARPGROUP.DEPBAR.LE gsb0, 0x0 ;  /* 0x00008000000079c5 */ /* 0x000fe40000010000 */
[----:B------:R-:W-:-:S11]  /*23480*/  WARPGROUP.ARRIVE ;  /* 0x00000000000079c5 */ /* 0x000fd60000000000 */
        /* <DEDUP_REMOVED lines=16> */
.L_x_2932:
[C---:B------:R-:W-:Y:S01]  /*23590*/  FMUL.FTZ R5, R2.reuse, R184 ;  /* 0x000000b802057220 */ /* 0x040fe20000410000 */
[C---:B------:R-:W-:Y:S01]  /*235a0*/  FMUL.FTZ R6, R2.reuse, R185 ;  /* 0x000000b902067220 */ /* 0x040fe20000410000 */
[C---:B------:R-:W-:Y:S01]  /*235b0*/  FMUL.FTZ R14, R2.reuse, R188 ;  /* 0x000000bc020e7220 */ /* 0x040fe20000410000 */
[----:B0-----:R-:W-:Y:S01]  /*235c0*/  LEA R4, R221, R18, 0x3 ;  /* 0x00000012dd047211 */ /* 0x001fe200078e18ff */
[C---:B------:R-:W-:Y:S01]  /*235d0*/  FMUL.FTZ R20, R2.reuse, R189 ;  /* 0x000000bd02147220 */ /* 0x040fe20000410000 */
[----:B------:R-:W-:Y:S01]  /*235e0*/  IMAD.U32 R15, RZ, RZ, UR38 ;  /* 0x00000026ff0f7e24 */ /* 0x000fe2000f8e00ff */
[----:B------:R-:W0:Y:S01]  /*235f0*/  MUFU.TANH R5, R5 ;  /* 0x0000000500057308 */ /* 0x000e220000002400 */
[----:B------:R-:W-:Y:S01]  /*23600*/  FMUL.FTZ R185, R2, R192 ;  /* 0x000000c002b97220 */ /* 0x000fe20000410000 */
[----:B------:R-:W-:Y:S02]  /*23610*/  VIADD R4, R4, 0x33440 ;  /* 0x0003344004047836 */ /* 0x000fe40000000000 */
[C---:B------:R-:W-:Y:S01]  /*23620*/  FMUL.FTZ R7, R2.reuse, R186 ;  /* 0x000000ba02077220 */ /* 0x040fe20000410000 */
[C---:B------:R-:W-:Y:S01]  /*23630*/  FMUL.FTZ R186, R2.reuse, R193 ;  /* 0x000000c102ba7220 */ /* 0x040fe20000410000 */
[C---:B------:R-:W-:Y:S01]  /*23640*/  FMUL.FTZ R189, R2.reuse, R196 ;  /* 0x000000c402bd7220 */ /* 0x040fe20000410000 */
[C---:B------:R-:W-:Y:S01]  /*23650*/  FMUL.FTZ R21, R2.reuse, R190 ;  /* 0x000000be02157220 */ /* 0x040fe20000410000 */
[----:B------:R-:W-:Y:S01]  /*23660*/  PRMT R4, R15, 0x654, R4 ;  /* 0x000006540f047816 */ /* 0x000fe20000000004 */
[----:B------:R-:W1:Y:S01]  /*23670*/  MUFU.TANH R6, R6 ;  /* 0x0000000600067308 */ /* 0x000e620000002400 */
[C---:B------:R-:W-:Y:S01]  /*23680*/  FMUL.FTZ R190, R2.reuse, R197 ;  /* 0x000000c502be7220 */ /* 0x040fe20000410000 */
[C---:B------:R-:W-:Y:S01]  /*23690*/  FMUL.FTZ R168, R2.reuse, R168 ;  /* 0x000000a802a87220 */ /* 0x040fe20000410000 */
[----:B------:R0:W-:Y:S01]  /*236a0*/  SYNCS.ARRIVE.TRANS64.RED.A1T0 RZ, [R4+URZ], RZ ;  /* 0x000000ff04ff79a7 */ /* 0x0001e2000810043f */
[C---:B------:R-:W-:Y:S01]  /*236b0*/  FMUL.FTZ R169, R2.reuse, R169 ;  /* 0x000000a902a97220 */ /* 0x040fe20000410000 */
[C---:B------:R-:W-:Y:S01]  /*236c0*/  FMUL.FTZ R172, R2.reuse, R172 ;  /* 0x000000ac02ac7220 */ /* 0x040fe20000410000 */
[C---:B------:R-:W-:Y:S01]  /*236d0*/  FMUL.FTZ R173, R2.reuse, R173 ;  /* 0x000000ad02ad7220 */ /* 0x040fe20000410000 */
[C---:B------:R-:W-:Y:S01]  /*236e0*/  FMUL.FTZ R176, R2.reuse, R176 ;  /* 0x000000b002b07220 */ /* 0x040fe20000410000 */
[----:B------:R-:W2:Y:S01]  /*236f0*/  MUFU.TANH R14, R14 ;  /* 0x0000000e000e7308 */ /* 0x000ea20000002400 */
[C---:B------:R-:W-:Y:S01]  /*23700*/  FMUL.FTZ R177, R2.reuse, R177 ;  /* 0x000000b102b17220 */ /* 0x040fe20000410000 */
[C---:B------:R-:W-:Y:S01]  /*23710*/  FMUL.FTZ R180, R2.reuse, R180 ;  /* 0x000000b402b47220 */ /* 0x040fe20000410000 */
[----:B0-----:R-:W-:Y:S01]  /*23720*/  FMNMX.FTZ R4, R5, R9, !PT ;  /* 0x0000000905047209 */ /* 0x001fe20007810000 */
        /* <DEDUP_REMOVED lines=82> */
[----:B------:R-:W-:Y:S01]  /*23c50*/  FMUL.FTZ R193, R2, R135 ;  /* 0x0000008702c17220 */ /* 0x000fe20000410000 */
[----:B------:R-:W-:Y:S01]  /*23c60*/  UMOV UR52, UR50 ;  /* 0x0000003200347c82 */ /* 0x000fe20008000000 */
        /* <DEDUP_REMOVED lines=57> */
[----:B0-----:R-:W-:-:S05]  /*24000*/  FMNMX.FTZ R15, R133, R4, !PT ;  /* 0x00000004850f7209 */ /* 0x001fca0007810000 */
[----:B------:R-:W0:Y:S02]  /*24010*/  SHFL.BFLY PT, R4, R15, 0x2, 0x1f ;  /* 0x0c401f000f047f89 */ /* 0x000e2400000e0000 */
[----:B------:R-:W3:Y:S08]  /*24020*/  MUFU.TANH R21, R21 ;  /* 0x0000001500157308 */ /* 0x000ef00000002400 */
[----:B------:R-:W4:Y:S08]  /*24030*/  MUFU.TANH R184, R184 ;  /* 0x000000b800b87308 */ /* 0x000f300000002400 */
[----:B------:R-:W5:Y:S01]  /*24040*/  MUFU.TANH R187, R187 ;  /* 0x000000bb00bb7308 */ /* 0x000f620000002400 */
[----:B0-----:R-:W-:-:S07]  /*24050*/  FMNMX.FTZ R4, R15, R4, !PT ;  /* 0x000000040f047209 */ /* 0x001fce0007810000 */
[----:B------:R-:W0:Y:S01]  /*24060*/  MUFU.TANH R188, R188 ;  /* 0x000000bc00bc7308 */ /* 0x000e220000002400 */
[----:B------:R-:W1:Y:S07]  /*24070*/  SHFL.BFLY PT, R15, R4, 0x1, 0x1f ;  /* 0x0c201f00040f7f89 */ /* 0x000e6e00000e0000 */
[----:B------:R-:W0:Y:S08]  /*24080*/  MUFU.TANH R191, R191 ;  /* 0x000000bf00bf7308 */ /* 0x000e300000002400 */
[----:B------:R-:W0:Y:S08]  /*24090*/  MUFU.TANH R192, R192 ;  /* 0x000000c000c07308 */ /* 0x000e300000002400 */
[----:B------:R-:W0:Y:S01]  /*240a0*/  MUFU.TANH R170, R170 ;  /* 0x000000aa00aa7308 */ /* 0x000e220000002400 */
[----:B-1----:R-:W-:-:S02]  /*240b0*/  FMNMX.FTZ R4, R4, R15, !PT ;  /* 0x0000000f04047209 */ /* 0x002fc40007810000 */
[----:B------:R-:W-:-:S05]  /*240c0*/  FMNMX.FTZ R15, R7, R10, !PT ;  /* 0x0000000a070f7209 */ /* 0x000fca0007810000 */
[----:B------:R-:W1:Y:S01]  /*240d0*/  MUFU.TANH R171, R171 ;  /* 0x000000ab00ab7308 */ /* 0x000e620000002400 */
[----:B--2---:R-:W-:Y:S01]  /*240e0*/  FMNMX.FTZ R15, R8, R15, !PT ;  /* 0x0000000f080f7209 */ /* 0x004fe20007810000 */
[----:B------:R-:W-:-:S03]  /*240f0*/  FADD.FTZ R9, -R4, R9 ;  /* 0x0000000904097221 */ /* 0x000fc60000010100 */
[----:B---3--:R-:W-:Y:S01]  /*24100*/  FMNMX.FTZ R15, R21, R15, !PT ;  /* 0x0000000f150f7209 */ /* 0x008fe20007810000 */
[----:B------:R-:W-:Y:S02]  /*24110*/  FMUL.FTZ R9, R9, UR52 ;  /* 0x0000003409097c20 */ /* 0x000fe40008410000 */
[----:B------:R-:W2:Y:S01]  /*24120*/  MUFU.TANH R174, R174 ;  /* 0x000000ae00ae7308 */ /* 0x000ea20000002400 */
[----:B----4-:R-:W-:-:S04]  /*24130*/  FMNMX.FTZ R15, R184, R15, !PT ;  /* 0x0000000fb80f7209 */ /* 0x010fc80007810000 */
[----:B-----5:R-:W-:-:S03]  /*24140*/  FMNMX.FTZ R15, R187, R15, !PT ;  /* 0x0000000fbb0f7209 */ /* 0x020fc60007810000 */
[----:B------:R-:W3:Y:S01]  /*24150*/  MUFU.TANH R175, R175 ;  /* 0x000000af00af7308 */ /* 0x000ee20000002400 */
[----:B0-----:R-:W-:-:S04]  /*24160*/  FMNMX.FTZ R15, R188, R15, !PT ;  /* 0x0000000fbc0f7209 */ /* 0x001fc80007810000 */
[----:B------:R-:W-:-:S03]  /*24170*/  FMNMX.FTZ R15, R191, R15, !PT ;  /* 0x0000000fbf0f7209 */ /* 0x000fc60007810000 */
[----:B------:R-:W0:Y:S01]  /*24180*/  MUFU.TANH R178, R178 ;  /* 0x000000b200b27308 */ /* 0x000e220000002400 */
[----:B------:R-:W-:-:S04]  /*24190*/  FMNMX.FTZ R15, R192, R15, !PT ;  /* 0x0000000fc00f7209 */ /* 0x000fc80007810000 */
[----:B------:R-:W-:-:S03]  /*241a0*/  FMNMX.FTZ R15, R170, R15, !PT ;  /* 0x0000000faa0f7209 */ /* 0x000fc60007810000 */
[----:B------:R-:W4:Y:S01]  /*241b0*/  MUFU.TANH R179, R179 ;  /* 0x000000b300b37308 */ /* 0x000f220000002400 */
[----:B-1----:R-:W-:-:S04]  /*241c0*/  FMNMX.FTZ R15, R171, R15, !PT ;  /* 0x0000000fab0f7209 */ /* 0x002fc80007810000 */
[----:B--2---:R-:W-:-:S03]  /*241d0*/  FMNMX.FTZ R15, R174, R15, !PT ;  /* 0x0000000fae0f7209 */ /* 0x004fc60007810000 */
[----:B------:R-:W1:Y:S01]  /*241e0*/  MUFU.TANH R182, R182 ;  /* 0x000000b600b67308 */ /* 0x000e620000002400 */
[----:B---3--:R-:W-:-:S04]  /*241f0*/  FMNMX.FTZ R15, R175, R15, !PT ;  /* 0x0000000faf0f7209 */ /* 0x008fc80007810000 */
[----:B0-----:R-:W-:-:S03]  /*24200*/  FMNMX.FTZ R15, R178, R15, !PT ;  /* 0x0000000fb20f7209 */ /* 0x001fc60007810000 */
[----:B------:R-:W0:Y:S01]  /*24210*/  MUFU.TANH R183, R183 ;  /* 0x000000b700b77308 */ /* 0x000e220000002400 */
[----:B----4-:R-:W-:-:S07]  /*24220*/  FMNMX.FTZ R15, R179, R15, !PT ;  /* 0x0000000fb30f7209 */ /* 0x010fce0007810000 */
[----:B------:R-:W2:Y:S01]  /*24230*/  MUFU.TANH R154, R154 ;  /* 0x0000009a009a7308 */ /* 0x000ea20000002400 */
[----:B-1----:R-:W-:-:S07]  /*24240*/  FMNMX.FTZ R15, R182, R15, !PT ;  /* 0x0000000fb60f7209 */ /* 0x002fce0007810000 */
[----:B------:R-:W1:Y:S01]  /*24250*/  MUFU.TANH R155, R155 ;  /* 0x0000009b009b7308 */ /* 0x000e620000002400 */
[----:B0-----:R-:W-:-:S07]  /*24260*/  FMNMX.FTZ R15, R183, R15, !PT ;  /* 0x0000000fb70f7209 */ /* 0x001fce0007810000 */
[----:B------:R-:W0:Y:S01]  /*24270*/  MUFU.TANH R158, R158 ;  /* 0x0000009e009e7308 */ /* 0x000e220000002400 */
[----:B--2---:R-:W-:-:S07]  /*24280*/  FMNMX.FTZ R15, R154, R15, !PT ;  /* 0x0000000f9a0f7209 */ /* 0x004fce0007810000 */
        /* <DEDUP_REMOVED lines=42> */
[----:B------:R-:W-:Y:S01]  /*24530*/  MUFU.EX2 R9, R9 ;  /* 0x0000000900097308 */ /* 0x000fe20000000800 */
[----:B-1----:R-:W-:-:S04]  /*24540*/  FMNMX.FTZ R15, R134, R15, !PT ;  /* 0x0000000f860f7209 */ /* 0x002fc80007810000 */
[----:B0-----:R-:W-:-:S05]  /*24550*/  FMNMX.FTZ R15, R193, R15, !PT ;  /* 0x0000000fc10f7209 */ /* 0x001fca0007810000 */
        /* <DEDUP_REMOVED lines=99> */
[----:B0-----:R-:W-:Y:S01]  /*24b90*/  FADD.FTZ R12, R6, R12 ;  /* 0x0000000c060c7221 */ /* 0x001fe20000010000 */
[----:B--2---:R-:W-:-:S01]  /*24ba0*/  FADD.FTZ R193, R8, R11 ;  /* 0x0000000b08c17221 */ /* 0x004fc20000010000 */
[----:B------:R-:W0:Y:S02]  /*24bb0*/  MUFU.EX2 R20, R20 ;  /* 0x0000001400147308 */ /* 0x000e240000000800 */
        /* <DEDUP_REMOVED lines=151> */
.L_x_2933:
[----:B------:R-:W2:Y:S01]  /*25530*/  LDL R194, [R1+0x44] ;  /* 0x0000440001c27983 */ /* 0x000ea20000100800 */
[----:B------:R-:W-:Y:S01]  /*25540*/  IMAD R0, R0, 0x8, R18 ;  /* 0x0000000800007824 */ /* 0x000fe200078e0212 */
[----:B------:R-:W-:Y:S01]  /*25550*/  F2FP.SATFINITE.E4M3.F32.PACK_AB_MERGE_C R14, R20, R14, RZ ;  /* 0x0000000e140e723e */ /* 0x000fe200048070ff */
[----:B------:R-:W-:Y:S01]  /*25560*/  IMAD.U32 R193, RZ, RZ, UR38 ;  /* 0x00000026ffc17e24 */ /* 0x000fe2000f8e00ff */
[----:B------:R-:W-:Y:S01]  /*25570*/  F2FP.SATFINITE.E4M3.F32.PACK_AB_MERGE_C R21, R184, R21, RZ ;  /* 0x00000015b815723e */ /* 0x000fe200048070ff */
[-C--:B------:R-:W-:Y:S01]  /*25580*/  FMUL.FTZ R24, R24, R9.reuse ;  /* 0x0000000918187220 */ /* 0x080fe20000410000 */
[----:B------:R-:W-:Y:S01]  /*25590*/  IADD3 R0, R0, 0x33460, RZ ;  /* 0x0003346000007810 */ /* 0x000fe20007ffe0ff */
        /* <DEDUP_REMOVED lines=135> */
[----:B------:R-:W-:Y:S01]  /*25e10*/  IMAD.MOV.U32 R10, RZ, RZ, R15 ;  /* 0x000000ffff0a7224 */ /* 0x000fe200078e000f */
[----:B0-----:R-:W-:Y:S01]  /*25e20*/  MOV R0, R221 ;  /* 0x000000dd00007202 */ /* 0x001fe20000000f00 */
        /* <DEDUP_REMOVED lines=22> */
[C---:B--2---:R-:W-:Y:S01]  /*25f90*/  ISETP.GT.AND P1, PT, R3.reuse, R194, PT ;  /* 0x000000c20300720c */ /* 0x044fe20003f24270 */
[----:B------:R-:W-:-:S12]  /*25fa0*/  VIADD R3, R3, 0xffffffff ;  /* 0xffffffff03037836 */ /* 0x000fd80000000000 */
[----:B------:R-:W-:Y:S05]  /*25fb0*/  @P1 BRA `(.L_x_2934) ;  /* 0xffffffc000281947 */ /* 0x000fea000383ffff */
.L_x_2922:
[----:B------:R-:W-:Y:S05]  /*25fc0*/  WARPSYNC.ALL ;  /* 0x0000000000007948 */ /* 0x000fea0003800000 */
[----:B------:R-:W-:Y:S06]  /*25fd0*/  BAR.ARV 0x8, 0x180 ;  /* 0x0206000000007b1d */ /* 0x000fec0000002000 */
[----:B------:R-:W-:Y:S05]  /*25fe0*/  @!P0 BRA `(.L_x_2935) ;  /* 0x0000000000048947 */ /* 0x000fea0003800000 */
[----:B------:R-:W-:Y:S01]  /*25ff0*/  BPT.TRAP 0x1 ;  /* 0x000000040000795c */ /* 0x000fe20000300000 */
.L_x_2935:
[----:B------:R-:W-:Y:S01]  /*26000*/  IMAD R5, R221, 0x8, R18 ;  /* 0x00000008dd057824 */ /* 0x000fe200078e0212 */
[----:B------:R-:W-:-:S04]  /*26010*/  SHF.L.U32 R0, R229, 0x1f, RZ ;  /* 0x0000001fe5007819 */ /* 0x000fc800000006ff */
[----:B------:R0:W1:Y:S01]  /*26020*/  SYNCS.PHASECHK.TRANS64.TRYWAIT P1, [R5+URZ+0x33450], R0 ;  /* 0x03345000050075a7 */ /* 0x000062000802017f */
[----:B------:R-:W-:Y:S05]  /*26030*/  @!P0 BRA `(.L_x_2936) ;  /* 0x0000000000048947 */ /* 0x000fea0003800000 */
[----:B------:R-:W-:Y:S01]  /*26040*/  BPT.TRAP 0x1 ;  /* 0x000000040000795c */ /* 0x000fe20000300000 */
.L_x_2936:
[----:B------:R-:W-:-:S05]  /*26050*/  VIADD R18, R18, 0x200 ;  /* 0x0000020012127836 */ /* 0x000fca0000000000 */
[----:B------:R-:W-:-:S04]  /*26060*/  SHF.R.U32.HI R18, RZ, 0x4, R18 ;  /* 0x00000004ff127819 */ /* 0x000fc80000011612 */
[----:B------:R-:W-:-:S04]  /*26070*/  LOP3.LUT R18, R18, 0x3fff, RZ, 0xc0, !PT ;  /* 0x00003fff12127812 */ /* 0x000fc800078ec0ff */
[----:B------:R-:W-:Y:S01]  /*26080*/  LOP3.LUT R18, R18, 0x10000, RZ, 0xfc, !PT ;  /* 0x0001000012127812 */ /* 0x000fe200078efcff */
[----:B-1----:R-:W-:Y:S06]  /*26090*/  @P1 BRA `(.L_x_2937) ;  /* 0x0000000000081947 */ /* 0x002fec0003800000 */
[----:B------:R-:W1:Y:S02]  /*260a0*/  SYNCS.PHASECHK.TRANS64.TRYWAIT P1, [R5+URZ+0x33450], R0 ;  /* 0x03345000050075a7 */ /* 0x000e64000802017f */
[----:B-1----:R-:W-:Y:S05]  /*260b0*/  @!P1 BRA `(.L_x_2938) ;  /* 0x0000010800349947 */ /* 0x002fea0003800000 */
.L_x_2937:
[----:B------:R-:W-:Y:S01]  /*260c0*/  IMAD R2, R221, 0x780, R18 ;  /* 0x00000780dd027824 */ /* 0x000fe200078e0212 */
[----:B------:R-:W0:Y:S01]  /*260d0*/  LDL R13, [R1+0x70] ;  /* 0x00007000010d7983 */ /* 0x000e220000100800 */
[----:B------:R-:W-:Y:S01]  /*260e0*/  IMAD.MOV.U32 R3, RZ, RZ, -0x3ffffff0 ;  /* 0xc0000010ff037424 */ /* 0x000fe200078e00ff */
[----:B------:R-:W-:Y:S05]  /*260f0*/  WARPSYNC.ALL ;  /* 0x0000000000007948 */ /* 0x000fea0003800000 */
[C---:B------:R-:W-:Y:S01]  /*26100*/  R2UR UR6, R2.reuse ;  /* 0x00000000020672ca */ /* 0x040fe200000e0000 */
[----:B------:R-:W2:Y:S01]  /*26110*/  LDL R10, [R1+0x60] ;  /* 0x00006000010a7983 */ /* 0x000ea20000100800 */
[----:B------:R-:W-:Y:S01]  /*26120*/  R2UR UR7, R3 ;  /* 0x00000000030772ca */ /* 0x000fe200000e0000 */
[----:B------:R-:W-:Y:S01]  /*26130*/  WARPGROUP.ARRIVE ;  /* 0x00000000000079c5 */ /* 0x000fe20000000000 */
[----:B------:R-:W-:Y:S01]  /*26140*/  IMAD.MOV.U32 R7, RZ, RZ, -0x3ffffff0 ;  /* 0xc0000010ff077424 */ /* 0x000fe200078e00ff */
[----:B------:R-:W-:Y:S01]  /*26150*/  IADD3 R6, R2, 0x180, RZ ;  /* 0x0000018002067810 */ /* 0x000fe20007ffe0ff */
[----:B------:R-:W-:-:S02]  /*26160*/  ULDC.64 UR4, c[0x0][0x9a0] ;  /* 0x0002680000047ab9 */ /* 0x000fc40000000a00 */
[----:B------:R-:W-:-:S04]  /*26170*/  ISETP.NE.U32.AND P1, PT, RZ, UR4, PT ;  /* 0x00000004ff007c0c */ /* 0x000fc8000bf25070 */
[----:B------:R-:W-:-:S03]  /*26180*/  ISETP.NE.AND.EX P1, PT, RZ, UR5, PT, P1 ;  /* 0x00000005ff007c0c */ /* 0x000fc6000bf25310 */
[----:B------:R-:W-:Y:S01]  /*26190*/  QGMMA.64x192x32.F32.E4M3.E4M3 R24, R216, gdesc[UR4], R24, gsb0 ;  /* 0x02e00004d8187df3 */ /* 0x000fe20008000818 */
[----:B------:R-:W-:Y:S01]  /*261a0*/  R2UR UR6, R6 ;  /* 0x00000000060672ca */ /* 0x000fe200000e0000 */
[----:B------:R-:W-:Y:S01]  /*261b0*/  VIADD R6, R2, 0x300 ;  /* 0x0000030002067836 */ /* 0x000fe20000000000 */
[----:B------:R-:W-:Y:S01]  /*261c0*/  R2UR UR7, R7 ;  /* 0x00000000070772ca */ /* 0x000fe200000e0000 */
[----:B------:R-:W-:-:S06]  /*261d0*/  IMAD.MOV.U32 R7, RZ, RZ, -0x3ffffff0 ;  /* 0xc0000010ff077424 */ /* 0x000fcc00078e00ff */
[----:B------:R-:W0:Y:S01]  /*261e0*/  @P1 LDC.64 R8, c[0x0][0x9c8] ;  /* 0x00027200ff081b82 */ /* 0x000e220000000a00 */
[----:B------:R-:W-:Y:S02]  /*261f0*/  WARPGROUP.DEPBAR.LE gsb0, 0x0 ;  /* 0x00008000000079c5 */ /* 0x000fe40000010000 */
[----:B------:R-:W-:-:S07]  /*26200*/  WARPGROUP.ARRIVE ;  /* 0x00000000000079c5 */ /* 0x000fce0000000000 */
[----:B------:R-:W-:Y:S01]  /*26210*/  QGMMA.64x192x32.F32.E4M3.E4M3 R24, R212, gdesc[UR4], R24, gsb0 ;  /* 0x02e00004d4187df3 */ /* 0x000fe20008000818 */
[----:B------:R-:W-:Y:S02]  /*26220*/  R2UR UR6, R6 ;  /* 0x00000000060672ca */ /* 0x000fe400000e0000 */
[----:B------:R-:W-:Y:S02]  /*26230*/  R2UR UR7, R7 ;  /* 0x00000000070772ca */ /* 0x000fe400000e0000 */
[----:B------:R-:W3:Y:S01]  /*26240*/  @P1 LDC.64 R6, c[0x0][0x9d0] ;  /* 0x00027400ff061b82 */ /* 0x000ee20000000a00 */
[----:B01----:R-:W-:-:S04]  /*26250*/  @P1 IMAD R0, R13, R8, RZ ;  /* 0x000000080d001224 */ /* 0x003fc800078e02ff */
[C---:B--2---:R-:W-:Y:S02]  /*26260*/  @P1 IMAD R3, R10.reuse, R9, R0 ;  /* 0x000000090a031224 */ /* 0x044fe400078e0200 */
[----:B------:R-:W-:-:S04]  /*26270*/  @P1 IMAD.WIDE.U32 R8, R10, R8, RZ ;  /* 0x000000080a081225 */ /* 0x000fc800078e00ff */
[----:B------:R-:W-:Y:S02]  /*26280*/  @P1 IMAD.IADD R9, R9, 0x1, R3 ;  /* 0x0000000109091824 */ /* 0x000fe400078e0203 */
[----:B------:R-:W-:Y:S02]  /*26290*/  IMAD.MOV.U32 R0, RZ, RZ, 0x3f800000 ;  /* 0x3f800000ff007424 */ /* 0x000fe400078e00ff */
[----:B---3--:R-:W-:-:S04]  /*262a0*/  @P1 IMAD.WIDE.U32 R8, R226, R6, R8 ;  /* 0x00000006e2081225 */ /* 0x008fc800078e0008 */
[----:B------:R-:W-:Y:S01]  /*262b0*/  @P1 IMAD R7, R226, R7, R9 ;  /* 0x00000007e2071224 */ /* 0x000fe200078e0209 */
[----:B------:R-:W-:-:S04]  /*262c0*/  @P1 LEA R6, P2, R8, UR4, 0x2 ;  /* 0x0000000408061c11 */ /* 0x000fc8000f8410ff */
[----:B------:R-:W-:-:S05]  /*262d0*/  @P1 LEA.HI.X R7, R8, UR5, R7, 0x2, P2 ;  /* 0x0000000508071c11 */ /* 0x000fca00090f1407 */
[----:B------:R0:W2:Y:S01]  /*262e0*/  @P1 LDG.E R0, desc[UR54][R6.64] ;  /* 0x0000003606001981 */ /* 0x0000a2000c1e1900 */
[----:B------:R-:W-:Y:S02]  /*262f0*/  WARPGROUP.DEPBAR.LE gsb0, 0x0 ;  /* 0x00008000000079c5 */ /* 0x000fe40000010000 */
[----:B------:R-:W-:-:S06]  /*26300*/  WARPGROUP.ARRIVE ;  /* 0x00000000000079c5 */ /* 0x000fcc0000000000 */
[----:B------:R-:W-:Y:S01]  /*26310*/  QGMMA.64x192x32.F32.E4M3.E4M3 R24, R208, gdesc[UR4], R24, gsb0 ;  /* 0x02e00004d0187df3 */ /* 0x000fe20008000818 */
[----:B0-----:R-:W-:Y:S01]  /*26320*/  IMAD.MOV.U32 R7, RZ, RZ, -0x3ffffff0 ;  /* 0xc0000010ff077424 */ /* 0x001fe200078e00ff */
[----:B------:R-:W-:-:S04]  /*26330*/  IADD3 R6, R2, 0x480, RZ ;  /* 0x0000048002067810 */ /* 0x000fc80007ffe0ff */
[----:B------:R-:W-:Y:S02]  /*26340*/  R2UR UR6, R6 ;  /* 0x00000000060672ca */ /* 0x000fe400000e0000 */
[----:B------:R-:W-:Y:S01]  /*26350*/  R2UR UR7, R7 ;  /* 0x00000000070772ca */ /* 0x000fe200000e0000 */
[----:B------:R-:W-:Y:S02]  /*26360*/  VIADD R2, R2, 0x600 ;  /* 0x0000060002027836 */ /* 0x000fe40000000000 */
[----:B------:R-:W-:Y:S01]  /*26370*/  IMAD.MOV.U32 R3, RZ, RZ, -0x3ffffff0 ;  /* 0xc0000010ff037424 */ /* 0x000fe200078e00ff */
[----:B------:R-:W0:Y:S01]  /*26380*/  SHFL.BFLY PT, R8, R11, 0x2, 0x1f ;  /* 0x0c401f000b087f89 */ /* 0x000e2200000e0000 */
[----:B------:R-:W-:Y:S02]  /*26390*/  WARPGROUP.DEPBAR.LE gsb0, 0x0 ;  /* 0x00008000000079c5 */ /* 0x000fe40000010000 */
[----:B------:R-:W-:-:S06]  /*263a0*/  WARPGROUP.ARRIVE ;  /* 0x00000000000079c5 */ /* 0x000fcc0000000000 */
        /* <DEDUP_REMOVED lines=24> */
[----:B------:R-:W-:-:S07]  /*26530*/  MOV R3, UR52 ;  /* 0x0000003400037c02 */ /* 0x000fce0008000f00 */
[----:B------:R-:W3:Y:S01]  /*26540*/  @P1 MUFU.RCP R9, R13 ;  /* 0x0000000d00091308 */ /* 0x000ee20000001000 */
[----:B------:R-:W-:Y:S02]  /*26550*/  IMAD.U32 R21, RZ, RZ, UR52 ;  /* 0x00000034ff157e24 */ /* 0x000fe4000f8e00ff */
[----:B------:R-:W-:Y:S01]  /*26560*/  @P2 FMUL.FTZ R3, R3, 0.69314718246459960938 ;  /* 0x3f31721803032820 */ /* 0x000fe20000410000 */
[----:B0-----:R-:W-:Y:S01]  /*26570*/  @P2 FMUL.FTZ R2, R2, 0.69314718246459960938 ;  /* 0x3f31721802022820 */ /* 0x001fe20000410000 */
[----:B------:R-:W-:Y:S02]  /*26580*/  IMAD.MOV.U32 R151, RZ, RZ, -0x800000 ;  /* 0xff800000ff977424 */ /* 0x000fe400078e00ff */
        /* <DEDUP_REMOVED lines=10> */
.L_x_2939:
[----:B------:R-:W-:Y:S01]  /*26630*/  IADD3 R221, R221, 0x1, RZ ;  /* 0x00000001dddd7810 */ /* 0x000fe20007ffe0ff */
[----:B------:R-:W-:Y:S02]  /*26640*/  VIADD R5, R5, 0x33460 ;  /* 0x0003346005057836 */ /* 0x000fe40000000000 */
[-C--:B------:R-:W-:Y:S01]  /*26650*/  FMUL.FTZ R8, R64, R2.reuse ;  /* 0x0000000240087220 */ /* 0x080fe20000410000 */
[----:B------:R-:W-:Y:S01]  /*26660*/  IMAD.U32 R6, RZ, RZ, UR38 ;  /* 0x00000026ff067e24 */ /* 0x000fe2000f8e00ff */
[----:B------:R-:W-:Y:S01]  /*26670*/  ISETP.NE.AND P1, PT, R221, 0x2, PT ;  /* 0x00000002dd00780c */ /* 0x000fe20003f25270 */
        /* <DEDUP_REMOVED lines=49> */
[----:B------:R-:W-:Y:S01]  /*26990*/  SEL R2, RZ, 0x1, P1 ;  /* 0x00000001ff027807 */ /* 0x000fe20000800000 */
[-C--:B------:R-:W-:Y:S01]  /*269a0*/  FMUL.FTZ R100, R42, R0.reuse ;  /* 0x000000002a647220 */ /* 0x080fe20000410000 */
[-C--:B------:R-:W-:Y:S01]  /*269b0*/  FMUL.FTZ R47, R74, R0.reuse ;  /* 0x000000004a2f7220 */ /* 0x080fe20000410000 */
[-C--:B------:R-:W-:Y:S01]  /*269c0*/  FMUL.FTZ R42, R79, R0.reuse ;  /* 0x000000004f2a7220 */ /* 0x080fe20000410000 */
[-C--:B------:R-:W-:Y:S01]  /*269d0*/  FMUL.FTZ R74, R38, R0.reuse ;  /* 0x00000000264a7220 */ /* 0x080fe20000410000 */
        /* <DEDUP_REMOVED lines=24> */
[-C--:B0-----:R-:W-:Y:S01]  /*26b60*/  FMUL.FTZ R5, R119, R0.reuse ;  /* 0x0000000077057220 */ /* 0x081fe20000410000 */
        /* <DEDUP_REMOVED lines=22> */
[----:B------:R-:W-:-:S11]  /*26cd0*/  SEL R221, R221, RZ, P1 ;  /* 0x000000ffdddd7207 */ /* 0x000fd60000800000 */
.L_x_2868:
        /* <DEDUP_REMOVED lines=35> */
[----:B------:R-:W-:Y:S02]  /*26f10*/  LOP3.LUT R54, R55, 0x380, RZ, 0xc0, !PT ;  /* 0x0000038037367812 */ /* 0x000fe400078ec0ff */
[----:B------:R-:W-:Y:S02]  /*26f20*/  LOP3.LUT R66, R67, 0x380, RZ, 0xc0, !PT ;  /* 0x0000038043427812 */ /* 0x000fe400078ec0ff */
[----:B------:R-:W-:Y:S02]  /*26f30*/  SHF.R.U64 R54, R54, 0x3, RZ ;  /* 0x0000000336367819 */ /* 0x000fe400000012ff */
[----:B------:R-:W-:-:S02]  /*26f40*/  IADD3 R59, P4, R50, 0x8040, RZ ;  /* 0x00008040323b7810 */ /* 0x000fc40007f9e0ff */
[----:B------:R-:W-:Y:S01]  /*26f50*/  LOP3.LUT R54, R54, R55, RZ, 0x3c, !PT ;  /* 0x0000003736367212 */ /* 0x000fe200078e3cff */
[----:B------:R-:W-:Y:S01]  /*26f60*/  IMAD.X R55, RZ, RZ, R51, P3 ;  /* 0x000000ffff377224 */ /* 0x000fe200018e0633 */
[C---:B------:R-:W-:Y:S02]  /*26f70*/  IADD3 R63, P5, R50.reuse, 0x8020, RZ ;  /* 0x00008020323f7810 */ /* 0x040fe40007fbe0ff */
[----:B------:R-:W-:Y:S02]  /*26f80*/  IADD3 R69, P2, R50, 0x4060, RZ ;  /* 0x0000406032457810 */ /* 0x000fe40007f5e0ff */
[----:B------:R-:W-:Y:S02]  /*26f90*/  SHF.R.U64 R66, R66, 0x3, RZ ;  /* 0x0000000342427819 */ /* 0x000fe400000012ff */
[----:B------:R-:W-:Y:S02]  /*26fa0*/  IADD3 R71, P3, R50, 0x4040, RZ ;  /* 0x0000404032477810 */ /* 0x000fe40007f7e0ff */
[----:B------:R-:W-:-:S02]  /*26fb0*/  LOP3.LUT R58, R59, 0x380, RZ, 0xc0, !PT ;  /* 0x000003803b3a7812 */ /* 0x000fc400078ec0ff */
[----:B------:R-:W-:Y:S02]  /*26fc0*/  LOP3.LUT R62, R63, 0x380, RZ, 0xc0, !PT ;  /* 0x000003803f3e7812 */ /* 0x000fe400078ec0ff */
[----:B------:R-:W-:Y:S02]  /*26fd0*/  LOP3.LUT R68, R69, 0x380, RZ, 0xc0, !PT ;  /* 0x0000038045447812 */ /* 0x000fe400078ec0ff */
[----:B------:R-:W-:Y:S01]  /*26fe0*/  LOP3.LUT R66, R66, R67, RZ, 0x3c, !PT ;  /* 0x0000004342427212 */ /* 0x000fe200078e3cff */
[----:B------:R-:W-:Y:S01]  /*26ff0*/  IMAD.X R67, RZ, RZ, R51, P1 ;  /* 0x000000ffff437224 */ /* 0x000fe200008e0633 */
[----:B------:R-:W-:Y:S02]  /*27000*/  LOP3.LUT R70, R71, 0x380, RZ, 0xc0, !PT ;  /* 0x0000038047467812 */ /* 0x000fe400078ec0ff */
[----:B------:R-:W-:Y:S02]  /*27010*/  IADD3 R25, P1, R50, 0x60, RZ ;  /* 0x0000006032197810 */ /* 0x000fe40007f3e0ff */
[----:B------:R-:W-:-:S02]  /*27020*/  SHF.R.U64 R58, R58, 0x3, RZ ;  /* 0x000000033a3a7819 */ /* 0x000fc400000012ff */
[----:B------:R-:W-:Y:S02]  /*27030*/  SHF.R.U64 R62, R62, 0x3, RZ ;  /* 0x000000033e3e7819 */ /* 0x000fe400000012ff */
[----:B------:R-:W-:Y:S02]  /*27040*/  SHF.R.U64 R68, R68, 0x3, RZ ;  /* 0x0000000344447819 */ /* 0x000fe400000012ff */
[----:B------:R-:W-:Y:S02]  /*27050*/  SHF.R.U64 R70, R70, 0x3, RZ ;  /* 0x0000000346467819 */ /* 0x000fe400000012ff */
[----:B------:R-:W-:Y:S02]  /*27060*/  LOP3.LUT R24, R25, 0x380, RZ, 0xc0, !PT ;  /* 0x0000038019187812 */ /* 0x000fe400078ec0ff */
[----:B------:R-:W-:Y:S01]  /*27070*/  LOP3.LUT R58, R58, R59, RZ, 0x3c, !PT ;  /* 0x0000003b3a3a7212 */ /* 0x000fe200078e3cff */
[----:B------:R-:W-:Y:S01]  /*27080*/  IMAD.X R59, RZ, RZ, R51, P4 ;  /* 0x000000ffff3b7224 */ /* 0x000fe200020e0633 */
[----:B------:R-:W-:-:S02]  /*27090*/  LOP3.LUT R62, R62, R63, RZ, 0x3c, !PT ;  /* 0x0000003f3e3e7212 */ /* 0x000fc400078e3cff */
[----:B------:R-:W-:Y:S01]  /*270a0*/  LOP3.LUT R68, R68, R69, RZ, 0x3c, !PT ;  /* 0x0000004544447212 */ /* 0x000fe200078e3cff */
[--C-:B------:R-:W-:Y:S01]  /*270b0*/  IMAD.X R69, RZ, RZ, R51.reuse, P2 ;  /* 0x000000ffff457224 */ /* 0x100fe200010e0633 */
[----:B------:R-:W-:Y:S01]  /*270c0*/  LOP3.LUT R70, R70, R71, RZ, 0x3c, !PT ;  /* 0x0000004746467212 */ /* 0x000fe200078e3cff */
[----:B------:R-:W-:Y:S01]  /*270d0*/  IMAD.X R71, RZ, RZ, R51, P3 ;  /* 0x000000ffff477224 */ /* 0x000fe200018e0633 */
[----:B------:R-:W-:Y:S02]  /*270e0*/  IADD3.X R63, RZ, R51, RZ, P5, !PT ;  /* 0x00000033ff3f7210 */ /* 0x000fe40002ffe4ff */
[C---:B------:R-:W-:Y:S02]  /*270f0*/  IADD3 R73, P4, R50.reuse, 0x4020, RZ ;  /* 0x0000402032497810 */ /* 0x040fe40007f9e0ff */
[----:B-1----:R-:W-:Y:S02]  /*27100*/  IADD3 R15, P5, R50, 0x4000, RZ ;  /* 0x00004000320f7810 */ /* 0x002fe40007fbe0ff */
[----:B------:R-:W-:-:S02]  /*27110*/  SHF.R.U64 R24, R24, 0x3, RZ ;  /* 0x0000000318187819 */ /* 0x000fc400000012ff */
[C---:B------:R-:W-:Y:S02]  /*27120*/  IADD3 R27, P2, R50.reuse, 0x40, RZ ;  /* 0x00000040321b7810 */ /* 0x040fe40007f5e0ff */
[----:B------:R-:W-:Y:S02]  /*27130*/  IADD3 R35, P3, R50, 0x20, RZ ;  /* 0x0000002032237810 */ /* 0x000fe40007f7e0ff */
[----:B------:R-:W-:Y:S02]  /*27140*/  LOP3.LUT R72, R73, 0x380, RZ, 0xc0, !PT ;  /* 0x0000038049487812 */ /* 0x000fe400078ec0ff */
[----:B------:R-:W-:Y:S02]  /*27150*/  LOP3.LUT R14, R15, 0x380, RZ, 0xc0, !PT ;  /* 0x000003800f0e7812 */ /* 0x000fe400078ec0ff */
[----:B------:R-:W-:Y:S02]  /*27160*/  LOP3.LUT R24, R24, R25, RZ, 0x3c, !PT ;  /* 0x0000001918187212 */ /* 0x000fe400078e3cff */
        /* <DEDUP_REMOVED lines=17> */
[----:B------:R-:W-:Y:S02]  /*27280*/  IADD3.X R25, RZ, R51, RZ, P1, !PT ;  /* 0x00000033ff197210 */ /* 0x000fe40000ffe4ff */
        /* <DEDUP_REMOVED lines=16> */
[----:B------:R-:W-:Y:S02]  /*27390*/  SEL R147, R127, R3, P0 ;  /* 0x000000037f937207 */ /* 0x000fe40000000000 */
[----:B------:R-:W-:Y:S02]  /*273a0*/  SEL R28, R33, R85, P0 ;  /* 0x00000055211c7207 */ /* 0x000fe40000000000 */
[----:B------:R-:W-:Y:S01]  /*273b0*/  SEL R32, R85, R33, P0 ;  /* 0x0000002155207207 */ /* 0x000fe20000000000 */
[----:B-----5:R-:W-:Y:S01]  /*273c0*/  SHFL.IDX PT, R119, R119, R0, 0x1c1f ;  /* 0x001c1f0077777589 */ /* 0x020fe200000e0000 */
        /* <DEDUP_REMOVED lines=9> */
[----:B------:R-:W-:-:S02]  /*27460*/  LOP3.LUT R121, R0, 0x2, RZ, 0x3c, !PT ;  /* 0x0000000200797812 */ /* 0x000fc400078e3cff */
[----:B------:R-:W-:Y:S02]  /*27470*/  SEL R142, R123, R7, P0 ;  /* 0x000000077b8e7207 */ /* 0x000fe40000000000 */
        /* <DEDUP_REMOVED lines=29> */
[----:B------:R1:W2:Y:S01]  /*27650*/  SHFL.IDX PT, R5, R124, R0, 0x1c1f ;  /* 0x001c1f007c057589 */ /* 0x0002a200000e0000 */
        /* <DEDUP_REMOVED lines=30> */
[----:B-1----:R-:W-:Y:S02]  /*27840*/  SEL R124, R3, R4, P0 ;  /* 0x00000004037c7207 */ /* 0x002fe40000000000 */
[----:B------:R-:W-:Y:S01]  /*27850*/  SEL R3, R4, R3, P0 ;  /* 0x0000000304037207 */ /* 0x000fe20000000000 */
[----:B------:R-:W1:Y:S01]  /*27860*/  SHFL.IDX PT, R54, R54, R121, 0x1c1f ;  /* 0x001c1f7936367589 */ /* 0x000e6200000e0000 */
[----:B------:R-:W-:-:S02]  /*27870*/  SEL R65, R113, R141, P0 ;  /* 0x0000008d71417207 */ /* 0x000fc40000000000 */
[----:B------:R-:W-:Y:S01]  /*27880*/  SEL R66, R141, R113, P0 ;  /* 0x000000718d427207 */ /* 0x000fe20000000000 */
[----:B------:R-:W-:Y:S01]  /*27890*/  SHFL.IDX PT, R55, R55, R0, 0x1c1f ;  /* 0x001c1f0037377589 */ /* 0x000fe200000e0000 */
[----:B--2---:R-:W-:Y:S02]  /*278a0*/  SEL R4, R5, R6, P0 ;  /* 0x0000000605047207 */ /* 0x004fe40000000000 */
[----:B------:R-:W-:Y:S01]  /*278b0*/  SEL R5, R6, R5, P0 ;  /* 0x0000000506057207 */ /* 0x000fe20000000000 */
[----:B------:R-:W2:Y:S01]  /*278c0*/  SHFL.IDX PT, R56, R56, R121, 0x1c1f ;  /* 0x001c1f7938387589 */ /* 0x000ea200000e0000 */
[----:B------:R-:W-:Y:S02]  /*278d0*/  SEL R67, R139, R108, P0 ;  /* 0x0000006c8b437207 */ /* 0x000fe40000000000 */
[----:B------:R-:W-:Y:S01]  /*278e0*/  SEL R68, R108, R139, P0 ;  /* 0x0000008b6c447207 */ /* 0x000fe20000000000 */
[----:B------:R-:W-:Y:S01]  /*278f0*/  SHFL.IDX PT, R57, R57, R0, 0x1c1f ;  /* 0x001c1f0039397589 */ /* 0x000fe200000e0000 */
[----:B------:R-:W-:-:S02]  /*27900*/  SEL R6, R7, R8, P0 ;  /* 0x0000000807067207 */ /* 0x000fc40000000000 */
[----:B------:R-:W-:Y:S01]  /*27910*/  SEL R7, R8, R7, P0 ;  /* 0x0000000708077207 */ /* 0x000fe20000000000 */
[----:B------:R-:W2:Y:S01]  /*27920*/  SHFL.IDX PT, R58, R58, R121, 0x1c1f ;  /* 0x001c1f793a3a7589 */ /* 0x000ea200000e0000 */
[----:B------:R-:W-:Y:S02]  /*27930*/  SEL R69, R105, R140, P0 ;  /* 0x0000008c69457207 */ /* 0x000fe40000000000 */
[----:B------:R-:W-:Y:S01]  /*27940*/  SEL R70, R140, R105, P0 ;  /* 0x000000698c467207 */ /* 0x000fe20000000000 */
[----:B------:R-:W-:Y:S01]  /*27950*/  SHFL.IDX PT, R59, R59, R0, 0x1c1f ;  /* 0x001c1f003b3b7589 */ /* 0x000fe200000e0000 */
[----:B---3--:R-:W-:Y:S02]  /*27960*/  SEL R8, R9, R10, P0 ;  /* 0x0000000a09087207 */ /* 0x008fe40000000000 */
[----:B------:R-:W-:Y:S01]  /*27970*/  SEL R75, R79, R97, P0 ;  /* 0x000000614f4b7207 */ /* 0x000fe20000000000 */
[----:B------:R-:W3:Y:S01]  /*27980*/  SHFL.IDX PT, R60, R60, R121, 0x1c1f ;  /* 0x001c1f793c3c7589 */ /* 0x000ee200000e0000 */
        /* <DEDUP_REMOVED lines=10> */
[----:B------:R-:W-:Y:S01]  /*27a30*/  SEL R20, R21, R20, P0 ;  /* 0x0000001415147207 */ /* 0x000fe20000000000 */
[----:B------:R-:W3:Y:S01]  /*27a40*/  SHFL.IDX PT, R64, R64, R121, 0x1c1f ;  /* 0x001c1f7940407589 */ /* 0x000ee200000e0000 */
[----:B------:R-:W-:Y:S02]  /*27a50*/  SEL R73, R100, R138, P0 ;  /* 0x0000008a64497207 */ /* 0x000fe40000000000 */
[----:B------:R-:W-:Y:S01]  /*27a60*/  SEL R74, R138, R100, P0 ;  /* 0x000000648a4a7207 */ /* 0x000fe20000000000 */
[----:B------:R-:W-:Y:S01]  /*27a70*/  SHFL.IDX PT, R65, R65, R0, 0x1c1f ;  /* 0x001c1f0041417589 */ /* 0x000fe200000e0000 */
[----:B------:R-:W-:Y:S02]  /*27a80*/  SEL R77, R92, R137, P0 ;  /* 0x000000895c4d7207 */ /* 0x000fe40000000000 */
[----:B------:R-:W-:Y:S01]  /*27a90*/  SEL R78, R137, R92, P0 ;  /* 0x0000005c894e7207 */ /* 0x000fe20000000000 */
[----:B------:R-:W3:Y:S01]  /*27aa0*/  SHFL.IDX PT, R66, R66, R121, 0x1c1f ;  /* 0x001c1f7942427589 */ /* 0x000ee200000e0000 */
[----:B------:R-:W-:-:S02]  /*27ab0*/  SEL R44, R44, R103, P0 ;  /* 0x000000672c2c7207 */ /* 0x000fc40000000000 */
[----:B------:R-:W-:Y:S01]  /*27ac0*/  SEL R42, R42, R95, P0 ;  /* 0x0000005f2a2a7207 */ /* 0x000fe20000000000 */
[----:B------:R-:W-:Y:S01]  /*27ad0*/  SHFL.IDX PT, R67, R67, R0, 0x1c1f ;  /* 0x001c1f0043437589 */ /* 0x000fe200000e0000 */
[----:B------:R-:W-:Y:S02]  /*27ae0*/  SEL R97, R43, R40, P0 ;  /* 0x000000282b617207 */ /* 0x000fe40000000000 */
[----:B----4-:R-:W-:Y:S01]  /*27af0*/  SEL R21, R24, R25, P0 ;  /* 0x0000001918157207 */ /* 0x010fe20000000000 */
[----:B------:R-:W4:Y:S01]  /*27b00*/  SHFL.IDX PT, R68, R68, R121, 0x1c1f ;  /* 0x001c1f7944447589 */ /* 0x000f2200000e0000 */
[----:B------:R-:W-:Y:S02]  /*27b10*/  SEL R85, R46, R76, P0 ;  /* 0x0000004c2e557207 */ /* 0x000fe40000000000 */
[----:B------:R-:W-:Y:S01]  /*27b20*/  SEL R87, R49, R135, P0 ;  /* 0x0000008731577207 */ /* 0x000fe20000000000 */
[----:B------:R-:W-:Y:S01]  /*27b30*/  SHFL.IDX PT, R69, R69, R0, 0x1c1f ;  /* 0x001c1f0045457589 */ /* 0x000fe200000e0000 */
        /* <DEDUP_REMOVED lines=30> */
[----:B0-----:R-:W-:Y:S02]  /*27d20*/  SEL R25, R26, R27, P0 ;  /* 0x0000001b1a197207 */ /* 0x001fe40000000000 */
        /* <DEDUP_REMOVED lines=10> */
[----:B------:R-:W0:Y:S01]  /*27dd0*/  SHFL.IDX PT, R92, R148, R121, 0x1c1f ;  /* 0x001c1f79945c7589 */ /* 0x000e2200000e0000 */
[----:B-1----:R-:W-:Y:S02]  /*27de0*/  SEL R52, R53, R54, P0 ;  /* 0x0000003635347207 */ /* 0x002fe40000000000 */
[----:B------:R-:W-:Y:S01]  /*27df0*/  SEL R53, R54, R53, P0 ;  /* 0x0000003536357207 */ /* 0x000fe20000000000 */
[----:B------:R-:W1:Y:S01]  /*27e00*/  SHFL.IDX PT, R86, R146, R121, 0x1c1f ;  /* 0x001c1f7992567589 */ /* 0x000e6200000e0000 */
[----:B--2---:R-:W-:-:S02]  /*27e10*/  SEL R54, R55, R56, P0 ;  /* 0x0000003837367207 */ /* 0x004fc40000000000 */
[----:B------:R-:W-:Y:S01]  /*27e20*/  SEL R55, R56, R55, P0 ;  /* 0x0000003738377207 */ /* 0x000fe20000000000 */
[----:B------:R-:W2:Y:S01]  /*27e30*/  SHFL.IDX PT, R88, R147, R121, 0x1c1f ;  /* 0x001c1f7993587589 */ /* 0x000ea200000e0000 */
[----:B------:R-:W-:Y:S02]  /*27e40*/  SEL R56, R57, R58, P0 ;  /* 0x0000003a39387207 */ /* 0x000fe40000000000 */
[----:B------:R-:W-:Y:S01]  /*27e50*/  SEL R57, R58, R57, P0 ;  /* 0x000000393a397207 */ /* 0x000fe20000000000 */
[----:B------:R-:W2:Y:S01]  /*27e60*/  SHFL.IDX PT, R84, R144, R121, 0x1c1f ;  /* 0x001c1f7990547589 */ /* 0x000ea200000e0000 */
[----:B---3--:R-:W-:Y:S02]  /*27e70*/  SEL R58, R59, R60, P0 ;  /* 0x0000003c3b3a7207 */ /* 0x008fe40000000000 */
[----:B------:R-:W-:Y:S01]  /*27e80*/  SEL R59, R60, R59, P0 ;  /* 0x0000003b3c3b7207 */ /* 0x000fe20000000000 */
[----:B------:R-:W-:Y:S01]  /*27e90*/  SHFL.IDX PT, R82, R145, R121, 0x1c1f ;  /* 0x001c1f7991527589 */ /* 0x000fe200000e0000 */
[----:B------:R-:W-:-:S02]  /*27ea0*/  SEL R60, R61, R62, P0 ;  /* 0x0000003e3d3c7207 */ /* 0x000fc40000000000 */
[----:B------:R-:W-:Y:S01]  /*27eb0*/  SEL R61, R62, R61, P0 ;  /* 0x0000003d3e3d7207 */ /* 0x000fe20000000000 */
[----:B------:R-:W3:Y:S01]  /*27ec0*/  SHFL.IDX PT, R74, R74, R121, 0x1c1f ;  /* 0x001c1f794a4a7589 */ /* 0x000ee200000e0000 */
[----:B------:R-:W-:Y:S02]  /*27ed0*/  SEL R62, R63, R64, P0 ;  /* 0x000000403f3e7207 */ /* 0x000fe40000000000 */
[----:B------:R-:W-:Y:S01]  /*27ee0*/  SEL R63, R64, R63, P0 ;  /* 0x0000003f403f7207 */ /* 0x000fe20000000000 */
[----:B------:R-:W3:Y:S01]  /*27ef0*/  SHFL.IDX PT, R78, R78, R121, 0x1c1f ;  /* 0x001c1f794e4e7589 */ /* 0x000ee200000e0000 */
[----:B------:R-:W-:Y:S02]  /*27f00*/  SEL R64, R65, R66, P0 ;  /* 0x0000004241407207 */ /* 0x000fe40000000000 */
[----:B------:R-:W-:Y:S01]  /*27f10*/  SEL R65, R66, R65, P0 ;  /* 0x0000004142417207 */ /* 0x000fe20000000000 */
[----:B------:R-:W-:Y:S01]  /*27f20*/  SHFL.IDX PT, R75, R75, R0, 0x1c1f ;  /* 0x001c1f004b4b7589 */ /* 0x000fe200000e0000 */
[----:B----4-:R-:W-:-:S02]  /*27f30*/  SEL R66, R67, R68, P0 ;  /* 0x0000004443427207 */ /* 0x010fc40000000000 */
        /* <DEDUP_REMOVED lines=12> */
[----:B-1----:R-:W-:Y:S01]  /*28000*/  SEL R112, R114, R86, P0 ;  /* 0x0000005672707207 */ /* 0x002fe20000000000 */
[----:B------:R-:W-:Y:S01]  /*28010*/  SHFL.IDX PT, R89, R89, R0, 0x1c1f ;  /* 0x001c1f0059597589 */ /* 0x000fe200000e0000 */
[----:B--2---:R-:W-:Y:S02]  /*28020*/  SEL R117, R119, R88, P0 ;  /* 0x0000005877757207 */ /* 0x004fe40000000000 */
[----:B------:R-:W-:Y:S01]  /*28030*/  SEL R116, R118, R84, P0 ;  /* 0x0000005476747207 */ /* 0x000fe20000000000 */
[----:B------:R-:W-:Y:S01]  /*28040*/  SHFL.IDX PT, R91, R91, R0, 0x1c1f ;  /* 0x001c1f005b5b7589 */ /* 0x000fe200000e0000 */
[----:B---3--:R-:W-:-:S02]  /*28050*/  SEL R72, R73, R74, P0 ;  /* 0x0000004a49487207 */ /* 0x008fc40000000000 */
        /* <DEDUP_REMOVED lines=21> */
[----:B------:R-:W4:Y:S04]  /*281b0*/  SHFL.IDX PT, R44, R44, R121, 0x1c1f ;  /* 0x001c1f792c2c7589 */ /* 0x000f2800000e0000 */
[----:B------:R-:W-:Y:S01]  /*281c0*/  SHFL.IDX PT, R47, R47, R121, 0x1c1f ;  /* 0x001c1f792f2f7589 */ /* 0x000fe200000e0000 */
        /* <DEDUP_REMOVED lines=12> */
[----:B------:R-:W3:Y:S01]  /*28290*/  SHFL.IDX PT, R38, R38, R121, 0x1c1f ;  /* 0x001c1f7926267589 */ /* 0x000ee200000e0000 */
[----:B----4-:R-:W-:Y:S02]  /*282a0*/  SEL R88, R89, R44, P0 ;  /* 0x0000002c59587207 */ /* 0x010fe40000000000 */
[----:B------:R-:W-:Y:S01]  /*282b0*/  SEL R89, R44, R89, P0 ;  /* 0x000000592c597207 */ /* 0x000fe20000000000 */
[----:B------:R-:W4:Y:S04]  /*282c0*/  SHFL.IDX PT, R41, R41, R121, 0x1c1f ;  /* 0x001c1f7929297589 */ /* 0x000f2800000e0000 */
[----:B------:R-:W4:Y:S01]  /*282d0*/  SHFL.IDX PT, R37, R37, R121, 0x1c1f ;  /* 0x001c1f7925257589 */ /* 0x000f2200000e0000 */
[----:B0-----:R-:W-:-:S02]  /*282e0*/  SEL R92, R93, R42, P0 ;  /* 0x0000002a5d5c7207 */ /* 0x001fc40000000000 */
[----:B------:R-:W-:Y:S01]  /*282f0*/  SEL R93, R42, R93, P0 ;  /* 0x0000005d2a5d7207 */ /* 0x000fe20000000000 */
[----:B------:R-:W0:Y:S01]  /*28300*/  SHFL.IDX PT, R39, R39, R121, 0x1c1f ;  /* 0x001c1f7927277589 */ /* 0x000e2200000e0000 */
[----:B-1----:R-:W-:Y:S02]  /*28310*/  SEL R94, R95, R45, P0 ;  /* 0x0000002d5f5e7207 */ /* 0x002fe40000000000 */
[----:B------:R-:W-:Y:S01]  /*28320*/  SEL R95, R45, R95, P0 ;  /* 0x0000005f2d5f7207 */ /* 0x000fe20000000000 */
[----:B------:R-:W1:Y:S01]  /*28330*/  SHFL.IDX PT, R36, R36, R121, 0x1c1f ;  /* 0x001c1f7924247589 */ /* 0x000e6200000e0000 */
[----:B------:R-:W-:Y:S02]  /*28340*/  SEL R96, R97, R40, P0 ;  /* 0x0000002861607207 */ /* 0x000fe40000000000 */
[----:B------:R-:W-:Y:S01]  /*28350*/  SEL R97, R40, R97, P0 ;  /* 0x0000006128617207 */ /* 0x000fe20000000000 */
[----:B------:R-:W0:Y:S01]  /*28360*/  SHFL.IDX PT, R127, R153, R0, 0x1c1f ;  /* 0x001c1f00997f7589 */ /* 0x000e2200000e0000 */
[----:B--2---:R-:W-:-:S02]  /*28370*/  SEL R98, R99, R43, P0 ;  /* 0x0000002b63627207 */ /* 0x004fc40000000000 */
[----:B------:R-:W-:Y:S01]  /*28380*/  SEL R99, R43, R99, P0 ;  /* 0x000000632b637207 */ /* 0x000fe20000000000 */
[----:B------:R2:W0:Y:S01]  /*28390*/  SHFL.IDX PT, R125, R125, R0, 0x1c1f ;  /* 0x001c1f007d7d7589 */ /* 0x00042200000e0000 */
[----:B---3--:R-:W-:Y:S02]  /*283a0*/  SEL R100, R101, R38, P0 ;  /* 0x0000002665647207 */ /* 0x008fe40000000000 */
[----:B------:R-:W-:Y:S01]  /*283b0*/  SEL R101, R38, R101, P0 ;  /* 0x0000006526657207 */ /* 0x000fe20000000000 */
[----:B------:R-:W3:Y:S01]  /*283c0*/  SHFL.IDX PT, R11, R154, R121, 0x1c1f ;  /* 0x001c1f799a0b7589 */ /* 0x000ee200000e0000 */
[----:B----4-:R-:W-:Y:S02]  /*283d0*/  SEL R102, R103, R41, P0 ;  /* 0x0000002967667207 */ /* 0x010fe40000000000 */
[----:B------:R-:W-:Y:S01]  /*283e0*/  SEL R103, R41, R103, P0 ;  /* 0x0000006729677207 */ /* 0x000fe20000000000 */
[----:B------:R4:W3:Y:S01]  /*283f0*/  SHFL.IDX PT, R126, R126, R121, 0x1c1f ;  /* 0x001c1f797e7e7589 */ /* 0x0008e200000e0000 */
[----:B------:R-:W-:-:S02]  /*28400*/  SEL R104, R105, R37, P0 ;  /* 0x0000002569687207 */ /* 0x000fc40000000000 */
[----:B--2---:R-:W-:Y:S02]  /*28410*/  SEL R0, R111, R2, P0 ;  /* 0x000000026f007207 */ /* 0x004fe40000000000 */
[----:B------:R-:W-:Y:S02]  /*28420*/  SEL R111, R2, R111, P0 ;  /* 0x0000006f026f7207 */ /* 0x000fe40000000000 */
[----:B------:R-:W-:Y:S02]  /*28430*/  SEL R2, R110, R90, P0 ;  /* 0x0000005a6e027207 */ /* 0x000fe40000000000 */
[----:B------:R-:W-:Y:S02]  /*28440*/  SEL R110, R90, R110, P0 ;  /* 0x0000006e5a6e7207 */ /* 0x000fe40000000000 */
[----:B----4-:R-:W-:Y:S02]  /*28450*/  SEL R121, R123, R82, P0 ;  /* 0x000000527b797207 */ /* 0x010fe40000000000 */
[----:B------:R-:W-:-:S02]  /*28460*/  SEL R123, R82, R123, P0 ;  /* 0x0000007b527b7207 */ /* 0x000fc40000000000 */
[----:B------:R-:W-:Y:S02]  /*28470*/  SEL R82, R83, R51, P0 ;  /* 0x0000003353527207 */ /* 0x000fe40000000000 */
[----:B------:R-:W-:Y:S02]  /*28480*/  SEL R90, R91, R47, P0 ;  /* 0x0000002f5b5a7207 */ /* 0x000fe40000000000 */
[----:B0-----:R-:W-:Y:S02]  /*28490*/  SEL R106, R107, R39, P0 ;  /* 0x000000276b6a7207 */ /* 0x001fe40000000000 */
[----:B-1----:R-:W-:Y:S02]  /*284a0*/  SEL R108, R109, R36, P0 ;  /* 0x000000246d6c7207 */ /* 0x002fe40000000000 */
[----:B------:R-:W-:Y:S02]  /*284b0*/  SEL R83, R51, R83, P0 ;  /* 0x0000005333537207 */ /* 0x000fe40000000000 */
[----:B------:R-:W-:-:S02]  /*284c0*/  SEL R91, R47, R91, P0 ;  /* 0x0000005b2f5b7207 */ /* 0x000fc40000000000 */
[----:B------:R-:W-:Y:S02]  /*284d0*/  SEL R105, R37, R105, P0 ;  /* 0x0000006925697207 */ /* 0x000fe40000000000 */
[----:B------:R-:W-:Y:S02]  /*284e0*/  SEL R107, R39, R107, P0 ;  /* 0x0000006b276b7207 */ /* 0x000fe40000000000 */
[----:B---3--:R-:W-:-:S07]  /*284f0*/  SEL R109, R36, R109, P0 ;  /* 0x0000006d246d7207 */ /* 0x008fce0000000000 */
.L_x_3263:
        /* <DEDUP_REMOVED lines=62> */
[----:B------:R1:W-:Y:S01]  /*288e0*/  STSM.16.M88.4 [R164], R44 ;  /* 0x0000002ca4007844 */ /* 0x0003e20000000200 */
[----:B------:R-:W-:Y:S02]  /*288f0*/  F2FP.BF16.F32.PACK_AB R14, R59, R57 ;  /* 0x000000393b0e723e */ /* 0x000fe400000010ff */
[----:B------:R-:W-:Y:S02]  /*28900*/  F2FP.BF16.F32.PACK_AB R15, R109, R107 ;  /* 0x0000006b6d0f723e */ /* 0x000fe400000010ff */
[----:B------:R-:W-:Y:S02]  /*28910*/  ISETP.NE.U32.AND P0, PT, RZ, UR4, PT ;  /* 0x00000004ff007c0c */ /* 0x000fe4000bf05070 */
[----:B----4-:R-:W-:Y:S01]  /*28920*/  F2FP.BF16.F32.PACK_AB R36, R62, R60 ;  /* 0x0000003c3e24723e */ /* 0x010fe200000010ff */
[----:B------:R4:W-:Y:S01]  /*28930*/  STSM.16.M88.4 [R165], R12 ;  /* 0x0000000ca5007844 */ /* 0x0009e20000000200 */
        /* <DEDUP_REMOVED lines=14> */
[----:B----4-:R-:W-:Y:S01]  /*28a20*/  @P3 IADD3 R12, P1, R130, UR6, RZ ;  /* 0x00000006820c3c10 */ /* 0x010fe2000ff3e0ff */
[----:B------:R-:W-:Y:S02]  /*28a30*/  ULDC UR6, c[0x0][0xa88] ;  /* 0x0002a20000067ab9 */ /* 0x000fe40000000800 */
[----:B------:R-:W-:Y:S01]  /*28a40*/  IMAD.U32 R43, RZ, RZ, UR6 ;  /* 0x00000006ff2b7e24 */ /* 0x000fe2000f8e00ff */
[----:B------:R-:W-:Y:S01]  /*28a50*/  @P3 IADD3.X R13, R129, UR7, RZ, P1, !PT ;  /* 0x00000007810d3c10 */ /* 0x000fe20008ffe4ff */
[----:B0-----:R0:W1:Y:S04]  /*28a60*/  LDC.64 R36, c[0x0][R46+0x218] ;  /* 0x000086002e247b82 */ /* 0x0010680000000a00 */
[----:B------:R2:W5:Y:S01]  /*28a70*/  @P3 LDG.E R43, desc[UR54][R12.64] ;  /* 0x000000360c2b3981 */ /* 0x000562000c1e1900 */
[----:B------:R-:W-:-:S03]  /*28a80*/  ISETP.NE.AND P1, PT, R125, 0x1, PT ;  /* 0x000000017d00780c */ /* 0x000fc60003f25270 */
[----:B------:R0:W3:Y:S08]  /*28a90*/  LDC.64 R14, c[0x0][R46+0x228] ;  /* 0x00008a002e0e7b82 */ /* 0x0000f00000000a00 */
[----:B--2---:R0:W2:Y:S01]  /*28aa0*/  LDC.64 R12, c[0x0][R46+0x220] ;  /* 0x000088002e0c7b82 */ /* 0x0040a20000000a00 */
[----:B------:R-:W-:Y:S05]  /*28ab0*/  @P3 BRA `(.L_x_2943) ;  /* 0x0000000000103947 */ /* 0x000fea0003800000 */
[----:B------:R-:W-:Y:S05]  /*28ac0*/  @!P0 BRA `(.L_x_2943) ;  /* 0x00000000000c8947 */ /* 0x000fea0003800000 */
[----:B------:R-:W4:Y:S04]  /*28ad0*/  LDG.E R38, desc[UR54][R40.64] ;  /* 0x0000003628267981 */ /* 0x000f28000c1e1900 */
[----:B-----5:R-:W4:Y:S02]  /*28ae0*/  LDG.E R43, desc[UR54][R40.64+0x4] ;  /* 0x00000436282b7981 */ /* 0x020f24000c1e1900 */
[----:B----4-:R-:W-:-:S07]  /*28af0*/  IADD3 R43, -R38, R43, RZ ;  /* 0x0000002b262b7210 */ /* 0x010fce0007ffe1ff */
.L_x_2943:
[----:B------:R-:W4:Y:S01]  /*28b00*/  LDL.LU R11, [R1+0x60] ;  /* 0x00006000010b7983 */ /* 0x000f220000300800 */
[----:B------:R0:W3:Y:S03]  /*28b10*/  LDC.64 R40, c[0x0][R46+0x210] ;  /* 0x000084002e287b82 */ /* 0x0000e60000000a00 */
[----:B------:R-:W2:Y:S04]  /*28b20*/  LDL.LU R38, [R1+0x70] ;  /* 0x0000700001267983 */ /* 0x000ea80000300800 */
[----:B------:R-:W3:Y:S01]  /*28b30*/  LDL R42, [R1+0x5c] ;  /* 0x00005c00012a7983 */ /* 0x000ee20000100800 */
[----:B------:R-:W-:Y:S01]  /*28b40*/  ISETP.NE.U32.AND P0, PT, RZ, UR4, PT ;  /* 0x00000004ff007c0c */ /* 0x000fe2000bf05070 */
[----:B------:R-:W3:Y:S02]  /*28b50*/  @P1 LDC R127, c[0x0][0xbec] ;  /* 0x0002fb00ff7f1b82 */ /* 0x000ee40000000800 */
[----:B------:R-:W3:Y:S04]  /*28b60*/  LDL R131, [R1+0x48] ;  /* 0x0000480001837983 */ /* 0x000ee80000100800 */
[----:B------:R-:W3:Y:S01]  /*28b70*/  LDL R130, [R1+0x74] ;  /* 0x0000740001827983 */ /* 0x000ee20000100800 */
[----:B------:R-:W-:Y:S01]  /*28b80*/  ISETP.NE.AND.EX P0, PT, RZ, UR5, PT, P0 ;  /* 0x00000005ff007c0c */ /* 0x000fe2000bf05300 */
[----:B------:R-:W3:Y:S02]  /*28b90*/  @P1 LDC R129, c[0x0][0xbf0] ;  /* 0x0002fc00ff811b82 */ /* 0x000ee40000000800 */
[----:B------:R-:W3:Y:S04]  /*28ba0*/  LDL R132, [R1+0x140] ;  /* 0x0001400001847983 */ /* 0x000ee80000100800 */
[----:B0-----:R-:W3:Y:S01]  /*28bb0*/  LDL R46, [R1+0xd4] ;  /* 0x0000d400012e7983 */ /* 0x001ee20000100800 */
[----:B----4-:R-:W-:-:S02]  /*28bc0*/  SEL R11, R11, RZ, !P0 ;  /* 0x000000ff0b0b7207 */ /* 0x010fc40004000000 */
[----:B--2---:R-:W-:-:S03]  /*28bd0*/  SEL R45, R38, RZ, !P0 ;  /* 0x000000ff262d7207 */ /* 0x004fc60004000000 */
[----:B------:R-:W-:Y:S01]  /*28be0*/  IMAD R13, R13, R11, RZ ;  /* 0x0000000b0d0d7224 */ /* 0x000fe200078e02ff */
[----:B------:R-:W0:Y:S03]  /*28bf0*/  LDC.64 R38, c[0x0][0xba8] ;  /* 0x0002ea00ff267b82 */ /* 0x000e260000000a00 */
[C---:B------:R-:W-:Y:S02]  /*28c00*/  IMAD R47, R12.reuse, R45, R13 ;  /* 0x0000002d0c2f7224 */ /* 0x040fe400078e020d */
[----:B-1----:R-:W-:Y:S02]  /*28c10*/  IMAD R45, R37, R226, RZ ;  /* 0x000000e2252d7224 */ /* 0x002fe400078e02ff */
[----:B------:R-:W-:-:S04]  /*28c20*/  IMAD.WIDE.U32 R12, R12, R11, RZ ;  /* 0x0000000b0c0c7225 */ /* 0x000fc800078e00ff */
[----:B------:R-:W-:-:S04]  /*28c30*/  IMAD.WIDE.U32 R36, R36, R226, RZ ;  /* 0x000000e224247225 */ /* 0x000fc800078e00ff */
[----:B---3--:R-:W-:Y:S01]  /*28c40*/  IMAD.IADD R42, R42, 0x1, R131 ;  /* 0x000000012a2a7824 */ /* 0x008fe200078e0283 */
[----:B-----5:R-:W-:Y:S01]  /*28c50*/  IADD3 R44, P0, P3, R12, R36, R128 ;  /* 0x000000240c2c7210 */ /* 0x020fe20007b1e080 */
[----:B------:R-:W-:Y:S02]  /*28c60*/  IMAD.IADD R126, R13, 0x1, R47 ;  /* 0x000000010d7e7824 */ /* 0x000fe400078e022f */
[----:B------:R-:W-:Y:S01]  /*28c70*/  @P1 IMAD.HI.U32 R12, R42, R127, RZ ;  /* 0x0000007f2a0c1227 */ /* 0x000fe200078e00ff */
[----:B------:R-:W-:-:S03]  /*28c80*/  SEL R13, R130, RZ, P2 ;  /* 0x000000ff820d7207 */ /* 0x000fc60001000000 */
[----:B------:R-:W-:Y:S01]  /*28c90*/  IMAD.IADD R45, R37, 0x1, R45 ;  /* 0x00000001252d7824 */ /* 0x000fe200078e022d */
[----:B0-----:R-:W0:Y:S01]  /*28ca0*/  @!P2 LDC R38, c[0x0][0xb50] ;  /* 0x0002d400ff26ab82 */ /* 0x001e220000000800 */
[----:B------:R-:W-:Y:S01]  /*28cb0*/  IMAD.MOV.U32 R37, RZ, RZ, R42 ;  /* 0x000000ffff257224 */ /* 0x000fe200078e002a */
[----:B------:R-:W-:Y:S01]  /*28cc0*/  @P1 SHF.R.U32.HI R37, RZ, R129, R12 ;  /* 0x00000081ff251219 */ /* 0x000fe2000001160c */
[-C--:B------:R-:W-:Y:S01]  /*28cd0*/  IMAD R47, R15, R13.reuse, RZ ;  /* 0x0000000d0f2f7224 */ /* 0x080fe200078e02ff */
[----:B------:R-:W-:Y:S01]  /*28ce0*/  SHF.R.S32.HI R36, RZ, 0x1f, R128 ;  /* 0x0000001fff247819 */ /* 0x000fe20000011480 */
[----:B------:R-:W-:-:S03]  /*28cf0*/  IMAD.WIDE.U32 R14, R14, R13, RZ ;  /* 0x0000000d0e0e7225 */ /* 0x000fc600078e00ff */
[----:B------:R-:W1:Y:S01]  /*28d00*/  @!P2 LDC R39, c[0x0][0xb54] ;  /* 0x0002d500ff27ab82 */ /* 0x000e620000000800 */
[--C-:B------:R-:W-:Y:S01]  /*28d10*/  IMAD.MOV R13, RZ, RZ, -R37.reuse ;  /* 0x000000ffff0d7224 */ /* 0x100fe200078e0a25 */
[----:B------:R-:W-:Y:S02]  /*28d20*/  IADD3.X R45, R126, R45, R36, P0, P3 ;  /* 0x0000002d7e2d7210 */ /* 0x000fe400007e6424 */
[----:B------:R-:W-:Y:S01]  /*28d30*/  IADD3 R47, R15, R47, RZ ;  /* 0x0000002f0f2f7210 */ /* 0x000fe20007ffe0ff */
[----:B------:R-:W-:Y:S01]  /*28d40*/  IMAD R13, R125, R13, R42 ;  /* 0x0000000d7d0d7224 */ /* 0x000fe200078e022a */
[----:B------:R-:W-:Y:S02]  /*28d50*/  IADD3 R14, P0, P3, R37, R44, R14 ;  /* 0x0000002c250e7210 */ /* 0x000fe40007b1e00e */
[----:B------:R-:W-:Y:S02]  /*28d60*/  SHF.R.S32.HI R12, RZ, 0x1f, R37 ;  /* 0x0000001fff0c7819 */ /* 0x000fe40000011425 */
[----:B------:R-:W-:-:S02]  /*28d70*/  SHF.R.S32.HI R37, RZ, 0x1f, R13 ;  /* 0x0000001fff257819 */ /* 0x000fc4000001140d */
[----:B------:R-:W-:Y:S01]  /*28d80*/  IADD3.X R15, R12, R45, R47, P0, P3 ;  /* 0x0000002d0c0f7210 */ /* 0x000fe200007e642f */
[----:B------:R-:W-:-:S04]  /*28d90*/  IMAD R12, R41, R13, RZ ;  /* 0x0000000d290c7224 */ /* 0x000fc800078e02ff */
[C---:B------:R-:W-:Y:S02]  /*28da0*/  IMAD R37, R40.reuse, R37, R12 ;  /* 0x0000002528257224 */ /* 0x040fe400078e020c */
[----:B------:R-:W-:-:S04]  /*28db0*/  IMAD.WIDE.U32 R14, R40, R13, R14 ;  /* 0x0000000d280e7225 */ /* 0x000fc800078e000e */
[----:B------:R-:W-:Y:S01]  /*28dc0*/  IMAD.IADD R12, R15, 0x1, R37 ;  /* 0x000000010f0c7824 */ /* 0x000fe200078e0225 */
[----:B0-----:R-:W-:-:S04]  /*28dd0*/  LEA R40, P0, R14, R38, 0x2 ;  /* 0x000000260e287211 */ /* 0x001fc800078010ff */
[----:B-1----:R-:W-:Y:S02]  /*28de0*/  LEA.HI.X R41, R14, R39, R12, 0x2, P0 ;  /* 0x000000270e297211 */ /* 0x002fe400000f140c */
[----:B------:R-:W-:Y:S01]  /*28df0*/  SHFL.IDX PT, R12, R40, RZ, 0x1c1f ;  /* 0x001c1fff280c7589 */ /* 0x000fe200000e0000 */
[----:B------:R-:W-:-:S03]  /*28e00*/  IMAD.IADD R37, R132, 0x1, R131 ;  /* 0x0000000184257824 */ /* 0x000fc600078e0283 */
        /* <DEDUP_REMOVED lines=12> */
[----:B------:R-:W1:Y:S01]  /*28ed0*/  @P1 LDC R9, c[0x0][0xbec] ;  /* 0x0002fb00ff091b82 */ /* 0x000e620000000800 */
[----:B------:R-:W-:-:S03]  /*28ee0*/  ULDC.64 UR4, c[0x0][0xaa0] ;  /* 0x0002a80000047ab9 */ /* 0x000fc60000000a00 */
[----:B------:R-:W-:-:S04]  /*28ef0*/  SHF.R.S32.HI R3, RZ, 0x1f, R0 ;  /* 0x0000001fff037819 */ /* 0x000fc80000011400 */
[----:B------:R-:W-:Y:S01]  /*28f00*/  LEA.HI R3, R3, R0, RZ, 0x3 ;  /* 0x0000000003037211 */ /* 0x000fe200078f18ff */
[----:B0-----:R-:W0:Y:S03]  /*28f10*/  @P1 LDC R13, c[0x0][0xbf0] ;  /* 0x0002fc00ff0d1b82 */ /* 0x001e260000000800 */
[----:B------:R-:W-:Y:S02]  /*28f20*/  LOP3.LUT R5, R3, 0xfffffff8, RZ, 0xc0, !PT ;  /* 0xfffffff803057812 */ /* 0x000fe400078ec0ff */
[----:B------:R-:W-:-:S03]  /*28f30*/  SHF.R.S32.HI R2, RZ, 0x3, R3 ;  /* 0x00000003ff027819 */ /* 0x000fc60000011403 */
[----:B------:R-:W-:-:S05]  /*28f40*/  IMAD.IADD R15, R0, 0x1, -R5 ;  /* 0x00000001000f7824 */ /* 0x000fca00078e0a05 */
[----:B------:R-:W-:-:S05]  /*28f50*/  SHF.L.U32 R21, R15, 0x3, RZ ;  /* 0x000000030f157819 */ /* 0x000fca00000006ff */
        /* <DEDUP_REMOVED lines=13> */
[----:B------:R-:W5:Y:S01]  /*29030*/  LD.E.128 R24, desc[UR54][R24.64] ;  /* 0x0000003618187980 */ /* 0x000f62000c101d00 */
[----:B------:R-:W-:Y:S02]  /*29040*/  LOP3.LUT R32, R33, 0x380, RZ, 0xc0, !PT ;  /* 0x0000038021207812 */ /* 0x000fe400078ec0ff */
[----:B------:R-:W-:-:S02]  /*29050*/  SHF.R.U64 R52, R52, 0x3, RZ ;  /* 0x0000000334347819 */ /* 0x000fc400000012ff */
[----:B------:R-:W-:Y:S02]  /*29060*/  LOP3.LUT R40, R41, 0x380, RZ, 0xc0, !PT ;  /* 0x0000038029287812 */ /* 0x000fe400078ec0ff */
[----:B------:R-:W-:Y:S02]  /*29070*/  LOP3.LUT R44, R45, 0x380, RZ, 0xc0, !PT ;  /* 0x000003802d2c7812 */ /* 0x000fe400078ec0ff */
[----:B------:R-:W-:Y:S02]  /*29080*/  LOP3.LUT R48, R49, 0x380, RZ, 0xc0, !PT ;  /* 0x0000038031307812 */ /* 0x000fe400078ec0ff */
[----:B------:R-:W-:Y:S01]  /*29090*/  LOP3.LUT R52, R52, R53, RZ, 0x3c, !PT ;  /* 0x0000003534347212 */ /* 0x000fe200078e3cff */
[----:B------:R-:W-:Y:S01]  /*290a0*/  IMAD.X R53, RZ, RZ, R81, P3 ;  /* 0x000000ffff357224 */ /* 0x000fe200018e0651 */
[----:B------:R-:W-:Y:S02]  /*290b0*/  SHF.R.U64 R32, R32, 0x3, RZ ;  /* 0x0000000320207819 */ /* 0x000fe400000012ff */
[----:B------:R-:W-:-:S02]  /*290c0*/  SHF.R.U64 R40, R40, 0x3, RZ ;  /* 0x0000000328287819 */ /* 0x000fc400000012ff */
[----:B------:R-:W-:Y:S01]  /*290d0*/  SHF.R.U64 R44, R44, 0x3, RZ ;  /* 0x000000032c2c7819 */ /* 0x000fe200000012ff */
[----:B------:R-:W5:Y:S01]  /*290e0*/  LD.E.128 R52, desc[UR54][R52.64] ;  /* 0x0000003634347980 */ /* 0x000f62000c101d00 */
[----:B------:R-:W-:Y:S02]  /*290f0*/  SHF.R.U64 R48, R48, 0x3, RZ ;  /* 0x0000000330307819 */ /* 0x000fe400000012ff */
[----:B------:R-:W-:Y:S02]  /*29100*/  IADD3 R3, P3, R80, 0xb000, RZ ;  /* 0x0000b00050037810 */ /* 0x000fe40007f7e0ff */
[----:B------:R-:W-:Y:S01]  /*29110*/  LOP3.LUT R32, R32, R33, RZ, 0x3c, !PT ;  /* 0x0000002120207212 */ /* 0x000fe200078e3cff */
[--C-:B------:R-:W-:Y:S01]  /*29120*/  IMAD.X R33, RZ, RZ, R81.reuse, P4 ;  /* 0x000000ffff217224 */ /* 0x100fe200020e0651 */
[----:B------:R-:W-:Y:S01]  /*29130*/  LOP3.LUT R40, R40, R41, RZ, 0x3c, !PT ;  /* 0x0000002928287212 */ /* 0x000fe200078e3cff */
[--C-:B------:R-:W-:Y:S01]  /*29140*/  IMAD.X R41, RZ, RZ, R81.reuse, P5 ;  /* 0x000000ffff297224 */ /* 0x100fe200028e0651 */
[----:B------:R-:W-:Y:S01]  /*29150*/  LOP3.LUT R44, R44, R45, RZ, 0x3c, !PT ;  /* 0x0000002d2c2c7212 */ /* 0x000fe200078e3cff */
[----:B------:R-:W-:Y:S01]  /*29160*/  IMAD.X R45, RZ, RZ, R81, P0 ;  /* 0x000000ffff2d7224 */ /* 0x000fe200000e0651 */
[----:B------:R-:W-:Y:S01]  /*29170*/  LOP3.LUT R48, R48, R49, RZ, 0x3c, !PT ;  /* 0x0000003130307212 */ /* 0x000fe200078e3cff */
[----:B------:R-:W5:Y:S01]  /*29180*/  LD.E.128 R32, desc[UR54][R32.64] ;  /* 0x0000003620207980 */ /* 0x000f62000c101d00 */
[----:B------:R-:W-:-:S02]  /*29190*/  LOP3.LUT R0, R3, 0x380, RZ, 0xc0, !PT ;  /* 0x0000038003007812 */ /* 0x000fc400078ec0ff */
[----:B------:R-:W-:Y:S01]  /*291a0*/  IADD3.X R49, RZ, R81, RZ, P2, !PT ;  /* 0x00000051ff317210 */ /* 0x000fe200017fe4ff */
[----:B------:R-:W5:Y:S01]  /*291b0*/  LD.E.128 R40, desc[UR54][R40.64] ;  /* 0x0000003628287980 */ /* 0x000f62000c101d00 */
[C---:B------:R-:W-:Y:S02]  /*291c0*/  IADD3 R57, P4, R80.reuse, 0x7000, RZ ;  /* 0x0000700050397810 */ /* 0x040fe40007f9e0ff */
[C---:B------:R-:W-:Y:S01]  /*291d0*/  IADD3 R61, P5, R80.reuse, 0x8000, RZ ;  /* 0x00008000503d7810 */ /* 0x040fe20007fbe0ff */
[----:B------:R-:W5:Y:S01]  /*291e0*/  LD.E.128 R44, desc[UR54][R44.64] ;  /* 0x000000362c2c7980 */ /* 0x000f62000c101d00 */
[C---:B------:R-:W-:Y:S02]  /*291f0*/  IADD3 R65, P0, R80.reuse, 0x9000, RZ ;  /* 0x0000900050417810 */ /* 0x040fe40007f1e0ff */
[----:B------:R-:W-:Y:S01]  /*29200*/  IADD3 R69, P2, R80, 0xa000, RZ ;  /* 0x0000a00050457810 */ /* 0x000fe20007f5e0ff */
[----:B------:R-:W5:Y:S01]  /*29210*/  LD.E.128 R48, desc[UR54][R48.64] ;  /* 0x0000003630307980 */ /* 0x000f62000c101d00 */
[----:B------:R-:W-:-:S02]  /*29220*/  SHF.R.U64 R0, R0, 0x3, RZ ;  /* 0x0000000300007819 */ /* 0x000fc400000012ff */
[----:B------:R-:W-:Y:S02]  /*29230*/  LOP3.LUT R56, R57, 0x380, RZ, 0xc0, !PT ;  /* 0x0000038039387812 */ /* 0x000fe400078ec0ff */
[----:B------:R-:W-:Y:S02]  /*29240*/  LOP3.LUT R60, R61, 0x380, RZ, 0xc0, !PT ;  /* 0x000003803d3c7812 */ /* 0x000fe400078ec0ff */
[----:B------:R-:W-:Y:S02]  /*29250*/  LOP3.LUT R64, R65, 0x380, RZ, 0xc0, !PT ;  /* 0x0000038041407812 */ /* 0x000fe400078ec0ff */
[----:B------:R-:W-:Y:S02]  /*29260*/  LOP3.LUT R68, R69, 0x380, RZ, 0xc0, !PT ;  /* 0x0000038045447812 */ /* 0x000fe400078ec0ff */
[----:B------:R-:W-:Y:S02]  /*29270*/  LOP3.LUT R5, R80, 0x380, RZ, 0xc0, !PT ;  /* 0x0000038050057812 */ /* 0x000fe400078ec0ff */
[----:B------:R-:W-:Y:S01]  /*29280*/  LOP3.LUT R72, R0, R3, RZ, 0x3c, !PT ;  /* 0x0000000300487212 */ /* 0x000fe200078e3cff */
[----:B------:R-:W-:Y:S01]  /*29290*/  IMAD R3, R36, UR4, RZ ;  /* 0x0000000424037c24 */ /* 0x000fe2000f8e02ff */
[----:B------:R-:W-:-:S02]  /*292a0*/  SHF.R.U64 R56, R56, 0x3, RZ ;  /* 0x0000000338387819 */ /* 0x000fc400000012ff */
[----:B------:R-:W-:Y:S02]  /*292b0*/  SHF.R.U64 R60, R60, 0x3, RZ ;  /* 0x000000033c3c7819 */ /* 0x000fe400000012ff */
[----:B------:R-:W-:Y:S02]  /*292c0*/  SHF.R.U64 R64, R64, 0x3, RZ ;  /* 0x0000000340407819 */ /* 0x000fe400000012ff */
[----:B------:R-:W-:Y:S01]  /*292d0*/  SHF.R.U64 R68, R68, 0x3, RZ ;  /* 0x0000000344447819 */ /* 0x000fe200000012ff */
[C---:B------:R-:W-:Y:S01]  /*292e0*/  IMAD R3, R128.reuse, UR5, R3 ;  /* 0x0000000580037c24 */ /* 0x040fe2000f8e0203 */
[----:B------:R-:W-:Y:S01]  /*292f0*/  SHF.R.U64 R5, R5, 0x3, RZ ;  /* 0x0000000305057819 */ /* 0x000fe200000012ff */
        /* <DEDUP_REMOVED lines=10> */
[--C-:B------:R-:W-:Y:S01]  /*293a0*/  IMAD.X R65, RZ, RZ, R81.reuse, P0 ;  /* 0x000000ffff417224 */ /* 0x100fe200000e0651 */
[----:B------:R-:W-:Y:S01]  /*293b0*/  LOP3.LUT R80, R5, R80, RZ, 0x3c, !PT ;  /* 0x0000005005507212 */ /* 0x000fe200078e3cff */
[----:B------:R-:W-:Y:S01]  /*293c0*/  IMAD.X R69, RZ, RZ, R81, P2 ;  /* 0x000000ffff457224 */ /* 0x000fe200010e0651 */
[----:B------:R-:W5:Y:S01]  /*293d0*/  LD.E.128 R56, desc[UR54][R56.64] ;  /* 0x0000003638387980 */ /* 0x000f62000c101d00 */
[----:B------:R-:W-:-:S02]  /*293e0*/  IMAD.IADD R129, R129, 0x1, R3 ;  /* 0x0000000181817824 */ /* 0x000fc400078e0203 */
[----:B------:R-:W-:Y:S01]  /*293f0*/  IMAD.IADD R12, R131, 0x1, R0 ;  /* 0x00000001830c7824 */ /* 0x000fe200078e0200 */
[----:B------:R2:W5:Y:S01]  /*29400*/  LD.E.128 R4, desc[UR54][R80.64] ;  /* 0x0000003650047980 */ /* 0x000562000c101d00 */
[----:B------:R-:W-:-:S03]  /*29410*/  IMAD.WIDE.U32 R128, R226, UR4, R128 ;  /* 0x00000004e2807c25 */ /* 0x000fc6000f8e0080 */
[----:B------:R-:W5:Y:S01]  /*29420*/  LD.E.128 R60, desc[UR54][R60.64] ;  /* 0x000000363c3c7980 */ /* 0x000f62000c101d00 */
[----:B-1----:R-:W-:-:S03]  /*29430*/  @P1 IMAD.HI.U32 R0, R12, R9, RZ ;  /* 0x000000090c001227 */ /* 0x002fc600078e00ff */
[----:B------:R-:W5:Y:S01]  /*29440*/  LD.E.128 R64, desc[UR54][R64.64] ;  /* 0x0000003640407980 */ /* 0x000f62000c101d00 */
[----:B------:R-:W-:-:S03]  /*29450*/  SHF.R.S32.HI R8, RZ, 0x1f, R11 ;  /* 0x0000001fff087819 */ /* 0x000fc6000001140b */
[----:B------:R-:W5:Y:S04]  /*29460*/  LD.E.128 R68, desc[UR54][R68.64] ;  /* 0x0000003644447980 */ /* 0x000f68000c101d00 */
[----:B------:R-:W5:Y:S01]  /*29470*/  LD.E.128 R72, desc[UR54][R72.64] ;  /* 0x0000003648487980 */ /* 0x000f62000c101d00 */
[----:B------:R-:W-:Y:S01]  /*29480*/  @!PT LDS RZ, [RZ] ;  /* 0x00000000fffff984 */ /* 0x000fe20000000800 */
[----:B------:R-:W-:Y:S01]  /*29490*/  @!PT LDS RZ, [RZ] ;  /* 0x00000000fffff984 */ /* 0x000fe20000000800 */
[----:B------:R-:W-:Y:S01]  /*294a0*/  @!PT LDS RZ, [RZ] ;  /* 0x00000000fffff984 */ /* 0x000fe20000000800 */
[----:B------:R-:W-:Y:S01]  /*294b0*/  @!PT LDS RZ, [RZ] ;  /* 0x00000000fffff984 */ /* 0x000fe20000000800 */
[----:B------:R1:W-:Y:S06]  /*294c0*/  MEMBAR.ALL.CTA ;  /* 0x0000000000007992 */ /* 0x0003ec0000008000 */
[----:B-1----:R-:W1:Y:S01]  /*294d0*/  FENCE.VIEW.ASYNC.S ;  /* 0x00000000000073c6 */ /* 0x002e620000000000 */
[----:B------:R-:W-:Y:S01]  /*294e0*/  IMAD R129, R226, UR5, R129 ;  /* 0x00000005e2817c24 */ /* 0x000fe2000f8e0281 */
[----:B------:R-:W-:Y:S01]  /*294f0*/  ULDC.64 UR4, c[0x0][0xaf0] ;  /* 0x0002bc0000047ab9 */ /* 0x000fe20000000a00 */
[----:B------:R-:W-:Y:S01]  /*29500*/  IMAD.MOV.U32 R3, RZ, RZ, R12 ;  /* 0x000000ffff037224 */ /* 0x000fe200078e000c */
[----:B0-----:R-:W-:Y:S01]  /*29510*/  @P1 SHF.R.U32.HI R3, RZ, R13, R0 ;  /* 0x0000000dff031219 */ /* 0x001fe20000011600 */
[----:B------:R-:W-:-:S03]  /*29520*/  IMAD R8, R8, UR4, RZ ;  /* 0x0000000408087c24 */ /* 0x000fc6000f8e02ff */
[----:B------:R-:W-:Y:S01]  /*29530*/  SHF.R.S32.HI R0, RZ, 0x1f, R3 ;  /* 0x0000001fff007819 */ /* 0x000fe20000011403 */
[----:B------:R-:W-:Y:S01]  /*29540*/  IMAD R9, R11, UR5, R8 ;  /* 0x000000050b097c24 */ /* 0x000fe2000f8e0208 */
[----:B------:R-:W-:Y:S01]  /*29550*/  IADD3 R10, -R3, RZ, RZ ;  /* 0x000000ff030a7210 */ /* 0x000fe20007ffe1ff */
[----:B------:R-:W-:Y:S01]  /*29560*/  IMAD.WIDE.U32 R128, R11, UR4, R128 ;  /* 0x000000040b807c25 */ /* 0x000fe2000f8e0080 */
[----:B------:R-:W-:-:S03]  /*29570*/  ULDC.64 UR4, c[0x0][0xae0] ;  /* 0x0002b80000047ab9 */ /* 0x000fc60000000a00 */
        /* <DEDUP_REMOVED lines=9> */
[----:B-1----:R0:W-:Y:S01]  /*29610*/  SYNCS.ARRIVE.TRANS64.RED.A1T0 RZ, [R0+URZ], RZ ;  /* 0x000000ff00ff79a7 */ /* 0x0021e2000810043f */
[----:B------:R-:W-:Y:S02]  /*29620*/  IMAD.IADD R129, R129, 0x1, R9 ;  /* 0x0000000181817824 */ /* 0x000fe400078e0209 */
[----:B0-----:R-:W-:Y:S02]  /*29630*/  IMAD R0, R3, UR4, RZ ;  /* 0x0000000403007c24 */ /* 0x001fe4000f8e02ff */
[----:B------:R-:W-:-:S04]  /*29640*/  IMAD.WIDE.U32 R128, R125, UR4, R128 ;  /* 0x000000047d807c25 */ /* 0x000fc8000f8e0080 */
[----:B------:R-:W-:Y:S01]  /*29650*/  IMAD R3, R125, UR5, R0 ;  /* 0x000000057d037c24 */ /* 0x000fe2000f8e0200 */
[----:B------:R-:W-:Y:S02]  /*29660*/  ULDC.64 UR4, c[0x0][0xa80] ;  /* 0x0002a00000047ab9 */ /* 0x000fe40000000a00 */
[----:B------:R-:W-:Y:S01]  /*29670*/  LEA R20, P0, R128, UR4, 0x1 ;  /* 0x0000000480147c11 */ /* 0x000fe2000f8008ff */
[----:B------:R-:W-:Y:S01]  /*29680*/  IMAD.IADD R3, R129, 0x1, R3 ;  /* 0x0000000181037824 */ /* 0x000fe200078e0203 */
[----:B------:R-:W-:Y:S01]  /*29690*/  UMOV UR4, 0xffffffff ;  /* 0xffffffff00047882 */ /* 0x000fe20000000000 */
[----:B------:R-:W-:-:S03]  /*296a0*/  VIADD R39, R21, 0x40 ;  /* 0x0000004015277836 */ /* 0x000fc60000000000 */
[----:B------:R-:W-:Y:S01]  /*296b0*/  LEA.HI.X R128, R128, UR5, R3, 0x1, P0 ;  /* 0x0000000580807c11 */ /* 0x000fe200080f0c03 */
[----:B------:R-:W-:Y:S01]  /*296c0*/  VIADD R77, R21, 0x80 ;  /* 0x00000080154d7836 */ /* 0x000fe20000000000 */
[----:B--2---:R-:W-:Y:S06]  /*296d0*/  BRA.DIV UR4, `(.L_x_2945) ;  /* 0x000000fe04f07947 */ /* 0x004fec000b800000 */
[----:B------:R0:W1:Y:S04]  /*296e0*/  SHFL.IDX PT, R0, R128, RZ, 0x181f ;  /* 0x00181fff80007589 */ /* 0x00006800000e0000 */
[----:B------:R0:W2:Y:S02]  /*296f0*/  SHFL.IDX PT, R14, R20, RZ, 0x181f ;  /* 0x00181fff140e7589 */ /* 0x0000a400000e0000 */
.L_x_3266:
[----:B------:R-:W-:Y:S01]  /*29700*/  IADD3 R37, R2, R131, RZ ;  /* 0x0000008302257210 */ /* 0x000fe20007ffe0ff */
[----:B------:R-:W-:Y:S01]  /*29710*/  BSSY B1, `(.L_x_2946) ;  /* 0x0000014000017945 */ /* 0x000fe20003800000 */
[----:B------:R-:W-:Y:S02]  /*29720*/  SHF.R.S32.HI R28, RZ, 0x1f, R77 ;  /* 0x0000001fff1c7819 */ /* 0x000fe4000001144d */
        /* <DEDUP_REMOVED lines=18> */
.L_x_2947:
[----:B------:R-:W-:Y:S05]  /*29850*/  BSYNC B1 ;  /* 0x0000000000017941 */ /* 0x000fea0003800000 */
.L_x_2946:
[----:B------:R-:W-:Y:S01]  /*29860*/  UMOV UR4, 0xffffffff ;  /* 0xffffffff00047882 */ /* 0x000fe20000000000 */
[----:B---3-5:R-:W-:Y:S02]  /*29870*/  SHF.R.S32.HI R6, RZ, 0x1f, R39 ;  /* 0x0000001fff067819 */ /* 0x028fe40000011427 */
[----:B------:R-:W-:Y:S01]  /*29880*/  SHF.R.S32.HI R7, RZ, 0x1f, R21 ;  /* 0x0000001fff077819 */ /* 0x000fe20000011415 */
[----:B------:R-:W-:Y:S06]  /*29890*/  BRA.DIV UR4, `(.L_x_2948) ;  /* 0x000000fe04b47947 */ /* 0x000fec000b800000 */
[----:B-1----:R1:W3:Y:S04]  /*298a0*/  SHFL.IDX PT, R0, R128, 0x1, 0x181f ;  /* 0x00381f0080007f89 */ /* 0x0022e800000e0000 */
[----:B--2---:R1:W2:Y:S02]  /*298b0*/  SHFL.IDX PT, R14, R20, 0x1, 0x181f ;  /* 0x00381f00140e7f89 */ /* 0x0042a400000e0000 */
.L_x_3270:
        /* <DEDUP_REMOVED lines=17> */
.L_x_2950:
[----:B------:R-:W-:Y:S05]  /*299d0*/  BSYNC B1 ;  /* 0x0000000000017941 */ /* 0x000fea0003800000 */
.L_x_2949:
[----:B------:R-:W-:-:S03]  /*299e0*/  UMOV UR4, 0xffffffff ;  /* 0xffffffff00047882 */ /* 0x000fc60000000000 */
[----:B------:R-:W-:Y:S05]  /*299f0*/  BRA.DIV UR4, `(.L_x_2951) ;  /* 0x000000fe04a47947 */ /* 0x000fea000b800000 */
[----:B---3--:R3:W0:Y:S04]  /*29a00*/  SHFL.IDX PT, R0, R128, 0x2, 0x181f ;  /* 0x00581f0080007f89 */ /* 0x00862800000e0000 */
[----:B--2-4-:R3:W2:Y:S02]  /*29a10*/  SHFL.IDX PT, R14, R20, 0x2, 0x181f ;  /* 0x00581f00140e7f89 */ /* 0x0146a400000e0000 */
.L_x_3274:
        /* <DEDUP_REMOVED lines=17> */
.L_x_2953:
[----:B------:R-:W-:Y:S05]  /*29b30*/  BSYNC B1 ;  /* 0x0000000000017941 */ /* 0x000fea0003800000 */
.L_x_2952:
[----:B------:R-:W-:-:S03]  /*29b40*/  UMOV UR4, 0xffffffff ;  /* 0xffffffff00047882 */ /* 0x000fc60000000000 */
[----:B------:R-:W-:Y:S05]  /*29b50*/  BRA.DIV UR4, `(.L_x_2954) ;  /* 0x000000fe04947947 */ /* 0x000fea000b800000 */
[----:B0-----:R0:W0:Y:S04]  /*29b60*/  SHFL.IDX PT, R0, R128, 0x3, 0x181f ;  /* 0x00781f0080007f89 */ /* 0x00102800000e0000 */
[----:B--2-4-:R2:W4:Y:S02]  /*29b70*/  SHFL.IDX PT, R14, R20, 0x3, 0x181f ;  /* 0x00781f00140e7f89 */ /* 0x01452400000e0000 */
.L_x_3278:
        /* <DEDUP_REMOVED lines=18> */
.L_x_2944:
[----:B------:R-:W-:Y:S01]  /*29ca0*/  ULDC.64 UR4, c[0x0][0xb08] ;  /* 0x0002c20000047ab9 */ /* 0x000fe20000000a00 */
[----:B------:R-:W1:Y:S01]  /*29cb0*/  @P1 LDC R41, c[0x0][0xbec] ;  /* 0x0002fb00ff291b82 */ /* 0x000e620000000800 */
[----:B0-----:R-:W-:Y:S01]  /*29cc0*/  IMAD R15, R36, UR4, RZ ;  /* 0x00000004240f7c24 */ /* 0x001fe2000f8e02ff */
[----:B------:R-:W-:Y:S01]  /*29cd0*/  SHF.R.S32.HI R14, RZ, 0x1f, R11 ;  /* 0x0000001fff0e7819 */ /* 0x000fe2000001140b */
[----:B------:R-:W-:-:S04]  /*29ce0*/  IMAD.WIDE.U32 R12, R128, UR4, RZ ;  /* 0x00000004800c7c25 */ /* 0x000fc8000f8e00ff */
[----:B------:R-:W-:Y:S01]  /*29cf0*/  IMAD R15, R128, UR5, R15 ;  /* 0x00000005800f7c24 */ /* 0x000fe2000f8e020f */
[----:B------:R-:W0:Y:S01]  /*29d00*/  @P1 LDC R36, c[0x0][0xbf0] ;  /* 0x0002fc00ff241b82 */ /* 0x000e220000000800 */
[----:B------:R-:W-:Y:S02]  /*29d10*/  ULDC.64 UR4, c[0x0][0xb38] ;  /* 0x0002ce0000047ab9 */ /* 0x000fe40000000a00 */
        /* <DEDUP_REMOVED lines=8> */
[----:B-1----:R-:W-:-:S03]  /*29da0*/  @P1 IMAD.HI.U32 R41, R42, R41, RZ ;  /* 0x000000292a291227 */ /* 0x002fc600078e00ff */
[----:B------:R-:W-:Y:S01]  /*29db0*/  IADD3 R13, R13, R15, RZ ;  /* 0x0000000f0d0d7210 */ /* 0x000fe20007ffe0ff */
[----:B------:R-:W-:Y:S01]  /*29dc0*/  IMAD.MOV.U32 R11, RZ, RZ, R42 ;  /* 0x000000ffff0b7224 */ /* 0x000fe200078e002a */
[----:B0-----:R-:W-:Y:S01]  /*29dd0*/  @P1 SHF.R.U32.HI R11, RZ, R36, R41 ;  /* 0x00000024ff0b1219 */ /* 0x001fe20000011629 */
[----:B------:R-:W-:Y:S02]  /*29de0*/  VIADD R36, R18, 0x33420 ;  /* 0x0003342012247836 */ /* 0x000fe40000000000 */
[C---:B------:R-:W-:Y:S01]  /*29df0*/  IMAD.WIDE.U32 R12, R130.reuse, UR4, R12 ;  /* 0x00000004820c7c25 */ /* 0x040fe2000f8e000c */
[--C-:B------:R-:W-:Y:S02]  /*29e00*/  SHF.R.S32.HI R14, RZ, 0x1f, R11.reuse ;  /* 0x0000001fff0e7819 */ /* 0x100fe4000001140b */
[----:B------:R-:W-:Y:S01]  /*29e10*/  PRMT R36, RZ, 0x654, R36 ;  /* 0x00000654ff247816 */ /* 0x000fe20000000024 */
[----:B------:R-:W-:Y:S02]  /*29e20*/  IMAD.MOV R15, RZ, RZ, -R11 ;  /* 0x000000ffff0f7224 */ /* 0x000fe400078e0a0b */
        /* <DEDUP_REMOVED lines=21> */
.L_x_3281:
[----:B------:R-:W-:Y:S01]  /*29f80*/  ISETP.GE.AND P0, PT, R37, R38, PT ;  /* 0x000000262500720c */ /* 0x000fe20003f06270 */
[----:B------:R-:W-:-:S12]  /*29f90*/  BSSY B1, `(.L_x_2957) ;  /* 0x00000c6000017945 */ /* 0x000fd80003800000 */
[----:B------:R-:W-:Y:S05]  /*29fa0*/  @P0 BRA `(.L_x_2958) ;  /* 0x0000000c00100947 */ /* 0x000fea0003800000 */
[----:B------:R-:W3:Y:S01]  /*29fb0*/  LDL R36, [R1+0x54] ;  /* 0x0000540001247983 */ /* 0x000ee20000100800 */
[----:B------:R-:W-:-:S03]  /*29fc0*/  ULDC UR4, c[0x0][0xac8] ;  /* 0x0002b20000047ab9 */ /* 0x000fc60000000800 */
[----:B------:R-:W4:Y:S04]  /*29fd0*/  LDL R46, [R1+0xd0] ;  /* 0x0000d000012e7983 */ /* 0x000f280000100800 */
[----:B------:R-:W5:Y:S04]  /*29fe0*/  LDL R80, [R1+0xcc] ;  /* 0x0000cc0001507983 */ /* 0x000f680000100800 */
[----:B------:R-:W2:Y:S04]  /*29ff0*/  LDL R125, [R1+0x130] ;  /* 0x00013000017d7983 */ /* 0x000ea80000100800 */
        /* <DEDUP_REMOVED lines=8> */
[----:B------:R-:W2:Y:S01]  /*2a080*/  LDL R45, [R1+0xb8] ;  /* 0x0000b800012d7983 */ /* 0x000ea20000100800 */
[----:B---3--:R-:W-:-:S02]  /*2a090*/  ISETP.GE.AND P2, PT, R36, UR4, PT ;  /* 0x0000000424007c0c */ /* 0x008fc4000bf46270 */
[----:B----4-:R-:W-:Y:S02]  /*2a0a0*/  ISETP.GE.AND P3, PT, R46, UR4, PT ;  /* 0x000000042e007c0c */ /* 0x010fe4000bf66270 */
[----:B-----5:R-:W-:-:S09]  /*2a0b0*/  ISETP.GE.AND P0, PT, R80, UR4, PT ;  /* 0x0000000450007c0c */ /* 0x020fd2000bf06270 */
[----:B-1----:R-:W-:Y:S01]  /*2a0c0*/  @!P2 MOV R15, R42 ;  /* 0x0000002a000fa202 */ /* 0x002fe20000000f00 */
[----:B--2---:R-:W-:Y:S01]  /*2a0d0*/  @!P2 IMAD.MOV.U32 R14, RZ, RZ, R43 ;  /* 0x000000ffff0ea224 */ /* 0x004fe200078e002b */
[----:B------:R-:W-:-:S03]  /*2a0e0*/  @!P3 LEA R12, P4, R46, R43, 0x2 ;  /* 0x0000002b2e0cb211 */ /* 0x000fc600078810ff */
[----:B------:R-:W-:Y:S01]  /*2a0f0*/  @!P2 IMAD.WIDE R14, R36, 0x4, R14 ;  /* 0x00000004240ea825 */ /* 0x000fe200078e020e */
[----:B------:R-:W-:-:S03]  /*2a100*/  @!P3 LEA.HI.X R13, R46, R42, R125, 0x2, P4 ;  /* 0x0000002a2e0db211 */ /* 0x000fc600020f147d */
[----:B------:R-:W-:Y:S01]  /*2a110*/  @!P2 IMAD.MOV.U32 R36, RZ, RZ, R0 ;  /* 0x000000ffff24a224 */ /* 0x000fe200078e0000 */
[----:B------:R-:W2:Y:S01]  /*2a120*/  LDL R46, [R1+0xb4] ;  /* 0x0000b400012e7983 */ /* 0x000ea20000100800 */
[----:B------:R-:W-:-:S03]  /*2a130*/  @!P2 IMAD.MOV.U32 R37, RZ, RZ, R2 ;  /* 0x000000ffff25a224 */ /* 0x000fc600078e0002 */
[----:B------:R-:W3:Y:S04]  /*2a140*/  LDL R125, [R1+0x11c] ;  /* 0x00011c00017d7983 */ /* 0x000ee80000100800 */
[----:B------:R1:W-:Y:S01]  /*2a150*/  @!P2 ST.E.64 desc[UR54][R14.64], R36 ;  /* 0x000000240e00a985 */ /* 0x0003e2000c101b36 */
[----:B------:R-:W-:Y:S02]  /*2a160*/  ISETP.GE.AND P1, PT, R44, UR4, PT ;  /* 0x000000042c007c0c */ /* 0x000fe4000bf26270 */
[----:B------:R-:W-:Y:S01]  /*2a170*/  @!P3 LOP3.LUT R111, R111, R110, RZ, 0x3c, !PT ;  /* 0x0000006e6f6fb212 */ /* 0x000fe200078e3cff */
[----:B------:R-:W4:Y:S01]  /*2a180*/  LDL R2, [R1+0xb0] ;  /* 0x0000b00001027983 */ /* 0x000f220000100800 */
[----:B------:R-:W-:-:S03]  /*2a190*/  @!P0 LOP3.LUT R113, R113, R112, RZ, 0x3c, !PT ;  /* 0x0000007071718212 */ /* 0x000fc600078e3cff */
[----:B------:R-:W5:Y:S01]  /*2a1a0*/  LDL R0, [R1+0xa0] ;  /* 0x0000a00001007983 */ /* 0x000f620000100800 */
[----:B-1----:R-:W-:-:S03]  /*2a1b0*/  @!P0 LEA R14, P4, R80, R43, 0x2 ;  /* 0x0000002b500e8211 */ /* 0x002fc600078810ff */
[----:B------:R-:W4:Y:S01]  /*2a1c0*/  LDL R37, [R1+0x114] ;  /* 0x0001140001257983 */ /* 0x000f220000100800 */
[----:B------:R-:W-:-:S03]  /*2a1d0*/  @!P0 LEA.HI.X R15, R80, R42, R126, 0x2, P4 ;  /* 0x0000002a500f8211 */ /* 0x000fc600020f147e */
[----:B------:R-:W5:Y:S04]  /*2a1e0*/  LDL R36, [R1+0xa8] ;  /* 0x0000a80001247983 */ /* 0x000f680000100800 */
[----:B------:R-:W4:Y:S01]  /*2a1f0*/  LDL R80, [R1+0x118] ;  /* 0x0001180001507983 */ /* 0x000f220000100800 */
[----:B------:R-:W-:Y:S02]  /*2a200*/  @!P3 LOP3.LUT R110, R111, R110, RZ, 0x3c, !PT ;  /* 0x0000006e6f6eb212 */ /* 0x000fe400078e3cff */
[----:B------:R-:W-:Y:S01]  /*2a210*/  ISETP.GE.AND P2, PT, R127, UR4, PT ;  /* 0x000000047f007c0c */ /* 0x000fe2000bf46270 */
[----:B------:R-:W5:Y:S01]  /*2a220*/  LDL R126, [R1+0xac] ;  /* 0x0000ac00017e7983 */ /* 0x000f620000100800 */
[----:B------:R-:W-:Y:S02]  /*2a230*/  @!P3 LOP3.LUT R111, R111, R110, RZ, 0x3c, !PT ;  /* 0x0000006e6f6fb212 */ /* 0x000fe400078e3cff */
[----:B------:R-:W-:-:S02]  /*2a240*/  @!P0 LOP3.LUT R112, R113, R112, RZ, 0x3c, !PT ;  /* 0x0000007071708212 */ /* 0x000fc400078e3cff */
[----:B------:R-:W-:Y:S01]  /*2a250*/  @!P1 LOP3.LUT R115, R115, R114, RZ, 0x3c, !PT ;  /* 0x0000007273739212 */ /* 0x000fe200078e3cff */
[----:B------:R1:W-:Y:S01]  /*2a260*/  @!P3 ST.E.64 desc[UR54][R12.64], R110 ;  /* 0x0000006e0c00b985 */ /* 0x0003e2000c101b36 */
[----:B------:R-:W-:Y:S02]  /*2a270*/  ISETP.GE.AND P3, PT, R11, UR4, PT ;  /* 0x000000040b007c0c */ /* 0x000fe4000bf66270 */
[----:B------:R-:W-:Y:S02]  /*2a280*/  @!P0 LOP3.LUT R113, R113, R112, RZ, 0x3c, !PT ;  /* 0x0000007071718212 */ /* 0x000fe400078e3cff */
[----:B------:R-:W-:Y:S02]  /*2a290*/  @!P1 LOP3.LUT R114, R115, R114, RZ, 0x3c, !PT ;  /* 0x0000007273729212 */ /* 0x000fe400078e3cff */
[----:B------:R-:W-:Y:S01]  /*2a2a0*/  @!P2 LOP3.LUT R117, R117, R116, RZ, 0x3c, !PT ;  /* 0x000000747575a212 */ /* 0x000fe200078e3cff */
[----:B------:R0:W-:Y:S01]  /*2a2b0*/  @!P0 ST.E.64 desc[UR54][R14.64], R112 ;  /* 0x000000700e008985 */ /* 0x0001e2000c101b36 */
[----:B------:R-:W-:-:S02]  /*2a2c0*/  @!P1 LOP3.LUT R115, R115, R114, RZ, 0x3c, !PT ;  /* 0x0000007273739212 */ /* 0x000fc400078e3cff */
[CC--:B-1----:R-:W-:Y:S01]  /*2a2d0*/  @!P1 LEA R12, P5, R44.reuse, R43.reuse, 0x2 ;  /* 0x0000002b2c0c9211 */ /* 0x0c2fe200078a10ff */
[----:B------:R-:W5:Y:S01]  /*2a2e0*/  LDL R110, [R1+0x9c] ;  /* 0x00009c00016e7983 */ /* 0x000f620000100800 */
[----:B------:R-:W-:Y:S02]  /*2a2f0*/  ISETP.GE.AND P0, PT, R81, UR4, PT ;  /* 0x0000000451007c0c */ /* 0x000fe4000bf06270 */
[----:B------:R-:W-:Y:S01]  /*2a300*/  @!P1 LEA.HI.X R13, R44, R42, R129, 0x2, P5 ;  /* 0x0000002a2c0d9211 */ /* 0x000fe200028f1481 */
[----:B------:R-:W5:Y:S01]  /*2a310*/  LDL R111, [R1+0xfc] ;  /* 0x0000fc00016f7983 */ /* 0x000f620000100800 */
[----:B------:R-:W-:Y:S02]  /*2a320*/  @!P2 LOP3.LUT R116, R117, R116, RZ, 0x3c, !PT ;  /* 0x000000747574a212 */ /* 0x000fe400078e3cff */
[----:B0-----:R-:W-:Y:S01]  /*2a330*/  @!P2 LEA R14, P4, R127, R43, 0x2 ;  /* 0x0000002b7f0ea211 */ /* 0x001fe200078810ff */
[----:B------:R-:W5:Y:S04]  /*2a340*/  LDL R44, [R1+0x110] ;  /* 0x00011000012c7983 */ /* 0x000f680000100800 */
[----:B------:R0:W-:Y:S01]  /*2a350*/  @!P1 ST.E.64 desc[UR54][R12.64], R114 ;  /* 0x000000720c009985 */ /* 0x0001e2000c101b36 */
[----:B------:R-:W-:-:S02]  /*2a360*/  @!P3 LOP3.LUT R119, R119, R118, RZ, 0x3c, !PT ;  /* 0x000000767777b212 */ /* 0x000fc400078e3cff */
[----:B------:R-:W-:Y:S01]  /*2a370*/  ISETP.GE.AND P1, PT, R45, UR4, PT ;  /* 0x000000042d007c0c */ /* 0x000fe2000bf26270 */
[----:B------:R-:W5:Y:S01]  /*2a380*/  LDL R112, [R1+0x10c] ;  /* 0x00010c0001707983 */ /* 0x000f620000100800 */
[----:B------:R-:W-:Y:S02]  /*2a390*/  @!P2 LEA.HI.X R15, R127, R42, R128, 0x2, P4 ;  /* 0x0000002a7f0fa211 */ /* 0x000fe400020f1480 */
[----:B------:R-:W-:Y:S02]  /*2a3a0*/  @!P2 LOP3.LUT R117, R117, R116, RZ, 0x3c, !PT ;  /* 0x000000747575a212 */ /* 0x000fe400078e3cff */
[----:B0-----:R-:W-:-:S04]  /*2a3b0*/  @!P3 LEA R12, P5, R11, R43, 0x2 ;  /* 0x0000002b0b0cb211 */ /* 0x001fc800078a10ff */
[----:B------:R-:W-:Y:S02]  /*2a3c0*/  @!P3 LEA.HI.X R13, R11, R42, R47, 0x2, P5 ;  /* 0x0000002a0b0db211 */ /* 0x000fe400028f142f */
[----:B------:R-:W5:Y:S01]  /*2a3d0*/  LDL R11, [R1+0xa4] ;  /* 0x0000a400010b7983 */ /* 0x000f620000100800 */
[----:B------:R-:W-:Y:S02]  /*2a3e0*/  @!P3 LOP3.LUT R118, R119, R118, RZ, 0x3c, !PT ;  /* 0x000000767776b212 */ /* 0x000fe400078e3cff */
[----:B------:R-:W-:Y:S01]  /*2a3f0*/  @!P0 LOP3.LUT R121, R121, R120, RZ, 0x3c, !PT ;  /* 0x0000007879798212 */ /* 0x000fe200078e3cff */
[----:B------:R0:W-:Y:S01]  /*2a400*/  @!P2 ST.E.64 desc[UR54][R14.64], R116 ;  /* 0x000000740e00a985 */ /* 0x0001e2000c101b36 */
[----:B------:R-:W-:-:S03]  /*2a410*/  @!P3 LOP3.LUT R119, R119, R118, RZ, 0x3c, !PT ;  /* 0x000000767777b212 */ /* 0x000fc600078e3cff */
[----:B------:R-:W5:Y:S01]  /*2a420*/  LDL R47, [R1+0x108] ;  /* 0x00010800012f7983 */ /* 0x000f620000100800 */
[----:B------:R-:W-:-:S03]  /*2a430*/  @!P0 LOP3.LUT R120, R121, R120, RZ, 0x3c, !PT ;  /* 0x0000007879788212 */ /* 0x000fc600078e3cff */
[----:B------:R1:W-:Y:S01]  /*2a440*/  @!P3 ST.E.64 desc[UR54][R12.64], R118 ;  /* 0x000000760c00b985 */ /* 0x0003e2000c101b36 */
[----:B------:R-:W-:Y:S02]  /*2a450*/  @!P0 LOP3.LUT R121, R121, R120, RZ, 0x3c, !PT ;  /* 0x0000007879798212 */ /* 0x000fe400078e3cff */
[-C--:B0-----:R-:W-:Y:S02]  /*2a460*/  @!P0 LEA R14, P4, R81, R43.reuse, 0x2 ;  /* 0x0000002b510e8211 */ /* 0x081fe400078810ff */
[-C--:B------:R-:W-:Y:S02]  /*2a470*/  @!P1 LOP3.LUT R123, R123, R122.reuse, RZ, 0x3c, !PT ;  /* 0x0000007a7b7b9212 */ /* 0x080fe400078e3cff */
[----:B-1----:R-:W-:Y:S02]  /*2a480*/  @!P1 LEA R12, P5, R45, R43, 0x2 ;  /* 0x0000002b2d0c9211 */ /* 0x002fe400078a10ff */
[----:B------:R-:W-:-:S04]  /*2a490*/  @!P1 LOP3.LUT R122, R123, R122, RZ, 0x3c, !PT ;  /* 0x0000007a7b7a9212 */ /* 0x000fc800078e3cff */
[----:B------:R-:W-:Y:S02]  /*2a4a0*/  @!P1 LOP3.LUT R123, R123, R122, RZ, 0x3c, !PT ;  /* 0x0000007a7b7b9212 */ /* 0x000fe400078e3cff */
[C---:B--2---:R-:W-:Y:S02]  /*2a4b0*/  ISETP.GE.AND P2, PT, R46.reuse, UR4, PT ;  /* 0x000000042e007c0c */ /* 0x044fe4000bf46270 */
[----:B---3--:R-:W-:Y:S02]  /*2a4c0*/  @!P0 LEA.HI.X R15, R81, R42, R125, 0x2, P4 ;  /* 0x0000002a510f8211 */ /* 0x008fe400020f147d */
[----:B------:R-:W2:Y:S04]  /*2a4d0*/  LDL R81, [R1+0x98] ;  /* 0x0000980001517983 */ /* 0x000ea80000100800 */
[----:B------:R0:W-:Y:S05]  /*2a4e0*/  @!P0 ST.E.64 desc[UR54][R14.64], R120 ;  /* 0x000000780e008985 */ /* 0x0001ea000c101b36 */
[----:B------:R-:W-:Y:S01]  /*2a4f0*/  @!P2 IMAD.MOV.U32 R125, RZ, RZ, R4 ;  /* 0x000000ffff7da224 */ /* 0x000fe200078e0004 */
[----:B0-----:R-:W-:-:S02]  /*2a500*/  @!P2 LEA R14, P4, R46, R43, 0x2 ;  /* 0x0000002b2e0ea211 */ /* 0x001fc400078810ff */
[-C--:B----4-:R-:W-:Y:S02]  /*2a510*/  @!P1 LEA.HI.X R13, R45, R42.reuse, R80, 0x2, P5 ;  /* 0x0000002a2d0d9211 */ /* 0x090fe400028f1450 */
[----:B------:R-:W3:Y:S01]  /*2a520*/  LDL R45, [R1+0x104] ;  /* 0x00010400012d7983 */ /* 0x000ee20000100800 */
[----:B------:R-:W-:-:S03]  /*2a530*/  @!P2 LEA.HI.X R15, R46, R42, R37, 0x2, P4 ;  /* 0x0000002a2e0fa211 */ /* 0x000fc600020f1425 */
[----:B------:R-:W4:Y:S04]  /*2a540*/  LDL R37, [R1+0x100] ;  /* 0x0001000001257983 */ /* 0x000f280000100800 */
[----:B------:R-:W-:Y:S04]  /*2a550*/  @!P1 ST.E.64 desc[UR54][R12.64], R122 ;  /* 0x0000007a0c009985 */ /* 0x000fe8000c101b36 */
[----:B------:R0:W-:Y:S01]  /*2a560*/  @!P2 ST.E.64 desc[UR54][R14.64], R124 ;  /* 0x0000007c0e00a985 */ /* 0x0001e2000c101b36 */
[----:B------:R-:W-:Y:S02]  /*2a570*/  ISETP.GE.AND P3, PT, R2, UR4, PT ;  /* 0x0000000402007c0c */ /* 0x000fe4000bf66270 */
[----:B-----5:R-:W-:Y:S01]  /*2a580*/  ISETP.GE.AND P0, PT, R126, UR4, PT ;  /* 0x000000047e007c0c */ /* 0x020fe2000bf06270 */
[----:B------:R-:W5:Y:S04]  /*2a590*/  LDL R80, [R1+0x94] ;  /* 0x0000940001507983 */ /* 0x000f680000100800 */
[----:B------:R-:W5:Y:S04]  /*2a5a0*/  LDL R46, [R1+0x90] ;  /* 0x00009000012e7983 */ /* 0x000f680000100800 */
[----:B0-----:R-:W5:Y:S01]  /*2a5b0*/  LDL R14, [R1+0xf8] ;  /* 0x0000f800010e7983 */ /* 0x001f620000100800 */
[----:B------:R-:W-:-:S02]  /*2a5c0*/  ISETP.GE.AND P1, PT, R36, UR4, PT ;  /* 0x0000000424007c0c */ /* 0x000fc4000bf26270 */
[CC--:B------:R-:W-:Y:S01]  /*2a5d0*/  @!P3 LEA R12, P5, R2.reuse, R43.reuse, 0x2 ;  /* 0x0000002b020cb211 */ /* 0x0c0fe200078a10ff */
[----:B------:R-:W5:Y:S03]  /*2a5e0*/  LDL R15, [R1+0x84] ;  /* 0x00008400010f7983 */ /* 0x000f660000100800 */
[----:B------:R-:W-:Y:S01]  /*2a5f0*/  @!P3 LEA.HI.X R13, R2, R42, R44, 0x2, P5 ;  /* 0x0000002a020db211 */ /* 0x000fe200028f142c */
[----:B------:R-:W-:Y:S01]  /*2a600*/  @!P3 IMAD.MOV.U32 R2, RZ, RZ, R3 ;  /* 0x000000ffff02b224 */ /* 0x000fe200078e0003 */
[----:B------:R-:W5:Y:S01]  /*2a610*/  LDL R44, [R1+0x8c] ;  /* 0x00008c00012c7983 */ /* 0x000f620000100800 */
[----:B------:R-:W-:Y:S01]  /*2a620*/  @!P3 IMAD.MOV.U32 R3, RZ, RZ, R5 ;  /* 0x000000ffff03b224 */ /* 0x000fe200078e0005 */
[----:B------:R-:W-:-:S04]  /*2a630*/  @!P0 LEA R4, P5, R126, R43, 0x2 ;  /* 0x0000002b7e048211 */ /* 0x000fc800078a10ff */
[----:B------:R0:W-:Y:S01]  /*2a640*/  @!P3 ST.E.64 desc[UR54][R12.64], R2 ;  /* 0x000000020c00b985 */ /* 0x0001e2000c101b36 */
[----:B------:R-:W-:Y:S02]  /*2a650*/  @!P0 LEA.HI.X R5, R126, R42, R112, 0x2, P5 ;  /* 0x0000002a7e058211 */ /* 0x000fe400028f1470 */
[----:B------:R-:W-:Y:S02]  /*2a660*/  ISETP.GE.AND P4, PT, R0, UR4, PT ;  /* 0x0000000400007c0c */ /* 0x000fe4000bf86270 */
[----:B------:R-:W-:Y:S02]  /*2a670*/  ISETP.GE.AND P2, PT, R11, UR4, PT ;  /* 0x000000040b007c0c */ /* 0x000fe4000bf46270 */
[C---:B0-----:R-:W-:Y:S01]  /*2a680*/  @!P1 LEA R2, P3, R36.reuse, R43, 0x2 ;  /* 0x0000002b24029211 */ /* 0x041fe200078610ff */
[----:B------:R-:W-:Y:S01]  /*2a690*/  @!P0 IMAD.MOV.U32 R13, RZ, RZ, R8 ;  /* 0x000000ffff0d8224 */ /* 0x000fe200078e0008 */
[----:B------:R-:W-:Y:S01]  /*2a6a0*/  @!P0 MOV R12, R6 ;  /* 0x00000006000c8202 */ /* 0x000fe20000000f00 */
[----:B------:R-:W5:Y:S01]  /*2a6b0*/  LDL R8, [R1+0xf4] ;  /* 0x0000f40001087983 */ /* 0x000f620000100800 */
[----:B------:R-:W-:-:S03]  /*2a6c0*/  @!P1 LEA.HI.X R3, R36, R42, R47, 0x2, P3 ;  /* 0x0000002a24039211 */ /* 0x000fc600018f142f */
[----:B------:R-:W5:Y:S04]  /*2a6d0*/  LDL R36, [R1+0x88] ;  /* 0x0000880001247983 */ /* 0x000f680000100800 */
[----:B------:R0:W-:Y:S01]  /*2a6e0*/  @!P0 ST.E.64 desc[UR54][R4.64], R12 ;  /* 0x0000000c04008985 */ /* 0x0001e2000c101b36 */
[----:B------:R-:W-:-:S03]  /*2a6f0*/  @!P2 LEA R6, P3, R11, R43, 0x2 ;  /* 0x0000002b0b06a211 */ /* 0x000fc600078610ff */
[----:B------:R-:W5:Y:S01]  /*2a700*/  LDL R47, [R1+0xf0] ;  /* 0x0000f000012f7983 */ /* 0x000f620000100800 */
[----:B0-----:R-:W-:-:S03]  /*2a710*/  @!P1 IMAD.MOV.U32 R4, RZ, RZ, R7 ;  /* 0x000000ffff049224 */ /* 0x001fc600078e0007 */
[----:B------:R-:W5:Y:S01]  /*2a720*/  LDL R13, [R1+0x80] ;  /* 0x00008000010d7983 */ /* 0x000f620000100800 */
[----:B------:R-:W-:-:S03]  /*2a730*/  @!P1 IMAD.MOV.U32 R5, RZ, RZ, R9 ;  /* 0x000000ffff059224 */ /* 0x000fc600078e0009 */
[----:B------:R-:W5:Y:S04]  /*2a740*/  LDL R12, [R1+0x7c] ;  /* 0x00007c00010c7983 */ /* 0x000f680000100800 */
[----:B------:R0:W-:Y:S02]  /*2a750*/  @!P1 ST.E.64 desc[UR54][R2.64], R4 ;  /* 0x0000000402009985 */ /* 0x0001e4000c101b36 */
[----:B0-----:R-:W-:Y:S02]  /*2a760*/  @!P4 LEA R2, P5, R0, R43, 0x2 ;  /* 0x0000002b0002c211 */ /* 0x001fe400078a10ff */
[----:B--2---:R-:W-:Y:S02]  /*2a770*/  ISETP.GE.AND P1, PT, R81, UR4, PT ;  /* 0x0000000451007c0c */ /* 0x004fe4000bf26270 */
[----:B---3--:R-:W-:-:S02]  /*2a780*/  @!P2 LEA.HI.X R7, R11, R42, R45, 0x2, P3 ;  /* 0x0000002a0b07a211 */ /* 0x008fc400018f142d */
[----:B------:R-:W2:Y:S01]  /*2a790*/  LDL R45, [R1+0xec] ;  /* 0x0000ec00012d7983 */ /* 0x000ea20000100800 */
[----:B------:R-:W-:Y:S01]  /*2a7a0*/  @!P2 IMAD.MOV.U32 R11, RZ, RZ, R21 ;  /* 0x000000ffff0ba224 */ /* 0x000fe200078e0015 */
[----:B----4-:R-:W-:Y:S01]  /*2a7b0*/  @!P4 LEA.HI.X R3, R0, R42, R37, 0x2, P5 ;  /* 0x0000002a0003c211 */ /* 0x010fe200028f1425 */
[----:B------:R-:W-:Y:S01]  /*2a7c0*/  @!P4 IMAD.MOV.U32 R21, RZ, RZ, R24 ;  /* 0x000000ffff15c224 */ /* 0x000fe200078e0018 */
[----:B------:R-:W3:Y:S04]  /*2a7d0*/  LDL R37, [R1+0xe8] ;  /* 0x0000e80001257983 */ /* 0x000ee80000100800 */
[----:B------:R-:W4:Y:S04]  /*2a7e0*/  LDL R0, [R1+0x78] ;  /* 0x0000780001007983 */ /* 0x000f280000100800 */
[----:B------:R0:W-:Y:S04]  /*2a7f0*/  @!P2 ST.E.64 desc[UR54][R6.64], R10 ;  /* 0x0000000a0600a985 */ /* 0x0001e8000c101b36 */
[----:B------:R1:W-:Y:S04]  /*2a800*/  @!P4 ST.E.64 desc[UR54][R2.64], R20 ;  /* 0x000000140200c985 */ /* 0x0003e8000c101b36 */
[----:B0-----:R-:W4:Y:S01]  /*2a810*/  LDL R11, [R1+0xdc] ;  /* 0x0000dc00010b7983 */ /* 0x001f220000100800 */
[----:B-1----:R-:W-:-:S03]  /*2a820*/  @!P1 LEA R2, P5, R81, R43, 0x2 ;  /* 0x0000002b51029211 */ /* 0x002fc600078a10ff */
[----:B------:R-:W4:Y:S01]  /*2a830*/  LDL R20, [R1+0xe4] ;  /* 0x0000e40001147983 */ /* 0x000f220000100800 */
[----:B-----5:R-:W-:-:S03]  /*2a840*/  @!P1 LEA.HI.X R3, R81, R42, R14, 0x2, P5 ;  /* 0x0000002a51039211 */ /* 0x020fc600028f140e */
[----:B------:R-:W5:Y:S04]  /*2a850*/  LDL R10, [R1+0xd8] ;  /* 0x0000d800010a7983 */ /* 0x000f680000100800 */
[----:B------:R-:W5:Y:S01]  /*2a860*/  LDL R14, [R1+0xe0] ;  /* 0x0000e000010e7983 */ /* 0x000f620000100800 */
[----:B------:R-:W-:Y:S02]  /*2a870*/  ISETP.GE.AND P0, PT, R110, UR4, PT ;  /* 0x000000046e007c0c */ /* 0x000fe4000bf06270 */
[----:B------:R-:W-:Y:S02]  /*2a880*/  ISETP.GE.AND P2, PT, R80, UR4, PT ;  /* 0x0000000450007c0c */ /* 0x000fe4000bf46270 */
[----:B------:R-:W-:-:S09]  /*2a890*/  ISETP.GE.AND P4, PT, R46, UR4, PT ;  /* 0x000000042e007c0c */ /* 0x000fd2000bf86270 */
[C---:B------:R-:W-:Y:S01]  /*2a8a0*/  @!P0 LEA R4, P3, R110.reuse, R43, 0x2 ;  /* 0x0000002b6e048211 */ /* 0x040fe200078610ff */
[----:B------:R-:W-:Y:S01]  /*2a8b0*/  @!P0 IMAD.MOV.U32 R7, RZ, RZ, R27 ;  /* 0x000000ffff078224 */ /* 0x000fe200078e001b */
[----:B------:R-:W-:Y:S02]  /*2a8c0*/  @!P0 MOV R6, R25 ;  /* 0x0000001900068202 */ /* 0x000fe40000000f00 */
[----:B------:R-:W-:Y:S01]  /*2a8d0*/  @!P0 LEA.HI.X R5, R110, R42, R111, 0x2, P3 ;  /* 0x0000002a6e058211 */ /* 0x000fe200018f146f */
[----:B------:R-:W-:Y:S01]  /*2a8e0*/  @!P1 IMAD.MOV.U32 R27, RZ, RZ, R28 ;  /* 0x000000ffff1b9224 */ /* 0x000fe200078e001c */
[----:B------:R-:W-:-:S03]  /*2a8f0*/  ISETP.GE.AND P3, PT, R44, UR4, PT ;  /* 0x000000042c007c0c */ /* 0x000fc6000bf66270 */
[----:B------:R0:W-:Y:S04]  /*2a900*/  @!P0 ST.E.64 desc[UR54][R4.64], R6 ;  /* 0x0000000604008985 */ /* 0x0001e8000c101b36 */
[----:B------:R1:W-:Y:S01]  /*2a910*/  @!P1 ST.E.64 desc[UR54][R2.64], R26 ;  /* 0x0000001a02009985 */ /* 0x0003e2000c101b36 */
[CC--:B0-----:R-:W-:Y:S01]  /*2a920*/  @!P2 LEA R4, P0, R80.reuse, R43.reuse, 0x2 ;  /* 0x0000002b5004a211 */ /* 0x0c1fe200078010ff */
[----:B------:R-:W-:Y:S02]  /*2a930*/  @!P2 IMAD.MOV.U32 R6, RZ, RZ, R32 ;  /* 0x000000ffff06a224 */ /* 0x000fe400078e0020 */
[----:B------:R-:W-:Y:S01]  /*2a940*/  @!P2 IMAD.MOV.U32 R7, RZ, RZ, R34 ;  /* 0x000000ffff07a224 */ /* 0x000fe200078e0022 */
[----:B------:R-:W-:Y:S02]  /*2a950*/  @!P2 LEA.HI.X R5, R80, R42, R8, 0x2, P0 ;  /* 0x0000002a5005a211 */ /* 0x000fe400000f1408 */
[----:B-1----:R-:W-:-:S02]  /*2a960*/  @!P4 LEA R2, P1, R46, R43, 0x2 ;  /* 0x0000002b2e02c211 */ /* 0x002fc400078210ff */
[----:B------:R-:W-:Y:S01]  /*2a970*/  ISETP.GE.AND P0, PT, R36, UR4, PT ;  /* 0x0000000424007c0c */ /* 0x000fe2000bf06270 */
[----:B------:R0:W-:Y:S01]  /*2a980*/  @!P2 ST.E.64 desc[UR54][R4.64], R6 ;  /* 0x000000060400a985 */ /* 0x0001e2000c101b36 */
[----:B------:R-:W-:Y:S02]  /*2a990*/  @!P4 LEA.HI.X R3, R46, R42, R47, 0x2, P1 ;  /* 0x0000002a2e03c211 */ /* 0x000fe400008f142f */
[----:B------:R-:W-:Y:S02]  /*2a9a0*/  ISETP.GE.AND P1, PT, R15, UR4, PT ;  /* 0x000000040f007c0c */ /* 0x000fe4000bf26270 */
[----:B------:R-:W-:Y:S01]  /*2a9b0*/  @!P3 LEA R8, P5, R44, R43, 0x2 ;  /* 0x0000002b2c08b211 */ /* 0x000fe200078a10ff */
[----:B0-----:R-:W-:Y:S01]  /*2a9c0*/  @!P4 IMAD.MOV.U32 R4, RZ, RZ, R33 ;  /* 0x000000ffff04c224 */ /* 0x001fe200078e0021 */
[----:B------:R-:W-:-:S05]  /*2a9d0*/  @!P4 MOV R5, R35 ;  /* 0x000000230005c202 */ /* 0x000fca0000000f00 */
[----:B------:R0:W-:Y:S01]  /*2a9e0*/  @!P4 ST.E.64 desc[UR54][R2.64], R4 ;  /* 0x000000040200c985 */ /* 0x0001e2000c101b36 */
[----:B------:R-:W-:Y:S01]  /*2a9f0*/  ISETP.GE.AND P4, PT, R13, UR4, PT ;  /* 0x000000040d007c0c */ /* 0x000fe2000bf86270 */
[----:B------:R-:W-:Y:S02]  /*2aa00*/  @!P0 IMAD.MOV.U32 R6, RZ, RZ, R53 ;  /* 0x000000ffff068224 */ /* 0x000fe400078e0035 */
[----:B------:R-:W-:Y:S02]  /*2aa10*/  @!P0 IMAD.MOV.U32 R7, RZ, RZ, R55 ;  /* 0x000000ffff078224 */ /* 0x000fe400078e0037 */
[----:B0-----:R-:W-:Y:S02]  /*2aa20*/  @!P3 IMAD.MOV.U32 R2, RZ, RZ, R52 ;  /* 0x000000ffff02b224 */ /* 0x001fe400078e0034 */
[----:B------:R-:W-:Y:S01]  /*2aa30*/  @!P3 IMAD.MOV.U32 R3, RZ, RZ, R54 ;  /* 0x000000ffff03b224 */ /* 0x000fe200078e0036 */
[----:B------:R-:W-:Y:S02]  /*2aa40*/  @!P0 LEA R4, P2, R36, R43, 0x2 ;  /* 0x0000002b24048211 */ /* 0x000fe400078410ff */
[----:B--2---:R-:W-:-:S02]  /*2aa50*/  @!P3 LEA.HI.X R9, R44, R42, R45, 0x2, P5 ;  /* 0x0000002a2c09b211 */ /* 0x004fc400028f142d */
[----:B------:R-:W-:Y:S02]  /*2aa60*/  ISETP.GE.AND P5, PT, R12, UR4, PT ;  /* 0x000000040c007c0c */ /* 0x000fe4000bfa6270 */
[----:B---3--:R-:W-:Y:S01]  /*2aa70*/  @!P0 LEA.HI.X R5, R36, R42, R37, 0x2, P2 ;  /* 0x0000002a24058211 */ /* 0x008fe200010f1425 */
[----:B------:R0:W-:Y:S01]  /*2aa80*/  @!P3 ST.E.64 desc[UR54][R8.64], R2 ;  /* 0x000000020800b985 */ /* 0x0001e2000c101b36 */
[----:B----4-:R-:W-:-:S03]  /*2aa90*/  ISETP.GE.AND P3, PT, R0, UR4, PT ;  /* 0x0000000400007c0c */ /* 0x010fc6000bf66270 */
[----:B------:R1:W-:Y:S01]  /*2aaa0*/  @!P0 ST.E.64 desc[UR54][R4.64], R6 ;  /* 0x0000000604008985 */ /* 0x0003e2000c101b36 */
[-C--:B0-----:R-:W-:Y:S01]  /*2aab0*/  @!P1 LEA R2, P2, R15, R43.reuse, 0x2 ;  /* 0x0000002b0f029211 */ /* 0x081fe200078410ff */
[----:B-1----:R-:W-:Y:S01]  /*2aac0*/  @!P1 IMAD.MOV.U32 R4, RZ, RZ, R56 ;  /* 0x000000ffff049224 */ /* 0x002fe200078e0038 */
[----:B------:R-:W-:Y:S02]  /*2aad0*/  @!P1 MOV R5, R58 ;  /* 0x0000003a00059202 */ /* 0x000fe40000000f00 */
[----:B------:R-:W-:Y:S01]  /*2aae0*/  @!P4 LEA R6, P0, R13, R43, 0x2 ;  /* 0x0000002b0d06c211 */ /* 0x000fe200078010ff */
[----:B------:R-:W-:Y:S01]  /*2aaf0*/  @!P4 IMAD.MOV.U32 R8, RZ, RZ, R57 ;  /* 0x000000ffff08c224 */ /* 0x000fe200078e0039 */
[----:B------:R-:W-:Y:S01]  /*2ab00*/  @!P1 LEA.HI.X R3, R15, R42, R20, 0x2, P2 ;  /* 0x0000002a0f039211 */ /* 0x000fe200010f1414 */
[----:B------:R-:W-:-:S04]  /*2ab10*/  @!P4 IMAD.MOV.U32 R9, RZ, RZ, R59 ;  /* 0x000000ffff09c224 */ /* 0x000fc800078e003b */
[----:B------:R0:W-:Y:S01]  /*2ab20*/  @!P1 ST.E.64 desc[UR54][R2.64], R4 ;  /* 0x0000000402009985 */ /* 0x0001e2000c101b36 */
[----:B-----5:R-:W-:-:S05]  /*2ab30*/  @!P4 LEA.HI.X R7, R13, R42, R14, 0x2, P0 ;  /* 0x0000002a0d07c211 */ /* 0x020fca00000f140e */
[----:B------:R1:W-:Y:S01]  /*2ab40*/  @!P4 ST.E.64 desc[UR54][R6.64], R8 ;  /* 0x000000080600c985 */ /* 0x0003e2000c101b36 */
[-C--:B0-----:R-:W-:Y:S02]  /*2ab50*/  @!P5 LEA R2, P1, R12, R43.reuse, 0x2 ;  /* 0x0000002b0c02d211 */ /* 0x081fe400078210ff */
[----:B------:R-:W-:Y:S02]  /*2ab60*/  @!P3 LEA R4, P2, R0, R43, 0x2 ;  /* 0x0000002b0004b211 */ /* 0x000fe400078410ff */
[-C--:B------:R-:W-:Y:S02]  /*2ab70*/  @!P5 LEA.HI.X R3, R12, R42.reuse, R11, 0x2, P1 ;  /* 0x0000002a0c03d211 */ /* 0x080fe400008f140b */
[----:B------:R-:W-:Y:S01]  /*2ab80*/  @!P3 LEA.HI.X R5, R0, R42, R10, 0x2, P2 ;  /* 0x0000002a0005b211 */ /* 0x000fe200010f140a */
[----:B-1----:R-:W-:Y:S01]  /*2ab90*/  @!P5 IMAD.MOV.U32 R6, RZ, RZ, R60 ;  /* 0x000000ffff06d224 */ /* 0x002fe200078e003c */
[----:B------:R-:W-:Y:S01]  /*2aba0*/  @!P3 MOV R9, R63 ;  /* 0x0000003f0009b202 */ /* 0x000fe20000000f00 */
[----:B------:R-:W-:-:S02]  /*2abb0*/  @!P5 IMAD.MOV.U32 R7, RZ, RZ, R62 ;  /* 0x000000ffff07d224 */ /* 0x000fc400078e003e */
[----:B------:R-:W-:-:S03]  /*2abc0*/  @!P3 IMAD.MOV.U32 R8, RZ, RZ, R61 ;  /* 0x000000ffff08b224 */ /* 0x000fc600078e003d */
[----:B------:R3:W-:Y:S04]  /*2abd0*/  @!P5 ST.E.64 desc[UR54][R2.64], R6 ;  /* 0x000000060200d985 */ /* 0x0007e8000c101b36 */
[----:B------:R3:W-:Y:S02]  /*2abe0*/  @!P3 ST.E.64 desc[UR54][R4.64], R8 ;  /* 0x000000080400b985 */ /* 0x0007e4000c101b36 */
.L_x_2958:
[----:B------:R-:W-:Y:S05]  /*2abf0*/  BSYNC B1 ;  /* 0x0000000000017941 */ /* 0x000fea0003800000 */
.L_x_2957:
[----:B------:R-:W-:-:S03]  /*2ac00*/  UMOV UR4, 0xffffffff ;  /* 0xffffffff00047882 */ /* 0x000fc60000000000 */
[----:B------:R-:W-:Y:S05]  /*2ac10*/  BRA.DIV UR4, `(.L_x_2959) ;  /* 0x000000ee04e47947 */ /* 0x000fea000b800000 */
[----:B0-----:R-:W0:Y:S04]  /*2ac20*/  SHFL.IDX PT, R41, R41, 0x1, 0x1c1f ;  /* 0x003c1f0029297f89 */ /* 0x001e2800000e0000 */
[----:B------:R4:W0:Y:S02]  /*2ac30*/  SHFL.IDX PT, R14, R40, 0x1, 0x1c1f ;  /* 0x003c1f00280e7f89 */ /* 0x00082400000e0000 */
.L_x_3285:
[----:B------:R-:W-:-:S13]  /*2ac40*/  ISETP.GE.AND P0, PT, R39, R38, PT ;  /* 0x000000262700720c */ /* 0x000fda0003f06270 */
[----:B------:R-:W-:Y:S05]  /*2ac50*/  @P0 BRA `(.L_x_2955) ;  /* 0x0000001c00380947 */ /* 0x000fea0003800000 */
[----:B------:R-:W5:Y:S01]  /*2ac60*/  LDL R46, [R1+0x54] ;  /* 0x00005400012e7983 */ /* 0x000f620000100800 */
[----:B------:R-:W-:-:S03]  /*2ac70*/  ULDC UR4, c[0x0][0xac8] ;  /* 0x0002b20000047ab9 */ /* 0x000fc60000000800 */
[----:B------:R-:W5:Y:S04]  /*2ac80*/  LDL R58, [R1+0xd0] ;  /* 0x0000d000013a7983 */ /* 0x000f680000100800 */
[----:B------:R-:W5:Y:S04]  /*2ac90*/  LDL R44, [R1+0x130] ;  /* 0x00013000012c7983 */ /* 0x000f680000100800 */
[----:B---3--:R-:W3:Y:S04]  /*2aca0*/  LDL R6, [R1+0x108] ;  /* 0x0001080001067983 */ /* 0x008ee80000100800 */
        /* <DEDUP_REMOVED lines=15> */
[----:B--2---:R-:W2:Y:S04]  /*2ada0*/  LDL R43, [R1+0xac] ;  /* 0x0000ac00012b7983 */ /* 0x004ea80000100800 */
        /* <DEDUP_REMOVED lines=9> */
[----:B----4-:R-:W4:Y:S04]  /*2ae40*/  LDL R40, [R1+0xa0] ;  /* 0x0000a00001287983 */ /* 0x010f280000100800 */
[----:B------:R-:W4:Y:S04]  /*2ae50*/  LDL R33, [R1+0xf4] ;  /* 0x0000f40001217983 */ /* 0x000f280000100800 */
[----:B------:R-:W4:Y:S04]  /*2ae60*/  LDL R9, [R1+0xf0] ;  /* 0x0000f00001097983 */ /* 0x000f280000100800 */
[----:B------:R-:W4:Y:S04]  /*2ae70*/  LDL R26, [R1+0xfc] ;  /* 0x0000fc00011a7983 */ /* 0x000f280000100800 */
[----:B------:R-:W4:Y:S04]  /*2ae80*/  LDL R10, [R1+0xe4] ;  /* 0x0000e400010a7983 */ /* 0x000f280000100800 */
[----:B------:R-:W4:Y:S04]  /*2ae90*/  LDL R11, [R1+0xe0] ;  /* 0x0000e000010b7983 */ /* 0x000f280000100800 */
[----:B------:R-:W4:Y:S04]  /*2aea0*/  LDL R15, [R1+0x7c] ;  /* 0x00007c00010f7983 */ /* 0x000f280000100800 */
[----:B------:R-:W4:Y:S04]  /*2aeb0*/  LDL R28, [R1+0xe8] ;  /* 0x0000e800011c7983 */ /* 0x000f280000100800 */
[----:B------:R-:W4:Y:S04]  /*2aec0*/  LDL R20, [R1+0xdc] ;  /* 0x0000dc0001147983 */ /* 0x000f280000100800 */
[----:B------:R-:W4:Y:S01]  /*2aed0*/  LDL R0, [R1+0x78] ;  /* 0x0000780001007983 */ /* 0x000f220000100800 */
[----:B-----5:R-:W-:-:S02]  /*2aee0*/  ISETP.GE.AND P3, PT, R46, UR4, PT ;  /* 0x000000042e007c0c */ /* 0x020fc4000bf66270 */
[----:B------:R-:W-:Y:S01]  /*2aef0*/  ISETP.GE.AND P0, PT, R58, UR4, PT ;  /* 0x000000043a007c0c */ /* 0x000fe2000bf06270 */
[----:B------:R-:W-:-:S10]  /*2af00*/  IMAD.MOV.U32 R63, RZ, RZ, R44 ;  /* 0x000000ffff3f7224 */ /* 0x000fd400078e002c */
[----:B0-----:R-:W-:Y:S02]  /*2af10*/  @!P3 IMAD.MOV.U32 R2, RZ, RZ, R14 ;  /* 0x000000ffff02b224 */ /* 0x001fe400078e000e */
[----:B------:R-:W-:Y:S01]  /*2af20*/  @!P3 IMAD.MOV.U32 R3, RZ, RZ, R41 ;  /* 0x000000ffff03b224 */ /* 0x000fe200078e0029 */
[----:B---3--:R-:W-:Y:S01]  /*2af30*/  MOV R56, R42 ;  /* 0x0000002a00387202 */ /* 0x008fe20000000f00 */
[----:B------:R-:W-:Y:S01]  /*2af40*/  IMAD.MOV.U32 R44, RZ, RZ, R6 ;  /* 0x000000ffff2c7224 */ /* 0x000fe200078e0006 */
[----:B------:R-:W-:Y:S01]  /*2af50*/  @!P0 LEA R6, P4, R58, R14, 0x2 ;  /* 0x0000000e3a068211 */ /* 0x000fe200078810ff */
[----:B------:R-:W-:Y:S01]  /*2af60*/  @!P3 IMAD.WIDE R2, R46, 0x4, R2 ;  /* 0x000000042e02b825 */ /* 0x000fe200078e0202 */
[----:B------:R-:W3:Y:S03]  /*2af70*/  LDL R42, [R1+0x11c] ;  /* 0x00011c00012a7983 */ /* 0x000ee60000100800 */
[----:B------:R-:W-:-:S02]  /*2af80*/  IMAD.MOV.U32 R54, RZ, RZ, R35 ;  /* 0x000000ffff367224 */ /* 0x000fc400078e0023 */
[----:B------:R-:W-:Y:S02]  /*2af90*/  IMAD.MOV.U32 R52, RZ, RZ, R27 ;  /* 0x000000ffff347224 */ /* 0x000fe400078e001b */
[----:B------:R-:W-:Y:S02]  /*2afa0*/  IMAD.MOV.U32 R46, RZ, RZ, R5 ;  /* 0x000000ffff2e7224 */ /* 0x000fe400078e0005 */
[----:B------:R-:W-:Y:S01]  /*2afb0*/  IMAD.MOV.U32 R27, RZ, RZ, R13 ;  /* 0x000000ffff1b7224 */ /* 0x000fe200078e000d */
[----:B------:R-:W-:Y:S02]  /*2afc0*/  MOV R13, R7 ;  /* 0x00000007000d7202 */ /* 0x000fe40000000f00 */
[----:B------:R-:W-:Y:S01]  /*2afd0*/  @!P0 LEA.HI.X R7, R58, R41, R63, 0x2, P4 ;  /* 0x000000293a078211 */ /* 0x000fe200020f143f */
[----:B------:R-:W-:Y:S02]  /*2afe0*/  IMAD.MOV.U32 R58, RZ, RZ, R54 ;  /* 0x000000ffff3a7224 */ /* 0x000fe400078e0036 */
[----:B------:R-:W-:-:S02]  /*2aff0*/  IMAD.MOV.U32 R54, RZ, RZ, R46 ;  /* 0x000000ffff367224 */ /* 0x000fc400078e002e */
[----:B------:R-:W-:Y:S02]  /*2b000*/  IMAD.MOV.U32 R46, RZ, RZ, R37 ;  /* 0x000000ffff2e7224 */ /* 0x000fe400078e0025 */
[----:B------:R-:W-:Y:S02]  /*2b010*/  IMAD.MOV.U32 R37, RZ, RZ, R34 ;  /* 0x000000ffff257224 */ /* 0x000fe400078e0022 */
[----:B------:R-:W5:Y:S01]  /*2b020*/  LDL R34, [R1+0x10c] ;  /* 0x00010c0001227983 */ /* 0x000f620000100800 */
[----:B------:R-:W-:Y:S01]  /*2b030*/  ISETP.GE.AND P1, PT, R62, UR4, PT ;  /* 0x000000043e007c0c */ /* 0x000fe2000bf26270 */
[----:B------:R-:W-:Y:S02]  /*2b040*/  @!P3 IMAD.MOV.U32 R5, RZ, RZ, R66 ;  /* 0x000000ffff05b224 */ /* 0x000fe400078e0042 */
[----:B------:R-:W-:Y:S02]  /*2b050*/  IMAD.MOV.U32 R35, RZ, RZ, R25 ;  /* 0x000000ffff237224 */ /* 0x000fe400078e0019 */
[----:B------:R-:W-:-:S02]  /*2b060*/  IMAD.MOV.U32 R25, RZ, RZ, R4 ;  /* 0x000000ffff197224 */ /* 0x000fc400078e0004 */
[----:B------:R-:W-:Y:S01]  /*2b070*/  @!P3 IMAD.MOV.U32 R4, RZ, RZ, R64 ;  /* 0x000000ffff04b224 */ /* 0x000fe200078e0040 */
[----:B------:R-:W-:Y:S01]  /*2b080*/  MOV R63, R56 ;  /* 0x00000038003f7202 */ /* 0x000fe20000000f00 */
[----:B------:R-:W-:-:S03]  /*2b090*/  IMAD.MOV.U32 R56, RZ, RZ, R52 ;  /* 0x000000ffff387224 */ /* 0x000fc600078e0034 */
[----:B------:R0:W-:Y:S02]  /*2b0a0*/  @!P3 ST.E.64 desc[UR54][R2.64], R4 ;  /* 0x000000040200b985 */ /* 0x0001e4000c101b36 */
[----:B0-----:R-:W-:-:S04]  /*2b0b0*/  @!P1 LEA R2, P5, R62, R14, 0x2 ;  /* 0x0000000e3e029211 */ /* 0x001fc800078a10ff */
[----:B------:R-:W-:Y:S01]  /*2b0c0*/  @!P1 LEA.HI.X R3, R62, R41, R63, 0x2, P5 ;  /* 0x000000293e039211 */ /* 0x000fe200028f143f */
[----:B------:R-:W-:Y:S01]  /*2b0d0*/  IMAD.MOV.U32 R62, RZ, RZ, R58 ;  /* 0x000000ffff3e7224 */ /* 0x000fe200078e003a */
[----:B------:R-:W-:Y:S01]  /*2b0e0*/  MOV R58, R56 ;  /* 0x00000038003a7202 */ /* 0x000fe20000000f00 */
[----:B------:R-:W-:Y:S02]  /*2b0f0*/  IMAD.MOV.U32 R56, RZ, RZ, R54 ;  /* 0x000000ffff387224 */ /* 0x000fe400078e0036 */
[----:B---3--:R-:W-:Y:S01]  /*2b100*/  IMAD.MOV.U32 R52, RZ, RZ, R42 ;  /* 0x000000ffff347224 */ /* 0x008fe200078e002a */
[----:B------:R-:W-:Y:S01]  /*2b110*/  MOV R42, R36 ;  /* 0x00000024002a7202 */ /* 0x000fe20000000f00 */
[----:B------:R-:W-:Y:S02]  /*2b120*/  IMAD.MOV.U32 R36, RZ, RZ, R32 ;  /* 0x000000ffff247224 */ /* 0x000fe400078e0020 */
[----:B------:R-:W-:Y:S01]  /*2b130*/  IMAD.MOV.U32 R54, RZ, RZ, R52 ;  /* 0x000000ffff367224 */ /* 0x000fe200078e0034 */
[----:B------:R-:W-:Y:S01]  /*2b140*/  ISETP.GE.AND P2, PT, R61, UR4, PT ;  /* 0x000000043d007c0c */ /* 0x000fe2000bf46270 */
[----:B------:R-:W-:-:S02]  /*2b150*/  IMAD.MOV.U32 R52, RZ, RZ, R46 ;  /* 0x000000ffff347224 */ /* 0x000fc400078e002e */
[----:B------:R-:W-:Y:S02]  /*2b160*/  @!P0 IMAD.MOV.U32 R4, RZ, RZ, R65 ;  /* 0x000000ffff048224 */ /* 0x000fe400078e0041 */
[----:B------:R-:W-:Y:S02]  /*2b170*/  @!P0 IMAD.MOV.U32 R5, RZ, RZ, R67 ;  /* 0x000000ffff058224 */ /* 0x000fe400078e0043 */
[----:B------:R-:W-:Y:S01]  /*2b180*/  IMAD.MOV.U32 R47, RZ, RZ, R45 ;  /* 0x000000ffff2f7224 */ /* 0x000fe200078e002d */
[----:B--2---:R-:W-:Y:S01]  /*2b190*/  ISETP.GE.AND P3, PT, R60, UR4, PT ;  /* 0x000000043c007c0c */ /* 0x004fe2000bf66270 */
[----:B------:R-:W-:Y:S01]  /*2b1a0*/  IMAD.MOV.U32 R46, RZ, RZ, R42 ;  /* 0x000000ffff2e7224 */ /* 0x000fe200078e002a */
[----:B------:R-:W2:Y:S01]  /*2b1b0*/  LDL R32, [R1+0x8c] ;  /* 0x00008c0001207983 */ /* 0x000ea20000100800 */
[----:B------:R-:W-:Y:S01]  /*2b1c0*/  IMAD.MOV.U32 R42, RZ, RZ, R36 ;  /* 0x000000ffff2a7224 */ /* 0x000fe200078e0024 */
[----:B-----5:R-:W-:Y:S02]  /*2b1d0*/  MOV R36, R34 ;  /* 0x0000002200247202 */ /* 0x020fe40000000f00 */
[----:B------:R-:W3:Y:S04]  /*2b1e0*/  LDL R34, [R1+0x100] ;  /* 0x0001000001227983 */ /* 0x000ee80000100800 */
[----:B------:R0:W-:Y:S01]  /*2b1f0*/  @!P0 ST.E.64 desc[UR54][R6.64], R4 ;  /* 0x0000000406008985 */ /* 0x0001e2000c101b36 */
[----:B------:R-:W-:-:S02]  /*2b200*/  IMAD.MOV.U32 R45, RZ, RZ, R43 ;  /* 0x000000ffff2d7224 */ /* 0x000fc400078e002b */
[----:B------:R-:W-:Y:S02]  /*2b210*/  IMAD.MOV.U32 R43, RZ, RZ, R24 ;  /* 0x000000ffff2b7224 */ /* 0x000fe400078e0018 */
[----:B------:R-:W5:Y:S01]  /*2b220*/  LDL R24, [R1+0x9c] ;  /* 0x00009c0001187983 */ /* 0x000f620000100800 */
[----:B0-----:R-:W-:-:S04]  /*2b230*/  @!P2 LEA R6, P4, R61, R14, 0x2 ;  /* 0x0000000e3d06a211 */ /* 0x001fc800078810ff */
[----:B------:R-:W-:Y:S01]  /*2b240*/  @!P2 LEA.HI.X R7, R61, R41, R62, 0x2, P4 ;  /* 0x000000293d07a211 */ /* 0x000fe200020f143e */
[----:B------:R-:W-:Y:S02]  /*2b250*/  IMAD.MOV.U32 R61, RZ, RZ, R58 ;  /* 0x000000ffff3d7224 */ /* 0x000fe400078e003a */
[----:B------:R-:W-:Y:S02]  /*2b260*/  IMAD.MOV.U32 R58, RZ, RZ, R56 ;  /* 0x000000ffff3a7224 */ /* 0x000fe400078e0038 */
[----:B------:R-:W-:Y:S01]  /*2b270*/  IMAD.MOV.U32 R56, RZ, RZ, R54 ;  /* 0x000000ffff387224 */ /* 0x000fe200078e0036 */
[----:B------:R-:W-:Y:S01]  /*2b280*/  MOV R54, R52 ;  /* 0x0000003400367202 */ /* 0x000fe20000000f00 */
[----:B------:R-:W-:Y:S02]  /*2b290*/  IMAD.MOV.U32 R52, RZ, RZ, R46 ;  /* 0x000000ffff347224 */ /* 0x000fe400078e002e */
[----:B------:R-:W-:Y:S02]  /*2b2a0*/  IMAD.MOV.U32 R46, RZ, RZ, R42 ;  /* 0x000000ffff2e7224 */ /* 0x000fe400078e002a */
[----:B------:R-:W-:-:S02]  /*2b2b0*/  IMAD.MOV.U32 R42, RZ, RZ, R36 ;  /* 0x000000ffff2a7224 */ /* 0x000fc400078e0024 */
[----:B------:R-:W-:Y:S02]  /*2b2c0*/  @!P1 IMAD.MOV.U32 R4, RZ, RZ, R68 ;  /* 0x000000ffff049224 */ /* 0x000fe400078e0044 */
[----:B------:R-:W-:-:S05]  /*2b2d0*/  @!P1 IMAD.MOV.U32 R5, RZ, RZ, R70 ;  /* 0x000000ffff059224 */ /* 0x000fca00078e0046 */
[----:B------:R0:W-:Y:S02]  /*2b2e0*/  @!P1 ST.E.64 desc[UR54][R2.64], R4 ;  /* 0x0000000402009985 */ /* 0x0001e4000c101b36 */
[----:B0-----:R-:W-:-:S04]  /*2b2f0*/  @!P3 LEA R2, P5, R60, R14, 0x2 ;  /* 0x0000000e3c02b211 */ /* 0x001fc800078a10ff */
[----:B------:R-:W-:Y:S01]  /*2b300*/  @!P3 LEA.HI.X R3, R60, R41, R61, 0x2, P5 ;  /* 0x000000293c03b211 */ /* 0x000fe200028f143d */
[----:B------:R-:W-:Y:S02]  /*2b310*/  IMAD.MOV.U32 R60, RZ, RZ, R58 ;  /* 0x000000ffff3c7224 */ /* 0x000fe400078e003a */
[----:B------:R-:W-:Y:S01]  /*2b320*/  IMAD.MOV.U32 R58, RZ, RZ, R56 ;  /* 0x000000ffff3a7224 */ /* 0x000fe200078e0038 */
[----:B------:R-:W-:Y:S01]  /*2b330*/  MOV R56, R54 ;  /* 0x0000003600387202 */ /* 0x000fe20000000f00 */
[----:B------:R-:W-:Y:S02]  /*2b340*/  IMAD.MOV.U32 R54, RZ, RZ, R46 ;  /* 0x000000ffff367224 */ /* 0x000fe400078e002e */
[----:B------:R-:W-:Y:S02]  /*2b350*/  IMAD.MOV.U32 R46, RZ, RZ, R42 ;  /* 0x000000ffff2e7224 */ /* 0x000fe400078e002a */
[----:B---3--:R-:W-:Y:S02]  /*2b360*/  IMAD.MOV.U32 R36, RZ, RZ, R34 ;  /* 0x000000ffff247224 */ /* 0x008fe400078e0022 */
[----:B------:R-:W-:Y:S01]  /*2b370*/  IMAD.MOV.U32 R34, RZ, RZ, R21 ;  /* 0x000000ffff227224 */ /* 0x000fe200078e0015 */
[----:B------:R-:W-:Y:S01]  /*2b380*/  MOV R21, R12 ;  /* 0x0000000c00157202 */ /* 0x000fe20000000f00 */
[----:B------:R-:W-:-:S02]  /*2b390*/  IMAD.MOV.U32 R12, RZ, RZ, R8 ;  /* 0x000000ffff0c7224 */ /* 0x000fc400078e0008 */
[----:B------:R-:W3:Y:S01]  /*2b3a0*/  LDL R8, [R1+0xec] ;  /* 0x0000ec0001087983 */ /* 0x000ee20000100800 */
[----:B------:R-:W-:Y:S02]  /*2b3b0*/  IMAD.MOV.U32 R42, RZ, RZ, R36 ;  /* 0x000000ffff2a7224 */ /* 0x000fe400078e0024 */
[----:B------:R-:W-:Y:S02]  /*2b3c0*/  IMAD.MOV.U32 R36, RZ, RZ, R21 ;  /* 0x000000ffff247224 */ /* 0x000fe400078e0015 */
[----:B------:R-:W2:Y:S01]  /*2b3d0*/  LDL R21, [R1+0x80] ;  /* 0x0000800001157983 */ /* 0x000ea20000100800 */
[----:B------:R-:W-:Y:S01]  /*2b3e0*/  ISETP.GE.AND P0, PT, R59, UR4, PT ;  /* 0x000000043b007c0c */ /* 0x000fe2000bf06270 */
[----:B------:R-:W-:Y:S01]  /*2b3f0*/  @!P2 IMAD.MOV.U32 R4, RZ, RZ, R69 ;  /* 0x000000ffff04a224 */ /* 0x000fe200078e0045 */
[----:B------:R-:W-:Y:S01]  /*2b400*/  ISETP.GE.AND P1, PT, R57, UR4, PT ;  /* 0x0000000439007c0c */ /* 0x000fe2000bf26270 */
[----:B------:R-:W-:-:S05]  /*2b410*/  @!P2 IMAD.MOV.U32 R5, RZ, RZ, R71 ;  /* 0x000000ffff05a224 */ /* 0x000fca00078e0047 */
[----:B------:R0:W-:Y:S01]  /*2b420*/  @!P2 ST.E.64 desc[UR54][R6.64], R4 ;  /* 0x000000040600a985 */ /* 0x0001e2000c101b36 */
[----:B------:R-:W-:Y:S01]  /*2b430*/  ISETP.GE.AND P2, PT, R55, UR4, PT ;  /* 0x0000000437007c0c */ /* 0x000fe2000bf46270 */
[----:B0-----:R-:W-:Y:S01]  /*2b440*/  @!P3 IMAD.MOV.U32 R4, RZ, RZ, R72 ;  /* 0x000000ffff04b224 */ /* 0x001fe200078e0048 */
[----:B------:R-:W-:Y:S02]  /*2b450*/  @!P3 MOV R5, R74 ;  /* 0x0000004a0005b202 */ /* 0x000fe40000000f00 */
[----:B------:R-:W-:-:S03]  /*2b460*/  @!P0 LEA R6, P4, R59, R14, 0x2 ;  /* 0x0000000e3b068211 */ /* 0x000fc600078810ff */
[----:B------:R0:W-:Y:S01]  /*2b470*/  @!P3 ST.E.64 desc[UR54][R2.64], R4 ;  /* 0x000000040200b985 */ /* 0x0001e2000c101b36 */
[----:B------:R-:W-:Y:S02]  /*2b480*/  @!P0 LEA.HI.X R7, R59, R41, R60, 0x2, P4 ;  /* 0x000000293b078211 */ /* 0x000fe400020f143c */
[----:B------:R-:W-:Y:S01]  /*2b490*/  ISETP.GE.AND P3, PT, R53, UR4, PT ;  /* 0x0000000435007c0c */ /* 0x000fe2000bf66270 */
[----:B0-----:R-:W-:Y:S02]  /*2b4a0*/  @!P0 IMAD.MOV.U32 R4, RZ, RZ, R73 ;  /* 0x000000ffff048224 */ /* 0x001fe400078e0049 */
[----:B------:R-:W-:Y:S01]  /*2b4b0*/  @!P0 IMAD.MOV.U32 R5, RZ, RZ, R75 ;  /* 0x000000ffff058224 */ /* 0x000fe200078e004b */
[----:B------:R-:W-:-:S04]  /*2b4c0*/  @!P1 LEA R2, P5, R57, R14, 0x2 ;  /* 0x0000000e39029211 */ /* 0x000fc800078a10ff */
        /* <DEDUP_REMOVED lines=9> */
[----:B0-----:R-:W-:Y:S01]  /*2b560*/  @!P2 IMAD.MOV.U32 R4, RZ, RZ, R77 ;  /* 0x000000ffff04a224 */ /* 0x001fe200078e004d */
[----:B------:R-:W-:Y:S02]  /*2b570*/  @!P2 MOV R5, R79 ;  /* 0x0000004f0005a202 */ /* 0x000fe40000000f00 */
[----:B------:R-:W-:-:S03]  /*2b580*/  @!P3 LEA R2, P5, R53, R14, 0x2 ;  /* 0x0000000e3502b211 */ /* 0x000fc600078a10ff */
[----:B------:R0:W-:Y:S01]  /*2b590*/  @!P2 ST.E.64 desc[UR54][R6.64], R4 ;  /* 0x000000040600a985 */ /* 0x0001e2000c101b36 */
[----:B------:R-:W-:Y:S02]  /*2b5a0*/  @!P3 LEA.HI.X R3, R53, R41, R54, 0x2, P5 ;  /* 0x000000293503b211 */ /* 0x000fe400028f1436 */
[----:B------:R-:W-:Y:S02]  /*2b5b0*/  ISETP.GE.AND P2, PT, R43, UR4, PT ;  /* 0x000000042b007c0c */ /* 0x000fe4000bf46270 */
[----:B------:R-:W-:Y:S01]  /*2b5c0*/  ISETP.GE.AND P4, PT, R35, UR4, PT ;  /* 0x0000000423007c0c */ /* 0x000fe2000bf86270 */
[----:B0-----:R-:W-:Y:S02]  /*2b5d0*/  @!P3 IMAD.MOV.U32 R4, RZ, RZ, R82 ;  /* 0x000000ffff04b224 */ /* 0x001fe400078e0052 */
[----:B------:R-:W-:Y:S01]  /*2b5e0*/  @!P3 IMAD.MOV.U32 R5, RZ, RZ, R84 ;  /* 0x000000ffff05b224 */ /* 0x000fe200078e0054 */
[----:B------:R-:W-:-:S04]  /*2b5f0*/  @!P0 LEA R6, P5, R47, R14, 0x2 ;  /* 0x0000000e2f068211 */ /* 0x000fc800078a10ff */
[----:B------:R0:W-:Y:S01]  /*2b600*/  @!P3 ST.E.64 desc[UR54][R2.64], R4 ;  /* 0x000000040200b985 */ /* 0x0001e2000c101b36 */
[----:B------:R-:W-:Y:S01]  /*2b610*/  @!P0 LEA.HI.X R7, R47, R41, R52, 0x2, P5 ;  /* 0x000000292f078211 */ /* 0x000fe200028f1434 */
[----:B0-----:R-:W-:Y:S02]  /*2b620*/  @!P0 IMAD.MOV.U32 R4, RZ, RZ, R83 ;  /* 0x000000ffff048224 */ /* 0x001fe400078e0053 */
[----:B------:R-:W-:Y:S01]  /*2b630*/  @!P0 IMAD.MOV.U32 R5, RZ, RZ, R85 ;  /* 0x000000ffff058224 */ /* 0x000fe200078e0055 */
[----:B------:R-:W-:-:S04]  /*2b640*/  @!P1 LEA R2, P3, R45, R14, 0x2 ;  /* 0x0000000e2d029211 */ /* 0x000fc800078610ff */
[----:B------:R0:W-:Y:S01]  /*2b650*/  @!P0 ST.E.64 desc[UR54][R6.64], R4 ;  /* 0x0000000406008985 */ /* 0x0001e2000c101b36 */
[-C--:B------:R-:W-:Y:S02]  /*2b660*/  @!P1 LEA.HI.X R3, R45, R41.reuse, R46, 0x2, P3 ;  /* 0x000000292d039211 */ /* 0x080fe400018f142e */
[----:B----4-:R-:W-:Y:S01]  /*2b670*/  ISETP.GE.AND P0, PT, R40, UR4, PT ;  /* 0x0000000428007c0c */ /* 0x010fe2000bf06270 */
[----:B0-----:R-:W-:Y:S01]  /*2b680*/  @!P1 IMAD.MOV.U32 R4, RZ, RZ, R86 ;  /* 0x000000ffff049224 */ /* 0x001fe200078e0056 */
[----:B------:R-:W-:Y:S02]  /*2b690*/  @!P1 MOV R5, R88 ;  /* 0x0000005800059202 */ /* 0x000fe40000000f00 */
[C---:B------:R-:W-:Y:S01]  /*2b6a0*/  @!P2 LEA R6, P3, R43.reuse, R14, 0x2 ;  /* 0x0000000e2b06a211 */ /* 0x040fe200078610ff */
[----:B------:R-:W-:Y:S02]  /*2b6b0*/  @!P2 IMAD.MOV.U32 R88, RZ, RZ, R87 ;  /* 0x000000ffff58a224 */ /* 0x000fe400078e0057 */
[----:B------:R0:W-:Y:S01]  /*2b6c0*/  @!P1 ST.E.64 desc[UR54][R2.64], R4 ;  /* 0x0000000402009985 */ /* 0x0001e2000c101b36 */
[----:B------:R-:W-:-:S02]  /*2b6d0*/  @!P2 LEA.HI.X R7, R43, R41, R44, 0x2, P3 ;  /* 0x000000292b07a211 */ /* 0x000fc400018f142c */
[----:B-----5:R-:W-:-:S03]  /*2b6e0*/  ISETP.GE.AND P1, PT, R24, UR4, PT ;  /* 0x0000000418007c0c */ /* 0x020fc6000bf26270 */
[----:B------:R1:W-:Y:S01]  /*2b6f0*/  @!P2 ST.E.64 desc[UR54][R6.64], R88 ;  /* 0x000000580600a985 */ /* 0x0003e2000c101b36 */
[----:B------:R-:W-:Y:S02]  /*2b700*/  ISETP.GE.AND P2, PT, R12, UR4, PT ;  /* 0x000000040c007c0c */ /* 0x000fe4000bf46270 */
[----:B0-----:R-:W-:-:S04]  /*2b710*/  @!P4 LEA R2, P5, R35, R14, 0x2 ;  /* 0x0000000e2302c211 */ /* 0x001fc800078a10ff */
[-C--:B------:R-:W-:Y:S01]  /*2b720*/  @!P4 LEA.HI.X R3, R35, R41.reuse, R37, 0x2, P5 ;  /* 0x000000292303c211 */ /* 0x080fe200028f1425 */
[----:B-1----:R-:W-:Y:S01]  /*2b730*/  @!P4 IMAD.MOV.U32 R6, RZ, RZ, R90 ;  /* 0x000000ffff06c224 */ /* 0x002fe200078e005a */
[----:B------:R-:W-:Y:S01]  /*2b740*/  @!P4 MOV R7, R92 ;  /* 0x0000005c0007c202 */ /* 0x000fe20000000f00 */
[----:B------:R-:W-:Y:S01]  /*2b750*/  IMAD.MOV.U32 R37, RZ, RZ, R33 ;  /* 0x000000ffff257224 */ /* 0x000fe200078e0021 */
[----:B------:R-:W-:Y:S01]  /*2b760*/  @!P1 LEA R4, P5, R24, R14, 0x2 ;  /* 0x0000000e18049211 */ /* 0x000fe200078a10ff */
[----:B------:R-:W-:Y:S02]  /*2b770*/  IMAD.MOV.U32 R35, RZ, RZ, R9 ;  /* 0x000000ffff237224 */ /* 0x000fe400078e0009 */
[----:B------:R0:W-:Y:S01]  /*2b780*/  @!P4 ST.E.64 desc[UR54][R2.64], R6 ;  /* 0x000000060200c985 */ /* 0x0001e2000c101b36 */
[----:B------:R-:W-:Y:S01]  /*2b790*/  ISETP.GE.AND P4, PT, R36, UR4, PT ;  /* 0x0000000424007c0c */ /* 0x000fe2000bf86270 */
[----:B------:R-:W-:Y:S01]  /*2b7a0*/  @!P0 IMAD.MOV.U32 R92, RZ, RZ, R91 ;  /* 0x000000ffff5c8224 */ /* 0x000fe200078e005b */
[----:B------:R-:W-:Y:S01]  /*2b7b0*/  @!P1 LEA.HI.X R5, R24, R41, R26, 0x2, P5 ;  /* 0x0000002918059211 */ /* 0x000fe200028f141a */
[----:B------:R-:W-:-:S02]  /*2b7c0*/  IMAD.MOV.U32 R26, RZ, RZ, R10 ;  /* 0x000000ffff1a7224 */ /* 0x000fc400078e000a */
[----:B------:R-:W-:Y:S02]  /*2b7d0*/  IMAD.MOV.U32 R24, RZ, RZ, R11 ;  /* 0x000000ffff187224 */ /* 0x000fe400078e000b */
[----:B0-----:R-:W-:Y:S02]  /*2b7e0*/  @!P1 IMAD.MOV.U32 R2, RZ, RZ, R94 ;  /* 0x000000ffff029224 */ /* 0x001fe400078e005e */
[----:B------:R-:W-:Y:S01]  /*2b7f0*/  @!P1 IMAD.MOV.U32 R3, RZ, RZ, R96 ;  /* 0x000000ffff039224 */ /* 0x000fe200078e0060 */
[----:B------:R-:W-:Y:S01]  /*2b800*/  @!P2 MOV R96, R95 ;  /* 0x0000005f0060a202 */ /* 0x000fe20000000f00 */
        /* <DEDUP_REMOVED lines=12> */
[----:B------:R-:W-:Y:S01]  /*2b8d0*/  @!P3 LEA R12, P5, R34, R14, 0x2 ;  /* 0x0000000e220cb211 */ /* 0x000fe200078a10ff */
[----:B0-----:R-:W-:-:S02]  /*2b8e0*/  @!P4 IMAD.MOV.U32 R2, RZ, RZ, R98 ;  /* 0x000000ffff02c224 */ /* 0x001fc400078e0062 */
[----:B------:R-:W-:Y:S01]  /*2b8f0*/  @!P4 IMAD.MOV.U32 R3, RZ, RZ, R100 ;  /* 0x000000ffff03c224 */ /* 0x000fe200078e0064 */
[----:B------:R-:W-:Y:S01]  /*2b900*/  @!P3 LEA.HI.X R13, R34, R41, R35, 0x2, P5 ;  /* 0x00000029220db211 */ /* 0x000fe200028f1423 */
[----:B------:R-:W-:Y:S01]  /*2b910*/  @!P3 IMAD.MOV.U32 R100, RZ, RZ, R99 ;  /* 0x000000ffff64b224 */ /* 0x000fe200078e0063 */
[----:B------:R-:W-:Y:S01]  /*2b920*/  @!P2 ST.E.64 desc[UR54][R10.64], R96 ;  /* 0x000000600a00a985 */ /* 0x000fe2000c101b36 */
[----:B------:R-:W-:-:S03]  /*2b930*/  @!P0 LEA R4, P2, R32, R14, 0x2 ;  /* 0x0000000e20048211 */ /* 0x000fc600078410ff */
[----:B------:R0:W-:Y:S01]  /*2b940*/  @!P4 ST.E.64 desc[UR54][R6.64], R2 ;  /* 0x000000020600c985 */ /* 0x0001e2000c101b36 */
[----:B------:R-:W-:Y:S02]  /*2b950*/  ISETP.GE.AND P4, PT, R25, UR4, PT ;  /* 0x0000000419007c0c */ /* 0x000fe4000bf86270 */
[----:B------:R-:W-:Y:S01]  /*2b960*/  ISETP.GE.AND P5, PT, R21, UR4, PT ;  /* 0x0000000415007c0c */ /* 0x000fe2000bfa6270 */
        /* <DEDUP_REMOVED lines=29> */
.L_x_2941:
        /* <DEDUP_REMOVED lines=13> */
[----:B------:R-:W-:Y:S01]  /*2bc10*/  @P1 IADD3 R4, P2, R4, UR6, RZ ;  /* 0x0000000604041c10 */ /* 0x000fe2000ff5e0ff */
[----:B------:R-:W-:Y:S01]  /*2bc20*/  IMAD.U32 R20, RZ, RZ, UR4 ;  /* 0x00000004ff147e24 */ /* 0x000fe2000f8e00ff */
[----:B------:R2:W5:Y:S02]  /*2bc30*/  @P0 LDG.E R15, desc[UR54][R2.64] ;  /* 0x00000036020f0981 */ /* 0x000564000c1e1900 */
[----:B------:R-:W-:-:S05]  /*2bc40*/  @P1 IADD3.X R5, R0, UR7, RZ, P2, !PT ;  /* 0x0000000700051c10 */ /* 0x000fca00097fe4ff */
[----:B------:R2:W5:Y:S01]  /*2bc50*/  @P1 LDG.E R20, desc[UR54][R4.64] ;  /* 0x0000003604141981 */ /* 0x000562000c1e1900 */
[----:B-1----:R-:W-:Y:S02]  /*2bc60*/  IADD3 R0, R28, -0x80, RZ ;  /* 0xffffff801c007810 */ /* 0x002fe40007ffe0ff */
[----:B------:R-:W-:Y:S02]  /*2bc70*/  ISETP.GT.AND P2, PT, R167, 0x1, PT ;  /* 0x00000001a700780c */ /* 0x000fe40003f44270 */
[----:B------:R-:W-:Y:S01]  /*2bc80*/  ISETP.GT.AND P3, PT, R0, 0x7f, PT ;  /* 0x0000007f0000780c */ /* 0x000fe20003f64270 */
[----:B------:R-:W-:-:S12]  /*2bc90*/  @P1 BRA `(.L_x_2960) ;  /* 0x0000000000101947 */ /* 0x000fd80003800000 */
[----:B------:R-:W-:Y:S05]  /*2bca0*/  @!P0 BRA `(.L_x_2960) ;  /* 0x00000000000c8947 */ /* 0x000fea0003800000 */
[----:B--2---:R-:W2:Y:S04]  /*2bcb0*/  LDG.E R5, desc[UR54][R2.64] ;  /* 0x0000003602057981 */ /* 0x004ea8000c1e1900 */
[----:B-----5:R-:W2:Y:S02]  /*2bcc0*/  LDG.E R20, desc[UR54][R2.64+0x4] ;  /* 0x0000043602147981 */ /* 0x020ea4000c1e1900 */
[----:B--2---:R-:W-:-:S07]  /*2bcd0*/  IMAD.IADD R20, R20, 0x1, -R5 ;  /* 0x0000000114147824 */ /* 0x004fce00078e0a05 */
.L_x_2960:
        /* <DEDUP_REMOVED lines=9> */
[----:B-1----:R-:W-:Y:S01]  /*2bd70*/  IMAD R0, R20, R33, RZ ;  /* 0x0000002114007224 */ /* 0x002fe200078e02ff */
[----:B--2---:R-:W-:-:S04]  /*2bd80*/  IADD3 R27, R2, -0x80, R28 ;  /* 0xffffff80021b7810 */ /* 0x004fc80007ffe01c */
[----:B------:R-:W-:-:S13]  /*2bd90*/  ISETP.GE.AND P0, PT, R27, R0, PT ;  /* 0x000000001b00720c */ /* 0x000fda0003f06270 */
[----:B------:R-:W-:Y:S05]  /*2bda0*/  @P0 BRA `(.L_x_2962) ;  /* 0x0000000000b00947 */ /* 0x000fea0003800000 */
[----:B------:R-:W2:Y:S01]  /*2bdb0*/  LDL.LU R32, [R1+0x74] ;  /* 0x0000740001207983 */ /* 0x000ea20000300800 */
[----:B------:R-:W-:Y:S01]  /*2bdc0*/  IMAD.MOV.U32 R0, RZ, RZ, 0x9b8 ;  /* 0x000009b8ff007424 */ /* 0x000fe200078e00ff */
[----:B------:R-:W-:Y:S01]  /*2bdd0*/  ISETP.GT.AND P3, PT, R167, 0x1, PT ;  /* 0x00000001a700780c */ /* 0x000fe20003f64270 */
[----:B------:R-:W1:Y:S01]  /*2bde0*/  LDC.64 R2, c[0x0][0xba8] ;  /* 0x0002ea00ff027b82 */ /* 0x000e620000000a00 */
        /* <DEDUP_REMOVED lines=20> */
[----:B------:R-:W-:Y:S01]  /*2bf30*/  IMAD.MOV R0, RZ, RZ, -R21 ;  /* 0x000000ffff007224 */ /* 0x000fe200078e0a15 */
[----:B------:R-:W-:-:S03]  /*2bf40*/  IADD3 R11, R9, R11, RZ ;  /* 0x0000000b090b7210 */ /* 0x000fc60007ffe0ff */
[----:B------:R-:W-:Y:S01]  /*2bf50*/  IMAD R9, R33, R0, R27 ;  /* 0x0000000021097224 */ /* 0x000fe200078e021b */
[----:B------:R-:W-:-:S04]  /*2bf60*/  IADD3.X R0, R11, R13, R14, P0, P1 ;  /* 0x0000000d0b007210 */ /* 0x000fc800007e240e */
[----:B------:R-:W-:Y:S02]  /*2bf70*/  SHF.R.S32.HI R11, RZ, 0x1f, R9 ;  /* 0x0000001fff0b7819 */ /* 0x000fe40000011409 */
[----:B--2---:R-:W-:-:S05]  /*2bf80*/  SEL R37, R32, RZ, P3 ;  /* 0x000000ff20257207 */ /* 0x004fca0001800000 */
[-C--:B------:R-:W-:Y:S02]  /*2bf90*/  IMAD R35, R7, R37.reuse, RZ ;  /* 0x0000002507237224 */ /* 0x080fe400078e02ff */
[----:B------:R-:W-:-:S04]  /*2bfa0*/  IMAD.WIDE.U32 R6, R6, R37, RZ ;  /* 0x0000002506067225 */ /* 0x000fc800078e00ff */
[----:B------:R-:W-:Y:S01]  /*2bfb0*/  IMAD.IADD R7, R35, 0x1, R7 ;  /* 0x0000000123077824 */ /* 0x000fe200078e0207 */
[----:B------:R-:W-:Y:S02]  /*2bfc0*/  IADD3 R6, P0, P1, R21, R12, R6 ;  /* 0x0000000c15067210 */ /* 0x000fe4000791e006 */
        /* <DEDUP_REMOVED lines=10> */
.L_x_2962:
[----:B------:R-:W-:Y:S05]  /*2c070*/  BSYNC B1 ;  /* 0x0000000000017941 */ /* 0x000fea0003800000 */
.L_x_2961:
        /* <DEDUP_REMOVED lines=25> */
[----:B------:R-:W-:-:S07]  /*2c210*/  IMAD.IADD R3, R3, 0x1, R7 ;  /* 0x0000000103037824 */ /* 0x000fce00078e0207 */
[----:B------:R-:W3:Y:S01]  /*2c220*/  @P0 LDC R11, c[0x0][0xbf0] ;  /* 0x0002fc00ff0b0b82 */ /* 0x000ee20000000800 */
[----:B--2---:R-:W-:-:S04]  /*2c230*/  IMAD.IADD R9, R26, 0x1, R0 ;  /* 0x000000011a097824 */ /* 0x004fc800078e0200 */
        /* <DEDUP_REMOVED lines=10> */
[----:B------:R-:W-:Y:S02]  /*2c2e0*/  SHF.R.S32.HI R0, RZ, 0x1f, R7 ;  /* 0x0000001fff007819 */ /* 0x000fe40000011407 */
[----:B------:R-:W-:-:S03]  /*2c2f0*/  IADD3 R3, R3, R5, RZ ;  /* 0x0000000503037210 */ /* 0x000fc60007ffe0ff */
        /* <DEDUP_REMOVED lines=17> */
.L_x_3288:
        /* <DEDUP_REMOVED lines=18> */
.L_x_2965:
[----:B------:R-:W-:Y:S05]  /*2c530*/  BSYNC B1 ;  /* 0x0000000000017941 */ /* 0x000fea0003800000 */
.L_x_2964:
[----:B------:R-:W-:-:S03]  /*2c540*/  UMOV UR4, 0xffffffff ;  /* 0xffffffff00047882 */ /* 0x000fc60000000000 */
[----:B------:R-:W-:Y:S05]  /*2c550*/  BRA.DIV UR4, `(.L_x_2966) ;  /* 0x000000da04107947 */ /* 0x000fea000b800000 */
[----:B--2---:R2:W0:Y:S04]  /*2c560*/  SHFL.IDX PT, R0, R3, 0x1, 0x181f ;  /* 0x00381f0003007f89 */ /* 0x00442800000e0000 */
[----:B---34-:R2:W3:Y:S02]  /*2c570*/  SHFL.IDX PT, R14, R2, 0x1, 0x181f ;  /* 0x00381f00020e7f89 */ /* 0x0184e400000e0000 */
.L_x_3292:
        /* <DEDUP_REMOVED lines=17> */
.L_x_2968:
[----:B------:R-:W-:Y:S05]  /*2c690*/  BSYNC B1 ;  /* 0x0000000000017941 */ /* 0x000fea0003800000 */
.L_x_2967:
[----:B------:R-:W-:-:S03]  /*2c6a0*/  UMOV UR4, 0xffffffff ;  /* 0xffffffff00047882 */ /* 0x000fc60000000000 */
[----:B------:R-:W-:Y:S05]  /*2c6b0*/  BRA.DIV UR4, `(.L_x_2969) ;  /* 0x000000da04007947 */ /* 0x000fea000b800000 */
[----:B0-----:R0:W0:Y:S04]  /*2c6c0*/  SHFL.IDX PT, R0, R3, 0x2, 0x181f ;  /* 0x00581f0003007f89 */ /* 0x00102800000e0000 */
[----:B---34-:R3:W4:Y:S02]  /*2c6d0*/  SHFL.IDX PT, R14, R2, 0x2, 0x181f ;  /* 0x00581f00020e7f89 */ /* 0x01872400000e0000 */
.L_x_3296:
        /* <DEDUP_REMOVED lines=17> */
.L_x_2971:
[----:B------:R-:W-:Y:S05]  /*2c7f0*/  BSYNC B1 ;  /* 0x0000000000017941 */ /* 0x000fea0003800000 */
.L_x_2970:
[----:B------:R-:W-:-:S03]  /*2c800*/  UMOV UR4, 0xffffffff ;  /* 0xffffffff00047882 */ /* 0x000fc60000000000 */
[----:B------:R-:W-:Y:S05]  /*2c810*/  BRA.DIV UR4, `(.L_x_2972) ;  /* 0x000000d604f07947 */ /* 0x000fea000b800000 */
[----:B0-----:R0:W0:Y:S04]  /*2c820*/  SHFL.IDX PT, R0, R3, 0x3, 0x181f ;  /* 0x00781f0003007f89 */ /* 0x00102800000e0000 */
[----:B----4-:R4:W0:Y:S02]  /*2c830*/  SHFL.IDX PT, R14, R2, 0x3, 0x181f ;  /* 0x00781f00020e7f89 */ /* 0x01082400000e0000 */
.L_x_3300:
        /* <DEDUP_REMOVED lines=16> */
.L_x_2955:
[----:B------:R-:W-:Y:S05]  /*2c940*/  BSYNC B0 ;  /* 0x0000000000007941 */ /* 0x000fea0003800000 */
.L_x_2940:
[----:B------:R-:W-:Y:S02]  /*2c950*/  ULDC UR4, c[0x0][0xc3c] ;  /* 0x00030f0000047ab9 */ /* 0x000fe40000000800 */
[----:B------:R-:W-:-:S13]  /*2c960*/  ISETP.GE.AND P0, PT, R31, UR4, PT ;  /* 0x000000041f007c0c */ /* 0x000fda000bf06270 */
[----:B------:R-:W-:Y:S05]  /*2c970*/  @!P0 BRA `(.L_x_2973) ;  /* 0xfffffd5000108947 */ /* 0x000fea000383ffff */
[----:B------:R-:W-:Y:S05]  /*2c980*/  BRA `(.L_x_2748) ;  /* 0x00000090004c7947 */ /* 0x000fea0003800000 */
.L_x_2746:
        /* <DEDUP_REMOVED lines=60> */
.L_x_2977:
[----:B------:R-:W0:Y:S01]  /*2cd50*/  LDC R0, c[0x0][0xc3c] ;  /* 0x00030f00ff007b82 */ /* 0x000e220000000800 */
[----:B------:R-:W-:Y:S01]  /*2cd60*/  UIADD3 UR4, UR4, 0x1f, URZ ;  /* 0x0000001f04047890 */ /* 0x000fe2000fffe03f */
[----:B------:R-:W-:Y:S02]  /*2cd70*/  ULDC UR7, c[0x0][0xc3c] ;  /* 0x00030f0000077ab9 */ /* 0x000fe40000000800 */
[----:B-1----:R-:W-:-:S03]  /*2cd80*/  MOV R19, UR7 ;  /* 0x0000000700137c02 */ /* 0x002fc60008000f00 */
        /* <DEDUP_REMOVED lines=33> */
.L_x_2975:
        /* <DEDUP_REMOVED lines=11> */
[----:B------:R-:W-:-:S06]  /*2d050*/  IADD3 R16, R19, -0x1, RZ ;  /* 0xffffffff13107810 */ /* 0x000fcc0007ffe0ff */
[----:B------:R0:W1:Y:S02]  /*2d060*/  SHFL.IDX PT, R16, R5, R16, 0x1f ;  /* 0x00001f1005107589 */ /* 0x00006400000e0000 */
.L_x_2978:
        /* <DEDUP_REMOVED lines=25> */
[-C--:B------:R-:W-:Y:S01]  /*2d200*/  @!P1 IADD3 R3, R3, -R12.reuse, RZ ;  /* 0x8000000c03039210 */ /* 0x080fe20007ffe0ff */
[----:B------:R-:W-:Y:S01]  /*2d210*/  @!P1 VIADD R2, R2, 0x1 ;  /* 0x0000000102029836 */ /* 0x000fe20000000000 */
[----:B------:R-:W-:Y:S02]  /*2d220*/  ISETP.NE.AND P1, PT, R0, RZ, PT ;  /* 0x000000ff0000720c */ /* 0x000fe40003f25270 */
[----:B------:R-:W-:Y:S02]  /*2d230*/  ISETP.GE.U32.AND P0, PT, R3, R12, PT ;  /* 0x0000000c0300720c */ /* 0x000fe40003f06070 */
[----:B------:R-:W0:Y:S11]  /*2d240*/  F2I.FTZ.U32.TRUNC.NTZ R3, R10 ;  /* 0x0000000a00037305 */ /* 0x000e36000021f000 */
[----:B------:R-:W-:-:S04]  /*2d250*/  @P0 VIADD R2, R2, 0x1 ;  /* 0x0000000102020836 */ /* 0x000fc80000000000 */
[----:B------:R-:W-:Y:S01]  /*2d260*/  IMAD.MOV.U32 R8, RZ, RZ, R2 ;  /* 0x000000ffff087224 */ /* 0x000fe200078e0002 */
[----:B------:R-:W-:Y:S01]  /*2d270*/  IABS R2, R9 ;  /* 0x0000000900027213 */ /* 0x000fe20000000000 */
[----:B0-----:R-:W-:-:S03]  /*2d280*/  IMAD.MOV R11, RZ, RZ, -R3 ;  /* 0x000000ffff0b7224 */ /* 0x001fc600078e0a03 */
[----:B------:R-:W-:Y:S01]  /*2d290*/  @!P2 IADD3 R8, -R8, RZ, RZ ;  /* 0x000000ff0808a210 */ /* 0x000fe20007ffe1ff */
[----:B------:R-:W-:Y:S01]  /*2d2a0*/  IMAD.MOV R10, RZ, RZ, -R2 ;  /* 0x000000ffff0a7224 */ /* 0x000fe200078e0a02 */
[----:B------:R-:W-:Y:S01]  /*2d2b0*/  @!P1 LOP3.LUT R8, RZ, R0, RZ, 0x33, !PT ;  /* 0x00000000ff089212 */ /* 0x000fe200078e33ff */
[----:B------:R-:W-:Y:S02]  /*2d2c0*/  IMAD R11, R11, R4, RZ ;  /* 0x000000040b0b7224 */ /* 0x000fe400078e02ff */
[----:B------:R-:W-:Y:S01]  /*2d2d0*/  IMAD.MOV.U32 R2, RZ, RZ, RZ ;  /* 0x000000ffff027224 */ /* 0x000fe200078e00ff */
[----:B------:R-:W-:-:S03]  /*2d2e0*/  IABS R6, R8 ;  /* 0x0000000800067213 */ /* 0x000fc60000000000 */
[----:B------:R-:W-:-:S04]  /*2d2f0*/  IMAD.HI.U32 R2, R3, R11, R2 ;  /* 0x0000000b03027227 */ /* 0x000fc800078e0002 */
[----:B------:R-:W-:Y:S02]  /*2d300*/  IMAD.MOV.U32 R3, RZ, RZ, R6 ;  /* 0x000000ffff037224 */ /* 0x000fe400078e0006 */
[----:B------:R-:W-:Y:S02]  /*2d310*/  IMAD.MOV.U32 R6, RZ, RZ, R10 ;  /* 0x000000ffff067224 */ /* 0x000fe400078e000a */
[----:B------:R-:W-:-:S04]  /*2d320*/  IMAD.HI.U32 R2, R2, R3, RZ ;  /* 0x0000000302027227 */ /* 0x000fc800078e00ff */
[----:B------:R-:W-:-:S05]  /*2d330*/  IMAD R3, R2, R6, R3 ;  /* 0x0000000602037224 */ /* 0x000fca00078e0203 */
[----:B------:R-:W-:-:S13]  /*2d340*/  ISETP.GT.U32.AND P1, PT, R4, R3, PT ;  /* 0x000000030400720c */ /* 0x000fda0003f24070 */
[----:B------:R-:W-:Y:S01]  /*2d350*/  @!P1 IMAD.IADD R3, R3, 0x1, -R4 ;  /* 0x0000000103039824 */ /* 0x000fe200078e0a04 */
[----:B------:R-:W-:Y:S02]  /*2d360*/  @!P1 IADD3 R2, R2, 0x1, RZ ;  /* 0x0000000102029810 */ /* 0x000fe40007ffe0ff */
        /* <DEDUP_REMOVED lines=11> */
[----:B------:R-:W-:-:S03]  /*2d420*/  IMAD R2, R0, R3, R5 ;  /* 0x0000000300027224 */ /* 0x000fc600078e0205 */
[----:B------:R-:W-:Y:S01]  /*2d430*/  LEA R18, R18, R9, 0x10 ;  /* 0x0000000912127211 */ /* 0x000fe200078e80ff */
[----:B------:R-:W-:Y:S06]  /*2d440*/  BRA `(.L_x_2980) ;  /* 0x0000000000f47947 */ /* 0x000fec0003800000 */
.L_x_2979:
        /* <DEDUP_REMOVED lines=41> */
[----:B0-----:R-:W-:-:S05]  /*2d6e0*/  IADD3 R9, RZ, -R3, RZ ;  /* 0x80000003ff097210 */ /* 0x001fca0007ffe0ff */
        /* <DEDUP_REMOVED lines=15> */
[----:B------:R-:W-:-:S06]  /*2d7e0*/  @P0 IADD3 R2, R2, 0x1, RZ ;  /* 0x0000000102020810 */ /* 0x000fcc0007ffe0ff */
[----:B------:R-:W-:Y:S01]  /*2d7f0*/  @!P2 IMAD.MOV R2, RZ, RZ, -R2 ;  /* 0x000000ffff02a224 */ /* 0x000fe200078e0a02 */
[----:B------:R-:W-:-:S05]  /*2d800*/  @!P1 LOP3.LUT R2, RZ, R11, RZ, 0x33, !PT ;  /* 0x0000000bff029212 */ /* 0x000fca00078e33ff */
[----:B------:R-:W-:-:S07]  /*2d810*/  IMAD R18, R2, R18, R3 ;  /* 0x0000001202127224 */ /* 0x000fce00078e0203 */
.L_x_2980:
[----:B------:R-:W-:-:S05]  /*2d820*/  LOP3.LUT R17, RZ, R2, RZ, 0x33, !PT ;  /* 0x00000002ff117212 */ /* 0x000fca00078e33ff */
[----:B------:R-:W-:Y:S01]  /*2d830*/  IMAD.IADD R17, R0, 0x1, R17 ;  /* 0x0000000100117824 */ /* 0x000fe200078e0211 */
[----:B------:R-:W-:Y:S06]  /*2d840*/  BRA `(.L_x_2981) ;  /* 0x00000000000c7947 */ /* 0x000fec0003800000 */
.L_x_2976:
[----:B------:R-:W-:Y:S01]  /*2d850*/  IMAD.MOV.U32 R17, RZ, RZ, RZ ;  /* 0x000000ffff117224 */ /* 0x000fe200078e00ff */
[----:B------:R-:W-:Y:S01]  /*2d860*/  MOV R18, RZ ;  /* 0x000000ff00127202 */ /* 0x000fe20000000f00 */
[----:B------:R-:W-:-:S07]  /*2d870*/  IMAD.U32 R16, RZ, RZ, UR6 ;  /* 0x00000006ff107e24 */ /* 0x000fce000f8e00ff */
.L_x_2981:
[----:B------:R-:W-:-:S13]  /*2d880*/  ISETP.NE.AND P0, PT, R7, RZ, PT ;  /* 0x000000ff0700720c */ /* 0x000fda0003f05270 */
[----:B------:R-:W0:Y:S01]  /*2d890*/  @!P0 S2R R3, SR_CgaCtaId ;  /* 0x0000000000038919 */ /* 0x000e220000008800 */
[----:B------:R-:W-:-:S04]  /*2d8a0*/  @!P0 MOV R0, 0x400 ;  /* 0x0000040000008802 */ /* 0x000fc80000000f00 */
[----:B0-----:R-:W-:-:S05]  /*2d8b0*/  @!P0 LEA R0, R3, R0, 0x18 ;  /* 0x0000000003008211 */ /* 0x001fca00078ec0ff */
[----:B------:R2:W-:Y:S01]  /*2d8c0*/  @!P0 STS.128 [R0+0x334d0], R16 ;  /* 0x0334d01000008388 */ /* 0x0005e20000000c00 */
[----:B------:R-:W-:Y:S06]  /*2d8d0*/  BAR.ARV 0x5, 0x180 ;  /* 0x0146000000007b1d */ /* 0x000fec0000002000 */
.L_x_2974:
        /* <DEDUP_REMOVED lines=18> */
[C---:B0-----:R-:W-:Y:S01]  /*2da00*/  IMAD.SHL.U32 R2, R9.reuse, 0x40, RZ ;  /* 0x0000004009027824 */ /* 0x041fe200078e00ff */
[C---:B------:R-:W-:Y:S01]  /*2da10*/  LOP3.LUT R11, R9.reuse, 0x7f, RZ, 0xc0, !PT ;  /* 0x0000007f090b7812 */ /* 0x040fe200078ec0ff */
[C---:B------:R-:W-:Y:S01]  /*2da20*/  IMAD.SHL.U32 R36, R9.reuse, 0x10, RZ ;  /* 0x0000001009247824 */ /* 0x040fe200078e00ff */
[----:B------:R-:W-:Y:S01]  /*2da30*/  SHF.R.U32.HI R3, RZ, 0x1, R9 ;  /* 0x00000001ff037819 */ /* 0x000fe20000011609 */
[----:B------:R-:W-:Y:S01]  /*2da40*/  IMAD.SHL.U32 R6, R9, 0x2, RZ ;  /* 0x0000000209067824 */ /* 0x000fe200078e00ff */
[----:B--2---:R-:W-:Y:S01]  /*2da50*/  LOP3.LUT R0, R2, 0x180, RZ, 0xc0, !PT ;  /* 0x0000018002007812 */ /* 0x004fe200078ec0ff */
[----:B------:R-:W-:Y:S01]  /*2da60*/  IMAD.SHL.U32 R4, R11, 0x10, RZ ;  /* 0x000000100b047824 */ /* 0x000fe200078e00ff */
[----:B------:R-:W-:Y:S01]  /*2da70*/  LOP3.LUT R5, R36, 0x1b0, RZ, 0xc0, !PT ;  /* 0x000001b024057812 */ /* 0x000fe200078ec0ff */
[----:B------:R-:W-:Y:S01]  /*2da80*/  IMAD.SHL.U32 R8, R9, 0x4, RZ ;  /* 0x0000000409087824 */ /* 0x000fe200078e00ff */
[----:B------:R-:W-:-:S02]  /*2da90*/  LOP3.LUT R3, R0, 0x30, R3, 0xf8, !PT ;  /* 0x0000003000037812 */ /* 0x000fc400078ef803 */
[----:B------:R-:W-:Y:S02]  /*2daa0*/  SHF.L.U32 R0, R9, 0x5, RZ ;  /* 0x0000000509007819 */ /* 0x000fe400000006ff */
[----:B------:R-:W-:Y:S02]  /*2dab0*/  LOP3.LUT R6, R5, 0x30, R6, 0x78, !PT ;  /* 0x0000003005067812 */ /* 0x000fe400078e7806 */
[----:B------:R-:W-:Y:S02]  /*2dac0*/  LOP3.LUT R5, R0, 0x80, RZ, 0xc0, !PT ;  /* 0x0000008000057812 */ /* 0x000fe400078ec0ff */
[----:B------:R-:W-:Y:S01]  /*2dad0*/  LOP3.LUT R7, R4, 0x600, RZ, 0xc0, !PT ;  /* 0x0000060004077812 */ /* 0x000fe200078ec0ff */
[----:B------:R-:W-:Y:S01]  /*2dae0*/  IMAD.SHL.U32 R4, R9, 0x8, RZ ;  /* 0x0000000809047824 */ /* 0x000fe200078e00ff */
[----:B------:R-:W-:Y:S02]  /*2daf0*/  LOP3.LUT R5, R5, 0x10, R9, 0xf8, !PT ;  /* 0x0000001005057812 */ /* 0x000fe400078ef809 */
[----:B------:R-:W-:-:S02]  /*2db00*/  LOP3.LUT R9, R7, 0x40, R36, 0xf8, !PT ;  /* 0x0000004007097812 */ /* 0x000fc400078ef824 */
[----:B------:R-:W-:Y:S02]  /*2db10*/  LOP3.LUT R3, R3, 0x30, R4, 0x78, !PT ;  /* 0x0000003003037812 */ /* 0x000fe400078e7804 */
[----:B------:R-:W-:Y:S02]  /*2db20*/  LOP3.LUT R7, R7, 0x60, R0, 0xf8, !PT ;  /* 0x0000006007077812 */ /* 0x000fe400078ef800 */
[----:B------:R-:W-:Y:S02]  /*2db30*/  LOP3.LUT R10, R9, R6, RZ, 0xfc, !PT ;  /* 0x00000006090a7212 */ /* 0x000fe400078efcff */
[----:B------:R-:W-:Y:S02]  /*2db40*/  LOP3.LUT R2, R3, 0x640, R2, 0xf8, !PT ;  /* 0x0000064003027812 */ /* 0x000fe400078ef802 */
[----:B------:R-:W-:Y:S01]  /*2db50*/  LOP3.LUT R5, R5, 0x10, R8, 0x78, !PT ;  /* 0x0000001005057812 */ /* 0x000fe200078e7808 */
[----:B------:R-:W-:Y:S01]  /*2db60*/  STL [R1+0x10], R10 ;  /* 0x0000100a01007387 */ /* 0x000fe20000100800 */
[----:B------:R-:W-:-:S02]  /*2db70*/  LOP3.LUT R4, R7, 0x100, R0, 0xf8, !PT ;  /* 0x0000010007047812 */ /* 0x000fc400078ef800 */
[----:B------:R-:W-:Y:S01]  /*2db80*/  SHF.R.U32.HI R3, RZ, 0x2, R11 ;  /* 0x00000002ff037819 */ /* 0x000fe2000001160b */
[----:B------:R0:W-:Y:S01]  /*2db90*/  STL [R1+0x18], R2 ;  /* 0x0000180201007387 */ /* 0x0001e20000100800 */
[----:B------:R-:W-:Y:S02]  /*2dba0*/  LOP3.LUT R36, R36, 0x30, RZ, 0xc0, !PT ;  /* 0x0000003024247812 */ /* 0x000fe400078ec0ff */
[----:B------:R-:W-:Y:S02]  /*2dbb0*/  LOP3.LUT R0, R3, 0x60, R0, 0xf8, !PT ;  /* 0x0000006003007812 */ /* 0x000fe400078ef800 */
[----:B------:R-:W-:Y:S02]  /*2dbc0*/  LOP3.LUT R3, R36, 0x80, RZ, 0xfc, !PT ;  /* 0x0000008024037812 */ /* 0x000fe400078efcff */
[----:B0-----:R-:W-:-:S05]  /*2dbd0*/  LOP3.LUT R2, R4, R5, RZ, 0xfc, !PT ;  /* 0x0000000504027212 */ /* 0x001fca00078efcff */
[----:B------:R1:W-:Y:S04]  /*2dbe0*/  STL [R1+0x14], R2 ;  /* 0x0000140201007387 */ /* 0x0003e80000100800 */
[----:B------:R-:W-:Y:S01]  /*2dbf0*/  STL [R1+0x34], RZ ;  /* 0x000034ff01007387 */ /* 0x000fe20000100800 */
[----:B-1----:R-:W-:-:S04]  /*2dc00*/  MOV R2, UR4 ;  /* 0x0000000400027c02 */ /* 0x002fc80008000f00 */
[----:B------:R-:W-:Y:S01]  /*2dc10*/  LEA R22, R2, R22, 0x18 ;  /* 0x0000001602167211 */ /* 0x000fe200078ec0ff */
[----:B------:R0:W-:Y:S02]  /*2dc20*/  STL [R1+0x8], R2 ;  /* 0x0000080201007387 */ /* 0x0001e40000100800 */
[----:B0-----:R-:W-:Y:S02]  /*2dc30*/  LOP3.LUT R2, R36, 0x40, RZ, 0xfc, !PT ;  /* 0x0000004024027812 */ /* 0x001fe400078efcff */
[----:B------:R-:W-:Y:S01]  /*2dc40*/  LOP3.LUT R2, R0, 0x80, RZ, 0xfc, !PT ;  /* 0x0000008000027812 */ /* 0x000fe200078efcff */
[----:B------:R-:W-:-:S05]  /*2dc50*/  IMAD.IADD R0, R22, 0x1, R10 ;  /* 0x0000000116007824 */ /* 0x000fca00078e020a */
[----:B------:R0:W-:Y:S02]  /*2dc60*/  STL [R1+0x1c], R0 ;  /* 0x00001c0001007387 */ /* 0x0001e40000100800 */
.L_x_3106:
[----:B01----:R-:W1:Y:S02]  /*2dc70*/  LDC.64 R2, c[0x0][0xc88] ;  /* 0x00032200ff027b82 */ /* 0x003e640000000a00 */
[----:B-1----:R-:W-:-:S05]  /*2dc80*/  IMAD.WIDE R2, R19, 0x4, R2 ;  /* 0x0000000413027825 */ /* 0x002fca00078e0202 */
[----:B------:R-:W0:Y:S01]  /*2dc90*/  LDG.E R23, desc[UR54][R2.64] ;  /* 0x0000003602177981 */ /* 0x000e22000c1e1900 */
[----:B------:R-:W-:Y:S05]  /*2dca0*/  YIELD ;  /* 0x0000000000007946 */ /* 0x000fea0003800000 */
[----:B------:R-:W-:Y:S01]  /*2dcb0*/  ULDC.64 UR4, c[0x0][0xa28] ;  /* 0x00028a0000047ab9 */ /* 0x000fe20000000a00 */
[----:B------:R-:W-:Y:S01]  /*2dcc0*/  IMAD.MOV.U32 R37, RZ, RZ, RZ ;  /* 0x000000ffff257224 */ /* 0x000fe200078e00ff */
[----:B------:R-:W-:Y:S01]  /*2dcd0*/  ISETP.NE.U32.AND P0, PT, RZ, UR4, PT ;  /* 0x00000004ff007c0c */ /* 0x000fe2000bf05070 */
[----:B------:R-:W-:Y:S01]  /*2dce0*/  ULDC.64 UR6, c[0x0][0xa10] ;  /* 0x0002840000067ab9 */ /* 0x000fe20000000a00 */
[----:B------:R-:W-:Y:S01]  /*2dcf0*/  MOV R27, RZ ;  /* 0x000000ff001b7202 */ /* 0x000fe20000000f00 */
[----:B------:R-:W-:Y:S01]  /*2dd00*/  ULDC.64 UR8, c[0x0][0xa18] ;  /* 0x0002860000087ab9 */ /* 0x000fe20000000a00 */
[----:B------:R-:W-:-:S02]  /*2dd10*/  ISETP.NE.AND.EX P0, PT, RZ, UR5, PT, P0 ;  /* 0x00000005ff007c0c */ /* 0x000fc4000bf05300 */
[----:B0-2---:R-:W-:-:S11]  /*2dd20*/  SHF.R.S32.HI R0, RZ, 0x1f, R23 ;  /* 0x0000001fff007819 */ /* 0x005fd60000011417 */
        /* <DEDUP_REMOVED lines=8> */
[----:B------:R-:W-:Y:S02]  /*2ddb0*/  ISETP.NE.U32.AND P0, PT, RZ, UR4, PT ;  /* 0x00000004ff007c0c */ /* 0x000fe4000bf05070 */
[----:B------:R-:W-:Y:S01]  /*2ddc0*/  ISETP.NE.AND.EX P1, PT, RZ, UR7, PT, P1 ;  /* 0x00000007ff007c0c */ /* 0x000fe2000bf25310 */
[----:B0-----:R-:W-:Y:S01]  /*2ddd0*/  IMAD.MOV.U32 R0, RZ, RZ, RZ ;  /* 0x000000ffff007224 */ /* 0x001fe200078e00ff */
[----:B------:R-:W-:Y:S02]  /*2dde0*/  ISETP.NE.AND.EX P0, PT, RZ, UR5, PT, P0 ;  /* 0x00000005ff007c0c */ /* 0x000fe4000bf05300 */
[C---:B------:R-:W-:Y:S02]  /*2ddf0*/  IADD3 R4, P4, R24.reuse, UR6, RZ ;  /* 0x0000000618047c10 */ /* 0x040fe4000ff9e0ff */
[----:B------:R-:W-:Y:S02]  /*2de00*/  ISETP.NE.U32.AND P2, PT, RZ, UR8, PT ;  /* 0x00000008ff007c0c */ /* 0x000fe4000bf45070 */
[----:B-1----:R-:W-:-:S02]  /*2de10*/  IADD3 R2, P3, R24, UR4, RZ ;  /* 0x0000000418027c10 */ /* 0x002fc4000ff7e0ff */
[C---:B------:R-:W-:Y:S02]  /*2de20*/  IADD3.X R5, R25.reuse, UR7, RZ, P4, !PT ;  /* 0x0000000719057c10 */ /* 0x040fe4000a7fe4ff */
[----:B------:R-:W-:Y:S02]  /*2de30*/  IADD3.X R3, R25, UR5, RZ, P3, !PT ;  /* 0x0000000519037c10 */ /* 0x000fe40009ffe4ff */
[----:B------:R-:W-:Y:S01]  /*2de40*/  ISETP.NE.AND.EX P2, PT, RZ, UR9, PT, P2 ;  /* 0x00000009ff007c0c */ /* 0x000fe2000bf45320 */
[----:B------:R-:W5:Y:S04]  /*2de50*/  @P1 LDG.E R0, desc[UR54][R4.64] ;  /* 0x0000003604001981 */ /* 0x000f68000c1e1900 */
[----:B------:R-:W5:Y:S01]  /*2de60*/  @P0 LDG.E R27, desc[UR54][R2.64] ;  /* 0x00000036021b0981 */ /* 0x000f62000c1e1900 */
[----:B------:R-:W-:-:S02]  /*2de70*/  ULDC UR4, c[0x0][0x288] ;  /* 0x0000a20000047ab9 */ /* 0x000fc40000000800 */
[----:B------:R-:W-:Y:S01]  /*2de80*/  IMAD.U32 R30, RZ, RZ, UR4 ;  /* 0x00000004ff1e7e24 */ /* 0x000fe2000f8e00ff */
[----:B------:R-:W-:Y:S02]  /*2de90*/  ULDC.64 UR4, c[0x0][0x418] ;  /* 0x0001060000047ab9 */ /* 0x000fe40000000a00 */
[----:B------:R-:W-:-:S03]  /*2dea0*/  UISETP.NE.U32.AND UP0, UPT, UR4, URZ, UPT ;  /* 0x0000003f0400728c */ /* 0x000fc6000bf05070 */
[----:B------:R-:W-:Y:S01]  /*2deb0*/  ULDC UR4, c[0x0][0x424] ;  /* 0x0001090000047ab9 */ /* 0x000fe20000000800 */
[----:B------:R-:W-:Y:S01]  /*2dec0*/  UISETP.NE.AND.EX UP0, UPT, UR5, URZ, UPT, UP0 ;  /* 0x0000003f0500728c */ /* 0x000fe2000bf05300 */
[----:B------:R-:W-:Y:S02]  /*2ded0*/  @P2 IADD3 R6, P3, R24, UR8, RZ ;  /* 0x0000000818062c10 */ /* 0x000fe4000ff7e0ff */
[----:B------:R-:W-:Y:S01]  /*2dee0*/  ULDC UR5, c[0x0][0x2f0] ;  /* 0x0000bc0000057ab9 */ /* 0x000fe20000000800 */
[----:B------:R-:W-:Y:S01]  /*2def0*/  USEL UR4, UR4, 0x1, UP0 ;  /* 0x0000000104047887 */ /* 0x000fe20008000000 */
[----:B------:R-:W-:-:S03]  /*2df00*/  @P2 IADD3.X R7, R25, UR9, RZ, P3, !PT ;  /* 0x0000000919072c10 */ /* 0x000fc60009ffe4ff */
[----:B------:R-:W-:Y:S02]  /*2df10*/  UIMAD UR4, UR4, UR5, URZ ;  /* 0x00000005040472a4 */ /* 0x000fe4000f8e023f */
[----:B------:R0:W5:Y:S01]  /*2df20*/  @P2 LDG.E R30, desc[UR54][R6.64] ;  /* 0x00000036061e2981 */ /* 0x000162000c1e1900 */
[----:B------:R-:W-:-:S03]  /*2df30*/  ULDC UR5, c[0x0][0x348] ;  /* 0x0000d20000057ab9 */ /* 0x000fc60000000800 */
[----:B------:R-:W-:Y:S02]  /*2df40*/  IMAD.U32 R9, RZ, RZ, UR4 ;  /* 0x00000004ff097e24 */ /* 0x000fe4000f8e00ff */
[----:B0-----:R-:W-:Y:S01]  /*2df50*/  IMAD.U32 R6, RZ, RZ, UR5 ;  /* 0x00000005ff067e24 */ /* 0x001fe2000f8e00ff */
[----:B------:R-:W-:Y:S06]  /*2df60*/  @P2 BRA `(.L_x_2983) ;  /* 0x0000000000102947 */ /* 0x000fec0003800000 */
[----:B------:R-:W-:Y:S05]  /*2df70*/  @!P0 BRA `(.L_x_2983) ;  /* 0x00000000000c8947 */ /* 0x000fea0003800000 */
[----:B-----5:R-:W2:Y:S04]  /*2df80*/  LDG.E R30, desc[UR54][R2.64] ;  /* 0x00000036021e7981 */ /* 0x020ea8000c1e1900 */
[----:B------:R-:W2:Y:S02]  /*2df90*/  LDG.E R2, desc[UR54][R2.64+0x4] ;  /* 0x0000043602027981 */ /* 0x000ea4000c1e1900 */
[----:B--2---:R-:W-:-:S07]  /*2dfa0*/  IMAD.IADD R30, R2, 0x1, -R30 ;  /* 0x00000001021e7824 */ /* 0x004fce00078e0a1e */
.L_x_2983:
[----:B------:R-:W-:Y:S01]  /*2dfb0*/  ULDC.64 UR4, c[0x0][0xa20] ;  /* 0x0002880000047ab9 */ /* 0x000fe20000000a00 */
[C---:B------:R-:W-:Y:S02]  /*2dfc0*/  LOP3.LUT R8, R18.reuse, 0xff000000, RZ, 0xc0, !PT ;  /* 0xff00000012087812 */ /* 0x040fe400078ec0ff */
[----:B------:R-:W-:Y:S02]  /*2dfd0*/  ISETP.NE.U32.AND P0, PT, RZ, UR4, PT ;  /* 0x00000004ff007c0c */ /* 0x000fe4000bf05070 */
[----:B------:R-:W-:Y:S02]  /*2dfe0*/  SHF.R.U32.HI R8, RZ, 0x8, R8 ;  /* 0x00000008ff087819 */ /* 0x000fe40000011608 */
[----:B------:R-:W-:Y:S02]  /*2dff0*/  ISETP.NE.AND.EX P0, PT, RZ, UR5, PT, P0 ;  /* 0x00000005ff007c0c */ /* 0x000fe4000bf05300 */
[C---:B------:R-:W-:Y:S02]  /*2e000*/  LOP3.LUT R2, R18.reuse, 0xff0000, RZ, 0xc0, !PT ;  /* 0x00ff000012027812 */ /* 0x040fe400078ec0ff */
[----:B------:R-:W-:-:S02]  /*2e010*/  LOP3.LUT R18, R18, 0xffff, RZ, 0xc0, !PT ;  /* 0x0000ffff12127812 */ /* 0x000fc400078ec0ff */
[----:B------:R-:W-:Y:S02]  /*2e020*/  LEA.HI R8, R2, R8, RZ, 0x10 ;  /* 0x0000000802087211 */ /* 0x000fe400078f80ff */
[----:B------:R-:W-:-:S05]  /*2e030*/  MOV R32, R23 ;  /* 0x0000001700207202 */ /* 0x000fca0000000f00 */
[----:B------:R-:W-:Y:S05]  /*2e040*/  @!P0 BRA `(.L_x_2984) ;  /* 0x0000000000108947 */ /* 0x000fea0003800000 */
[----:B------:R-:W-:-:S04]  /*2e050*/  IADD3 R2, P0, R24, UR4, RZ ;  /* 0x0000000418027c10 */ /* 0x000fc8000ff1e0ff */
[----:B------:R-:W-:-:S05]  /*2e060*/  IADD3.X R3, R25, UR5, RZ, P0, !PT ;  /* 0x0000000519037c10 */ /* 0x000fca00087fe4ff */
[----:B------:R0:W5:Y:S01]  /*2e070*/  LDG.E R9, desc[UR54][R2.64] ;  /* 0x0000003602097981 */ /* 0x000162000c1e1900 */
[----:B------:R-:W-:Y:S05]  /*2e080*/  BRA `(.L_x_2985) ;  /* 0x0000000000247947 */ /* 0x000fea0003800000 */
.L_x_2984:
        /* <DEDUP_REMOVED lines=9> */
.L_x_2985:
[----:B0-----:R-:W2:Y:S01]  /*2e120*/  @P1 LDG.E R2, desc[UR54][R4.64] ;  /* 0x0000003604021981 */ /* 0x001ea2000c1e1900 */
[----:B------:R-:W0:Y:S03]  /*2e130*/  LDC R3, c[0x0][0x448] ;  /* 0x00011200ff037b82 */ /* 0x000e260000000800 */
[----:B------:R1:W2:Y:S01]  /*2e140*/  @P1 LDG.E R5, desc[UR54][R4.64+0x4] ;  /* 0x0000043604051981 */ /* 0x0002a2000c1e1900 */
[----:B-----5:R-:W-:Y:S01]  /*2e150*/  IMAD.IADD R9, R9, 0x1, -R37 ;  /* 0x0000000109097824 */ /* 0x020fe200078e0a25 */
[----:B------:R-:W-:Y:S01]  /*2e160*/  BSSY B0, `(.L_x_2986) ;  /* 0x0000036000007945 */ /* 0x000fe20003800000 */
[----:B------:R-:W-:Y:S02]  /*2e170*/  LOP3.LUT R20, R8, 0xff, RZ, 0xc0, !PT ;  /* 0x000000ff08147812 */ /* 0x000fe400078ec0ff */
[----:B0-----:R-:W-:-:S13]  /*2e180*/  ISETP.NE.AND P0, PT, R3, 0x1, PT ;  /* 0x000000010300780c */ /* 0x001fda0003f05270 */
[----:B-1----:R-:W0:Y:S08]  /*2e190*/  @P0 LDC R4, c[0x0][0x44c] ;  /* 0x00011300ff040b82 */ /* 0x002e300000000800 */
[----:B------:R-:W1:Y:S01]  /*2e1a0*/  @P0 LDC R3, c[0x0][0x450] ;  /* 0x00011400ff030b82 */ /* 0x000e620000000800 */
[----:B--2---:R-:W-:Y:S02]  /*2e1b0*/  @P1 IMAD.IADD R6, R5, 0x1, -R2 ;  /* 0x0000000105061824 */ /* 0x004fe400078e0a02 */
[----:B------:R-:W-:-:S03]  /*2e1c0*/  IMAD.SHL.U32 R2, R17, 0x80, RZ ;  /* 0x0000008011027824 */ /* 0x000fc600078e00ff */
[----:B------:R-:W-:Y:S01]  /*2e1d0*/  IADD3 R26, R9, R6, RZ ;  /* 0x00000006091a7210 */ /* 0x000fe20007ffe0ff */
[----:B------:R-:W-:-:S03]  /*2e1e0*/  VIADD R2, R2, 0x7f ;  /* 0x0000007f02027836 */ /* 0x000fc60000000000 */
[----:B------:R-:W-:Y:S01]  /*2e1f0*/  IADD3 R7, R26, 0xa0, -R30 ;  /* 0x000000a01a077810 */ /* 0x000fe20007ffe81e */
[----:B0-----:R-:W-:-:S04]  /*2e200*/  @P0 IMAD.HI.U32 R4, R2, R4, RZ ;  /* 0x0000000402040227 */ /* 0x001fc800078e00ff */
[----:B------:R-:W-:Y:S01]  /*2e210*/  VIADD R5, R26, 0x9f ;  /* 0x0000009f1a057836 */ /* 0x000fe20000000000 */
[----:B-1----:R-:W-:Y:S02]  /*2e220*/  @P0 SHF.R.U32.HI R2, RZ, R3, R4 ;  /* 0x00000003ff020219 */ /* 0x002fe40000011604 */
[----:B------:R-:W-:Y:S01]  /*2e230*/  SHF.R.U32.HI R4, RZ, 0x10, R8 ;  /* 0x00000010ff047819 */ /* 0x000fe20000011608 */
[----:B------:R-:W-:-:S04]  /*2e240*/  IMAD.HI R5, R5, 0x66666667, RZ ;  /* 0x6666666705057827 */ /* 0x000fc800078e02ff */
[----:B------:R-:W-:Y:S01]  /*2e250*/  IMAD.IADD R2, R7, 0x1, R2 ;  /* 0x0000000107027824 */ /* 0x000fe200078e0202 */
[----:B------:R-:W-:-:S03]  /*2e260*/  SHF.R.U32.HI R3, RZ, 0x1f, R5 ;  /* 0x0000001fff037819 */ /* 0x000fc60000011605 */
[----:B------:R-:W-:Y:S01]  /*2e270*/  IMAD.HI R2, R2, 0x66666667, RZ ;  /* 0x6666666702027827 */ /* 0x000fe200078e02ff */
[----:B------:R-:W-:-:S04]  /*2e280*/  LEA.HI.SX32 R5, R5, R3, 0x1a ;  /* 0x0000000305057211 */ /* 0x000fc800078fd2ff */
[----:B------:R-:W-:-:S04]  /*2e290*/  SHF.R.U32.HI R3, RZ, 0x1f, R2 ;  /* 0x0000001fff037819 */ /* 0x000fc80000011602 */
[----:B------:R-:W-:Y:S01]  /*2e2a0*/  LEA.HI.SX32 R3, R2, R3, 0x1a ;  /* 0x0000000302037211 */ /* 0x000fe200078fd2ff */
[----:B------:R-:W-:-:S03]  /*2e2b0*/  IMAD.MOV.U32 R2, RZ, RZ, RZ ;  /* 0x000000ffff027224 */ /* 0x000fc600078e00ff */
[----:B------:R-:W-:-:S04]  /*2e2c0*/  VIMNMX R10, R5, R3, PT ;  /* 0x00000003050a7248 */ /* 0x000fc80003fe0100 */
[----:B------:R-:W-:-:S13]  /*2e2d0*/  ISETP.GE.AND P0, PT, R10, 0x1, PT ;  /* 0x000000010a00780c */ /* 0x000fda0003f06270 */
[----:B------:R-:W-:Y:S05]  /*2e2e0*/  @!P0 BRA `(.L_x_2987) ;  /* 0x0000000000748947 */ /* 0x000fea0003800000 */
        /* <DEDUP_REMOVED lines=12> */
[----:B------:R-:W-:Y:S01]  /*2e3b0*/  IMAD R13, R2, R11, RZ ;  /* 0x0000000b020d7224 */ /* 0x000fe200078e02ff */
[----:B------:R-:W-:-:S05]  /*2e3c0*/  MOV R2, RZ ;  /* 0x000000ff00027202 */ /* 0x000fca0000000f00 */
[----:B------:R-:W-:Y:S01]  /*2e3d0*/  IMAD.HI.U32 R13, R3, R13, R2 ;  /* 0x0000000d030d7227 */ /* 0x000fe200078e0002 */
[----:B------:R-:W-:Y:S02]  /*2e3e0*/  IABS R2, R8 ;  /* 0x0000000800027213 */ /* 0x000fe40000000000 */
[----:B------:R-:W-:-:S03]  /*2e3f0*/  IABS R3, R12 ;  /* 0x0000000c00037213 */ /* 0x000fc60000000000 */
[----:B------:R-:W-:-:S04]  /*2e400*/  IMAD.MOV R2, RZ, RZ, -R2 ;  /* 0x000000ffff027224 */ /* 0x000fc800078e0a02 */
[----:B------:R-:W-:Y:S02]  /*2e410*/  IMAD.MOV.U32 R12, RZ, RZ, R2 ;  /* 0x000000ffff0c7224 */ /* 0x000fe400078e0002 */
[----:B------:R-:W-:-:S04]  /*2e420*/  IMAD.HI.U32 R2, R13, R3, RZ ;  /* 0x000000030d027227 */ /* 0x000fc800078e00ff */
[----:B------:R-:W-:-:S05]  /*2e430*/  IMAD R3, R2, R12, R3 ;  /* 0x0000000c02037224 */ /* 0x000fca00078e0203 */
[----:B------:R-:W-:-:S13]  /*2e440*/  ISETP.GT.U32.AND P2, PT, R11, R3, PT ;  /* 0x000000030b00720c */ /* 0x000fda0003f44070 */
[----:B------:R-:W-:Y:S02]  /*2e450*/  @!P2 IMAD.IADD R3, R3, 0x1, -R11 ;  /* 0x000000010303a824 */ /* 0x000fe400078e0a0b */
[----:B------:R-:W-:Y:S01]  /*2e460*/  @!P2 VIADD R2, R2, 0x1 ;  /* 0x000000010202a836 */ /* 0x000fe20000000000 */
[----:B------:R-:W-:Y:S02]  /*2e470*/  ISETP.NE.AND P2, PT, R8, RZ, PT ;  /* 0x000000ff0800720c */ /* 0x000fe40003f45270 */
[----:B------:R-:W-:-:S13]  /*2e480*/  ISETP.GE.U32.AND P0, PT, R3, R11, PT ;  /* 0x0000000b0300720c */ /* 0x000fda0003f06070 */
[----:B------:R-:W-:-:S05]  /*2e490*/  @P0 VIADD R2, R2, 0x1 ;  /* 0x0000000102020836 */ /* 0x000fca0000000000 */
[----:B------:R-:W-:Y:S02]  /*2e4a0*/  @!P3 IADD3 R2, -R2, RZ, RZ ;  /* 0x000000ff0202b210 */ /* 0x000fe40007ffe1ff */
[----:B------:R-:W-:-:S07]  /*2e4b0*/  @!P2 LOP3.LUT R2, RZ, R8, RZ, 0x33, !PT ;  /* 0x00000008ff02a212 */ /* 0x000fce00078e33ff */
.L_x_2987:
[----:B------:R-:W-:Y:S05]  /*2e4c0*/  BSYNC B0 ;  /* 0x0000000000007941 */ /* 0x000fea0003800000 */
.L_x_2986:
[-C--:B------:R-:W-:Y:S01]  /*2e4d0*/  IMAD R3, R20, R2.reuse, RZ ;  /* 0x0000000214037224 */ /* 0x080fe200078e02ff */
[----:B------:R-:W-:Y:S04]  /*2e4e0*/  BSSY B0, `(.L_x_2988) ;  /* 0x0000151000007945 */ /* 0x000fe80003800000 */
[C---:B------:R-:W-:Y:S01]  /*2e4f0*/  VIADDMNMX R2, R3.reuse, R2, R10, PT ;  /* 0x0000000203027246 */ /* 0x040fe2000380010a */
[----:B------:R-:W-:-:S04]  /*2e500*/  IMAD R3, R3, 0xa0, -R9 ;  /* 0x000000a003037824 */ /* 0x000fc800078e0a09 */
[----:B------:R-:W-:Y:S01]  /*2e510*/  IMAD R2, R2, 0xa0, -R9 ;  /* 0x000000a002027824 */ /* 0x000fe200078e0a09 */
[----:B------:R-:W-:-:S04]  /*2e520*/  VIMNMX R3, RZ, R3, !PT ;  /* 0x00000003ff037248 */ /* 0x000fc80007fe0100 */
[----:B------:R-:W-:-:S04]  /*2e530*/  VIMNMX R2, R2, R6, PT ;  /* 0x0000000602027248 */ /* 0x000fc80003fe0100 */
[----:B------:R-:W-:-:S13]  /*2e540*/  ISETP.GT.AND P0, PT, R2, R3, PT ;  /* 0x000000030200720c */ /* 0x000fda0003f04270 */
[----:B------:R-:W-:Y:S02]  /*2e550*/  @P0 VIADD R8, R2, 0x9f ;  /* 0x0000009f02080836 */ /* 0x000fe40000000000 */
[----:B------:R-:W-:-:S04]  /*2e560*/  IMAD.WIDE.U32 R2, R3, -0x33333333, RZ ;  /* 0xcccccccd03027825 */ /* 0x000fc800078e00ff */
[----:B------:R-:W-:Y:S01]  /*2e570*/  @P0 IMAD.HI R8, R8, 0x66666667, RZ ;  /* 0x6666666708080827 */ /* 0x000fe200078e02ff */
[----:B------:R-:W-:-:S04]  /*2e580*/  SHF.R.U32.HI R6, RZ, 0x7, R3 ;  /* 0x00000007ff067819 */ /* 0x000fc80000011603 */
[----:B------:R-:W-:Y:S01]  /*2e590*/  @P0 SHF.R.U32.HI R2, RZ, 0x1f, R8 ;  /* 0x0000001fff020819 */ /* 0x000fe20000011608 */
[----:B------:R-:W-:-:S03]  /*2e5a0*/  IMAD.MOV.U32 R3, RZ, RZ, R6 ;  /* 0x000000ffff037224 */ /* 0x000fc600078e0006 */
        /* <DEDUP_REMOVED lines=11> */
.L_x_3303:
[----:B-1----:R-:W-:Y:S02]  /*2e660*/  ISETP.NE.AND P0, PT, R14, RZ, PT ;  /* 0x000000ff0e00720c */ /* 0x002fe40003f05270 */
[----:B------:R-:W-:-:S11]  /*2e670*/  PLOP3.LUT P6, PT, PT, PT, PT, 0x8, 0x0 ;  /* 0x000000000000781c */ /* 0x000fd60003fce170 */
[----:B------:R-:W-:Y:S05]  /*2e680*/  @P0 BRA `(.L_x_2991) ;  /* 0x00000000000c0947 */ /* 0x000fea0003800000 */
[----:B------:R-:W-:-:S03]  /*2e690*/  UMOV UR4, 0xffffffff ;  /* 0xffffffff00047882 */ /* 0x000fc60000000000 */
[----:B------:R-:W-:Y:S05]  /*2e6a0*/  BRA.DIV UR4, `(.L_x_2992) ;  /* 0x000000ba04c87947 */ /* 0x000fea000b800000 */
[----:B------:R-:W-:-:S13]  /*2e6b0*/  ELECT P6, URZ, PT ;  /* 0x00000000003f782f */ /* 0x000fda00038c0000 */
.L_x_2991:
        /* <DEDUP_REMOVED lines=9> */
.L_x_3306:
[----:B------:R-:W-:Y:S05]  /*2e750*/  BSYNC B1 ;  /* 0x0000000000017941 */ /* 0x000fea0003800000 */
.L_x_2993:
        /* <DEDUP_REMOVED lines=10> */
.L_x_3307:
[----:B------:R-:W-:Y:S05]  /*2e800*/  BSYNC B2 ;  /* 0x0000000000027941 */ /* 0x000fea0003800000 */
.L_x_2997:
        /* <DEDUP_REMOVED lines=9> */
.L_x_3000:
[----:B------:R-:W-:Y:S05]  /*2e8a0*/  BSYNC B2 ;  /* 0x0000000000027941 */ /* 0x000fea0003800000 */
.L_x_2999:
        /* <DEDUP_REMOVED lines=12> */
.L_x_3001:
        /* <DEDUP_REMOVED lines=12> */
[----:B------:R-:W-:Y:S01]  /*2ea30*/  UMOV UR6, 0x0 ;  /* 0x0000000000067882 */ /* 0x000fe20000000000 */
[----:B------:R-:W-:Y:S01]  /*2ea40*/  IADD3 R13, R10, 0x26a00, RZ ;  /* 0x00026a000a0d7810 */ /* 0x000fe20007ffe0ff */
[----:B------:R-:W-:Y:S01]  /*2ea50*/  UMOV UR7, 0x12f00000 ;  /* 0x12f0000000077882 */ /* 0x000fe20000000000 */
[----:B------:R-:W-:-:S15]  /*2ea60*/  R2UR UR10, R28 ;  /* 0x000000001c0a72ca */ /* 0x000fde00000e0000 */
.L_x_3002:
        /* <DEDUP_REMOVED lines=16> */
.L_x_3003:
        /* <DEDUP_REMOVED lines=13> */
.L_x_3308:
[----:B------:R-:W-:Y:S05]  /*2ec40*/  BSYNC B2 ;  /* 0x0000000000027941 */ /* 0x000fea0003800000 */
.L_x_3004:
        /* <DEDUP_REMOVED lines=11> */
.L_x_3007:
[----:B------:R-:W-:Y:S05]  /*2ed00*/  BSYNC B2 ;  /* 0x0000000000027941 */ /* 0x000fea0003800000 */
.L_x_3006:
        /* <DEDUP_REMOVED lines=8> */
.L_x_3008:
        /* <DEDUP_REMOVED lines=15> */
.L_x_3009:
        /* <DEDUP_REMOVED lines=15> */
.L_x_3010:
        /* <DEDUP_REMOVED lines=10> */
.L_x_2996:
[----:B------:R-:W-:Y:S05]  /*2f010*/  BSYNC B1 ;  /* 0x0000000000017941 */ /* 0x000fea0003800000 */
.L_x_2995:
        /* <DEDUP_REMOVED lines=9> */
.L_x_3027:
[----:B------:R-:W-:Y:S05]  /*2f0b0*/  YIELD ;  /* 0x0000000000007946 */ /* 0x000fea0003800000 */
[----:B------:R-:W-:Y:S04]  /*2f0c0*/  BSSY B1, `(.L_x_3011) ;  /* 0x000008a000017945 */ /* 0x000fe80003800000 */
[----:B------:R-:W-:Y:S05]  /*2f0d0*/  @!P6 BRA `(.L_x_3012) ;  /* 0x000000080020e947 */ /* 0x000fea0003800000 */
[----:B------:R-:W-:Y:S01]  /*2f0e0*/  LEA R11, R31, R22, 0x3 ;  /* 0x000000161f0b7211 */ /* 0x000fe200078e18ff */
[----:B------:R-:W1:Y:S01]  /*2f0f0*/  S2R R3, SR_TID.X ;  /* 0x0000000000037919 */ /* 0x000e620000002100 */
[----:B------:R-:W-:Y:S01]  /*2f100*/  SHF.L.U32 R10, R35, 0x1f, RZ ;  /* 0x0000001f230a7819 */ /* 0x000fe200000006ff */
[----:B------:R-:W-:Y:S03]  /*2f110*/  BSSY B2, `(.L_x_3013) ;  /* 0x0000005000027945 */ /* 0x000fe60003800000 */
[----:B------:R-:W2:Y:S01]  /*2f120*/  SYNCS.PHASECHK.TRANS64.TRYWAIT P1, [R11+URZ+0x334a0], R10 ;  /* 0x0334a00a0b0075a7 */ /* 0x000ea2000802017f */
[----:B-1----:R-:W-:-:S04]  /*2f130*/  LOP3.LUT R3, R3, 0x7f, RZ, 0xc0, !PT ;  /* 0x0000007f03037812 */ /* 0x002fc800078ec0ff */
[----:B------:R-:W-:Y:S01]  /*2f140*/  ISETP.NE.AND P2, PT, R3, RZ, PT ;  /* 0x000000ff0300720c */ /* 0x000fe20003f45270 */
[----:B--2---:R-:W-:-:S12]  /*2f150*/  @!P1 BRA `(.L_x_3014) ;  /* 0x000000b000789947 */ /* 0x004fd80003800000 */
.L_x_3309:
[----:B------:R-:W-:Y:S05]  /*2f160*/  BSYNC B2 ;  /* 0x0000000000027941 */ /* 0x000fea0003800000 */
.L_x_3013:
        /* <DEDUP_REMOVED lines=9> */
.L_x_3016:
[----:B------:R-:W-:Y:S05]  /*2f200*/  BSYNC B2 ;  /* 0x0000000000027941 */ /* 0x000fea0003800000 */
.L_x_3015:
        /* <DEDUP_REMOVED lines=11> */
.L_x_3017:
        /* <DEDUP_REMOVED lines=16> */
.L_x_3018:
        /* <DEDUP_REMOVED lines=16> */
.L_x_3019:
        /* <DEDUP_REMOVED lines=13> */
.L_x_3310:
[----:B------:R-:W-:Y:S05]  /*2f590*/  BSYNC B2 ;  /* 0x0000000000027941 */ /* 0x000fea0003800000 */
.L_x_3020:
        /* <DEDUP_REMOVED lines=11> */
.L_x_3023:
[----:B------:R-:W-:Y:S05]  /*2f650*/  BSYNC B2 ;  /* 0x0000000000027941 */ /* 0x000fea0003800000 */
.L_x_3022:
        /* <DEDUP_REMOVED lines=8> */
.L_x_3024:
        /* <DEDUP_REMOVED lines=15> */
.L_x_3025:
        /* <DEDUP_REMOVED lines=15> */
.L_x_3026:
        /* <DEDUP_REMOVED lines=10> */
.L_x_3012:
[----:B------:R-:W-:Y:S05]  /*2f960*/  BSYNC B1 ;  /* 0x0000000000017941 */ /* 0x000fea0003800000 */
.L_x_3011:
[C---:B------:R-:W-:Y:S01]  /*2f970*/  ISETP.GT.AND P2, PT, R12.reuse, R6, PT ;  /* 0x000000060c00720c */ /* 0x040fe20003f44270 */
[----:B------:R-:W-:Y:S02]  /*2f980*/  VIADD R31, R31, 0x1 ;  /* 0x000000011f1f7836 */ /* 0x000fe40000000000 */
[----:B------:R-:W-:-:S03]  /*2f990*/  VIADD R12, R12, 0xffffffff ;  /* 0xffffffff0c0c7836 */ /* 0x000fc60000000000 */
[----:B------:R-:W-:-:S04]  /*2f9a0*/  ISETP.NE.AND P1, PT, R31, 0x2, PT ;  /* 0x000000021f00780c */ /* 0x000fc80003f25270 */
[----:B------:R-:W-:Y:S02]  /*2f9b0*/  SEL R3, RZ, 0x1, P1 ;  /* 0x00000001ff037807 */ /* 0x000fe40000800000 */
[----:B------:R-:W-:Y:S02]  /*2f9c0*/  SEL R31, R31, RZ, P1 ;  /* 0x000000ff1f1f7207 */ /* 0x000fe40000800000 */
[----:B------:R-:W-:Y:S01]  /*2f9d0*/  LOP3.LUT R35, R35, R3, RZ, 0x3c, !PT ;  /* 0x0000000323237212 */ /* 0x000fe200078e3cff */
[----:B------:R-:W-:Y:S06]  /*2f9e0*/  @P2 BRA `(.L_x_3027) ;  /* 0xfffffff400b02947 */ /* 0x000fec000383ffff */
.L_x_2989:
[----:B------:R-:W-:Y:S05]  /*2f9f0*/  BSYNC B0 ;  /* 0x0000000000007941 */ /* 0x000fea0003800000 */
.L_x_2988:
[----:B------:R-:W1:Y:S01]  /*2fa00*/  LDC R0, c[0x0][0x448] ;  /* 0x00011200ff007b82 */ /* 0x000e620000000800 */
[----:B------:R-:W-:Y:S01]  /*2fa10*/  LEA R2, R17, 0x7f, 0x7 ;  /* 0x0000007f11027811 */ /* 0x000fe200078e38ff */
[----:B------:R-:W-:Y:S06]  /*2fa20*/  @!P0 WARPSYNC.ALL ;  /* 0x0000000000008948 */ /* 0x000fec0003800000 */
[----:B------:R-:W-:Y:S01]  /*2fa30*/  @!P0 BAR.SYNC.DEFER_BLOCKING 0xc, 0x180 ;  /* 0x0306000000008b1d */ /* 0x000fe20000010000 */
[----:B------:R-:W-:Y:S01]  /*2fa40*/  ISETP.NE.AND P2, PT, R4, RZ, PT ;  /* 0x000000ff0400720c */ /* 0x000fe20003f45270 */
[----:B------:R-:W-:-:S04]  /*2fa50*/  IMAD.MOV.U32 R28, RZ, RZ, RZ ;  /* 0x000000ffff1c7224 */ /* 0x000fc800078e00ff */
[----:B------:R-:W-:Y:S08]  /*2fa60*/  BSSY B0, `(.L_x_3028) ;  /* 0x0000028000007945 */ /* 0x000ff00003800000 */
[----:B------:R-:W2:Y:S01]  /*2fa70*/  @!P2 LDC R4, c[0x0][0x9f0] ;  /* 0x00027c00ff04ab82 */ /* 0x000ea20000000800 */
[----:B-1----:R-:W-:-:S13]  /*2fa80*/  ISETP.NE.AND P1, PT, R0, 0x1, PT ;  /* 0x000000010000780c */ /* 0x002fda0003f25270 */
[----:B------:R-:W1:Y:S08]  /*2fa90*/  @P1 LDC R3, c[0x0][0x44c] ;  /* 0x00011300ff031b82 */ /* 0x000e700000000800 */
[----:B------:R-:W3:Y:S01]  /*2faa0*/  @P1 LDC R0, c[0x0][0x450] ;  /* 0x00011400ff001b82 */ /* 0x000ee20000000800 */
[----:B-1----:R-:W-:-:S05]  /*2fab0*/  @P1 IMAD.HI.U32 R3, R2, R3, RZ ;  /* 0x0000000302031227 */ /* 0x002fca00078e00ff */
[----:B---3--:R-:W-:-:S04]  /*2fac0*/  @P1 SHF.R.U32.HI R2, RZ, R0, R3 ;  /* 0x00000000ff021219 */ /* 0x008fc80000011603 */
[----:B------:R-:W-:-:S05]  /*2fad0*/  IADD3 R0, R7, R2, RZ ;  /* 0x0000000207007210 */ /* 0x000fca0007ffe0ff */
[----:B------:R-:W-:-:S05]  /*2fae0*/  IMAD.HI R0, R0, 0x66666667, RZ ;  /* 0x6666666700007827 */ /* 0x000fca00078e02ff */
[----:B------:R-:W-:-:S04]  /*2faf0*/  SHF.R.U32.HI R2, RZ, 0x1f, R0 ;  /* 0x0000001fff027819 */ /* 0x000fc80000011600 */
[----:B------:R-:W-:-:S04]  /*2fb00*/  LEA.HI.SX32 R2, R0, R2, 0x1a ;  /* 0x0000000200027211 */ /* 0x000fc800078fd2ff */
[----:B------:R-:W-:-:S04]  /*2fb10*/  VIMNMX R5, R5, R2, PT ;  /* 0x0000000205057248 */ /* 0x000fc80003fe0100 */
[----:B------:R-:W-:-:S13]  /*2fb20*/  ISETP.GE.AND P1, PT, R5, 0x1, PT ;  /* 0x000000010500780c */ /* 0x000fda0003f26270 */
[----:B--2---:R-:W-:Y:S05]  /*2fb30*/  @!P1 BRA `(.L_x_3029) ;  /* 0x0000000000689947 */ /* 0x004fea0003800000 */
[-C--:B------:R-:W-:Y:S02]  /*2fb40*/  IABS R0, R4.reuse ;  /* 0x0000000400007213 */ /* 0x080fe40000000000 */
[----:B------:R-:W-:Y:S02]  /*2fb50*/  IABS R7, R4 ;  /* 0x0000000400077213 */ /* 0x000fe40000000000 */
[----:B------:R-:W1:Y:S03]  /*2fb60*/  I2F.RP R2, R0 ;  /* 0x0000000000027306 */ /* 0x000e660000209400 */
[----:B------:R-:W-:-:S05]  /*2fb70*/  IMAD.MOV R7, RZ, RZ, -R7 ;  /* 0x000000ffff077224 */ /* 0x000fca00078e0a07 */
[----:B-1----:R-:W1:Y:S02]  /*2fb80*/  MUFU.RCP R2, R2 ;  /* 0x0000000200027308 */ /* 0x002e640000001000 */
[----:B-1----:R-:W-:-:S06]  /*2fb90*/  VIADD R2, R2, 0xffffffe ;  /* 0x0ffffffe02027836 */ /* 0x002fcc0000000000 */
[----:B------:R-:W1:Y:S02]  /*2fba0*/  F2I.FTZ.U32.TRUNC.NTZ R3, R2 ;  /* 0x0000000200037305 */ /* 0x000e64000021f000 */
[----:B-1----:R-:W-:-:S04]  /*2fbb0*/  IMAD.MOV R2, RZ, RZ, -R3 ;  /* 0x000000ffff027224 */ /* 0x002fc800078e0a03 */
        /* <DEDUP_REMOVED lines=10> */
[-C--:B------:R-:W-:Y:S01]  /*2fc60*/  @!P1 IADD3 R2, R2, -R0.reuse, RZ ;  /* 0x8000000002029210 */ /* 0x080fe20007ffe0ff */
[----:B------:R-:W-:Y:S01]  /*2fc70*/  @!P1 VIADD R6, R6, 0x1 ;  /* 0x0000000106069836 */ /* 0x000fe20000000000 */
[----:B------:R-:W-:Y:S02]  /*2fc80*/  ISETP.NE.AND P1, PT, R4, RZ, PT ;  /* 0x000000ff0400720c */ /* 0x000fe40003f25270 */
[----:B------:R-:W-:-:S13]  /*2fc90*/  ISETP.GE.U32.AND P0, PT, R2, R0, PT ;  /* 0x000000000200720c */ /* 0x000fda0003f06070 */
[----:B------:R-:W-:-:S04]  /*2fca0*/  @P0 VIADD R6, R6, 0x1 ;  /* 0x0000000106060836 */ /* 0x000fc80000000000 */
[----:B------:R-:W-:Y:S01]  /*2fcb0*/  @!P2 IMAD.MOV R6, RZ, RZ, -R6 ;  /* 0x000000ffff06a224 */ /* 0x000fe200078e0a06 */
[----:B------:R-:W-:-:S05]  /*2fcc0*/  @!P1 LOP3.LUT R6, RZ, R4, RZ, 0x33, !PT ;  /* 0x00000004ff069212 */ /* 0x000fca00078e33ff */
[----:B------:R-:W-:-:S07]  /*2fcd0*/  IMAD.MOV.U32 R28, RZ, RZ, R6 ;  /* 0x000000ffff1c7224 */ /* 0x000fce00078e0006 */
.L_x_3029:
[----:B------:R-:W-:Y:S05]  /*2fce0*/  BSYNC B0 ;  /* 0x0000000000007941 */ /* 0x000fea0003800000 */
.L_x_3028:
        /* <DEDUP_REMOVED lines=22> */
.L_x_3030:
        /* <DEDUP_REMOVED lines=8> */
[----:B------:R-:W-:Y:S01]  /*2fed0*/  MOV R4, UR6 ;  /* 0x0000000600047c02 */ /* 0x000fe20008000f00 */
[----:B------:R-:W-:Y:S01]  /*2fee0*/  IMAD.U32 R5, RZ, RZ, UR7 ;  /* 0x00000007ff057e24 */ /* 0x000fe2000f8e00ff */
[----:B------:R-:W1:Y:S01]  /*2fef0*/  LDC.64 R2, c[0x4][R2] ;  /* 0x0100000002027b82 */ /* 0x000e620000000a00 */
[----:B------:R-:W-:Y:S01]  /*2ff00*/  IMAD.U32 R6, RZ, RZ, UR8 ;  /* 0x00000008ff067e24 */ /* 0x000fe2000f8e00ff */
[----:B0-----:R-:W-:Y:S01]  /*2ff10*/  MOV R8, 0x70 ;  /* 0x0000007000087802 */ /* 0x001fe20000000f00 */
[----:B------:R-:W-:Y:S02]  /*2ff20*/  IMAD.U32 R7, RZ, RZ, UR9 ;  /* 0x00000009ff077e24 */ /* 0x000fe4000f8e00ff */
[----:B------:R-:W-:-:S02]  /*2ff30*/  IMAD.U32 R10, RZ, RZ, UR4 ;  /* 0x00000004ff0a7e24 */ /* 0x000fc4000f8e00ff */
[----:B------:R-:W-:Y:S02]  /*2ff40*/  IMAD.U32 R11, RZ, RZ, UR5 ;  /* 0x00000005ff0b7e24 */ /* 0x000fe4000f8e00ff */
[----:B------:R-:W-:Y:S02]  /*2ff50*/  IMAD.MOV.U32 R12, RZ, RZ, 0x1 ;  /* 0x00000001ff0c7424 */ /* 0x000fe400078e00ff */
[----:B------:R-:W-:-:S07]  /*2ff60*/  IMAD.MOV.U32 R13, RZ, RZ, RZ ;  /* 0x000000ffff0d7224 */ /* 0x000fce00078e00ff */
[----:B------:R-:W-:-:S07]  /*2ff70*/  LEPC R20, `(.L_x_3033) ;  /* 0x000000001014794e */ /* 0x000fce0000000000 */
[----:B-1----:R-:W-:Y:S05]  /*2ff80*/  CALL.ABS.NOINC R2 ;  /* 0x0000000002007343 */ /* 0x002fea0003c00000 */
.L_x_3033:
[----:B------:R-:W-:Y:S05]  /*2ff90*/  BSYNC B6 ;  /* 0x0000000000067941 */ /* 0x000fea0003800000 */
.L_x_3032:
        /* <DEDUP_REMOVED lines=15> */
[----:B------:R-:W-:Y:S01]  /*30090*/  IMAD.U32 R5, RZ, RZ, UR7 ;  /* 0x00000007ff057e24 */ /* 0x000fe2000f8e00ff */
[----:B------:R-:W-:Y:S01]  /*300a0*/  MOV R13, RZ ;  /* 0x000000ff000d7202 */ /* 0x000fe20000000f00 */
[----:B------:R-:W-:Y:S02]  /*300b0*/  IMAD.U32 R7, RZ, RZ, UR9 ;  /* 0x00000009ff077e24 */ /* 0x000fe4000f8e00ff */
[----:B------:R-:W-:-:S02]  /*300c0*/  IMAD.U32 R10, RZ, RZ, UR4 ;  /* 0x00000004ff0a7e24 */ /* 0x000fc4000f8e00ff */
[----:B------:R-:W-:Y:S02]  /*300d0*/  IMAD.U32 R11, RZ, RZ, UR5 ;  /* 0x00000005ff0b7e24 */ /* 0x000fe4000f8e00ff */
[----:B0-----:R-:W-:Y:S02]  /*300e0*/  IMAD.MOV.U32 R8, RZ, RZ, 0x70 ;  /* 0x00000070ff087424 */ /* 0x001fe400078e00ff */
[----:B------:R-:W-:-:S07]  /*300f0*/  IMAD.MOV.U32 R12, RZ, RZ, 0x1 ;  /* 0x00000001ff0c7424 */ /* 0x000fce00078e00ff */
[----:B------:R-:W-:-:S07]  /*30100*/  LEPC R20, `(.L_x_3035) ;  /* 0x000000001014794e */ /* 0x000fce0000000000 */
[----:B-12---:R-:W-:Y:S05]  /*30110*/  CALL.ABS.NOINC R2 ;  /* 0x0000000002007343 */ /* 0x006fea0003c00000 */
.L_x_3035:
[----:B------:R-:W-:Y:S05]  /*30120*/  BSYNC B6 ;  /* 0x0000000000067941 */ /* 0x000fea0003800000 */
.L_x_3034:
        /* <DEDUP_REMOVED lines=19> */
[----:B-12---:R-:W-:Y:S05]  /*30260*/  CALL.ABS.NOINC R2 ;  /* 0x0000000002007343 */ /* 0x006fea0003c00000 */
.L_x_3037:
[----:B------:R-:W-:Y:S05]  /*30270*/  BSYNC B6 ;  /* 0x0000000000067941 */ /* 0x000fea0003800000 */
.L_x_3036:
        /* <DEDUP_REMOVED lines=11> */
[----:B------:R-:W-:Y:S01]  /*30330*/  MOV R12, 0x1 ;  /* 0x00000001000c7802 */ /* 0x000fe20000000f00 */
[----:B------:R-:W-:Y:S02]  /*30340*/  IMAD.U32 R7, RZ, RZ, UR7 ;  /* 0x00000007ff077e24 */ /* 0x000fe4000f8e00ff */
[----:B------:R-:W-:-:S02]  /*30350*/  IMAD.U32 R10, RZ, RZ, UR8 ;  /* 0x00000008ff0a7e24 */ /* 0x000fc4000f8e00ff */
[----:B------:R-:W-:Y:S02]  /*30360*/  IMAD.U32 R11, RZ, RZ, UR9 ;  /* 0x00000009ff0b7e24 */ /* 0x000fe4000f8e00ff */
[----:B0-----:R-:W-:Y:S02]  /*30370*/  IMAD.MOV.U32 R8, RZ, RZ, 0x70 ;  /* 0x00000070ff087424 */ /* 0x001fe400078e00ff */
[----:B------:R-:W-:-:S07]  /*30380*/  IMAD.MOV.U32 R13, RZ, RZ, RZ ;  /* 0x000000ffff0d7224 */ /* 0x000fce00078e00ff */
[----:B------:R-:W-:-:S07]  /*30390*/  LEPC R20, `(.L_x_3039) ;  /* 0x000000001014794e */ /* 0x000fce0000000000 */
[----:B-12---:R-:W-:Y:S05]  /*303a0*/  CALL.ABS.NOINC R2 ;  /* 0x0000000002007343 */ /* 0x006fea0003c00000 */
.L_x_3039:
[----:B------:R-:W-:Y:S05]  /*303b0*/  BSYNC B6 ;  /* 0x0000000000067941 */ /* 0x000fea0003800000 */
.L_x_3038:
        /* <DEDUP_REMOVED lines=8> */
[----:B---3--:R-:W-:Y:S01]  /*30440*/  ISETP.NE.AND P0, PT, R12, 0x1, PT ;  /* 0x000000010c00780c */ /* 0x008fe20003f05270 */
[----:B------:R-:W-:Y:S01]  /*30450*/  IMAD.MOV.U32 R5, RZ, RZ, 0xa0 ;  /* 0x000000a0ff057424 */ /* 0x000fe200078e00ff */
[C---:B--2---:R-:W-:Y:S01]  /*30460*/  LOP3.LUT R20, R2.reuse, 0x7f, RZ, 0xc0, !PT ;  /* 0x0000007f02147812 */ /* 0x044fe200078ec0ff */
[----:B------:R-:W-:Y:S02]  /*30470*/  IMAD.SHL.U32 R2, R2, 0x20, RZ ;  /* 0x0000002002027824 */ /* 0x000fe400078e00ff */
[----:B------:R-:W-:Y:S01]  /*30480*/  IMAD R5, R28, R5, -0xa0 ;  /* 0xffffff601c057424 */ /* 0x000fe200078e0205 */
[----:B------:R-:W-:-:S04]  /*30490*/  SHF.R.U32.HI R20, RZ, 0x2, R20 ;  /* 0x00000002ff147819 */ /* 0x000fc80000011614 */
[----:B------:R-:W-:-:S03]  /*304a0*/  LOP3.LUT R2, R20, 0x60, R2, 0xf8, !PT ;  /* 0x0000006014027812 */ /* 0x000fc600078ef802 */
[----:B------:R-:W2:Y:S01]  /*304b0*/  @P0 LDC R3, c[0x0][0x434] ;  /* 0x00010d00ff030b82 */ /* 0x000ea20000000800 */
[----:B------:R-:W3:Y:S01]  /*304c0*/  S2R R20, SR_TID.X ;  /* 0x0000000000147919 */ /* 0x000ee20000002100 */
[----:B------:R-:W-:-:S06]  /*304d0*/  IMAD.IADD R2, R2, 0x1, R5 ;  /* 0x0000000102027824 */ /* 0x000fcc00078e0205 */
[----:B------:R-:W1:Y:S01]  /*304e0*/  @P0 LDC R0, c[0x0][0x438] ;  /* 0x00010e00ff000b82 */ /* 0x000e620000000800 */
[C---:B------:R-:W-:Y:S01]  /*304f0*/  ISETP.GE.AND P1, PT, R2.reuse, R26, PT ;  /* 0x0000001a0200720c */ /* 0x040fe20003f26270 */
[----:B------:R-:W-:-:S05]  /*30500*/  IMAD.IADD R6, R2, 0x1, R37 ;  /* 0x0000000102067824 */ /* 0x000fca00078e0225 */
[----:B0-----:R-:W-:Y:S01]  /*30510*/  MOV R8, R6 ;  /* 0x0000000600087202 */ /* 0x001fe20000000f00 */
[----:B------:R-:W0:Y:S01]  /*30520*/  @P0 LDC R9, c[0x0][0x434] ;  /* 0x00010d00ff090b82 */ /* 0x000e220000000800 */
[----:B--2---:R-:W-:-:S07]  /*30530*/  @P0 IMAD.HI.U32 R3, R6, R3, RZ ;  /* 0x0000000306030227 */ /* 0x004fce00078e00ff */
[----:B------:R-:W2:Y:S01]  /*30540*/  @P0 LDC R4, c[0x0][0x438] ;  /* 0x00010e00ff040b82 */ /* 0x000ea20000000800 */
[----:B-1----:R-:W-:Y:S02]  /*30550*/  @P0 SHF.R.U32.HI R8, RZ, R0, R3 ;  /* 0x00000000ff080219 */ /* 0x002fe40000011603 */
[C---:B---3--:R-:W-:Y:S01]  /*30560*/  LOP3.LUT R21, R20.reuse, 0x7f, RZ, 0xc0, !PT ;  /* 0x0000007f14157812 */ /* 0x048fe200078ec0ff */
[----:B------:R-:W-:-:S04]  /*30570*/  IMAD.SHL.U32 R20, R20, 0x20, RZ ;  /* 0x0000002014147824 */ /* 0x000fc800078e00ff */
[----:B------:R-:W1:Y:S01]  /*30580*/  @!P1 LDC.64 R2, c[0x0][0x428] ;  /* 0x00010a00ff029b82 */ /* 0x000e620000000a00 */
[----:B------:R-:W-:-:S04]  /*30590*/  SHF.R.U32.HI R21, RZ, 0x2, R21 ;  /* 0x00000002ff157819 */ /* 0x000fc80000011615 */
[----:B------:R-:W-:-:S04]  /*305a0*/  LOP3.LUT R20, R21, 0x60, R20, 0xf8, !PT ;  /* 0x0000006015147812 */ /* 0x000fc800078ef814 */
[----:B------:R-:W-:-:S05]  /*305b0*/  LOP3.LUT R20, R20, 0x80, RZ, 0xfc, !PT ;  /* 0x0000008014147812 */ /* 0x000fca00078efcff */
[----:B------:R-:W-:-:S04]  /*305c0*/  IMAD.IADD R5, R20, 0x1, R5 ;  /* 0x0000000114057824 */ /* 0x000fc800078e0205 */
[----:B------:R-:W-:-:S04]  /*305d0*/  IMAD.IADD R7, R5, 0x1, R37 ;  /* 0x0000000105077824 */ /* 0x000fc800078e0225 */
[----:B0-----:R-:W-:-:S04]  /*305e0*/  @P0 IMAD.HI.U32 R9, R7, R9, RZ ;  /* 0x0000000907090227 */ /* 0x001fc800078e00ff */
        /* <DEDUP_REMOVED lines=9> */
[----:B-1----:R-:W-:-:S04]  /*30680*/  @!P1 IMAD.WIDE.U32 R4, R32, R2, R4 ;  /* 0x0000000220049225 */ /* 0x002fc800078e0004 */
        /* <DEDUP_REMOVED lines=21> */
[----:B------:R-:W-:Y:S01]  /*307e0*/  @!P0 LEA.HI.X R3, R8, R5, R3, 0x2, P2 ;  /* 0x0000000508038211 */ /* 0x000fe200010f1403 */
[----:B------:R-:W-:Y:S01]  /*307f0*/  IMAD.MOV.U32 R5, RZ, RZ, RZ ;  /* 0x000000ffff057224 */ /* 0x000fe200078e00ff */
[----:B------:R-:W-:Y:S01]  /*30800*/  ISETP.GT.U32.AND P2, PT, R20, 0x9f, PT ;  /* 0x0000009f1400780c */ /* 0x000fe20003f44070 */
[----:B------:R-:W-:-:S04]  /*30810*/  IMAD.U32 R12, RZ, RZ, UR39 ;  /* 0x00000027ff0c7e24 */ /* 0x000fc8000f8e00ff */
[----:B------:R1:W5:Y:S01]  /*30820*/  @!P1 LDG.E R5, desc[UR54][R10.64] ;  /* 0x000000360a059981 */ /* 0x000362000c1e1900 */
[----:B---3--:R-:W-:Y:S02]  /*30830*/  ISETP.GE.AND P1, PT, R36, R0, PT ;  /* 0x000000002400720c */ /* 0x008fe40003f26270 */
[----:B------:R-:W-:Y:S02]  /*30840*/  ISETP.NE.AND P3, PT, R12, 0x3, PT ;  /* 0x000000030c00780c */ /* 0x000fe40003f65270 */
[----:B------:R-:W-:-:S03]  /*30850*/  MOV R8, RZ ;  /* 0x000000ff00087202 */ /* 0x000fc60000000f00 */
[----:B------:R-:W-:Y:S02]  /*30860*/  @P2 LOP3.LUT R34, R34, 0x8, RZ, 0xfc, !PT ;  /* 0x0000000822222812 */ /* 0x000fe400078efcff */
[----:B0-----:R-:W-:Y:S01]  /*30870*/  LOP3.LUT R13, R36, 0x40, RZ, 0xfc, !PT ;  /* 0x00000040240d7812 */ /* 0x001fe200078efcff */
[----:B------:R1:W5:Y:S01]  /*30880*/  @!P0 LDG.E R8, desc[UR54][R2.64] ;  /* 0x0000003602088981 */ /* 0x000362000c1e1900 */
[----:B------:R-:W-:Y:S02]  /*30890*/  LOP3.LUT R34, R34, 0xffffffef, RZ, 0xc0, !PT ;  /* 0xffffffef22227812 */ /* 0x000fe400078ec0ff */
[----:B------:R-:W-:Y:S02]  /*308a0*/  ISETP.GE.AND P0, PT, R13, R0, PT ;  /* 0x000000000d00720c */ /* 0x000fe40003f06270 */
[----:B------:R-:W-:Y:S02]  /*308b0*/  LOP3.LUT R34, R34, 0xfffffffb, RZ, 0xc0, !PT ;  /* 0xfffffffb22227812 */ /* 0x000fe400078ec0ff */
[----:B------:R-:W-:-:S02]  /*308c0*/  LOP3.LUT R13, R36, 0x80, RZ, 0xfc, !PT ;  /* 0x00000080240d7812 */ /* 0x000fc400078efcff */
[----:B------:R-:W-:-:S04]  /*308d0*/  @P1 LOP3.LUT R34, R34, 0x4, RZ, 0xfc, !PT ;  /* 0x0000000422221812 */ /* 0x000fc800078efcff */
        /* <DEDUP_REMOVED lines=8> */
.L_x_3313:
[----:B------:R-:W-:Y:S01]  /*30960*/  VIADD R9, R28, 0xffffffff ;  /* 0xffffffff1c097836 */ /* 0x000fe20000000000 */
[----:B------:R-:W-:Y:S06]  /*30970*/  @!P3 BRA `(.L_x_3041) ;  /* 0x000000000004b947 */ /* 0x000fec0003800000 */
[----:B------:R-:W-:Y:S01]  /*30980*/  BPT.TRAP 0x1 ;  /* 0x000000040000795c */ /* 0x000fe20000300000 */
.L_x_3041:
[----:B------:R-:W-:Y:S01]  /*30990*/  IMAD R0, R29, 0x8, R22 ;  /* 0x000000081d007824 */ /* 0x000fe200078e0216 */
[----:B-1----:R-:W-:Y:S01]  /*309a0*/  SHF.L.U32 R2, R33, 0x1f, RZ ;  /* 0x0000001f21027819 */ /* 0x002fe200000006ff */
[----:B------:R-:W-:Y:S01]  /*309b0*/  BSSY B0, `(.L_x_3042) ;  /* 0x0000005000007945 */ /* 0x000fe20003800000 */
[----:B------:R-:W-:Y:S02]  /*309c0*/  SHF.R.S32.HI R25, RZ, 0x1f, R6 ;  /* 0x0000001fff197819 */ /* 0x000fe40000011406 */
[----:B------:R-:W0:Y:S01]  /*309d0*/  SYNCS.PHASECHK.TRANS64.TRYWAIT P0, [R0+URZ+0x33480], R2 ;  /* 0x03348002000075a7 */ /* 0x000e22000800017f */
[----:B------:R1:W-:Y:S02]  /*309e0*/  STL [R1+0x28], R2 ;  /* 0x0000280201007387 */ /* 0x0003e40000100800 */
[----:B01----:R-:W-:Y:S05]  /*309f0*/  @!P0 BRA `(.L_x_3043) ;  /* 0x0000009800a88947 */ /* 0x003fea0003800000 */
.L_x_3314:
[----:B------:R-:W-:Y:S05]  /*30a00*/  BSYNC B0 ;  /* 0x0000000000007941 */ /* 0x000fea0003800000 */
.L_x_3042:
[----:B------:R-:W2:Y:S01]  /*30a10*/  LDL R13, [R1+0x10] ;  /* 0x00001000010d7983 */ /* 0x000ea20000100800 */
[----:B------:R-:W-:Y:S01]  /*30a20*/  ULDC.64 UR4, c[0x0][0x328] ;  /* 0x0000ca0000047ab9 */ /* 0x000fe20000000a00 */
[----:B-----5:R-:W-:Y:S01]  /*30a30*/  SHF.R.S32.HI R34, RZ, 0x1f, R5 ;  /* 0x0000001fff227819 */ /* 0x020fe20000011405 */
[----:B------:R-:W-:Y:S01]  /*30a40*/  ULDC.64 UR6, c[0x0][0x338] ;  /* 0x0000ce0000067ab9 */ /* 0x000fe20000000a00 */
[----:B------:R-:W3:Y:S01]  /*30a50*/  LDL.LU R12, [R1+0xc] ;  /* 0x00000c00010c7983 */ /* 0x000ee20000300800 */
[----:B------:R-:W-:Y:S01]  /*30a60*/  IMAD R4, R25, UR4, RZ ;  /* 0x0000000419047c24 */ /* 0x000fe2000f8e02ff */
[----:B------:R-:W-:Y:S01]  /*30a70*/  SHF.R.S32.HI R14, RZ, 0x1f, R8 ;  /* 0x0000001fff0e7819 */ /* 0x000fe20000011408 */
[----:B0-----:R-:W-:-:S04]  /*30a80*/  IMAD.WIDE.U32 R2, R6, UR4, RZ ;  /* 0x0000000406027c25 */ /* 0x001fc8000f8e00ff */
[----:B------:R-:W-:Y:S01]  /*30a90*/  IMAD R4, R6, UR5, R4 ;  /* 0x0000000506047c24 */ /* 0x000fe2000f8e0204 */
[----:B------:R0:W-:Y:S01]  /*30aa0*/  STL [R1+0x24], R14 ;  /* 0x0000240e01007387 */ /* 0x0001e20000100800 */
[----:B------:R-:W-:Y:S01]  /*30ab0*/  IMAD R9, R9, -0xa0, R26 ;  /* 0xffffff6009097824 */ /* 0x000fe200078e021a */
[----:B------:R-:W-:Y:S01]  /*30ac0*/  SHF.R.S32.HI R26, RZ, 0x1f, R7 ;  /* 0x0000001fff1a7819 */ /* 0x000fe20000011407 */
[----:B------:R-:W-:Y:S02]  /*30ad0*/  IMAD.IADD R3, R3, 0x1, R4 ;  /* 0x0000000103037824 */ /* 0x000fe400078e0204 */
[----:B------:R-:W-:Y:S02]  /*30ae0*/  IMAD R4, R34, UR6, RZ ;  /* 0x0000000622047c24 */ /* 0x000fe4000f8e02ff */
[----:B------:R-:W-:-:S04]  /*30af0*/  IMAD.WIDE.U32 R2, R5, UR6, R2 ;  /* 0x0000000605027c25 */ /* 0x000fc8000f8e0002 */
[----:B------:R-:W-:Y:S01]  /*30b00*/  IMAD R4, R5, UR7, R4 ;  /* 0x0000000705047c24 */ /* 0x000fe2000f8e0204 */
[----:B------:R-:W-:Y:S01]  /*30b10*/  MOV R10, R2 ;  /* 0x00000002000a7202 */ /* 0x000fe20000000f00 */
[----:B------:R-:W-:Y:S02]  /*30b20*/  IMAD R2, R26, UR4, RZ ;  /* 0x000000041a027c24 */ /* 0x000fe4000f8e02ff */
[----:B------:R-:W-:Y:S02]  /*30b30*/  IMAD.IADD R11, R3, 0x1, R4 ;  /* 0x00000001030b7824 */ /* 0x000fe400078e0204 */
[C---:B------:R-:W-:Y:S02]  /*30b40*/  IMAD R4, R7.reuse, UR5, R2 ;  /* 0x0000000507047c24 */ /* 0x040fe4000f8e0202 */
[----:B------:R-:W-:Y:S01]  /*30b50*/  IMAD.WIDE.U32 R2, R7, UR4, RZ ;  /* 0x0000000407027c25 */ /* 0x000fe2000f8e00ff */
[----:B------:R-:W-:-:S03]  /*30b60*/  ULDC.64 UR4, c[0x0][0x330] ;  /* 0x0000cc0000047ab9 */ /* 0x000fc60000000a00 */
[----:B------:R-:W-:Y:S02]  /*30b70*/  IMAD.IADD R3, R3, 0x1, R4 ;  /* 0x0000000103037824 */ /* 0x000fe400078e0204 */
[----:B------:R-:W-:Y:S02]  /*30b80*/  IMAD R4, R14, UR6, RZ ;  /* 0x000000060e047c24 */ /* 0x000fe4000f8e02ff */
[----:B0-----:R-:W0:Y:S01]  /*30b90*/  S2R R14, SR_TID.X ;  /* 0x00000000000e7919 */ /* 0x001e220000002100 */
        /* <DEDUP_REMOVED lines=12> */
[----:B0-----:R-:W-:-:S04]  /*30c60*/  LOP3.LUT R14, R14, 0x7f, RZ, 0xc0, !PT ;  /* 0x0000007f0e0e7812 */ /* 0x001fc800078ec0ff */
[----:B------:R-:W-:-:S05]  /*30c70*/  SHF.R.U32.HI R14, RZ, 0x2, R14 ;  /* 0x00000002ff0e7819 */ /* 0x000fca000001160e */
[----:B------:R-:W-:-:S05]  /*30c80*/  IMAD.IADD R9, R9, 0x1, -R14 ;  /* 0x0000000109097824 */ /* 0x000fca00078e0a0e */
        /* <DEDUP_REMOVED lines=30> */
[----:B0-----:R-:W-:-:S04]  /*30e70*/  IADD3 R2, P1, R36, R2, RZ ;  /* 0x0000000224027210 */ /* 0x001fc80007f3e0ff */
[----:B-1----:R-:W-:Y:S02]  /*30e80*/  IADD3.X R3, RZ, R3, RZ, P1, !PT ;  /* 0x00000003ff037210 */ /* 0x002fe40000ffe4ff */
        /* <DEDUP_REMOVED lines=18> */
[----:B0-----:R-:W-:-:S05]  /*30fb0*/  IADD3 R2, P1, R36, R2, RZ ;  /* 0x0000000224027210 */ /* 0x001fca0007f3e0ff */
        /* <DEDUP_REMOVED lines=8> */
[----:B0-----:R1:W3:Y:S04]  /*31040*/  SHFL.IDX PT, R3, R21, RZ, 0x1c1f ;  /* 0x001c1fff15037589 */ /* 0x0012e800000e0000 */
[----:B------:R1:W4:Y:S01]  /*31050*/  SHFL.IDX PT, R2, R24, RZ, 0x1c1f ;  /* 0x001c1fff18027589 */ /* 0x00032200000e0000 */
[----:B--2---:R-:W-:-:S04]  /*31060*/  LOP3.LUT R11, R11, 0xffffffbf, RZ, 0xc0, !PT ;  /* 0xffffffbf0b0b7812 */ /* 0x004fc800078ec0ff */
[----:B------:R-:W-:-:S05]  /*31070*/  @P6 LOP3.LUT R11, R11, 0x40, RZ, 0xfc, !PT ;  /* 0x000000400b0b6812 */ /* 0x000fca00078efcff */
[----:B------:R1:W-:Y:S02]  /*31080*/  STL [R1+0xc], R11 ;  /* 0x00000c0b01007387 */ /* 0x0003e40000100800 */
.L_x_3326:
[C---:B------:R-:W-:Y:S02]  /*31090*/  ISETP.LT.OR P3, PT, R9.reuse, 0x81, P3 ;  /* 0x000000810900780c */ /* 0x040fe40001f61670 */
[C---:B------:R-:W-:Y:S02]  /*310a0*/  ISETP.LT.OR P2, PT, R9.reuse, 0x81, P2 ;  /* 0x000000810900780c */ /* 0x040fe40001741670 */
[----:B------:R-:W-:Y:S02]  /*310b0*/  ISETP.LT.OR P0, PT, R9, 0x81, P0 ;  /* 0x000000810900780c */ /* 0x000fe40000701670 */
[----:B----4-:R-:W-:-:S05]  /*310c0*/  IADD3 R2, P6, R36, R2, RZ ;  /* 0x0000000224027210 */ /* 0x010fca0007fde0ff */
[----:B---3--:R-:W-:-:S05]  /*310d0*/  IMAD.X R3, RZ, RZ, R3, P6 ;  /* 0x000000ffff037224 */ /* 0x008fca00030e0603 */
        /* <DEDUP_REMOVED lines=8> */
.L_x_3045:
        /* <DEDUP_REMOVED lines=11> */
.L_x_3046:
[----:B------:R2:W-:Y:S01]  /*31210*/  SYNCS.ARRIVE.TRANS64.A1T0 RZ, [R0+URZ+0x33470], RZ ;  /* 0x033470ff00ff79a7 */ /* 0x0005e2000810003f */
[----:B------:R-:W-:Y:S05]  /*31220*/  @!P3 BRA `(.L_x_3047) ;  /* 0x000000000004b947 */ /* 0x000fea0003800000 */
[----:B------:R-:W-:Y:S01]  /*31230*/  BPT.TRAP 0x1 ;  /* 0x000000040000795c */ /* 0x000fe20000300000 */
.L_x_3047:
[----:B------:R-:W3:Y:S01]  /*31240*/  LDL R2, [R1+0x28] ;  /* 0x0000280001027983 */ /* 0x000ee20000100800 */
[----:B------:R-:W-:Y:S01]  /*31250*/  BSSY B0, `(.L_x_3048) ;  /* 0x0000003000007945 */ /* 0x000fe20003800000 */
[----:B---3--:R-:W3:Y:S03]  /*31260*/  SYNCS.PHASECHK.TRANS64.TRYWAIT P0, [R0+URZ+0x33440], R2 ;  /* 0x03344002000075a7 */ /* 0x008ee6000800017f */
[----:B---3--:R-:W-:Y:S05]  /*31270*/  @!P0 BRA `(.L_x_3049) ;  /* 0x0000009800a88947 */ /* 0x008fea0003800000 */
.L_x_3327:
[----:B------:R-:W-:Y:S05]  /*31280*/  BSYNC B0 ;  /* 0x0000000000007941 */ /* 0x000fea0003800000 */
.L_x_3048:
[----:B------:R-:W4:Y:S01]  /*31290*/  LDL.LU R12, [R1+0x24] ;  /* 0x00002400010c7983 */ /* 0x000f220000300800 */
[----:B------:R-:W-:Y:S01]  /*312a0*/  ULDC.64 UR4, c[0x0][0x300] ;  /* 0x0000c00000047ab9 */ /* 0x000fe20000000a00 */
[----:B------:R-:W-:Y:S02]  /*312b0*/  ULDC.64 UR6, c[0x0][0x310] ;  /* 0x0000c40000067ab9 */ /* 0x000fe40000000a00 */
[----:B------:R0:W5:Y:S01]  /*312c0*/  LDL R20, [R1+0xc] ;  /* 0x00000c0001147983 */ /* 0x0001620000100800 */
        /* <DEDUP_REMOVED lines=8> */
[----:B-1----:R-:W-:Y:S01]  /*31350*/  IADD3 R11, R3, R34, RZ ;  /* 0x00000022030b7210 */ /* 0x002fe20007ffe0ff */
[----:B0-----:R-:W-:Y:S02]  /*31360*/  IMAD.MOV.U32 R10, RZ, RZ, R2 ;  /* 0x000000ffff0a7224 */ /* 0x001fe400078e0002 */
[C---:B------:R-:W-:Y:S02]  /*31370*/  IMAD R5, R7.reuse, UR5, R5 ;  /* 0x0000000507057c24 */ /* 0x040fe4000f8e0205 */
[----:B------:R-:W-:Y:S01]  /*31380*/  IMAD.WIDE.U32 R2, R7, UR4, RZ ;  /* 0x0000000407027c25 */ /* 0x000fe2000f8e00ff */
[----:B------:R-:W-:-:S03]  /*31390*/  ULDC.64 UR4, c[0x0][0x308] ;  /* 0x0000c20000047ab9 */ /* 0x000fc60000000a00 */
[----:B------:R-:W-:Y:S02]  /*313a0*/  IMAD.IADD R3, R3, 0x1, R5 ;  /* 0x0000000103037824 */ /* 0x000fe400078e0205 */
[----:B------:R-:W-:-:S04]  /*313b0*/  IMAD.WIDE.U32 R6, R18, UR4, R10 ;  /* 0x0000000412067c25 */ /* 0x000fc8000f8e000a */
[----:B------:R-:W-:-:S04]  /*313c0*/  IMAD.WIDE.U32 R2, R8, UR6, R2 ;  /* 0x0000000608027c25 */ /* 0x000fc8000f8e0002 */
[----:B------:R-:W-:Y:S02]  /*313d0*/  IMAD R9, R18, UR5, RZ ;  /* 0x0000000512097c24 */ /* 0x000fe4000f8e02ff */
[----:B----4-:R-:W-:-:S04]  /*313e0*/  IMAD R12, R12, UR6, RZ ;  /* 0x000000060c0c7c24 */ /* 0x010fc8000f8e02ff */
[----:B------:R-:W-:Y:S01]  /*313f0*/  IMAD R12, R8, UR7, R12 ;  /* 0x00000007080c7c24 */ /* 0x000fe2000f8e020c */
[----:B------:R-:W-:Y:S02]  /*31400*/  ULDC.64 UR6, c[0x0][0x2e8] ;  /* 0x0000ba0000067ab9 */ /* 0x000fe40000000a00 */
[----:B------:R-:W-:Y:S01]  /*31410*/  IADD3 R5, P0, R6, UR6, RZ ;  /* 0x0000000606057c10 */ /* 0x000fe2000ff1e0ff */
[----:B------:R-:W-:-:S03]  /*31420*/  IMAD.IADD R3, R3, 0x1, R12 ;  /* 0x0000000103037824 */ /* 0x000fc600078e020c */
[----:B------:R-:W-:Y:S01]  /*31430*/  IADD3.X R6, R7, UR7, R9, P0, !PT ;  /* 0x0000000707067c10 */ /* 0x000fe200087fe409 */
[----:B------:R-:W-:Y:S01]  /*31440*/  IMAD.WIDE.U32 R2, R18, UR4, R2 ;  /* 0x0000000412027c25 */ /* 0x000fe2000f8e0002 */
[----:B------:R-:W-:Y:S02]  /*31450*/  UMOV UR4, 0xffffffff ;  /* 0xffffffff00047882 */ /* 0x000fe40000000000 */
[----:B------:R-:W-:-:S04]  /*31460*/  IADD3 R8, P0, R2, UR6, RZ ;  /* 0x0000000602087c10 */ /* 0x000fc8000ff1e0ff */
[----:B------:R-:W-:Y:S01]  /*31470*/  IADD3.X R7, R9, UR7, R3, P0, !PT ;  /* 0x0000000709077c10 */ /* 0x000fe200087fe403 */
[----:B------:R-:W-:Y:S08]  /*31480*/  BRA.DIV UR4, `(.L_x_3050) ;  /* 0x0000009a043c7947 */ /* 0x000ff0000b800000 */
[----:B------:R-:W0:Y:S01]  /*31490*/  SHFL.IDX PT, R3, R5, RZ, 0x1c1f ;  /* 0x001c1fff05037589 */ /* 0x000e2200000e0000 */
[----:B-----5:R-:W-:Y:S01]  /*314a0*/  LOP3.LUT R20, R20, 0xfffffeff, RZ, 0xc0, !PT ;  /* 0xfffffeff14147812 */ /* 0x020fe200078ec0ff */
[----:B------:R-:W1:Y:S01]  /*314b0*/  LDC R10, c[0x0][0x2f4] ;  /* 0x0000bd00ff0a7b82 */ /* 0x000e620000000800 */
        /* <DEDUP_REMOVED lines=8> */
[-C--:B-1----:R-:W-:Y:S02]  /*31540*/  ISETP.GE.AND P6, PT, R36, R10.reuse, PT ;  /* 0x0000000a2400720c */ /* 0x082fe40003fc6270 */
        /* <DEDUP_REMOVED lines=11> */
[----:B------:R-:W1:Y:S01]  /*31600*/  SHFL.IDX PT, R2, R6, 0x1, 0x1c1f ;  /* 0x003c1f0006027f89 */ /* 0x000e6200000e0000 */
[----:B0-----:R-:W-:-:S05]  /*31610*/  @P5 IADD3 R3, P0, R36, R3, RZ ;  /* 0x0000000324035210 */ /* 0x001fca0007f1e0ff */
[----:B-1----:R-:W-:-:S05]  /*31620*/  @P5 IMAD.X R2, RZ, RZ, R2, P0 ;  /* 0x000000ffff025224 */ /* 0x002fca00000e0602 */
[----:B------:R-:W-:-:S04]  /*31630*/  @P5 LOP3.LUT R3, R3, R2, RZ, 0x3c, !PT ;  /* 0x0000000203035212 */ /* 0x000fc800078e3cff */
[----:B------:R-:W-:-:S04]  /*31640*/  @P5 LOP3.LUT R2, R3, R2, RZ, 0x3c, !PT ;  /* 0x0000000203025212 */ /* 0x000fc800078e3cff */
[----:B------:R-:W-:-:S05]  /*31650*/  @P5 LOP3.LUT R3, R3, R2, RZ, 0x3c, !PT ;  /* 0x0000000203035212 */ /* 0x000fca00078e3cff */
[----:B------:R-:W-:Y:S04]  /*31660*/  @P5 LDGSTS.E.BYPASS.LTC128B.128 [R4+0x24a00], desc[UR54][R2.64], !P6 ;  /* 0x24a0000002045fae */ /* 0x000fe8000f101d76 */
[----:B------:R-:W-:Y:S04]  /*31670*/  @P5 LDGSTS.E.BYPASS.LTC128B.128 [R4+0x27200], desc[UR54][R2.64+0x40], !P3 ;  /* 0x2720004002045fae */ /* 0x000fe8000d901d76 */
[----:B------:R0:W-:Y:S04]  /*31680*/  @P5 LDGSTS.E.BYPASS.LTC128B.128 [R4+0x29a00], desc[UR54][R2.64+0x80], !P2 ;  /* 0x29a0008002045fae */ /* 0x0001e8000d101d76 */
[----:B0-----:R-:W0:Y:S04]  /*31690*/  SHFL.IDX PT, R3, R5, 0x2, 0x1c1f ;  /* 0x005c1f0005037f89 */ /* 0x001e2800000e0000 */
[----:B------:R-:W1:Y:S04]  /*316a0*/  SHFL.IDX PT, R2, R6, 0x2, 0x1c1f ;  /* 0x005c1f0006027f89 */ /* 0x000e6800000e0000 */
[----:B------:R-:W3:Y:S04]  /*316b0*/  SHFL.IDX PT, R5, R5, 0x3, 0x1c1f ;  /* 0x007c1f0005057f89 */ /* 0x000ee800000e0000 */
[----:B------:R-:W4:Y:S01]  /*316c0*/  SHFL.IDX PT, R6, R6, 0x3, 0x1c1f ;  /* 0x007c1f0006067f89 */ /* 0x000f2200000e0000 */
[----:B0-----:R-:W-:-:S04]  /*316d0*/  @P4 IADD3 R3, P0, R36, R3, RZ ;  /* 0x0000000324034210 */ /* 0x001fc80007f1e0ff */
[----:B-1----:R-:W-:-:S04]  /*316e0*/  @P4 IADD3.X R2, RZ, R2, RZ, P0, !PT ;  /* 0x00000002ff024210 */ /* 0x002fc800007fe4ff */
        /* <DEDUP_REMOVED lines=11> */
[----:B0-----:R0:W1:Y:S02]  /*317a0*/  SHFL.IDX PT, R2, R8, RZ, 0x1c1f ;  /* 0x001c1fff08027589 */ /* 0x00106400000e0000 */
.L_x_3339:
[----:B------:R-:W-:Y:S01]  /*317b0*/  LOP3.LUT P0, RZ, R20, 0x40, RZ, 0xc0, !PT ;  /* 0x0000004014ff7812 */ /* 0x000fe2000780c0ff */
[----:B------:R-:W-:-:S12]  /*317c0*/  BSSY B0, `(.L_x_3051) ;  /* 0x0000010000007945 */ /* 0x000fd80003800000 */
[----:B------:R-:W-:Y:S05]  /*317d0*/  @!P0 BRA `(.L_x_3052) ;  /* 0x0000000000388947 */ /* 0x000fea0003800000 */
[----:B------:R-:W3:Y:S01]  /*317e0*/  LDC R6, c[0x0][0x2f4] ;  /* 0x0000bd00ff067b82 */ /* 0x000ee20000000800 */
[C---:B0-----:R-:W-:Y:S02]  /*317f0*/  LOP3.LUT R8, R36.reuse, 0x40, RZ, 0xfc, !PT ;  /* 0x0000004024087812 */ /* 0x041fe400078efcff */
[C---:B------:R-:W-:Y:S02]  /*31800*/  LOP3.LUT R5, R36.reuse, 0x80, RZ, 0xfc, !PT ;  /* 0x0000008024057812 */ /* 0x040fe400078efcff */
[----:B-1----:R-:W-:-:S05]  /*31810*/  IADD3 R2, P0, R36, R2, RZ ;  /* 0x0000000224027210 */ /* 0x002fca0007f1e0ff */
        /* <DEDUP_REMOVED lines=10> */
.L_x_3052:
[----:B------:R-:W-:Y:S05]  /*318c0*/  BSYNC B0 ;  /* 0x0000000000007941 */ /* 0x000fea0003800000 */
.L_x_3051:
[----:B------:R-:W-:Y:S01]  /*318d0*/  NOP ;  /* 0x0000000000007918 */ /* 0x000fe20000000000 */
[----:B------:R-:W-:-:S13]  /*318e0*/  PLOP3.LUT P0, PT, PT, PT, PT, 0x80, 0x0 ;  /* 0x000000000000781c */ /* 0x000fda0003f0f070 */
.L_x_3053:
[----:B------:R-:W-:Y:S02]  /*318f0*/  PLOP3.LUT P1, PT, P1, P0, PT, 0xa2, 0x0 ;  /* 0x000000000000781c */ /* 0x000fe40000f21472 */
[----:B------:R-:W-:-:S08]  /*31900*/  @P0 R2UR P1, UR4, R0 ;  /* 0x00000000000402ca */ /* 0x000fd00000020000 */
[----:B------:R-:W-:-:S05]  /*31910*/  @P0 PLOP3.LUT P0, PT, P1, PT, PT, 0x80, 0x0 ;  /* 0x000000000000081c */ /* 0x000fca0000f0f070 */
[----:B------:R-:W-:Y:S01]  /*31920*/  @!P1 SYNCS.ARRIVE.TRANS64.RED.A0T1 RZ, [UR4+0x33430], RZ ;  /* 0x033430ffffff99a7 */ /* 0x000fe20008200404 */
[----:B------:R-:W-:Y:S07]  /*31930*/  @!P1 ARRIVES.LDGSTSBAR.64.TRANSCNT [UR4+0x33430] ;  /* 0x03343000ff0099b0 */ /* 0x000fee0008000a84 */
[----:B------:R-:W-:Y:S05]  /*31940*/  @P0 BRA.U.ANY `(.L_x_3053) ;  /* 0xfffffffd00e80947 */ /* 0x000fea000393ffff */
[----:B------:R-:W-:Y:S01]  /*31950*/  NOP ;  /* 0x0000000000007918 */ /* 0x000fe20000000000 */
[----:B-1-3--:R-:W-:-:S05]  /*31960*/  IMAD.U32 R2, RZ, RZ, UR39 ;  /* 0x00000027ff027e24 */ /* 0x00afca000f8e00ff */
[----:B------:R-:W-:-:S13]  /*31970*/  ISETP.NE.AND P2, PT, R2, 0x3, PT ;  /* 0x000000030200780c */ /* 0x000fda0003f45270 */
[----:B------:R-:W-:Y:S05]  /*31980*/  @!P2 BRA `(.L_x_3054) ;  /* 0x000000000004a947 */ /* 0x000fea0003800000 */
[----:B------:R-:W-:Y:S01]  /*31990*/  BPT.TRAP 0x1 ;  /* 0x000000040000795c */ /* 0x000fe20000300000 */
.L_x_3054:
        /* <DEDUP_REMOVED lines=14> */
[----:B------:R-:W-:-:S04]  /*31a80*/  IMAD R0, R27, UR5, R0 ;  /* 0x000000051b007c24 */ /* 0x000fc8000f8e0200 */
[----:B------:R-:W-:Y:S01]  /*31a90*/  IMAD.IADD R26, R25, 0x1, R0 ;  /* 0x00000001191a7824 */ /* 0x000fe200078e0200 */
[----:B-----5:R-:W-:Y:S02]  /*31aa0*/  SEL R34, R3, RZ, !P0 ;  /* 0x000000ff03227207 */ /* 0x020fe40004000000 */
        /* <DEDUP_REMOVED lines=18> */
.L_x_3056:
[----:B------:R-:W-:Y:S05]  /*31bd0*/  BSYNC B6 ;  /* 0x0000000000067941 */ /* 0x000fea0003800000 */
.L_x_3055:
[----:B0-----:R0:W5:Y:S01]  /*31be0*/  LDL R8, [R1+0x1c] ;  /* 0x00001c0001087983 */ /* 0x0011620000100800 */
[----:B------:R-:W1:Y:S01]  /*31bf0*/  LDC R7, c[0x0][0x448] ;  /* 0x00011200ff077b82 */ /* 0x000e620000000800 */
[----:B------:R-:W-:Y:S01]  /*31c00*/  IMAD.MOV.U32 R2, RZ, RZ, R24 ;  /* 0x000000ffff027224 */ /* 0x000fe200078e0018 */
[----:B------:R-:W-:Y:S01]  /*31c10*/  ULDC.64 UR4, c[0x0][0x2d8] ;  /* 0x0000b60000047ab9 */ /* 0x000fe20000000a00 */
[----:B------:R-:W2:Y:S01]  /*31c20*/  S2R R20, SR_TID.X ;  /* 0x0000000000147919 */ /* 0x000ea20000002100 */
[----:B------:R-:W-:Y:S02]  /*31c30*/  IMAD.MOV.U32 R3, RZ, RZ, R26 ;  /* 0x000000ffff037224 */ /* 0x000fe400078e001a */
[----:B------:R-:W-:-:S04]  /*31c40*/  IMAD.WIDE.U32 R2, R18, UR4, R2 ;  /* 0x0000000412027c25 */ /* 0x000fc8000f8e0002 */
[----:B------:R-:W-:Y:S01]  /*31c50*/  IMAD R3, R18, UR5, R3 ;  /* 0x0000000512037c24 */ /* 0x000fe2000f8e0203 */
[----:B------:R-:W-:Y:S02]  /*31c60*/  ULDC.64 UR4, c[0x0][0x2e0] ;  /* 0x0000b80000047ab9 */ /* 0x000fe40000000a00 */
[----:B------:R-:W-:Y:S02]  /*31c70*/  IMAD R0, R34, UR4, RZ ;  /* 0x0000000422007c24 */ /* 0x000fe4000f8e02ff */
[----:B------:R-:W-:-:S04]  /*31c80*/  IMAD.WIDE.U32 R2, R23, UR4, R2 ;  /* 0x0000000417027c25 */ /* 0x000fc8000f8e0002 */
[----:B------:R-:W-:Y:S01]  /*31c90*/  IMAD R0, R23, UR5, R0 ;  /* 0x0000000517007c24 */ /* 0x000fe2000f8e0200 */
[----:B------:R-:W-:Y:S01]  /*31ca0*/  ULDC.64 UR4, c[0x0][0x2d0] ;  /* 0x0000b40000047ab9 */ /* 0x000fe20000000a00 */
[----:B-1----:R-:W-:Y:S02]  /*31cb0*/  ISETP.NE.AND P0, PT, R7, 0x1, PT ;  /* 0x000000010700780c */ /* 0x002fe40003f05270 */
[----:B------:R-:W-:Y:S01]  /*31cc0*/  IMAD.IADD R3, R3, 0x1, R0 ;  /* 0x0000000103037824 */ /* 0x000fe200078e0200 */
[----:B--2---:R-:W-:-:S10]  /*31cd0*/  LOP3.LUT R21, R20, 0x7f, RZ, 0xc0, !PT ;  /* 0x0000007f14157812 */ /* 0x004fd400078ec0ff */
[----:B------:R-:W1:Y:S01]  /*31ce0*/  @P0 LDC R6, c[0x0][0x44c] ;  /* 0x00011300ff060b82 */ /* 0x000e620000000800 */
[----:B------:R-:W-:Y:S02]  /*31cf0*/  SHF.L.U32 R20, R20, 0x5, RZ ;  /* 0x0000000514147819 */ /* 0x000fe400000006ff */
[----:B------:R-:W-:-:S04]  /*31d00*/  SHF.R.U32.HI R21, RZ, 0x2, R21 ;  /* 0x00000002ff157819 */ /* 0x000fc80000011615 */
[----:B------:R-:W-:Y:S01]  /*31d10*/  LOP3.LUT R20, R21, 0x60, R20, 0xf8, !PT ;  /* 0x0000006015147812 */ /* 0x000fe200078ef814 */
[----:B------:R-:W2:Y:S04]  /*31d20*/  @P0 LDC R0, c[0x0][0x450] ;  /* 0x00011400ff000b82 */ /* 0x000ea80000000800 */
[----:B------:R-:W-:-:S04]  /*31d30*/  IMAD R5, R17, 0x80, R20 ;  /* 0x0000008011057824 */ /* 0x000fc800078e0214 */
[----:B------:R-:W-:Y:S01]  /*31d40*/  IMAD.MOV.U32 R4, RZ, RZ, R5 ;  /* 0x000000ffff047224 */ /* 0x000fe200078e0005 */
[----:B------:R-:W3:Y:S01]  /*31d50*/  S2R R20, SR_TID.X ;  /* 0x0000000000147919 */ /* 0x000ee20000002100 */
[----:B-1----:R-:W-:-:S05]  /*31d60*/  @P0 IMAD.HI.U32 R6, R5, R6, RZ ;  /* 0x0000000605060227 */ /* 0x002fca00078e00ff */
[----:B--2---:R-:W-:-:S05]  /*31d70*/  @P0 SHF.R.U32.HI R4, RZ, R0, R6 ;  /* 0x00000000ff040219 */ /* 0x004fca0000011606 */
        /* <DEDUP_REMOVED lines=24> */
[----:B0-----:R-:W-:Y:S10]  /*31f00*/  BRA.DIV UR5, `(.L_x_3057) ;  /* 0x0000009605787947 */ /* 0x001ff4000b800000 */
[----:B------:R-:W0:Y:S01]  /*31f10*/  SHFL.IDX PT, R3, R0, RZ, 0x1c1f ;  /* 0x001c1fff00037589 */ /* 0x000e2200000e0000 */
[----:B------:R-:W-:Y:S02]  /*31f20*/  IMAD R30, R30, R7, RZ ;  /* 0x000000071e1e7224 */ /* 0x000fe400078e02ff */
[----:B------:R-:W-:Y:S01]  /*31f30*/  IMAD R17, R17, 0x80, R9 ;  /* 0x0000008011117824 */ /* 0x000fe200078e0209 */
[----:B------:R-:W1:Y:S04]  /*31f40*/  SHFL.IDX PT, R2, R4, RZ, 0x1c1f ;  /* 0x001c1fff04027589 */ /* 0x000e6800000e0000 */
[----:B------:R-:W-:Y:S01]  /*31f50*/  ISETP.GE.AND P1, PT, R17, R30, PT ;  /* 0x0000001e1100720c */ /* 0x000fe20003f26270 */
[----:B------:R-:W2:-:S12]  /*31f60*/  SHFL.IDX PT, R14, R0, 0x1, 0x1c1f ;  /* 0x003c1f00000e7f89 */ /* 0x000e9800000e0000 */
[----:B0-----:R-:W-:-:S04]  /*31f70*/  @!P1 IADD3 R5, P4, R36, R3, RZ ;  /* 0x0000000324059210 */ /* 0x001fc80007f9e0ff */
[----:B-1----:R-:W-:Y:S01]  /*31f80*/  @!P1 IADD3.X R3, RZ, R2, RZ, P4, !PT ;  /* 0x00000002ff039210 */ /* 0x002fe200027fe4ff */
[----:B------:R-:W-:Y:S02]  /*31f90*/  @!P1 IMAD.MOV.U32 R2, RZ, RZ, R5 ;  /* 0x000000ffff029224 */ /* 0x000fe400078e0005 */
[----:B------:R-:W-:-:S03]  /*31fa0*/  VIADD R5, R17, 0x20 ;  /* 0x0000002011057836 */ /* 0x000fc60000000000 */
[----:B-----5:R-:W-:Y:S04]  /*31fb0*/  @!P1 LDGSTS.E.BYPASS.LTC128B.128 [R8+0x1e200], desc[UR54][R2.64], !P3 ;  /* 0x1e20000002089fae */ /* 0x020fe8000d901d76 */
        /* <DEDUP_REMOVED lines=24> */
.L_x_3348:
[----:B------:R-:W-:Y:S01]  /*32140*/  VIADD R17, R17, 0x60 ;  /* 0x0000006011117836 */ /* 0x000fe20000000000 */
[----:B------:R-:W-:Y:S04]  /*32150*/  BSSY B0, `(.L_x_3058) ;  /* 0x000000b000007945 */ /* 0x000fe80003800000 */
[----:B------:R-:W-:-:S13]  /*32160*/  ISETP.GE.AND P1, PT, R17, R30, PT ;  /* 0x0000001e1100720c */ /* 0x000fda0003f26270 */
[----:B------:R-:W-:Y:S05]  /*32170*/  @P1 BRA `(.L_x_3059) ;  /* 0x0000000000201947 */ /* 0x000fea0003800000 */
[----:B--2---:R-:W-:-:S05]  /*32180*/  IADD3 R2, P1, R36, R14, RZ ;  /* 0x0000000e24027210 */ /* 0x004fca0007f3e0ff */
[----:B------:R-:W-:-:S05]  /*32190*/  IMAD.X R3, RZ, RZ, R4, P1 ;  /* 0x000000ffff037224 */ /* 0x000fca00008e0604 */
[----:B------:R-:W-:Y:S01]  /*321a0*/  @!PT LDS RZ, [RZ] ;  /* 0x00000000fffff984 */ /* 0x000fe20000000800 */
[----:B------:R-:W-:Y:S01]  /*321b0*/  @!PT LDS RZ, [RZ] ;  /* 0x00000000fffff984 */ /* 0x000fe20000000800 */
[----:B------:R-:W-:Y:S01]  /*321c0*/  @!PT LDS RZ, [RZ] ;  /* 0x00000000fffff984 */ /* 0x000fe20000000800 */
[----:B------:R0:W-:Y:S04]  /*321d0*/  LDGSTS.E.BYPASS.LTC128B.128 [R8+0x1fa00], desc[UR54][R2.64], !P3 ;  /* 0x1fa0000002087fae */ /* 0x0001e8000d901d76 */
[----:B------:R0:W-:Y:S04]  /*321e0*/  LDGSTS.E.BYPASS.LTC128B.128 [R8+0x21a00], desc[UR54][R2.64+0x40], !P2 ;  /* 0x21a0004002087fae */ /* 0x0001e8000d101d76 */
[----:B------:R0:W-:Y:S02]  /*321f0*/  LDGSTS.E.BYPASS.LTC128B.128 [R8+0x23a00], desc[UR54][R2.64+0x80], !P0 ;  /* 0x23a0008002087fae */ /* 0x0001e4000c101d76 */
.L_x_3059:
[----:B------:R-:W-:Y:S05]  /*32200*/  BSYNC B0 ;  /* 0x0000000000007941 */ /* 0x000fea0003800000 */
.L_x_3058:
[----:B------:R-:W-:Y:S01]  /*32210*/  NOP ;  /* 0x0000000000007918 */ /* 0x000fe20000000000 */
[----:B------:R-:W-:-:S13]  /*32220*/  PLOP3.LUT P0, PT, PT, PT, PT, 0x80, 0x0 ;  /* 0x000000000000781c */ /* 0x000fda0003f0f070 */
.L_x_3060:
[----:B------:R-:W-:Y:S02]  /*32230*/  PLOP3.LUT P1, PT, P1, P0, PT, 0xa2, 0x0 ;  /* 0x000000000000781c */ /* 0x000fe40000f21472 */
[----:B------:R-:W-:-:S08]  /*32240*/  @P0 R2UR P1, UR4, R22 ;  /* 0x00000000160402ca */ /* 0x000fd00000020000 */
[----:B------:R-:W-:-:S05]  /*32250*/  @P0 PLOP3.LUT P0, PT, P1, PT, PT, 0x80, 0x0 ;  /* 0x000000000000081c */ /* 0x000fca0000f0f070 */
[----:B------:R-:W-:Y:S01]  /*32260*/  @!P1 SYNCS.ARRIVE.TRANS64.RED.A0T1 RZ, [UR4+0x33400], RZ ;  /* 0x033400ffffff99a7 */ /* 0x000fe20008200404 */
[----:B------:R-:W-:Y:S07]  /*32270*/  @!P1 ARRIVES.LDGSTSBAR.64.TRANSCNT [UR4+0x33400] ;  /* 0x03340000ff0099b0 */ /* 0x000fee0008000a84 */
[----:B------:R-:W-:Y:S05]  /*32280*/  @P0 BRA.U.ANY `(.L_x_3060) ;  /* 0xfffffffd00e80947 */ /* 0x000fea000393ffff */
[----:B0-2---:R-:W2:Y:S02]  /*32290*/  LDL.LU R2, [R1+0x34] ;  /* 0x0000340001027983 */ /* 0x005ea40000300800 */
[----:B--2---:R-:W-:-:S04]  /*322a0*/  IADD3 R2, R2, 0x1, RZ ;  /* 0x0000000102027810 */ /* 0x004fc80007ffe0ff */
[----:B------:R-:W-:Y:S01]  /*322b0*/  LEA.HI R0, R2, R2, RZ, 0x1 ;  /* 0x0000000202007211 */ /* 0x000fe200078f08ff */
[----:B------:R0:W-:Y:S03]  /*322c0*/  STL [R1+0x34], R2 ;  /* 0x0000340201007387 */ /* 0x0001e60000100800 */
        /* <DEDUP_REMOVED lines=9> */
.L_x_3349:
[----:B------:R-:W-:Y:S05]  /*32360*/  BSYNC B0 ;  /* 0x0000000000007941 */ /* 0x000fea0003800000 */
.L_x_3061:
[----:B------:R-:W2:Y:S02]  /*32370*/  LDL R0, [R1+0x4] ;  /* 0x0000040001007983 */ /* 0x000ea40000100800 */
[----:B--2---:R-:W-:-:S13]  /*32380*/  ISETP.GE.AND P0, PT, R30, R0, PT ;  /* 0x000000001e00720c */ /* 0x004fda0003f06270 */
[----:B------:R-:W-:Y:S05]  /*32390*/  @!P0 BRA `(.L_x_3063) ;  /* 0x0000001800388947 */ /* 0x000fea0003800000 */
[----:B------:R-:W-:Y:S02]  /*323a0*/  IMAD.MOV.U32 R17, RZ, RZ, R29 ;  /* 0x000000ffff117224 */ /* 0x000fe400078e001d */
[----:B------:R-:W-:-:S07]  /*323b0*/  IMAD.MOV.U32 R20, RZ, RZ, R33 ;  /* 0x000000ffff147224 */ /* 0x000fce00078e0021 */
.L_x_3083:
[----:B------:R-:W2:Y:S01]  /*323c0*/  LDL R9, [R1] ;  /* 0x0000000001097983 */ /* 0x000ea20000100800 */
[----:B-1----:R-:W1:Y:S01]  /*323d0*/  LDC R6, c[0x0][0x430] ;  /* 0x00010c00ff067b82 */ /* 0x002e620000000800 */
[----:B------:R-:W3:Y:S01]  /*323e0*/  S2R R0, SR_TID.X ;  /* 0x0000000000007919 */ /* 0x000ee20000002100 */
[----:B------:R-:W4:Y:S01]  /*323f0*/  S2R R2, SR_TID.X ;  /* 0x0000000000027919 */ /* 0x000f220000002100 */
[----:B0-----:R-:W0:Y:S01]  /*32400*/  S2R R8, SR_TID.X ;  /* 0x0000000000087919 */ /* 0x001e220000002100 */
[----:B------:R-:W2:Y:S01]  /*32410*/  LDL R13, [R1+0x4] ;  /* 0x00000400010d7983 */ /* 0x000ea20000100800 */
[----:B-1----:R-:W-:Y:S02]  /*32420*/  ISETP.NE.AND P0, PT, R6, 0x1, PT ;  /* 0x000000010600780c */ /* 0x002fe40003f05270 */
[----:B---3--:R-:W-:-:S11]  /*32430*/  LOP3.LUT R0, R0, 0x7f, RZ, 0xc0, !PT ;  /* 0x0000007f00007812 */ /* 0x008fd600078ec0ff */
[----:B------:R-:W1:Y:S01]  /*32440*/  @P0 LDC R4, c[0x0][0x434] ;  /* 0x00010d00ff040b82 */ /* 0x000e620000000800 */
[----:B----4-:R-:W-:Y:S01]  /*32450*/  IMAD.SHL.U32 R5, R2, 0x20, RZ ;  /* 0x0000002002057824 */ /* 0x010fe200078e00ff */
[----:B------:R-:W-:-:S06]  /*32460*/  SHF.R.U32.HI R0, RZ, 0x2, R0 ;  /* 0x00000002ff007819 */ /* 0x000fcc0000011600 */
[----:B0-----:R-:W0:Y:S01]  /*32470*/  @P0 LDC R3, c[0x0][0x438] ;  /* 0x00010e00ff030b82 */ /* 0x001e220000000800 */
[----:B------:R-:W-:Y:S01]  /*32480*/  LOP3.LUT R5, R0, 0x60, R5, 0xf8, !PT ;  /* 0x0000006000057812 */ /* 0x000fe200078ef805 */
[----:B------:R-:W-:Y:S01]  /*32490*/  IMAD R0, R30, 0xa0, R37 ;  /* 0x000000a01e007824 */ /* 0x000fe200078e0225 */
[----:B------:R-:W-:Y:S01]  /*324a0*/  LOP3.LUT R2, R2, 0x7f, RZ, 0xc0, !PT ;  /* 0x0000007f02027812 */ /* 0x000fe200078ec0ff */
[----:B------:R-:W-:-:S03]  /*324b0*/  IMAD.SHL.U32 R8, R8, 0x20, RZ ;  /* 0x0000002008087824 */ /* 0x000fc600078e00ff */
[----:B------:R-:W-:Y:S02]  /*324c0*/  IADD3 R5, R5, R0, RZ ;  /* 0x0000000005057210 */ /* 0x000fe40007ffe0ff */
[----:B------:R-:W-:-:S04]  /*324d0*/  SHF.R.U32.HI R7, RZ, 0x2, R2 ;  /* 0x00000002ff077819 */ /* 0x000fc80000011602 */
[----:B------:R-:W-:Y:S02]  /*324e0*/  LOP3.LUT R8, R7, 0x60, R8, 0xf8, !PT ;  /* 0x0000006007087812 */ /* 0x000fe400078ef808 */
[----:B------:R-:W3:Y:S01]  /*324f0*/  @P0 LDC R7, c[0x0][0x434] ;  /* 0x00010d00ff070b82 */ /* 0x000ee20000000800 */
[----:B-1----:R-:W-:-:S04]  /*32500*/  @P0 IMAD.HI.U32 R4, R5, R4, RZ ;  /* 0x0000000405040227 */ /* 0x002fc800078e00ff */
[----:B------:R-:W-:Y:S01]  /*32510*/  IMAD.MOV.U32 R2, RZ, RZ, R5 ;  /* 0x000000ffff027224 */ /* 0x000fe200078e0005 */
[----:B0-----:R-:W-:Y:S02]  /*32520*/  @P0 SHF.R.U32.HI R2, RZ, R3, R4 ;  /* 0x00000003ff020219 */ /* 0x001fe40000011604 */
[----:B------:R-:W0:Y:S01]  /*32530*/  @P0 LDC R3, c[0x0][0x438] ;  /* 0x00010e00ff030b82 */ /* 0x000e220000000800 */
[----:B------:R-:W-:-:S05]  /*32540*/  LOP3.LUT R8, R8, 0x80, RZ, 0xfc, !PT ;  /* 0x0000008008087812 */ /* 0x000fca00078efcff */
[----:B------:R-:W-:-:S04]  /*32550*/  IMAD.IADD R0, R8, 0x1, R0 ;  /* 0x0000000108007824 */ /* 0x000fc800078e0200 */
[----:B---3--:R-:W-:-:S04]  /*32560*/  @P0 IMAD.HI.U32 R7, R0, R7, RZ ;  /* 0x0000000700070227 */ /* 0x008fc800078e00ff */
[----:B------:R-:W-:Y:S01]  /*32570*/  IMAD.MOV.U32 R4, RZ, RZ, R0 ;  /* 0x000000ffff047224 */ /* 0x000fe200078e0000 */
[----:B0-----:R-:W-:Y:S01]  /*32580*/  @P0 SHF.R.U32.HI R4, RZ, R3, R7 ;  /* 0x00000003ff040219 */ /* 0x001fe20000011607 */
[----:B------:R-:W-:-:S03]  /*32590*/  IMAD.MOV R7, RZ, RZ, -R2 ;  /* 0x000000ffff077224 */ /* 0x000fc600078e0a02 */
[----:B------:R-:W-:Y:S01]  /*325a0*/  IADD3 R3, -R4, RZ, RZ ;  /* 0x000000ff04037210 */ /* 0x000fe20007ffe1ff */
[C---:B------:R-:W-:Y:S01]  /*325b0*/  IMAD R5, R6.reuse, R7, R5 ;  /* 0x0000000706057224 */ /* 0x040fe200078e0205 */
[----:B------:R-:W-:Y:S05]  /*325c0*/  YIELD ;  /* 0x0000000000007946 */ /* 0x000fea0003800000 */
[----:B------:R-:W-:Y:S01]  /*325d0*/  IMAD R6, R6, R3, R0 ;  /* 0x0000000306067224 */ /* 0x000fe200078e0200 */
[----:B------:R-:W-:Y:S01]  /*325e0*/  ULDC.64 UR4, c[0x0][0x428] ;  /* 0x00010a0000047ab9 */ /* 0x000fe20000000a00 */
[----:B------:R-:W-:Y:S01]  /*325f0*/  SHF.R.S32.HI R3, RZ, 0x1f, R2 ;  /* 0x0000001fff037819 */ /* 0x000fe20000011402 */
[----:B------:R-:W-:-:S02]  /*32600*/  ULDC.64 UR6, c[0x0][0x418] ;  /* 0x0001060000067ab9 */ /* 0x000fc40000000a00 */
        /* <DEDUP_REMOVED lines=8> */
[--C-:B------:R-:W-:Y:S01]  /*32690*/  @!P1 SHF.R.S32.HI R3, RZ, 0x1f, R4.reuse ;  /* 0x0000001fff039819 */ /* 0x100fe20000011404 */
[----:B------:R-:W-:Y:S01]  /*326a0*/  @!P1 IMAD.MOV.U32 R2, RZ, RZ, R4 ;  /* 0x000000ffff029224 */ /* 0x000fe200078e0004 */
[----:B------:R-:W-:-:S03]  /*326b0*/  MOV R12, UR39 ;  /* 0x00000027000c7c02 */ /* 0x000fc60008000f00 */
        /* <DEDUP_REMOVED lines=10> */
[C---:B------:R-:W-:Y:S01]  /*32760*/  ISETP.GT.AND P1, PT, R30.reuse, R13, PT ;  /* 0x0000000d1e00720c */ /* 0x040fe20003f24270 */
[----:B------:R-:W-:Y:S01]  /*32770*/  VIADD R30, R30, 0xffffffff ;  /* 0xffffffff1e1e7836 */ /* 0x000fe20000000000 */
[----:B------:R-:W-:Y:S02]  /*32780*/  SEL R29, R29, RZ, P0 ;  /* 0x000000ff1d1d7207 */ /* 0x000fe40000000000 */
[----:B------:R-:W-:Y:S02]  /*32790*/  LOP3.LUT R33, R20, R33, RZ, 0x3c, !PT ;  /* 0x0000002114217212 */ /* 0x000fe400078e3cff */
[----:B--2---:R-:W-:Y:S01]  /*327a0*/  SHF.R.S32.HI R27, RZ, 0x1f, R8 ;  /* 0x0000001fff1b7819 */ /* 0x004fe20000011408 */
[----:B0-----:R-:W-:Y:S06]  /*327b0*/  @!P2 BRA `(.L_x_3064) ;  /* 0x000000000004a947 */ /* 0x001fec0003800000 */
[----:B------:R-:W-:Y:S01]  /*327c0*/  BPT.TRAP 0x1 ;  /* 0x000000040000795c */ /* 0x000fe20000300000 */
.L_x_3064:
[----:B------:R-:W-:Y:S01]  /*327d0*/  IMAD R4, R29, 0x8, R22 ;  /* 0x000000081d047824 */ /* 0x000fe200078e0216 */
[----:B------:R-:W-:Y:S01]  /*327e0*/  SHF.L.U32 R28, R33, 0x1f, RZ ;  /* 0x0000001f211c7819 */ /* 0x000fe200000006ff */
[----:B------:R-:W-:Y:S01]  /*327f0*/  BSSY B0, `(.L_x_3065) ;  /* 0x0000004000007945 */ /* 0x000fe20003800000 */
[----:B------:R-:W-:Y:S02]  /*32800*/  SHF.R.S32.HI R24, RZ, 0x1f, R5 ;  /* 0x0000001fff187819 */ /* 0x000fe40000011405 */
[----:B------:R-:W0:Y:S02]  /*32810*/  SYNCS.PHASECHK.TRANS64.TRYWAIT P0, [R4+URZ+0x33480], R28 ;  /* 0x0334801c040075a7 */ /* 0x000e24000800017f */
[----:B0-----:R-:W-:Y:S05]  /*32820*/  @!P0 BRA `(.L_x_3066) ;  /* 0x0000009000848947 */ /* 0x001fea0003800000 */
.L_x_3350:
[----:B------:R-:W-:Y:S05]  /*32830*/  BSYNC B0 ;  /* 0x0000000000007941 */ /* 0x000fea0003800000 */
.L_x_3065:
        /* <DEDUP_REMOVED lines=65> */
[----:B-1----:R-:W-:-:S04]  /*32c50*/  IADD3 R2, P0, R36, R2, RZ ;  /* 0x0000000224027210 */ /* 0x002fc80007f1e0ff */
[----:B------:R-:W-:-:S05]  /*32c60*/  IADD3.X R3, RZ, R34, RZ, P0, !PT ;  /* 0x00000022ff037210 */ /* 0x000fca00007fe4ff */
[----:B------:R-:W-:Y:S04]  /*32c70*/  LDGSTS.E.BYPASS.LTC128B.128 [R0+0x10a00], desc[UR54][R2.64], !P4 ;  /* 0x10a0000002007fae */ /* 0x000fe8000e101d76 */
[----:B------:R-:W-:Y:S04]  /*32c80*/  LDGSTS.E.BYPASS.LTC128B.128 [R0+0x13200], desc[UR54][R2.64+0x40], !P3 ;  /* 0x1320004002007fae */ /* 0x000fe8000d901d76 */
[----:B------:R1:W-:Y:S04]  /*32c90*/  LDGSTS.E.BYPASS.LTC128B.128 [R0+0x15a00], desc[UR54][R2.64+0x80], !P2 ;  /* 0x15a0008002007fae */ /* 0x0003e8000d101d76 */
[----:B-1----:R1:W2:Y:S02]  /*32ca0*/  SHFL.IDX PT, R2, R10, RZ, 0x1c1f ;  /* 0x001c1fff0a027589 */ /* 0x0022a400000e0000 */
.L_x_3362:
        /* <DEDUP_REMOVED lines=10> */
.L_x_3068:
        /* <DEDUP_REMOVED lines=11> */
.L_x_3069:
[----:B------:R2:W-:Y:S01]  /*32e00*/  SYNCS.ARRIVE.TRANS64.A1T0 RZ, [R4+URZ+0x33470], RZ ;  /* 0x033470ff04ff79a7 */ /* 0x0005e2000810003f */
[----:B------:R-:W-:Y:S05]  /*32e10*/  @!P3 BRA `(.L_x_3070) ;  /* 0x000000000004b947 */ /* 0x000fea0003800000 */
[----:B------:R-:W-:Y:S01]  /*32e20*/  BPT.TRAP 0x1 ;  /* 0x000000040000795c */ /* 0x000fe20000300000 */
.L_x_3070:
[----:B------:R-:W3:Y:S01]  /*32e30*/  SYNCS.PHASECHK.TRANS64.TRYWAIT P0, [R4+URZ+0x33440], R28 ;  /* 0x0334401c040075a7 */ /* 0x000ee2000800017f */
[----:B------:R-:W-:Y:S04]  /*32e40*/  BSSY B0, `(.L_x_3071) ;  /* 0x0000002000007945 */ /* 0x000fe80003800000 */
[----:B---3--:R-:W-:Y:S05]  /*32e50*/  @!P0 BRA `(.L_x_3072) ;  /* 0x00000090008c8947 */ /* 0x008fea0003800000 */
.L_x_3363:
[----:B------:R-:W-:Y:S05]  /*32e60*/  BSYNC B0 ;  /* 0x0000000000007941 */ /* 0x000fea0003800000 */
.L_x_3071:
[----:B------:R-:W-:Y:S01]  /*32e70*/  ULDC.64 UR4, c[0x0][0x300] ;  /* 0x0000c00000047ab9 */ /* 0x000fe20000000a00 */
[----:B------:R-:W-:Y:S01]  /*32e80*/  ULDC.64 UR6, c[0x0][0x310] ;  /* 0x0000c40000067ab9 */ /* 0x000fe20000000a00 */
[----:B------:R-:W-:Y:S01]  /*32e90*/  IMAD R9, R24, UR4, RZ ;  /* 0x0000000418097c24 */ /* 0x000fe2000f8e02ff */
[----:B-1----:R-:W1:Y:S01]  /*32ea0*/  LDC R10, c[0x0][0x2f4] ;  /* 0x0000bd00ff0a7b82 */ /* 0x002e620000000800 */
        /* <DEDUP_REMOVED lines=12> */
[-C--:B-1----:R-:W-:Y:S01]  /*32f70*/  ISETP.GE.AND P2, PT, R12, R10.reuse, PT ;  /* 0x0000000a0c00720c */ /* 0x082fe20003f46270 */
[----:B------:R-:W-:Y:S01]  /*32f80*/  IMAD.WIDE.U32 R2, R6, UR4, RZ ;  /* 0x0000000406027c25 */ /* 0x000fe2000f8e00ff */
[----:B------:R-:W-:Y:S01]  /*32f90*/  ULDC.64 UR4, c[0x0][0x308] ;  /* 0x0000c20000047ab9 */ /* 0x000fe20000000a00 */
[----:B------:R-:W-:-:S02]  /*32fa0*/  ISETP.GE.AND P3, PT, R11, R10, PT ;  /* 0x0000000a0b00720c */ /* 0x000fc40003f66270 */
[----:B------:R-:W-:Y:S01]  /*32fb0*/  IMAD R6, R26, UR6, RZ ;  /* 0x000000061a067c24 */ /* 0x000fe2000f8e02ff */
[----:B------:R-:W-:Y:S01]  /*32fc0*/  IADD3 R3, R3, R5, RZ ;  /* 0x0000000503037210 */ /* 0x000fe20007ffe0ff */
[----:B------:R-:W-:Y:S01]  /*32fd0*/  IMAD.WIDE.U32 R8, R18, UR4, R8 ;  /* 0x0000000412087c25 */ /* 0x000fe2000f8e0008 */
[----:B------:R-:W-:-:S03]  /*32fe0*/  ISETP.GE.AND P4, PT, R36, R10, PT ;  /* 0x0000000a2400720c */ /* 0x000fc60003f86270 */
[C---:B------:R-:W-:Y:S02]  /*32ff0*/  IMAD R6, R7.reuse, UR7, R6 ;  /* 0x0000000707067c24 */ /* 0x040fe4000f8e0206 */
[----:B------:R-:W-:Y:S01]  /*33000*/  IMAD.WIDE.U32 R2, R7, UR6, R2 ;  /* 0x0000000607027c25 */ /* 0x000fe2000f8e0002 */
[----:B------:R-:W-:Y:S02]  /*33010*/  ULDC.64 UR6, c[0x0][0x2e8] ;  /* 0x0000ba0000067ab9 */ /* 0x000fe40000000a00 */
[----:B------:R-:W-:Y:S01]  /*33020*/  IADD3 R5, P0, R8, UR6, RZ ;  /* 0x0000000608057c10 */ /* 0x000fe2000ff1e0ff */
[----:B------:R-:W-:Y:S02]  /*33030*/  IMAD.IADD R3, R3, 0x1, R6 ;  /* 0x0000000103037824 */ /* 0x000fe400078e0206 */
[C---:B------:R-:W-:Y:S02]  /*33040*/  IMAD R7, R18.reuse, UR5, RZ ;  /* 0x0000000512077c24 */ /* 0x040fe4000f8e02ff */
[----:B------:R-:W-:Y:S01]  /*33050*/  IMAD.WIDE.U32 R2, R18, UR4, R2 ;  /* 0x0000000412027c25 */ /* 0x000fe2000f8e0002 */
[----:B------:R-:W-:-:S02]  /*33060*/  UMOV UR4, 0xffffffff ;  /* 0xffffffff00047882 */ /* 0x000fc40000000000 */
[----:B------:R-:W-:Y:S02]  /*33070*/  IADD3.X R8, R7, UR7, R9, P0, !PT ;  /* 0x0000000707087c10 */ /* 0x000fe400087fe409 */
[----:B------:R-:W-:-:S04]  /*33080*/  IADD3 R6, P0, R2, UR6, RZ ;  /* 0x0000000602067c10 */ /* 0x000fc8000ff1e0ff */
[----:B------:R-:W-:Y:S01]  /*33090*/  IADD3.X R7, R7, UR7, R3, P0, !PT ;  /* 0x0000000707077c10 */ /* 0x000fe200087fe403 */
[----:B------:R-:W-:Y:S08]  /*330a0*/  BRA.DIV UR4, `(.L_x_3073) ;  /* 0x00000092040c7947 */ /* 0x000ff0000b800000 */
[----:B------:R-:W1:Y:S04]  /*330b0*/  SHFL.IDX PT, R2, R5, RZ, 0x1c1f ;  /* 0x001c1fff05027589 */ /* 0x000e6800000e0000 */
[----:B------:R-:W4:Y:S04]  /*330c0*/  SHFL.IDX PT, R3, R8, RZ, 0x1c1f ;  /* 0x001c1fff08037589 */ /* 0x000f2800000e0000 */
[----:B------:R-:W-:Y:S04]  /*330d0*/  SHFL.IDX PT, R9, R8, 0x2, 0x1c1f ;  /* 0x005c1f0008097f89 */ /* 0x000fe800000e0000 */
[----:B------:R-:W-:Y:S04]  /*330e0*/  SHFL.IDX PT, R7, R7, RZ, 0x1c1f ;  /* 0x001c1fff07077589 */ /* 0x000fe800000e0000 */
[----:B------:R-:W-:Y:S01]  /*330f0*/  SHFL.IDX PT, R14, R6, RZ, 0x1c1f ;  /* 0x001c1fff060e7589 */ /* 0x000fe200000e0000 */
[----:B-1----:R-:W-:-:S05]  /*33100*/  IADD3 R2, P0, R36, R2, RZ ;  /* 0x0000000224027210 */ /* 0x002fca0007f1e0ff */
[----:B----4-:R-:W-:-:S05]  /*33110*/  IMAD.X R3, RZ, RZ, R3, P0 ;  /* 0x000000ffff037224 */ /* 0x010fca00000e0603 */
[----:B------:R-:W-:Y:S04]  /*33120*/  LDGSTS.E.BYPASS.LTC128B.128 [R0+0x24200], desc[UR54][R2.64], !P4 ;  /* 0x2420000002007fae */ /* 0x000fe8000e101d76 */
[----:B------:R-:W-:Y:S04]  /*33130*/  LDGSTS.E.BYPASS.LTC128B.128 [R0+0x26a00], desc[UR54][R2.64+0x40], !P3 ;  /* 0x26a0004002007fae */ /* 0x000fe8000d901d76 */
[----:B------:R1:W-:Y:S04]  /*33140*/  LDGSTS.E.BYPASS.LTC128B.128 [R0+0x29200], desc[UR54][R2.64+0x80], !P2 ;  /* 0x2920008002007fae */ /* 0x0003e8000d101d76 */
[----:B-1----:R-:W1:Y:S04]  /*33150*/  SHFL.IDX PT, R2, R5, 0x1, 0x1c1f ;  /* 0x003c1f0005027f89 */ /* 0x002e6800000e0000 */
[----:B------:R-:W4:Y:S01]  /*33160*/  SHFL.IDX PT, R3, R8, 0x1, 0x1c1f ;  /* 0x003c1f0008037f89 */ /* 0x000f2200000e0000 */
[----:B-1----:R-:W-:-:S05]  /*33170*/  IADD3 R2, P0, R36, R2, RZ ;  /* 0x0000000224027210 */ /* 0x002fca0007f1e0ff */
[----:B----4-:R-:W-:-:S05]  /*33180*/  IMAD.X R3, RZ, RZ, R3, P0 ;  /* 0x000000ffff037224 */ /* 0x010fca00000e0603 */
        /* <DEDUP_REMOVED lines=13> */
[----:B------:R1:W-:Y:S04]  /*33260*/  LDGSTS.E.BYPASS.LTC128B.128 [R0+0x25a00], desc[UR54][R2.64], !P4 ;  /* 0x25a0000002007fae */ /* 0x0003e8000e101d76 */
[----:B------:R1:W-:Y:S04]  /*33270*/  LDGSTS.E.BYPASS.LTC128B.128 [R0+0x28200], desc[UR54][R2.64+0x40], !P3 ;  /* 0x2820004002007fae */ /* 0x0003e8000d901d76 */
[----:B------:R1:W-:Y:S02]  /*33280*/  LDGSTS.E.BYPASS.LTC128B.128 [R0+0x2aa00], desc[UR54][R2.64+0x80], !P2 ;  /* 0x2aa0008002007fae */ /* 0x0003e4000d101d76 */
.L_x_3375:
[----:B-1----:R-:W-:-:S04]  /*33290*/  IADD3 R2, P0, R36, R14, RZ ;  /* 0x0000000e24027210 */ /* 0x002fc80007f1e0ff */
[----:B------:R-:W-:Y:S02]  /*332a0*/  IADD3.X R3, RZ, R7, RZ, P0, !PT ;  /* 0x00000007ff037210 */ /* 0x000fe400007fe4ff */
[----:B------:R-:W-:-:S03]  /*332b0*/  PLOP3.LUT P0, PT, PT, PT, PT, 0x80, 0x0 ;  /* 0x000000000000781c */ /* 0x000fc60003f0f070 */
[----:B------:R-:W-:Y:S01]  /*332c0*/  @!PT LDS RZ, [RZ] ;  /* 0x00000000fffff984 */ /* 0x000fe20000000800 */
[----:B------:R-:W-:Y:S01]  /*332d0*/  @!PT LDS RZ, [RZ] ;  /* 0x00000000fffff984 */ /* 0x000fe20000000800 */
[----:B------:R-:W-:Y:S01]  /*332e0*/  @!PT LDS RZ, [RZ] ;  /* 0x00000000fffff984 */ /* 0x000fe20000000800 */
[----:B------:R1:W-:Y:S04]  /*332f0*/  LDGSTS.E.BYPASS.LTC128B.128 [R0+0x26200], desc[UR54][R2.64], !P4 ;  /* 0x2620000002007fae */ /* 0x0003e8000e101d76 */
[----:B------:R1:W-:Y:S04]  /*33300*/  LDGSTS.E.BYPASS.LTC128B.128 [R0+0x28a00], desc[UR54][R2.64+0x40], !P3 ;  /* 0x28a0004002007fae */ /* 0x0003e8000d901d76 */
[----:B------:R1:W-:Y:S01]  /*33310*/  LDGSTS.E.BYPASS.LTC128B.128 [R0+0x2b200], desc[UR54][R2.64+0x80], !P2 ;  /* 0x2b20008002007fae */ /* 0x0003e2000d101d76 */
[----:B------:R-:W-:Y:S01]  /*33320*/  NOP ;  /* 0x0000000000007918 */ /* 0x000fe20000000000 */
.L_x_3074:
        /* <DEDUP_REMOVED lines=11> */
.L_x_3075:
[----:B------:R-:W-:Y:S01]  /*333e0*/  IMAD.U32 R0, RZ, RZ, UR37 ;  /* 0x00000025ff007e24 */ /* 0x000fe2000f8e00ff */
[----:B------:R1:W-:Y:S04]  /*333f0*/  SYNCS.ARRIVE.TRANS64.A1T0 RZ, [R4+URZ+0x33430], RZ ;  /* 0x033430ff04ff79a7 */ /* 0x0003e8000810003f */
[----:B------:R-:W-:-:S13]  /*33400*/  ISETP.NE.AND P0, PT, R0, 0x3, PT ;  /* 0x000000030000780c */ /* 0x000fda0003f05270 */
[----:B-1----:R-:W-:Y:S05]  /*33410*/  @!P0 BRA `(.L_x_3076) ;  /* 0x0000000000048947 */ /* 0x002fea0003800000 */
[----:B------:R-:W-:Y:S01]  /*33420*/  BPT.TRAP 0x1 ;  /* 0x000000040000795c */ /* 0x000fe20000300000 */
.L_x_3076:
[----:B------:R-:W-:Y:S01]  /*33430*/  LOP3.LUT R3, R20, 0x1, RZ, 0x3c, !PT ;  /* 0x0000000114037812 */ /* 0x000fe200078e3cff */
[----:B------:R-:W-:Y:S01]  /*33440*/  IMAD R0, R17, 0x8, R22 ;  /* 0x0000000811007824 */ /* 0x000fe200078e0216 */
[----:B------:R-:W-:Y:S02]  /*33450*/  BSSY B0, `(.L_x_3077) ;  /* 0x0000004000007945 */ /* 0x000fe40003800000 */
[----:B------:R-:W-:-:S04]  /*33460*/  SHF.L.U32 R3, R3, 0x1f, RZ ;  /* 0x0000001f03037819 */ /* 0x000fc800000006ff */
[----:B------:R-:W1:Y:S02]  /*33470*/  SYNCS.PHASECHK.TRANS64.TRYWAIT P2, [R0+URZ+0x33470], R3 ;  /* 0x03347003000075a7 */ /* 0x000e64000804017f */
[----:B-1----:R-:W-:Y:S05]  /*33480*/  @!P2 BRA `(.L_x_3078) ;  /* 0x00000090008ca947 */ /* 0x002fea0003800000 */
.L_x_3376:
[----:B------:R-:W-:Y:S05]  /*33490*/  BSYNC B0 ;  /* 0x0000000000007941 */ /* 0x000fea0003800000 */
.L_x_3077:
[----:B------:R-:W-:-:S05]  /*334a0*/  IMAD.U32 R2, RZ, RZ, UR39 ;  /* 0x00000027ff027e24 */ /* 0x000fca000f8e00ff */
[----:B------:R-:W-:-:S13]  /*334b0*/  ISETP.NE.AND P2, PT, R2, 0x3, PT ;  /* 0x000000030200780c */ /* 0x000fda0003f45270 */
[----:B------:R-:W-:Y:S05]  /*334c0*/  @!P2 BRA `(.L_x_3079) ;  /* 0x000000000004a947 */ /* 0x000fea0003800000 */
[----:B------:R-:W-:Y:S01]  /*334d0*/  BPT.TRAP 0x1 ;  /* 0x000000040000795c */ /* 0x000fe20000300000 */
.L_x_3079:
[----:B------:R-:W-:Y:S01]  /*334e0*/  SHF.L.U32 R5, R20, 0x1f, RZ ;  /* 0x0000001f14057819 */ /* 0x000fe200000006ff */
[----:B-1----:R-:W-:-:S03]  /*334f0*/  IMAD R3, R17, 0x7800, RZ ;  /* 0x0000780011037824 */ /* 0x002fc600078e02ff */
[----:B------:R-:W1:Y:S02]  /*33500*/  SYNCS.PHASECHK.TRANS64.TRYWAIT P2, [R0+URZ+0x33460], R5 ;  /* 0x03346005000075a7 */ /* 0x000e64000804017f */
[----:B-1----:R-:W-:Y:S05]  /*33510*/  @!P2 BRA `(.L_x_3080) ;  /* 0x00000090007ca947 */ /* 0x002fea0003800000 */
.L_x_3377:
[----:B------:R-:W1:Y:S04]  /*33520*/  LDL R2, [R1+0x18] ;  /* 0x0000180001027983 */ /* 0x000e680000100800 */
[----:B------:R-:W4:Y:S01]  /*33530*/  LDL R8, [R1+0x14] ;  /* 0x0000140001087983 */ /* 0x000f220000100800 */
[----:B------:R-:W-:Y:S05]  /*33540*/  WARPSYNC.ALL ;  /* 0x0000000000007948 */ /* 0x000fea0003800000 */
[----:B------:R-:W-:-:S05]  /*33550*/  IMAD.U32 R17, RZ, RZ, UR39 ;  /* 0x00000027ff117e24 */ /* 0x000fca000f8e00ff */
[----:B------:R-:W-:Y:S02]  /*33560*/  ISETP.NE.AND P2, PT, R17, 0x3, PT ;  /* 0x000000031100780c */ /* 0x000fe40003f45270 */
[C---:B-1----:R-:W-:Y:S02]  /*33570*/  LOP3.LUT R5, R3.reuse, R2, RZ, 0xfc, !PT ;  /* 0x0000000203057212 */ /* 0x042fe400078efcff */
[----:B----4-:R-:W-:-:S03]  /*33580*/  LOP3.LUT R3, R3, R8, RZ, 0xfc, !PT ;  /* 0x0000000803037212 */ /* 0x010fc600078efcff */
[C---:B------:R-:W-:Y:S01]  /*33590*/  IMAD.IADD R2, R22.reuse, 0x1, R5 ;  /* 0x0000000116027824 */ /* 0x040fe200078e0205 */
[----:B------:R-:W-:-:S04]  /*335a0*/  IADD3 R3, R22, R3, RZ ;  /* 0x0000000316037210 */ /* 0x000fc80007ffe0ff */
        /* <DEDUP_REMOVED lines=98> */
.L_x_3081:
[----:B-1----:R1:W-:Y:S01]  /*33bd0*/  SYNCS.ARRIVE.TRANS64.A1T0 RZ, [R0+URZ+0x33450], RZ ;  /* 0x033450ff00ff79a7 */ /* 0x0023e2000810003f */
[----:B------:R-:W-:Y:S06]  /*33be0*/  BAR.SYNC.DEFER_BLOCKING 0x2, 0x80 ;  /* 0x0082000000007b1d */ /* 0x000fec0000010000 */
[----:B------:R-:W-:Y:S05]  /*33bf0*/  @!P0 BRA `(.L_x_3082) ;  /* 0x0000000000048947 */ /* 0x000fea0003800000 */
[----:B------:R-:W-:Y:S01]  /*33c00*/  BPT.TRAP 0x1 ;  /* 0x000000040000795c */ /* 0x000fe20000300000 */
.L_x_3082:
[----:B------:R-:W2:Y:S01]  /*33c10*/  LDL R2, [R1+0x8] ;  /* 0x0000080001027983 */ /* 0x000ea20000100800 */
[----:B-1----:R-:W-:Y:S02]  /*33c20*/  VIADD R0, R0, 0x33480 ;  /* 0x0003348000007836 */ /* 0x002fe40000000000 */
[----:B------:R-:W-:Y:S02]  /*33c30*/  IMAD.MOV.U32 R17, RZ, RZ, R29 ;  /* 0x000000ffff117224 */ /* 0x000fe400078e001d */
[----:B------:R-:W-:Y:S01]  /*33c40*/  IMAD.MOV.U32 R20, RZ, RZ, R33 ;  /* 0x000000ffff147224 */ /* 0x000fe200078e0021 */
[----:B--2---:R-:W-:-:S04]  /*33c50*/  PRMT R0, R2, 0x654, R0 ;  /* 0x0000065402007816 */ /* 0x004fc80000000000 */
[----:B------:R1:W-:Y:S01]  /*33c60*/  SYNCS.ARRIVE.TRANS64.RED.A1T0 RZ, [R0+URZ], RZ ;  /* 0x000000ff00ff79a7 */ /* 0x0003e2000810043f */
[----:B------:R-:W-:Y:S05]  /*33c70*/  @P1 BRA `(.L_x_3083) ;  /* 0xffffffe400d01947 */ /* 0x000fea000383ffff */
.L_x_3063:
[----:B-1----:R-:W1:Y:S01]  /*33c80*/  S2R R0, SR_TID.X ;  /* 0x0000000000007919 */ /* 0x002e620000002100 */
[----:B------:R-:W-:Y:S01]  /*33c90*/  BSSY B0, `(.L_x_3084) ;  /* 0x0000012000007945 */ /* 0x000fe20003800000 */
[----:B-1----:R-:W-:Y:S01]  /*33ca0*/  LOP3.LUT R2, R0, 0x7f, RZ, 0xc0, !PT ;  /* 0x0000007f00027812 */ /* 0x002fe200078ec0ff */
[----:B------:R-:W-:-:S03]  /*33cb0*/  IMAD.U32 R0, RZ, RZ, UR37 ;  /* 0x00000025ff007e24 */ /* 0x000fc6000f8e00ff */
[----:B------:R-:W-:Y:S02]  /*33cc0*/  ISETP.NE.AND P1, PT, R2, RZ, PT ;  /* 0x000000ff0200720c */ /* 0x000fe40003f25270 */
[----:B------:R-:W-:-:S11]  /*33cd0*/  ISETP.NE.AND P0, PT, R0, 0x3, PT ;  /* 0x000000030000780c */ /* 0x000fd60003f05270 */
[----:B------:R-:W-:Y:S05]  /*33ce0*/  @P1 BRA `(.L_x_3085) ;  /* 0x0000000000301947 */ /* 0x000fea0003800000 */
[----:B------:R-:W1:Y:S01]  /*33cf0*/  S2R R5, SR_LANEID ;  /* 0x0000000000057919 */ /* 0x000e620000000000 */
[----:B------:R-:W-:Y:S01]  /*33d00*/  VOTEU.ANY UR4, UPT, PT ;  /* 0x0000000000047886 */ /* 0x000fe200038e0100 */
[----:B0-----:R-:W0:Y:S01]  /*33d10*/  LDC.64 R2, c[0x0][0xc60] ;  /* 0x00031800ff027b82 */ /* 0x001e220000000a00 */
[----:B------:R-:W1:Y:S02]  /*33d20*/  FLO.U32 R0, UR4 ;  /* 0x0000000400007d00 */ /* 0x000e6400080e0000 */
[----:B-1----:R-:W-:-:S06]  /*33d30*/  ISETP.EQ.U32.AND P1, PT, R0, R5, PT ;  /* 0x000000050000720c */ /* 0x002fcc0003f22070 */
[----:B------:R-:W0:Y:S07]  /*33d40*/  POPC R5, UR4 ;  /* 0x0000000400057d09 */ /* 0x000e2e0008000000 */
[----:B0-----:R-:W2:Y:S01]  /*33d50*/  @P1 ATOMG.E.ADD.STRONG.GPU PT, R3, desc[UR54][R2.64], R5 ;  /* 0x00000005020319a8 */ /* 0x001ea200081ee1f6 */
[----:B------:R-:W0:Y:S02]  /*33d60*/  S2R R4, SR_LTMASK ;  /* 0x0000000000047919 */ /* 0x000e240000003900 */
[----:B0-----:R-:W-:-:S04]  /*33d70*/  LOP3.LUT R4, R4, UR4, RZ, 0xc0, !PT ;  /* 0x0000000404047c12 */ /* 0x001fc8000f8ec0ff */
[----:B------:R-:W0:Y:S01]  /*33d80*/  POPC R7, R4 ;  /* 0x0000000400077309 */ /* 0x000e220000000000 */
[----:B--2---:R-:W0:Y:S02]  /*33d90*/  SHFL.IDX PT, R0, R3, R0, 0x1f ;  /* 0x00001f0003007589 */ /* 0x004e2400000e0000 */
[----:B0-----:R-:W-:-:S07]  /*33da0*/  IADD3 R16, R0, UR38, R7 ;  /* 0x0000002600107c10 */ /* 0x001fce000fffe007 */
.L_x_3085:
[----:B------:R-:W-:Y:S05]  /*33db0*/  BSYNC B0 ;  /* 0x0000000000007941 */ /* 0x000fea0003800000 */
.L_x_3084:
[----:B------:R-:W-:Y:S05]  /*33dc0*/  @!P0 BRA `(.L_x_3086) ;  /* 0x0000000000048947 */ /* 0x000fea0003800000 */
[----:B------:R-:W-:Y:S01]  /*33dd0*/  BPT.TRAP 0x1 ;  /* 0x000000040000795c */ /* 0x000fe20000300000 */
.L_x_3086:
[----:B------:R-:W-:Y:S01]  /*33de0*/  LOP3.LUT R0, R33, 0x1, RZ, 0x3c, !PT ;  /* 0x0000000121007812 */ /* 0x000fe200078e3cff */
[----:B------:R-:W-:Y:S01]  /*33df0*/  BSSY B0, `(.L_x_3087) ;  /* 0x0000005000007945 */ /* 0x000fe20003800000 */
[----:B0-----:R-:W-:Y:S02]  /*33e00*/  LEA R3, R29, R22, 0x3 ;  /* 0x000000161d037211 */ /* 0x001fe400078e18ff */
[----:B------:R-:W-:-:S04]  /*33e10*/  SHF.L.U32 R0, R0, 0x1f, RZ ;  /* 0x0000001f00007819 */ /* 0x000fc800000006ff */
[----:B------:R-:W0:Y:S02]  /*33e20*/  SYNCS.PHASECHK.TRANS64.TRYWAIT P1, [R3+URZ+0x33470], R0 ;  /* 0x03347000030075a7 */ /* 0x000e24000802017f */
[----:B0-----:R-:W-:Y:S05]  /*33e30*/  @!P1 BRA `(.L_x_3088) ;  /* 0x0000008800489947 */ /* 0x001fea0003800000 */
.L_x_3378:
[----:B------:R-:W-:Y:S05]  /*33e40*/  BSYNC B0 ;  /* 0x0000000000007941 */ /* 0x000fea0003800000 */
.L_x_3087:
[----:B------:R-:W-:-:S05]  /*33e50*/  IMAD.U32 R2, RZ, RZ, UR39 ;  /* 0x00000027ff027e24 */ /* 0x000fca000f8e00ff */
[----:B------:R-:W-:-:S13]  /*33e60*/  ISETP.NE.AND P1, PT, R2, 0x3, PT ;  /* 0x000000030200780c */ /* 0x000fda0003f25270 */
[----:B------:R-:W-:Y:S05]  /*33e70*/  @!P1 BRA `(.L_x_3089) ;  /* 0x0000000000049947 */ /* 0x000fea0003800000 */
[----:B------:R-:W-:Y:S01]  /*33e80*/  BPT.TRAP 0x1 ;  /* 0x000000040000795c */ /* 0x000fe20000300000 */
.L_x_3089:
[----:B0-----:R-:W-:-:S04]  /*33e90*/  SHF.L.U32 R0, R33, 0x1f, RZ ;  /* 0x0000001f21007819 */ /* 0x001fc800000006ff */
[----:B------:R-:W0:Y:S02]  /*33ea0*/  SYNCS.PHASECHK.TRANS64.TRYWAIT P1, [R3+URZ+0x33460], R0 ;  /* 0x03346000030075a7 */ /* 0x000e24000802017f */
[----:B0-----:R-:W-:Y:S05]  /*33eb0*/  @!P1 BRA `(.L_x_3090) ;  /* 0x00000088003c9947 */ /* 0x001fea0003800000 */
.L_x_3379:
        /* <DEDUP_REMOVED lines=108> */
.L_x_3091:
[----:B-1----:R1:W-:Y:S01]  /*34580*/  SYNCS.ARRIVE.TRANS64.A1T0 RZ, [R3+URZ+0x33450], RZ ;  /* 0x033450ff03ff79a7 */ /* 0x0023e2000810003f */
[----:B------:R-:W-:Y:S06]  /*34590*/  BAR.SYNC.DEFER_BLOCKING 0x2, 0x80 ;  /* 0x0082000000007b1d */ /* 0x000fec0000010000 */
[----:B------:R-:W-:Y:S05]  /*345a0*/  @!P0 BRA `(.L_x_3092) ;  /* 0x0000000000048947 */ /* 0x000fea0003800000 */
[----:B------:R-:W-:Y:S01]  /*345b0*/  BPT.TRAP 0x1 ;  /* 0x000000040000795c */ /* 0x000fe20000300000 */
.L_x_3092:
[----:B------:R-:W2:Y:S01]  /*345c0*/  LDL R0, [R1+0x8] ;  /* 0x0000080001007983 */ /* 0x000ea20000100800 */
[----:B-1----:R-:W-:Y:S01]  /*345d0*/  VIADD R3, R3, 0x33480 ;  /* 0x0003348003037836 */ /* 0x002fe20000000000 */
[----:B------:R-:W-:-:S04]  /*345e0*/  IADD3 R29, R29, 0x1, RZ ;  /* 0x000000011d1d7810 */ /* 0x000fc80007ffe0ff */
[----:B------:R-:W-:-:S04]  /*345f0*/  ISETP.NE.AND P0, PT, R29, 0x2, PT ;  /* 0x000000021d00780c */ /* 0x000fc80003f05270 */
[----:B------:R-:W-:Y:S02]  /*34600*/  SEL R29, R29, RZ, P0 ;  /* 0x000000ff1d1d7207 */ /* 0x000fe40000000000 */
[----:B--2---:R-:W-:Y:S02]  /*34610*/  PRMT R3, R0, 0x654, R3 ;  /* 0x0000065400037816 */ /* 0x004fe40000000003 */
[----:B------:R-:W-:Y:S02]  /*34620*/  SEL R0, RZ, 0x1, P0 ;  /* 0x00000001ff007807 */ /* 0x000fe40000000000 */
[----:B------:R1:W-:Y:S02]  /*34630*/  SYNCS.ARRIVE.TRANS64.RED.A1T0 RZ, [R3+URZ], RZ ;  /* 0x000000ff03ff79a7 */ /* 0x0003e4000810043f */
[----:B------:R-:W-:-:S07]  /*34640*/  LOP3.LUT R33, R33, R0, RZ, 0x3c, !PT ;  /* 0x0000000021217212 */ /* 0x000fce00078e3cff */
.L_x_3031:
[----:B------:R-:W2:Y:S02]  /*34650*/  LDL R0, [R1+0xc] ;  /* 0x00000c0001007983 */ /* 0x000ea40000100800 */
[----:B--2---:R-:W-:-:S13]  /*34660*/  LOP3.LUT P0, RZ, R0, 0x80, RZ, 0xc0, !PT ;  /* 0x0000008000ff7812 */ /* 0x004fda000780c0ff */
[----:B------:R-:W-:Y:S05]  /*34670*/  @!P0 BRA `(.L_x_3093) ;  /* 0x0000000000288947 */ /* 0x000fea0003800000 */
[----:B------:R-:W-:Y:S05]  /*34680*/  WARPSYNC.ALL ;  /* 0x0000000000007948 */ /* 0x000fea0003800000 */
[----:B------:R-:W2:Y:S08]  /*34690*/  S2UR UR4, SR_CgaCtaId ;  /* 0x00000000000479c3 */ /* 0x000eb00000008800 */
[----:B------:R-:W-:Y:S01]  /*346a0*/  BAR.SYNC.DEFER_BLOCKING 0x5, 0x180 ;  /* 0x0146000000007b1d */ /* 0x000fe20000010000 */
[----:B0-----:R-:W-:Y:S01]  /*346b0*/  MOV R22, 0x400 ;  /* 0x0000040000167802 */ /* 0x001fe20000000f00 */
[----:B--2---:R-:W-:-:S05]  /*346c0*/  IMAD.U32 R0, RZ, RZ, UR4 ;  /* 0x00000004ff007e24 */ /* 0x004fca000f8e00ff */
[----:B------:R-:W-:Y:S01]  /*346d0*/  LEA R22, R0, R22, 0x18 ;  /* 0x0000001600167211 */ /* 0x000fe200078ec0ff */
[----:B------:R2:W-:Y:S04]  /*346e0*/  STL [R1+0x8], R0 ;  /* 0x0000080001007387 */ /* 0x0005e80000100800 */
[----:B------:R2:W3:Y:S01]  /*346f0*/  LDS.128 R16, [R22+0x334d0] ;  /* 0x0334d00016107984 */ /* 0x0004e20000000c00 */
[----:B------:R-:W-:Y:S06]  /*34700*/  BAR.ARV 0x4, 0x180 ;  /* 0x0106000000007b1d */ /* 0x000fec0000002000 */
[----:B------:R-:W-:Y:S05]  /*34710*/  BRA `(.L_x_3094) ;  /* 0x0000000c00dc7947 */ /* 0x000fea0003800000 */
.L_x_3093:
        /* <DEDUP_REMOVED lines=8> */
[----:B-1----:R-:W0:Y:S08]  /*347a0*/  @!P1 LDC.64 R2, c[0x0][0xc80] ;  /* 0x00032000ff029b82 */ /* 0x002e300000000a00 */
[----:B------:R-:W1:Y:S01]  /*347b0*/  @!P1 LDC.64 R4, c[0x0][0xc78] ;  /* 0x00031e00ff049b82 */ /* 0x000e620000000a00 */
[----:B0-----:R-:W-:-:S05]  /*347c0*/  @!P1 IMAD.WIDE R2, R9, 0x4, R2 ;  /* 0x0000000409029825 */ /* 0x001fca00078e0202 */
[----:B------:R1:W2:Y:S02]  /*347d0*/  @!P1 LDG.E R7, desc[UR54][R2.64] ;  /* 0x0000003602079981 */ /* 0x0002a4000c1e1900 */
[----:B-1----:R-:W-:-:S05]  /*347e0*/  @!P1 IMAD.WIDE R2, R9, 0x4, R4 ;  /* 0x0000000409029825 */ /* 0x002fca00078e0204 */
        /* <DEDUP_REMOVED lines=9> */
[----:B0-----:R-:W-:Y:S01]  /*34880*/  MOV R16, RZ ;  /* 0x000000ff00107202 */ /* 0x001fe20000000f00 */
[----:B--2---:R-:W-:Y:S01]  /*34890*/  @!P1 IMAD.MOV.U32 R17, RZ, RZ, R7 ;  /* 0x000000ffff119224 */ /* 0x004fe200078e0007 */
[----:B---3--:R-:W-:-:S02]  /*348a0*/  @!P1 MOV R5, R4 ;  /* 0x0000000400059202 */ /* 0x008fc40000000f00 */
        /* <DEDUP_REMOVED lines=17> */
[----:B------:R0:W1:Y:S02]  /*349c0*/  SHFL.IDX PT, R14, R3, 0x1f, 0x1f ;  /* 0x03e01f00030e7f89 */ /* 0x00006400000e0000 */
.L_x_3389:
[----:B------:R-:W-:Y:S02]  /*349d0*/  ULDC UR4, c[0x0][0xc38] ;  /* 0x00030e0000047ab9 */ /* 0x000fe40000000800 */
[----:B------:R-:W-:-:S04]  /*349e0*/  IMAD.U32 R4, RZ, RZ, UR4 ;  /* 0x00000004ff047e24 */ /* 0x000fc8000f8e00ff */
[----:B-1----:R-:W-:-:S04]  /*349f0*/  IMAD R7, R14, R4, RZ ;  /* 0x000000040e077224 */ /* 0x002fc800078e02ff */
[----:B------:R-:W-:-:S05]  /*34a00*/  IMAD.IADD R6, R6, 0x1, R7 ;  /* 0x0000000106067824 */ /* 0x000fca00078e0207 */
[----:B------:R-:W-:-:S13]  /*34a10*/  ISETP.GT.AND P6, PT, R6, R0, PT ;  /* 0x000000000600720c */ /* 0x000fda0003fc4270 */
[----:B------:R-:W-:Y:S05]  /*34a20*/  @P6 BRA `(.L_x_3096) ;  /* 0x0000000000a46947 */ /* 0x000fea0003800000 */
.L_x_3099:
[----:B------:R-:W1:Y:S01]  /*34a30*/  LDC R2, c[0x0][0xc3c] ;  /* 0x00030f00ff027b82 */ /* 0x000e620000000800 */
[----:B------:R-:W-:-:S05]  /*34a40*/  VIADD R19, R19, 0x1f ;  /* 0x0000001f13137836 */ /* 0x000fca0000000000 */
[----:B-1----:R-:W-:-:S13]  /*34a50*/  ISETP.GE.AND P6, PT, R19, R2, PT ;  /* 0x000000021300720c */ /* 0x002fda0003fc6270 */
[----:B------:R-:W-:Y:S05]  /*34a60*/  @P6 BRA `(.L_x_3097) ;  /* 0x0000000800bc6947 */ /* 0x000fea0003800000 */
[----:B0-----:R-:W0:Y:S01]  /*34a70*/  S2R R3, SR_TID.X ;  /* 0x0000000000037919 */ /* 0x001e220000002100 */
[----:B------:R-:W-:Y:S01]  /*34a80*/  IMAD.MOV.U32 R17, RZ, RZ, RZ ;  /* 0x000000ffff117224 */ /* 0x000fe200078e00ff */
[----:B0-----:R-:W-:-:S05]  /*34a90*/  LOP3.LUT R3, R3, 0x1f, RZ, 0xc0, !PT ;  /* 0x0000001f03037812 */ /* 0x001fca00078ec0ff */
[----:B------:R-:W-:-:S05]  /*34aa0*/  IMAD.IADD R7, R19, 0x1, R3 ;  /* 0x0000000113077824 */ /* 0x000fca00078e0203 */
[----:B------:R-:W-:-:S13]  /*34ab0*/  ISETP.GE.OR P6, PT, R7, R2, !P0 ;  /* 0x000000020700720c */ /* 0x000fda00047c6670 */
[----:B------:R-:W0:Y:S08]  /*34ac0*/  @!P6 LDC.64 R2, c[0x0][0xc80] ;  /* 0x00032000ff02eb82 */ /* 0x000e300000000a00 */
[----:B------:R-:W1:Y:S01]  /*34ad0*/  @!P6 LDC.64 R4, c[0x0][0xc78] ;  /* 0x00031e00ff04eb82 */ /* 0x000e620000000a00 */
[----:B0-----:R-:W-:-:S05]  /*34ae0*/  @!P6 IMAD.WIDE R2, R7, 0x4, R2 ;  /* 0x000000040702e825 */ /* 0x001fca00078e0202 */
[----:B------:R1:W2:Y:S02]  /*34af0*/  @!P6 LDG.E R17, desc[UR54][R2.64] ;  /* 0x000000360211e981 */ /* 0x0002a4000c1e1900 */
[----:B-1----:R-:W-:Y:S01]  /*34b00*/  @!P6 IMAD.WIDE R2, R7, 0x4, R4 ;  /* 0x000000040702e825 */ /* 0x002fe200078e0204 */
[----:B------:R-:W-:-:S06]  /*34b10*/  MOV R5, RZ ;  /* 0x000000ff00057202 */ /* 0x000fcc0000000f00 */
[----:B------:R-:W2:Y:S01]  /*34b20*/  @!P6 LDG.E R5, desc[UR54][R2.64] ;  /* 0x000000360205e981 */ /* 0x000ea2000c1e1900 */
[----:B------:R-:W-:Y:S01]  /*34b30*/  UMOV UR4, 0xffffffff ;  /* 0xffffffff00047882 */ /* 0x000fe20000000000 */
[----:B--2---:R-:W-:Y:S02]  /*34b40*/  IMAD R13, R5, R17, RZ ;  /* 0x00000011050d7224 */ /* 0x004fe400078e02ff */
        /* <DEDUP_REMOVED lines=17> */
.L_x_3397:
[----:B------:R-:W-:Y:S02]  /*34c60*/  ULDC UR4, c[0x0][0xc38] ;  /* 0x00030e0000047ab9 */ /* 0x000fe40000000800 */
[----:B------:R-:W-:-:S05]  /*34c70*/  MOV R4, UR4 ;  /* 0x0000000400047c02 */ /* 0x000fca0008000f00 */
[----:B-1----:R-:W-:-:S04]  /*34c80*/  IMAD R7, R14, R4, RZ ;  /* 0x000000040e077224 */ /* 0x002fc800078e02ff */
[----:B------:R-:W-:-:S05]  /*34c90*/  IMAD.IADD R6, R7, 0x1, R6 ;  /* 0x0000000107067824 */ /* 0x000fca00078e0206 */
[----:B------:R-:W-:-:S13]  /*34ca0*/  ISETP.GT.AND P6, PT, R6, R0, PT ;  /* 0x000000000600720c */ /* 0x000fda0003fc4270 */
[----:B------:R-:W-:Y:S05]  /*34cb0*/  @!P6 BRA `(.L_x_3099) ;  /* 0xfffffffc005ce947 */ /* 0x000fea000383ffff */
.L_x_3096:
[----:B------:R-:W-:Y:S01]  /*34cc0*/  IMAD.IADD R7, R6, 0x1, -R7 ;  /* 0x0000000106077824 */ /* 0x000fe200078e0a07 */
[----:B------:R-:W-:-:S03]  /*34cd0*/  UMOV UR4, 0xffffffff ;  /* 0xffffffff00047882 */ /* 0x000fc60000000000 */
[----:B------:R-:W-:-:S05]  /*34ce0*/  IMAD R9, R3, R4, R7 ;  /* 0x0000000403097224 */ /* 0x000fca00078e0207 */
[----:B------:R-:W-:Y:S01]  /*34cf0*/  ISETP.GT.AND P6, PT, R9, R0, PT ;  /* 0x000000000900720c */ /* 0x000fe20003fc4270 */
[----:B------:R-:W-:-:S12]  /*34d00*/  BRA.DIV UR4, `(.L_x_3100) ;  /* 0x0000008204ac7947 */ /* 0x000fd8000b800000 */
[----:B------:R-:W-:-:S04]  /*34d10*/  VOTE.ANY R2, PT, !P6 ;  /* 0x0000000000027806 */ /* 0x000fc800070e0100 */
[----:B------:R-:W1:Y:S02]  /*34d20*/  POPC R12, R2 ;  /* 0x00000002000c7309 */ /* 0x000e640000000000 */
[----:B-1----:R1:W2:Y:S01]  /*34d30*/  SHFL.IDX PT, R17, R17, R12, 0x1f ;  /* 0x00001f0c11117589 */ /* 0x0022a200000e0000 */
[----:B------:R-:W-:-:S03]  /*34d40*/  IMAD.IADD R19, R12, 0x1, R19 ;  /* 0x000000010c137824 */ /* 0x000fc600078e0213 */
[----:B------:R1:W3:Y:S04]  /*34d50*/  SHFL.IDX PT, R5, R5, R12, 0x1f ;  /* 0x00001f0c05057589 */ /* 0x0002e800000e0000 */
.L_x_3402:
[----:B------:R-:W-:-:S13]  /*34d60*/  ISETP.NE.AND P0, PT, R2, RZ, PT ;  /* 0x000000ff0200720c */ /* 0x000fda0003f05270 */
[----:B------:R-:W-:Y:S05]  /*34d70*/  @!P0 BRA `(.L_x_3101) ;  /* 0x0000000000108947 */ /* 0x000fea0003800000 */
[----:B------:R-:W-:Y:S01]  /*34d80*/  UMOV UR4, 0xffffffff ;  /* 0xffffffff00047882 */ /* 0x000fe20000000000 */
[----:B-1----:R-:W-:Y:S02]  /*34d90*/  VIADD R12, R12, 0xffffffff ;  /* 0xffffffff0c0c7836 */ /* 0x002fe40000000000 */
[----:B------:R-:W-:Y:S05]  /*34da0*/  BRA.DIV UR4, `(.L_x_3102) ;  /* 0x0000008204e07947 */ /* 0x000fea000b800000 */
[----:B------:R4:W1:Y:S02]  /*34db0*/  SHFL.IDX PT, R16, R3, R12, 0x1f ;  /* 0x00001f0c03107589 */ /* 0x00086400000e0000 */
.L_x_3101:
[----:B---3--:R-:W-:Y:S01]  /*34dc0*/  ISETP.NE.AND P0, PT, R5, 0x1, PT ;  /* 0x000000010500780c */ /* 0x008fe20003f05270 */
[----:B-1----:R-:W-:-:S04]  /*34dd0*/  IMAD R16, R16, R4, R7 ;  /* 0x0000000410107224 */ /* 0x002fc800078e0207 */
[----:B------:R-:W-:-:S08]  /*34de0*/  IMAD.IADD R0, R0, 0x1, -R16 ;  /* 0x0000000100007824 */ /* 0x000fd000078e0a10 */
[----:B------:R-:W-:Y:S05]  /*34df0*/  @!P0 BRA `(.L_x_3103) ;  /* 0x0000000000dc8947 */ /* 0x000fea0003800000 */
[----:B--2---:R-:W-:Y:S02]  /*34e00*/  IABS R4, R17 ;  /* 0x0000001100047213 */ /* 0x004fe40000000000 */
[----:B------:R-:W-:Y:S02]  /*34e10*/  IABS R6, R5 ;  /* 0x0000000500067213 */ /* 0x000fe40000000000 */
[----:B------:R-:W1:Y:S08]  /*34e20*/  I2F.RP R7, R4 ;  /* 0x0000000400077306 */ /* 0x000e700000209400 */
[----:B------:R-:W2:Y:S08]  /*34e30*/  I2F.RP R8, R6 ;  /* 0x0000000600087306 */ /* 0x000eb00000209400 */
[----:B-1----:R-:W1:Y:S08]  /*34e40*/  MUFU.RCP R7, R7 ;  /* 0x0000000700077308 */ /* 0x002e700000001000 */
[----:B--2---:R-:W-:Y:S01]  /*34e50*/  MUFU.RCP R8, R8 ;  /* 0x0000000800087308 */ /* 0x004fe20000001000 */
[----:B-1----:R-:W-:-:S02]  /*34e60*/  IADD3 R2, R7, 0xffffffe, RZ ;  /* 0x0ffffffe07027810 */ /* 0x002fc40007ffe0ff */
[----:B------:R-:W-:-:S05]  /*34e70*/  IABS R7, R17 ;  /* 0x0000001100077213 */ /* 0x000fca0000000000 */
[----:B0---4-:R0:W1:Y:S02]  /*34e80*/  F2I.FTZ.U32.TRUNC.NTZ R3, R2 ;  /* 0x0000000200037305 */ /* 0x011064000021f000 */
[----:B0-----:R-:W-:Y:S02]  /*34e90*/  IMAD.MOV.U32 R2, RZ, RZ, RZ ;  /* 0x000000ffff027224 */ /* 0x001fe400078e00ff */
[----:B-1----:R-:W-:-:S04]  /*34ea0*/  IMAD.MOV R9, RZ, RZ, -R3 ;  /* 0x000000ffff097224 */ /* 0x002fc800078e0a03 */
        /* <DEDUP_REMOVED lines=13> */
[----:B------:R-:W-:Y:S02]  /*34f80*/  ISETP.GE.U32.AND P0, PT, R9, R4, PT ;  /* 0x000000040900720c */ /* 0x000fe40003f06070 */
[----:B0-----:R-:W-:-:S05]  /*34f90*/  IADD3 R9, RZ, -R3, RZ ;  /* 0x80000003ff097210 */ /* 0x001fca0007ffe0ff */
        /* <DEDUP_REMOVED lines=15> */
[-C--:B------:R-:W-:Y:S01]  /*35090*/  @!P1 IADD3 R3, R3, -R6.reuse, RZ ;  /* 0x8000000603039210 */ /* 0x080fe20007ffe0ff */
[----:B------:R-:W-:Y:S01]  /*350a0*/  @!P1 VIADD R4, R4, 0x1 ;  /* 0x0000000104049836 */ /* 0x000fe20000000000 */
[----:B------:R-:W-:Y:S02]  /*350b0*/  ISETP.NE.AND P1, PT, R5, RZ, PT ;  /* 0x000000ff0500720c */ /* 0x000fe40003f25270 */
[----:B------:R-:W-:Y:S02]  /*350c0*/  ISETP.GE.U32.AND P0, PT, R3, R6, PT ;  /* 0x000000060300720c */ /* 0x000fe40003f06070 */
[----:B------:R-:W-:-:S05]  /*350d0*/  IADD3 R3, -R7, RZ, RZ ;  /* 0x000000ff07037210 */ /* 0x000fca0007ffe1ff */
[----:B------:R-:W-:-:S06]  /*350e0*/  IMAD R3, R17, R3, R0 ;  /* 0x0000000311037224 */ /* 0x000fcc00078e0200 */
[----:B------:R-:W-:-:S04]  /*350f0*/  @P0 VIADD R4, R4, 0x1 ;  /* 0x0000000104040836 */ /* 0x000fc80000000000 */
[----:B------:R-:W-:Y:S01]  /*35100*/  @!P2 IMAD.MOV R4, RZ, RZ, -R4 ;  /* 0x000000ffff04a224 */ /* 0x000fe200078e0a04 */
[----:B------:R-:W-:-:S05]  /*35110*/  @!P1 LOP3.LUT R4, RZ, R5, RZ, 0x33, !PT ;  /* 0x00000005ff049212 */ /* 0x000fca00078e33ff */
[--C-:B------:R-:W-:Y:S02]  /*35120*/  IMAD.MOV R2, RZ, RZ, -R4.reuse ;  /* 0x000000ffff027224 */ /* 0x100fe400078e0a04 */
[C---:B------:R-:W-:Y:S02]  /*35130*/  IMAD R4, R5.reuse, 0x1000000, R4 ;  /* 0x0100000005047824 */ /* 0x040fe400078e0204 */
[----:B------:R-:W-:-:S04]  /*35140*/  IMAD R5, R5, R2, R7 ;  /* 0x0000000205057224 */ /* 0x000fc800078e0207 */
[----:B------:R-:W-:Y:S01]  /*35150*/  IMAD R18, R5, 0x10000, R4 ;  /* 0x0001000005127824 */ /* 0x000fe200078e0204 */
[----:B------:R-:W-:Y:S06]  /*35160*/  BRA `(.L_x_3104) ;  /* 0x0000000000f07947 */ /* 0x000fec0003800000 */
.L_x_3103:
[----:B0---4-:R-:W0:Y:S02]  /*35170*/  LDC.64 R2, c[0x0][0xc90] ;  /* 0x00032400ff027b82 */ /* 0x011e240000000a00 */
[----:B0-----:R-:W-:-:S05]  /*35180*/  IMAD.WIDE R2, R19, 0x4, R2 ;  /* 0x0000000413027825 */ /* 0x001fca00078e0202 */
[----:B------:R0:W2:Y:S02]  /*35190*/  LDG.E R6, desc[UR54][R2.64] ;  /* 0x0000003602067981 */ /* 0x0000a4000c1e1900 */
[----:B0-----:R-:W-:Y:S02]  /*351a0*/  IMAD.MOV.U32 R2, RZ, RZ, RZ ;  /* 0x000000ffff027224 */ /* 0x001fe400078e00ff */
[----:B--2---:R-:W-:-:S05]  /*351b0*/  IMAD R5, R17, R6, RZ ;  /* 0x0000000611057224 */ /* 0x004fca00078e02ff */
[----:B------:R-:W-:-:S04]  /*351c0*/  IABS R7, R5 ;  /* 0x0000000500077213 */ /* 0x000fc80000000000 */
        /* <DEDUP_REMOVED lines=13> */
[-C--:B------:R-:W-:Y:S01]  /*352a0*/  @!P1 IADD3 R2, R2, -R7.reuse, RZ ;  /* 0x8000000702029210 */ /* 0x080fe20007ffe0ff */
        /* <DEDUP_REMOVED lines=8> */
[----:B------:R-:W-:Y:S01]  /*35330*/  IMAD R7, R6, R9, RZ ;  /* 0x0000000906077224 */ /* 0x000fe200078e02ff */
[----:B------:R-:W-:-:S03]  /*35340*/  IADD3 R9, -R9, RZ, RZ ;  /* 0x000000ff09097210 */ /* 0x000fc60007ffe1ff */
        /* <DEDUP_REMOVED lines=8> */
[----:B------:R0:W1:Y:S02]  /*353d0*/  F2I.FTZ.U32.TRUNC.NTZ R3, R2 ;  /* 0x0000000200037305 */ /* 0x000064000021f000 */
[----:B0-----:R-:W-:Y:S02]  /*353e0*/  IMAD.MOV.U32 R2, RZ, RZ, RZ ;  /* 0x000000ffff027224 */ /* 0x001fe400078e00ff */
[----:B-1----:R-:W-:-:S04]  /*353f0*/  IMAD.MOV R5, RZ, RZ, -R3 ;  /* 0x000000ffff057224 */ /* 0x002fc800078e0a03 */
        /* <DEDUP_REMOVED lines=19> */
.L_x_3104:
[----:B------:R-:W-:-:S05]  /*35530*/  LOP3.LUT R0, RZ, R3, RZ, 0x33, !PT ;  /* 0x00000003ff007212 */ /* 0x000fca00078e33ff */
[----:B------:R-:W-:Y:S01]  /*35540*/  IMAD.IADD R17, R17, 0x1, R0 ;  /* 0x0000000111117824 */ /* 0x000fe200078e0200 */
[----:B------:R-:W-:Y:S06]  /*35550*/  BRA `(.L_x_3105) ;  /* 0x00000000001c7947 */ /* 0x000fec0003800000 */
.L_x_3097:
[----:B------:R-:W-:Y:S01]  /*35560*/  UMOV UR4, URZ ;  /* 0x0000003f00047c82 */ /* 0x000fe20008000000 */
[----:B------:R-:W-:Y:S01]  /*35570*/  UMOV UR5, URZ ;  /* 0x0000003f00057c82 */ /* 0x000fe20008000000 */
[----:B------:R-:W-:Y:S01]  /*35580*/  ULDC UR6, c[0x0][0xc3c] ;  /* 0x00030f0000067ab9 */ /* 0x000fe20000000800 */
[----:B------:R-:W-:Y:S01]  /*35590*/  IMAD.MOV.U32 R16, RZ, RZ, R0 ;  /* 0x000000ffff107224 */ /* 0x000fe200078e0000 */
[----:B------:R-:W-:Y:S01]  /*355a0*/  MOV R18, UR5 ;  /* 0x0000000500127c02 */ /* 0x000fe20008000f00 */
[----:B------:R-:W-:Y:S02]  /*355b0*/  IMAD.U32 R17, RZ, RZ, UR4 ;  /* 0x00000004ff117e24 */ /* 0x000fe4000f8e00ff */
[----:B------:R-:W-:-:S07]  /*355c0*/  IMAD.U32 R19, RZ, RZ, UR6 ;  /* 0x00000006ff137e24 */ /* 0x000fce000f8e00ff */
.L_x_3105:
[----:B------:R1:W2:Y:S01]  /*355d0*/  LDL R2, [R1+0x8] ;  /* 0x0000080001027983 */ /* 0x0002a20000100800 */
[----:B------:R-:W3:Y:S01]  /*355e0*/  S2R R0, SR_TID.X ;  /* 0x0000000000007919 */ /* 0x000ee20000002100 */
[----:B------:R-:W-:Y:S05]  /*355f0*/  WARPSYNC.ALL ;  /* 0x0000000000007948 */ /* 0x000fea0003800000 */
[----:B---3--:R-:W-:Y:S01]  /*35600*/  LOP3.LUT R0, R0, 0x1f, RZ, 0xc0, !PT ;  /* 0x0000001f00007812 */ /* 0x008fe200078ec0ff */
[----:B------:R-:W-:Y:S03]  /*35610*/  BAR.SYNC.DEFER_BLOCKING 0x4, 0x180 ;  /* 0x0106000000007b1d */ /* 0x000fe60000010000 */
[----:B------:R-:W-:-:S13]  /*35620*/  ISETP.NE.AND P0, PT, R0, RZ, PT ;  /* 0x000000ff0000720c */ /* 0x000fda0003f05270 */
[----:B------:R-:W-:Y:S01]  /*35630*/  @!P0 MOV R0, 0x400 ;  /* 0x0000040000008802 */ /* 0x000fe20000000f00 */
[----:B--2---:R-:W2:Y:S03]  /*35640*/  @!P0 S2R R2, SR_CgaCtaId ;  /* 0x0000000000028919 */ /* 0x004ea60000008800 */
[----:B--2---:R-:W-:Y:S01]  /*35650*/  @!P0 LEA R22, R2, R0, 0x18 ;  /* 0x0000000002168211 */ /* 0x004fe200078ec0ff */
[----:B------:R1:W-:Y:S04]  /*35660*/  @!P0 STL [R1+0x8], R2 ;  /* 0x0000080201008387 */ /* 0x0003e80000100800 */
[----:B------:R1:W-:Y:S01]  /*35670*/  @!P0 STS.128 [R22+0x334d0], R16 ;  /* 0x0334d01016008388 */ /* 0x0003e20000000c00 */
[----:B------:R-:W-:Y:S06]  /*35680*/  BAR.ARV 0x5, 0x180 ;  /* 0x0146000000007b1d */ /* 0x000fec0000002000 */
.L_x_3094:
[----:B------:R-:W-:Y:S02]  /*35690*/  ULDC UR4, c[0x0][0xc3c] ;  /* 0x00030f0000047ab9 */ /* 0x000fe40000000800 */
[----:B---3--:R-:W-:-:S13]  /*356a0*/  ISETP.GE.AND P0, PT, R19, UR4, PT ;  /* 0x0000000413007c0c */ /* 0x008fda000bf06270 */
[----:B------:R-:W-:Y:S05]  /*356b0*/  @!P0 BRA `(.L_x_3106) ;  /* 0xffffff84006c8947 */ /* 0x000fea000383ffff */
[----:B------:R-:W-:Y:S05]  /*356c0*/  BSYNC B7 ;  /* 0x0000000000077941 */ /* 0x000fea0003800000 */
.L_x_2982:
[----:B--2---:R-:W2:Y:S01]  /*356d0*/  LDL.LU R0, [R1+0x34] ;  /* 0x0000340001007983 */ /* 0x004ea20000300800 */
[----:B------:R-:W-:Y:S01]  /*356e0*/  BSSY B0, `(.L_x_3107) ;  /* 0x000000b000007945 */ /* 0x000fe20003800000 */
[----:B------:R-:W3:Y:S01]  /*356f0*/  S2R R5, SR_CgaCtaId ;  /* 0x0000000000057919 */ /* 0x000ee20000008800 */
[----:B--2---:R-:W-:-:S05]  /*35700*/  VIADD R0, R0, 0x1 ;  /* 0x0000000100007836 */ /* 0x004fca0000000000 */
[----:B01----:R-:W-:-:S04]  /*35710*/  LEA.HI R2, R0, R0, RZ, 0x1 ;  /* 0x0000000000027211 */ /* 0x003fc800078f08ff */
[----:B------:R-:W-:Y:S02]  /*35720*/  LOP3.LUT R3, R2, 0xfffffffe, RZ, 0xc0, !PT ;  /* 0xfffffffe02037812 */ /* 0x000fe400078ec0ff */
[----:B------:R-:W-:-:S03]  /*35730*/  MOV R2, 0x400 ;  /* 0x0000040000027802 */ /* 0x000fc60000000f00 */
[----:B------:R-:W-:Y:S01]  /*35740*/  IMAD.IADD R0, R0, 0x1, -R3 ;  /* 0x0000000100007824 */ /* 0x000fe200078e0a03 */
[----:B---3--:R-:W-:-:S04]  /*35750*/  LEA R5, R5, R2, 0x18 ;  /* 0x0000000205057211 */ /* 0x008fc800078ec0ff */
[----:B------:R-:W-:-:S04]  /*35760*/  SHF.L.U32 R0, R0, 0x1f, RZ ;  /* 0x0000001f00007819 */ /* 0x000fc800000006ff */
[----:B------:R-:W0:Y:S02]  /*35770*/  SYNCS.PHASECHK.TRANS64.TRYWAIT P0, [R5+URZ+0x33420], R0 ;  /* 0x03342000050075a7 */ /* 0x000e24000800017f */
[----:B0-----:R-:W-:Y:S05]  /*35780*/  @!P0 BRA `(.L_x_3108) ;  /* 0x0000007800908947 */ /* 0x001fea0003800000 */
.L_x_3405:
[----:B------:R-:W-:Y:S05]  /*35790*/  BSYNC B0 ;  /* 0x0000000000007941 */ /* 0x000fea0003800000 */
.L_x_3107:
[----:B------:R-:W-:-:S03]  /*357a0*/  UMOV UR4, 0xffffffff ;  /* 0xffffffff00047882 */ /* 0x000fc60000000000 */
[----:B------:R-:W-:Y:S05]  /*357b0*/  BRA.DIV UR4, `(.L_x_3109) ;  /* 0x0000007a04987947 */ /* 0x000fea000b800000 */
[----:B0-----:R-:W0:Y:S02]  /*357c0*/  S2R R0, SR_TID.X ;  /* 0x0000000000007919 */ /* 0x001e240000002100 */
[----:B0-----:R-:W-:-:S04]  /*357d0*/  SHF.R.U32.HI R0, RZ, 0x5, R0 ;  /* 0x00000005ff007819 */ /* 0x001fc80000011600 */
[----:B------:R-:W-:-:S05]  /*357e0*/  LOP3.LUT R0, R0, 0x3, RZ, 0xc0, !PT ;  /* 0x0000000300007812 */ /* 0x000fca00078ec0ff */
[----:B------:R0:W1:Y:S02]  /*357f0*/  SHFL.IDX PT, R14, R0, RZ, 0x1f ;  /* 0x00001fff000e7589 */ /* 0x00006400000e0000 */
.L_x_3408:
[----:B-1----:R-:W-:-:S13]  /*35800*/  ISETP.NE.AND P0, PT, R14, RZ, PT ;  /* 0x000000ff0e00720c */ /* 0x002fda0003f05270 */
[----:B------:R-:W-:Y:S05]  /*35810*/  @P0 BRA `(.L_x_2748) ;  /* 0x0000000000a80947 */ /* 0x000fea0003800000 */
[----:B------:R-:W-:-:S03]  /*35820*/  UMOV UR4, 0xffffffff ;  /* 0xffffffff00047882 */ /* 0x000fc60000000000 */
[----:B------:R-:W-:Y:S05]  /*35830*/  BRA.DIV UR4, `(.L_x_3110) ;  /* 0x0000007a04ac7947 */ /* 0x000fea000b800000 */
[----:B------:R-:W-:-:S13]  /*35840*/  ELECT P6, URZ, PT ;  /* 0x00000000003f782f */ /* 0x000fda00038c0000 */
.L_x_3411:
[----:B------:R-:W-:Y:S05]  /*35850*/  @!P6 BRA `(.L_x_2748) ;  /* 0x000000000098e947 */ /* 0x000fea0003800000 */
[----:B------:R-:W-:-:S06]  /*35860*/  ULOP3.LUT UR4, UR36, 0x2, URZ, 0xfc, !UPT ;  /* 0x0000000224047892 */ /* 0x000fcc000f8efc3f */
[----:B0-----:R-:W-:-:S05]  /*35870*/  IMAD.U32 R0, RZ, RZ, UR4 ;  /* 0x00000004ff007e24 */ /* 0x001fca000f8e00ff */
[----:B------:R-:W-:-:S13]  /*35880*/  ISETP.NE.AND P0, PT, R0, 0x3, PT ;  /* 0x000000030000780c */ /* 0x000fda0003f05270 */
[----:B------:R-:W-:Y:S05]  /*35890*/  @!P0 BRA `(.L_x_3111) ;  /* 0x0000000000048947 */ /* 0x000fea0003800000 */
[----:B------:R-:W-:Y:S01]  /*358a0*/  BPT.TRAP 0x1 ;  /* 0x000000040000795c */ /* 0x000fe20000300000 */
.L_x_3111:
[----:B------:R-:W-:Y:S01]  /*358b0*/  IMAD R3, R29, 0x8, R5 ;  /* 0x000000081d037824 */ /* 0x000fe200078e0205 */
[----:B------:R-:W-:Y:S02]  /*358c0*/  SHF.L.U32 R2, R33, 0x1f, RZ ;  /* 0x0000001f21027819 */ /* 0x000fe400000006ff */
[----:B------:R-:W-:Y:S02]  /*358d0*/  IADD3 R29, R29, 0x1, RZ ;  /* 0x000000011d1d7810 */ /* 0x000fe40007ffe0ff */
[----:B------:R-:W0:Y:S02]  /*358e0*/  SYNCS.PHASECHK.TRANS64.TRYWAIT P1, [R3+URZ+0x33440], R2 ;  /* 0x03344002030075a7 */ /* 0x000e24000802017f */
[----:B------:R-:W-:-:S04]  /*358f0*/  ISETP.NE.AND P2, PT, R29, 0x2, PT ;  /* 0x000000021d00780c */ /* 0x000fc80003f45270 */
[----:B------:R-:W-:Y:S01]  /*35900*/  SEL R0, RZ, 0x1, P2 ;  /* 0x00000001ff007807 */ /* 0x000fe20001000000 */
[----:B0-----:R-:W-:Y:S08]  /*35910*/  @!P1 BRA `(.L_x_3112) ;  /* 0x0000007800949947 */ /* 0x001ff00003800000 */
.L_x_3412:
[----:B------:R-:W-:Y:S02]  /*35920*/  SEL R29, R29, RZ, P2 ;  /* 0x000000ff1d1d7207 */ /* 0x000fe40001000000 */
[----:B------:R-:W-:Y:S01]  /*35930*/  LOP3.LUT R0, R33, R0, RZ, 0x3c, !PT ;  /* 0x0000000021007212 */ /* 0x000fe200078e3cff */
[----:B------:R-:W-:Y:S06]  /*35940*/  @!P0 BRA `(.L_x_3113) ;  /* 0x0000000000048947 */ /* 0x000fec0003800000 */
[----:B------:R-:W-:Y:S01]  /*35950*/  BPT.TRAP 0x1 ;  /* 0x000000040000795c */ /* 0x000fe20000300000 */
.L_x_3113:
[----:B------:R-:W-:Y:S01]  /*35960*/  IMAD R29, R29, 0x8, R5 ;  /* 0x000000081d1d7824 */ /* 0x000fe200078e0205 */
[----:B------:R-:W-:-:S04]  /*35970*/  SHF.L.U32 R0, R0, 0x1f, RZ ;  /* 0x0000001f00007819 */ /* 0x000fc800000006ff */
[----:B------:R-:W1:Y:S02]  /*35980*/  SYNCS.PHASECHK.TRANS64.TRYWAIT P1, [R29+URZ+0x33440], R0 ;  /* 0x033440001d0075a7 */ /* 0x000e64000802017f */
[----:B-1----:R-:W-:Y:S05]  /*35990*/  @!P1 BRA `(.L_x_3114) ;  /* 0x0000007800889947 */ /* 0x002fea0003800000 */
.L_x_3413:
[----:B------:R-:W-:Y:S05]  /*359a0*/  @!P0 BRA `(.L_x_3115) ;  /* 0x0000000000048947 */ /* 0x000fea0003800000 */
[----:B------:R-:W-:Y:S01]  /*359b0*/  BPT.TRAP 0x1 ;  /* 0x000000040000795c */ /* 0x000fe20000300000 */
.L_x_3115:
[----:B------:R-:W2:Y:S02]  /*359c0*/  SYNCS.PHASECHK.TRANS64.TRYWAIT P1, [R3+URZ+0x33460], R2 ;  /* 0x03346002030075a7 */ /* 0x000ea4000802017f */
[----:B--2---:R-:W-:Y:S05]  /*359d0*/  @!P1 BRA `(.L_x_3116) ;  /* 0x00000078008c9947 */ /* 0x004fea0003800000 */
.L_x_3414:
[----:B------:R-:W-:Y:S05]  /*359e0*/  @!P0 BRA `(.L_x_3117) ;  /* 0x0000000000048947 */ /* 0x000fea0003800000 */
[----:B------:R-:W-:Y:S01]  /*359f0*/  BPT.TRAP 0x1 ;  /* 0x000000040000795c */ /* 0x000fe20000300000 */
.L_x_3117:
[----:B------:R-:W3:Y:S02]  /*35a00*/  SYNCS.PHASECHK.TRANS64.TRYWAIT P1, [R29+URZ+0x33460], R0 ;  /* 0x033460001d0075a7 */ /* 0x000ee4000802017f */
[----:B---3--:R-:W-:Y:S05]  /*35a10*/  @!P1 BRA `(.L_x_3118) ;  /* 0x0000007800909947 */ /* 0x008fea0003800000 */
.L_x_3415:
[----:B------:R-:W-:Y:S05]  /*35a20*/  @!P0 BRA `(.L_x_3119) ;  /* 0x0000000000048947 */ /* 0x000fea0003800000 */
[----:B------:R-:W-:Y:S01]  /*35a30*/  BPT.TRAP 0x1 ;  /* 0x000000040000795c */ /* 0x000fe20000300000 */
.L_x_3119:
[----:B------:R-:W4:Y:S02]  /*35a40*/  SYNCS.PHASECHK.TRANS64.TRYWAIT P1, [R3+URZ+0x33480], R2 ;  /* 0x03348002030075a7 */ /* 0x000f24000802017f */
[----:B----4-:R-:W-:Y:S05]  /*35a50*/  @!P1 BRA `(.L_x_3120) ;  /* 0x0000007800949947 */ /* 0x010fea0003800000 */
.L_x_3416:
[----:B------:R-:W-:Y:S05]  /*35a60*/  @!P0 BRA `(.L_x_3121) ;  /* 0x0000000000048947 */ /* 0x000fea0003800000 */
[----:B------:R-:W-:Y:S01]  /*35a70*/  BPT.TRAP 0x1 ;  /* 0x000000040000795c */ /* 0x000fe20000300000 */
.L_x_3121:
[----:B------:R0:W0:Y:S02]  /*35a80*/  SYNCS.PHASECHK.TRANS64.TRYWAIT P0, [R29+URZ+0x33480], R0 ;  /* 0x033480001d0075a7 */ /* 0x000024000800017f */
[----:B0-----:R-:W-:Y:S05]  /*35a90*/  @!P0 NANOSLEEP.SYNCS 0x989680 ;  /* 0x009896800000895d */ /* 0x001fea0003900000 */
[----:B------:R-:W0:Y:S02]  /*35aa0*/  @!P0 SYNCS.PHASECHK.TRANS64 P0, [R29+URZ+0x33480], R0 ;  /* 0x033480001d0085a7 */ /* 0x000e24000800007f */
[----:B0-----:R-:W-:Y:S05]  /*35ab0*/  @!P0 BRA `(.L_x_3121) ;  /* 0xfffffffc00f08947 */ /* 0x001fea000383ffff */
.L_x_2748:
[----:B------:R-:W-:Y:S05]  /*35ac0*/  BSYNC B8 ;  /* 0x0000000000087941 */ /* 0x000fea0003800000 */
.L_x_2745:
[----:B------:R-:W-:Y:S05]  /*35ad0*/  EXIT ;  /* 0x000000000000794d */ /* 0x000fea0003800000 */
.L_x_2768:
[----:B-1----:R1:W2:Y:S02]  /*35ae0*/  SYNCS.PHASECHK.TRANS64.TRYWAIT P5, [R93+URZ+0x33490], R94 ;  /* 0x0334905e5d0075a7 */ /* 0x0022a400080a017f */
[----:B--2---:R-:W-:Y:S05]  /*35af0*/  @!P5 NANOSLEEP.SYNCS 0x989680 ;  /* 0x009896800000d95d */ /* 0x004fea0003900000 */
[----:B------:R-:W2:Y:S02]  /*35b00*/  @!P5 SYNCS.PHASECHK.TRANS64 P5, [R93+URZ+0x33490], R94 ;  /* 0x0334905e5d00d5a7 */ /* 0x000ea400080a007f */
[----:B--2---:R-:W-:Y:S05]  /*35b10*/  @!P5 BRA `(.L_x_2768) ;  /* 0xfffffffc00f0d947 */ /* 0x004fea000383ffff */
[----:B------:R-:W-:Y:S05]  /*35b20*/  BRA `(.L_x_3122) ;  /* 0xfffffce400107947 */ /* 0x000fea000383ffff */
.L_x_2769:
        /* <DEDUP_REMOVED lines=8> */
.L_x_3124:
[----:B------:R-:W-:Y:S05]  /*35bb0*/  BSYNC B1 ;  /* 0x0000000000017941 */ /* 0x000fea0003800000 */
.L_x_3123:
        /* <DEDUP_REMOVED lines=8> */
.L_x_3125:
[----:B------:R-:W-:Y:S01]  /*35c40*/  IMAD.MOV.U32 R11, RZ, RZ, R14 ;  /* 0x000000ffff0b7224 */ /* 0x000fe200078e000e */
[----:B------:R-:W-:Y:S06]  /*35c50*/  BRA `(.L_x_3126) ;  /* 0xfffffce000d87947 */ /* 0x000fec000383ffff */
.L_x_2794:
[----:B------:R-:W-:Y:S01]  /*35c60*/  BSSY B1, `(.L_x_3127) ;  /* 0x0000008000017945 */ /* 0x000fe20003800000 */
[----:B0-----:R-:W-:Y:S01]  /*35c70*/  MOV R13, R119 ;  /* 0x00000077000d7202 */ /* 0x001fe20000000f00 */
[----:B------:R-:W-:Y:S02]  /*35c80*/  IMAD.MOV.U32 R12, RZ, RZ, 0x1 ;  /* 0x00000001ff0c7424 */ /* 0x000fe400078e00ff */
[----:B----4-:R-:W-:Y:S02]  /*35c90*/  IMAD.MOV.U32 R11, RZ, RZ, 0x1e1f ;  /* 0x00001e1fff0b7424 */ /* 0x010fe400078e00ff */
[----:B------:R-:W-:-:S07]  /*35ca0*/  IMAD.MOV.U32 R15, RZ, RZ, -0x1 ;  /* 0xffffffffff0f7424 */ /* 0x000fce00078e00ff */
[----:B-123--:R-:W-:Y:S05]  /*35cb0*/  WARPSYNC.COLLECTIVE R15, `(.L_x_3128) ;  /* 0x000000000f087348 */ /* 0x00efea0003c00000 */
[----:B------:R0:W4:Y:S02]  /*35cc0*/  SHFL.IDX P6, R14, R13, R12, R11 ;  /* 0x0000000c0d0e7389 */ /* 0x00012400000c000b */
[----:B01234-:R-:W-:Y:S01]  /*35cd0*/  ENDCOLLECTIVE ;  /* 0x000000000000791b */ /* 0x01ffe20003800000 */
.L_x_3128:
[----:B------:R-:W-:Y:S05]  /*35ce0*/  BSYNC B1 ;  /* 0x0000000000017941 */ /* 0x000fea0003800000 */
.L_x_3127:
        /* <DEDUP_REMOVED lines=8> */
.L_x_3129:
[----:B------:R-:W-:Y:S01]  /*35d70*/  IMAD.MOV.U32 R120, RZ, RZ, R14 ;  /* 0x000000ffff787224 */ /* 0x000fe200078e000e */
[----:B------:R-:W-:Y:S06]  /*35d80*/  BRA `(.L_x_3130) ;  /* 0xfffffd0c00d07947 */ /* 0x000fec000383ffff */
.L_x_2824:
[----:B-1----:R1:W2:Y:S02]  /*35d90*/  SYNCS.PHASECHK.TRANS64.TRYWAIT P5, [R93+URZ+0x33490], R94 ;  /* 0x0334905e5d0075a7 */ /* 0x0022a400080a017f */
[----:B--2---:R-:W-:Y:S05]  /*35da0*/  @!P5 NANOSLEEP.SYNCS 0x989680 ;  /* 0x009896800000d95d */ /* 0x004fea0003900000 */
[----:B------:R-:W2:Y:S02]  /*35db0*/  @!P5 SYNCS.PHASECHK.TRANS64 P5, [R93+URZ+0x33490], R94 ;  /* 0x0334905e5d00d5a7 */ /* 0x000ea400080a007f */
[----:B--2---:R-:W-:Y:S05]  /*35dc0*/  @!P5 BRA `(.L_x_2824) ;  /* 0xfffffffc00f0d947 */ /* 0x004fea000383ffff */
[----:B------:R-:W-:Y:S05]  /*35dd0*/  BRA `(.L_x_3131) ;  /* 0xfffffd4000e07947 */ /* 0x000fea000383ffff */
.L_x_2825:
[----:B------:R-:W-:Y:S01]  /*35de0*/  BSSY B1, `(.L_x_3132) ;  /* 0x0000008000017945 */ /* 0x000fe20003800000 */
[----:B0-----:R-:W-:Y:S01]  /*35df0*/  IMAD.MOV.U32 R13, RZ, RZ, R119 ;  /* 0x000000ffff0d7224 */ /* 0x001fe200078e0077 */
[----:B------:R-:W-:Y:S01]  /*35e00*/  MOV R11, 0x1e1f ;  /* 0x00001e1f000b7802 */ /* 0x000fe20000000f00 */
[----:B------:R-:W-:Y:S02]  /*35e10*/  IMAD.MOV.U32 R12, RZ, RZ, RZ ;  /* 0x000000ffff0c7224 */ /* 0x000fe400078e00ff */
[----:B------:R-:W-:-:S07]  /*35e20*/  IMAD.MOV.U32 R15, RZ, RZ, -0x1 ;  /* 0xffffffffff0f7424 */ /* 0x000fce00078e00ff */
[----:B-1----:R-:W-:Y:S05]  /*35e30*/  WARPSYNC.COLLECTIVE R15, `(.L_x_3133) ;  /* 0x000000000f087348 */ /* 0x002fea0003c00000 */
[----:B------:R0:W2:Y:S02]  /*35e40*/  SHFL.IDX P6, R14, R13, R12, R11 ;  /* 0x0000000c0d0e7389 */ /* 0x0000a400000c000b */
[----:B012---:R-:W-:Y:S01]  /*35e50*/  ENDCOLLECTIVE ;  /* 0x000000000000791b */ /* 0x007fe20003800000 */
.L_x_3133:
[----:B------:R-:W-:Y:S05]  /*35e60*/  BSYNC B1 ;  /* 0x0000000000017941 */ /* 0x000fea0003800000 */
.L_x_3132:
[----:B------:R-:W-:Y:S01]  /*35e70*/  IMAD.MOV.U32 R13, RZ, RZ, R120 ;  /* 0x000000ffff0d7224 */ /* 0x000fe200078e0078 */
[----:B------:R-:W-:Y:S01]  /*35e80*/  MOV R15, 0xffffffff ;  /* 0xffffffff000f7802 */ /* 0x000fe20000000f00 */
[----:B------:R-:W-:Y:S02]  /*35e90*/  IMAD.MOV.U32 R12, RZ, RZ, RZ ;  /* 0x000000ffff0c7224 */ /* 0x000fe400078e00ff */
[----:B------:R-:W-:Y:S02]  /*35ea0*/  IMAD.MOV.U32 R11, RZ, RZ, 0x1e1f ;  /* 0x00001e1fff0b7424 */ /* 0x000fe400078e00ff */
[----:B------:R-:W-:-:S07]  /*35eb0*/  IMAD.MOV.U32 R147, RZ, RZ, R14 ;  /* 0x000000ffff937224 */ /* 0x000fce00078e000e */
[----:B------:R-:W-:Y:S05]  /*35ec0*/  WARPSYNC.COLLECTIVE R15, `(.L_x_3134) ;  /* 0x000000000f087348 */ /* 0x000fea0003c00000 */
[----:B------:R0:W1:Y:S02]  /*35ed0*/  SHFL.IDX P6, R14, R13, R12, R11 ;  /* 0x0000000c0d0e7389 */ /* 0x00006400000c000b */
[----:B01----:R-:W-:Y:S01]  /*35ee0*/  ENDCOLLECTIVE ;  /* 0x000000000000791b */ /* 0x003fe20003800000 */
.L_x_3134:
[----:B------:R-:W-:Y:S01]  /*35ef0*/  IMAD.MOV.U32 R11, RZ, RZ, R14 ;  /* 0x000000ffff0b7224 */ /* 0x000fe200078e000e */
[----:B------:R-:W-:Y:S06]  /*35f00*/  BRA `(.L_x_3135) ;  /* 0xfffffd4000b07947 */ /* 0x000fec000383ffff */
.L_x_2838:
        /* <DEDUP_REMOVED lines=8> */
.L_x_3137:
[----:B------:R-:W-:Y:S05]  /*35f90*/  BSYNC B1 ;  /* 0x0000000000017941 */ /* 0x000fea0003800000 */
.L_x_3136:
        /* <DEDUP_REMOVED lines=8> */
.L_x_3138:
[----:B------:R-:W-:Y:S01]  /*36020*/  IMAD.MOV.U32 R120, RZ, RZ, R14 ;  /* 0x000000ffff787224 */ /* 0x000fe200078e000e */
[----:B------:R-:W-:Y:S06]  /*36030*/  BRA `(.L_x_3139) ;  /* 0xfffffd7000407947 */ /* 0x000fec000383ffff */
.L_x_2851:
[----:B0-----:R0:W1:Y:S02]  /*36040*/  SYNCS.PHASECHK.TRANS64.TRYWAIT P3, [R93+URZ+0x33490], R94 ;  /* 0x0334905e5d0075a7 */ /* 0x001064000806017f */
[----:B-1----:R-:W-:Y:S05]  /*36050*/  @!P3 NANOSLEEP.SYNCS 0x989680 ;  /* 0x009896800000b95d */ /* 0x002fea0003900000 */
[----:B------:R-:W1:Y:S02]  /*36060*/  @!P3 SYNCS.PHASECHK.TRANS64 P3, [R93+URZ+0x33490], R94 ;  /* 0x0334905e5d00b5a7 */ /* 0x000e64000806007f */
[----:B-1----:R-:W-:Y:S05]  /*36070*/  @!P3 BRA `(.L_x_2851) ;  /* 0xfffffffc00f0b947 */ /* 0x002fea000383ffff */
[----:B------:R-:W-:Y:S05]  /*36080*/  BRA `(.L_x_3140) ;  /* 0xfffffd9c00e47947 */ /* 0x000fea000383ffff */
.L_x_2852:
        /* <DEDUP_REMOVED lines=8> */
.L_x_3142:
[----:B------:R-:W-:Y:S05]  /*36110*/  BSYNC B1 ;  /* 0x0000000000017941 */ /* 0x000fea0003800000 */
.L_x_3141:
        /* <DEDUP_REMOVED lines=8> */
.L_x_3143:
[----:B------:R-:W-:Y:S01]  /*361a0*/  IMAD.MOV.U32 R45, RZ, RZ, R14 ;  /* 0x000000ffff2d7224 */ /* 0x000fe200078e000e */
[----:B------:R-:W-:Y:S06]  /*361b0*/  BRA `(.L_x_3144) ;  /* 0xfffffda000147947 */ /* 0x000fec000383ffff */
.L_x_2855:
[----:B------:R-:W-:Y:S01]  /*361c0*/  BSSY B1, `(.L_x_3145) ;  /* 0x0000008000017945 */ /* 0x000fe20003800000 */
[----:B----4-:R-:W-:Y:S01]  /*361d0*/  IMAD.MOV.U32 R13, RZ, RZ, R44 ;  /* 0x000000ffff0d7224 */ /* 0x010fe200078e002c */
[----:B------:R-:W-:Y:S01]  /*361e0*/  MOV R11, 0x1e1f ;  /* 0x00001e1f000b7802 */ /* 0x000fe20000000f00 */
[----:B------:R-:W-:Y:S02]  /*361f0*/  IMAD.MOV.U32 R12, RZ, RZ, 0x1 ;  /* 0x00000001ff0c7424 */ /* 0x000fe400078e00ff */
[----:B------:R-:W-:-:S07]  /*36200*/  IMAD.MOV.U32 R15, RZ, RZ, -0x1 ;  /* 0xffffffffff0f7424 */ /* 0x000fce00078e00ff */
[----:B0123--:R-:W-:Y:S05]  /*36210*/  WARPSYNC.COLLECTIVE R15, `(.L_x_3146) ;  /* 0x000000000f087348 */ /* 0x00ffea0003c00000 */
[----:B------:R4:W0:Y:S02]  /*36220*/  SHFL.IDX P6, R14, R13, R12, R11 ;  /* 0x0000000c0d0e7389 */ /* 0x00082400000c000b */
[----:B01234-:R-:W-:Y:S01]  /*36230*/  ENDCOLLECTIVE ;  /* 0x000000000000791b */ /* 0x01ffe20003800000 */
.L_x_3146:
[----:B------:R-:W-:Y:S05]  /*36240*/  BSYNC B1 ;  /* 0x0000000000017941 */ /* 0x000fea0003800000 */
.L_x_3145:
        /* <DEDUP_REMOVED lines=8> */
.L_x_3147:
[----:B------:R-:W-:Y:S01]  /*362d0*/  IMAD.MOV.U32 R45, RZ, RZ, R14 ;  /* 0x000000ffff2d7224 */ /* 0x000fe200078e000e */
[----:B------:R-:W-:Y:S06]  /*362e0*/  BRA `(.L_x_3148) ;  /* 0xfffffda000747947 */ /* 0x000fec000383ffff */
.L_x_2859:
[----:B------:R0:W0:Y:S02]  /*362f0*/  SYNCS.PHASECHK.TRANS64.TRYWAIT P2, [R93+URZ+0x334b0], R94 ;  /* 0x0334b05e5d0075a7 */ /* 0x000024000804017f */
[----:B0-----:R-:W-:Y:S05]  /*36300*/  @!P2 NANOSLEEP.SYNCS 0x989680 ;  /* 0x009896800000a95d */ /* 0x001fea0003900000 */
[----:B------:R-:W0:Y:S02]  /*36310*/  @!P2 SYNCS.PHASECHK.TRANS64 P2, [R93+URZ+0x334b0], R94 ;  /* 0x0334b05e5d00a5a7 */ /* 0x000e24000804007f */
[----:B0-----:R-:W-:Y:S05]  /*36320*/  @!P2 BRA `(.L_x_2859) ;  /* 0xfffffffc00f0a947 */ /* 0x001fea000383ffff */
[----:B------:R-:W-:Y:S05]  /*36330*/  BRA `(.L_x_3149) ;  /* 0xfffffda400507947 */ /* 0x000fea000383ffff */
.L_x_2869:
[----:B------:R-:W-:Y:S01]  /*36340*/  BSSY B0, `(.L_x_3150) ;  /* 0x0000007000007945 */ /* 0x000fe20003800000 */
[----:B------:R-:W-:Y:S02]  /*36350*/  IMAD.MOV.U32 R12, RZ, RZ, RZ ;  /* 0x000000ffff0c7224 */ /* 0x000fe400078e00ff */
[----:B------:R-:W-:Y:S02]  /*36360*/  IMAD.MOV.U32 R11, RZ, RZ, 0x1f ;  /* 0x0000001fff0b7424 */ /* 0x000fe400078e00ff */
[----:B------:R-:W-:-:S07]  /*36370*/  IMAD.MOV.U32 R15, RZ, RZ, -0x1 ;  /* 0xffffffffff0f7424 */ /* 0x000fce00078e00ff */
[----:B------:R-:W-:Y:S05]  /*36380*/  WARPSYNC.COLLECTIVE R15, `(.L_x_3151) ;  /* 0x000000000f087348 */ /* 0x000fea0003c00000 */
[----:B------:R0:W1:Y:S02]  /*36390*/  SHFL.IDX P6, R14, R13, R12, R11 ;  /* 0x0000000c0d0e7389 */ /* 0x00006400000c000b */
[----:B01----:R-:W-:Y:S01]  /*363a0*/  ENDCOLLECTIVE ;  /* 0x000000000000791b */ /* 0x003fe20003800000 */
.L_x_3151:
[----:B------:R-:W-:Y:S05]  /*363b0*/  BSYNC B0 ;  /* 0x0000000000007941 */ /* 0x000fea0003800000 */
.L_x_3150:
[----:B------:R0:W-:Y:S01]  /*363c0*/  STL [R1+0x2c], R14 ;  /* 0x00002c0e01007387 */ /* 0x0001e20000100800 */
[----:B------:R-:W-:Y:S05]  /*363d0*/  BRA `(.L_x_3152) ;  /* 0xfffffdb400147947 */ /* 0x000fea000383ffff */
.L_x_2879:
[----:B------:R-:W-:Y:S01]  /*363e0*/  BSSY B1, `(.L_x_3153) ;  /* 0x0000007000017945 */ /* 0x000fe20003800000 */
[----:B------:R-:W-:Y:S01]  /*363f0*/  IMAD.MOV.U32 R12, RZ, RZ, RZ ;  /* 0x000000ffff0c7224 */ /* 0x000fe200078e00ff */
[----:B------:R-:W-:Y:S01]  /*36400*/  MOV R11, 0x1e1f ;  /* 0x00001e1f000b7802 */ /* 0x000fe20000000f00 */
[----:B------:R-:W-:-:S07]  /*36410*/  IMAD.MOV.U32 R15, RZ, RZ, -0x1 ;  /* 0xffffffffff0f7424 */ /* 0x000fce00078e00ff */
[----:B0-----:R-:W-:Y:S05]  /*36420*/  WARPSYNC.COLLECTIVE R15, `(.L_x_3154) ;  /* 0x000000000f087348 */ /* 0x001fea0003c00000 */
[----:B0-----:R0:W1:Y:S02]  /*36430*/  SHFL.IDX P6, R14, R13, R12, R11 ;  /* 0x0000000c0d0e7389 */ /* 0x00106400000c000b */
[----:B01----:R-:W-:Y:S01]  /*36440*/  ENDCOLLECTIVE ;  /* 0x000000000000791b */ /* 0x003fe20003800000 */
.L_x_3154:
[----:B------:R-:W-:Y:S05]  /*36450*/  BSYNC B1 ;  /* 0x0000000000017941 */ /* 0x000fea0003800000 */
.L_x_3153:
        /* <DEDUP_REMOVED lines=8> */
.L_x_3155:
[----:B------:R-:W-:Y:S02]  /*364e0*/  IMAD.MOV.U32 R13, RZ, RZ, R3 ;  /* 0x000000ffff0d7224 */ /* 0x000fe400078e0003 */
[----:B------:R-:W-:-:S07]  /*364f0*/  IMAD.MOV.U32 R7, RZ, RZ, R14 ;  /* 0x000000ffff077224 */ /* 0x000fce00078e000e */
[----:B------:R-:W-:Y:S05]  /*36500*/  WARPSYNC.COLLECTIVE R15, `(.L_x_3156) ;  /* 0x000000000f087348 */ /* 0x000fea0003c00000 */
[----:B------:R0:W1:Y:S02]  /*36510*/  SHFL.IDX P6, R14, R13, R12, R11 ;  /* 0x0000000c0d0e7389 */ /* 0x00006400000c000b */
[----:B01----:R-:W-:Y:S01]  /*36520*/  ENDCOLLECTIVE ;  /* 0x000000000000791b */ /* 0x003fe20003800000 */
.L_x_3156:
[----:B------:R-:W-:Y:S02]  /*36530*/  IMAD.MOV.U32 R13, RZ, RZ, R39 ;  /* 0x000000ffff0d7224 */ /* 0x000fe400078e0027 */
[----:B------:R-:W-:-:S07]  /*36540*/  IMAD.MOV.U32 R3, RZ, RZ, R14 ;  /* 0x000000ffff037224 */ /* 0x000fce00078e000e */
[----:B------:R-:W-:Y:S05]  /*36550*/  WARPSYNC.COLLECTIVE R15, `(.L_x_3157) ;  /* 0x000000000f087348 */ /* 0x000fea0003c00000 */
[----:B------:R0:W1:Y:S02]  /*36560*/  SHFL.IDX P6, R14, R13, R12, R11 ;  /* 0x0000000c0d0e7389 */ /* 0x00006400000c000b */
[----:B01----:R-:W-:Y:S01]  /*36570*/  ENDCOLLECTIVE ;  /* 0x000000000000791b */ /* 0x003fe20003800000 */
.L_x_3157:
[----:B------:R-:W-:Y:S01]  /*36580*/  IMAD.MOV.U32 R39, RZ, RZ, R14 ;  /* 0x000000ffff277224 */ /* 0x000fe200078e000e */
[----:B------:R-:W-:Y:S06]  /*36590*/  BRA `(.L_x_3158) ;  /* 0xfffffdbc00087947 */ /* 0x000fec000383ffff */
.L_x_2883:
[----:B-1----:R1:W2:Y:S02]  /*365a0*/  SYNCS.PHASECHK.TRANS64.TRYWAIT P0, [R18+URZ+0x33400], R3 ;  /* 0x03340003120075a7 */ /* 0x0022a4000800017f */
[----:B--2---:R-:W-:Y:S05]  /*365b0*/  @!P0 NANOSLEEP.SYNCS 0x989680 ;  /* 0x009896800000895d */ /* 0x004fea0003900000 */
[----:B------:R-:W2:Y:S02]  /*365c0*/  @!P0 SYNCS.PHASECHK.TRANS64 P0, [R18+URZ+0x33400], R3 ;  /* 0x03340003120085a7 */ /* 0x000ea4000800007f */
[----:B--2---:R-:W-:Y:S05]  /*365d0*/  @!P0 BRA `(.L_x_2883) ;  /* 0xfffffffc00f08947 */ /* 0x004fea000383ffff */
[----:B------:R-:W-:Y:S05]  /*365e0*/  BRA `(.L_x_3159) ;  /* 0xfffffdc0006c7947 */ /* 0x000fea000383ffff */
.L_x_2895:
[----:B------:R-:W-:Y:S01]  /*365f0*/  BSSY B1, `(.L_x_3160) ;  /* 0x0000007000017945 */ /* 0x000fe20003800000 */
[----:B------:R-:W-:Y:S01]  /*36600*/  MOV R12, RZ ;  /* 0x000000ff000c7202 */ /* 0x000fe20000000f00 */
[----:B------:R-:W-:Y:S02]  /*36610*/  IMAD.MOV.U32 R11, RZ, RZ, 0x1e1f ;  /* 0x00001e1fff0b7424 */ /* 0x000fe400078e00ff */
[----:B------:R-:W-:-:S07]  /*36620*/  IMAD.MOV.U32 R15, RZ, RZ, -0x1 ;  /* 0xffffffffff0f7424 */ /* 0x000fce00078e00ff */
[----:B0-----:R-:W-:Y:S05]  /*36630*/  WARPSYNC.COLLECTIVE R15, `(.L_x_3161) ;  /* 0x000000000f087348 */ /* 0x001fea0003c00000 */
[----:B0-----:R0:W1:Y:S02]  /*36640*/  SHFL.IDX P6, R14, R13, R12, R11 ;  /* 0x0000000c0d0e7389 */ /* 0x00106400000c000b */
[----:B01----:R-:W-:Y:S01]  /*36650*/  ENDCOLLECTIVE ;  /* 0x000000000000791b */ /* 0x003fe20003800000 */
.L_x_3161:
[----:B------:R-:W-:Y:S05]  /*36660*/  BSYNC B1 ;  /* 0x0000000000017941 */ /* 0x000fea0003800000 */
.L_x_3160:
        /* <DEDUP_REMOVED lines=8> */
.L_x_3162:
[----:B------:R-:W-:Y:S02]  /*366f0*/  IMAD.MOV.U32 R13, RZ, RZ, R45 ;  /* 0x000000ffff0d7224 */ /* 0x000fe400078e002d */
[----:B------:R-:W-:-:S07]  /*36700*/  IMAD.MOV.U32 R37, RZ, RZ, R14 ;  /* 0x000000ffff257224 */ /* 0x000fce00078e000e */
[----:B------:R-:W-:Y:S05]  /*36710*/  WARPSYNC.COLLECTIVE R15, `(.L_x_3163) ;  /* 0x000000000f087348 */ /* 0x000fea0003c00000 */
[----:B------:R0:W1:Y:S02]  /*36720*/  SHFL.IDX P6, R14, R13, R12, R11 ;  /* 0x0000000c0d0e7389 */ /* 0x00006400000c000b */
[----:B01----:R-:W-:Y:S01]  /*36730*/  ENDCOLLECTIVE ;  /* 0x000000000000791b */ /* 0x003fe20003800000 */
.L_x_3163:
[----:B------:R-:W-:Y:S02]  /*36740*/  IMAD.MOV.U32 R13, RZ, RZ, R47 ;  /* 0x000000ffff0d7224 */ /* 0x000fe400078e002f */
[----:B------:R-:W-:-:S07]  /*36750*/  IMAD.MOV.U32 R45, RZ, RZ, R14 ;  /* 0x000000ffff2d7224 */ /* 0x000fce00078e000e */
[----:B------:R-:W-:Y:S05]  /*36760*/  WARPSYNC.COLLECTIVE R15, `(.L_x_3164) ;  /* 0x000000000f087348 */ /* 0x000fea0003c00000 */
[----:B------:R0:W1:Y:S02]  /*36770*/  SHFL.IDX P6, R14, R13, R12, R11 ;  /* 0x0000000c0d0e7389 */ /* 0x00006400000c000b */
[----:B01----:R-:W-:Y:S01]  /*36780*/  ENDCOLLECTIVE ;  /* 0x000000000000791b */ /* 0x003fe20003800000 */
.L_x_3164:
[----:B------:R-:W-:Y:S01]  /*36790*/  MOV R47, R14 ;  /* 0x0000000e002f7202 */ /* 0x000fe20000000f00 */
[----:B------:R-:W-:Y:S06]  /*367a0*/  BRA `(.L_x_3165) ;  /* 0xfffffdf000647947 */ /* 0x000fec000383ffff */
.L_x_2899:
[----:B0-----:R0:W1:Y:S02]  /*367b0*/  SYNCS.PHASECHK.TRANS64.TRYWAIT P0, [R18+URZ+0x33400], R3 ;  /* 0x03340003120075a7 */ /* 0x001064000800017f */
[----:B-1----:R-:W-:Y:S05]  /*367c0*/  @!P0 NANOSLEEP.SYNCS 0x989680 ;  /* 0x009896800000895d */ /* 0x002fea0003900000 */
[----:B------:R-:W1:Y:S02]  /*367d0*/  @!P0 SYNCS.PHASECHK.TRANS64 P0, [R18+URZ+0x33400], R3 ;  /* 0x03340003120085a7 */ /* 0x000e64000800007f */
[----:B-1----:R-:W-:Y:S05]  /*367e0*/  @!P0 BRA `(.L_x_2899) ;  /* 0xfffffffc00f08947 */ /* 0x002fea000383ffff */
[----:B------:R-:W-:Y:S05]  /*367f0*/  BRA `(.L_x_3166) ;  /* 0xfffffdf400707947 */ /* 0x000fea000383ffff */
.L_x_2907:
[----:B-1----:R1:W2:Y:S02]  /*36800*/  SYNCS.PHASECHK.TRANS64.TRYWAIT P1, [R0+URZ+0x33430], R3 ;  /* 0x03343003000075a7 */ /* 0x0022a4000802017f */
[----:B--2---:R-:W-:Y:S05]  /*36810*/  @!P1 NANOSLEEP.SYNCS 0x989680 ;  /* 0x009896800000995d */ /* 0x004fea0003900000 */
[----:B------:R-:W2:Y:S02]  /*36820*/  @!P1 SYNCS.PHASECHK.TRANS64 P1, [R0+URZ+0x33430], R3 ;  /* 0x03343003000095a7 */ /* 0x000ea4000802007f */
[----:B--2---:R-:W-:Y:S05]  /*36830*/  @!P1 BRA `(.L_x_2907) ;  /* 0xfffffffc00f09947 */ /* 0x004fea000383ffff */
[----:B------:R-:W-:Y:S05]  /*36840*/  BRA `(.L_x_2906) ;  /* 0xfffffe2400b07947 */ /* 0x000fea000383ffff */
.L_x_2914:
[----:B-1----:R1:W2:Y:S02]  /*36850*/  SYNCS.PHASECHK.TRANS64.TRYWAIT P2, [R5+URZ+0x33430], R4 ;  /* 0x03343004050075a7 */ /* 0x0022a4000804017f */
[----:B--2---:R-:W-:Y:S05]  /*36860*/  @!P2 NANOSLEEP.SYNCS 0x989680 ;  /* 0x009896800000a95d */ /* 0x004fea0003900000 */
[----:B------:R-:W2:Y:S02]  /*36870*/  @!P2 SYNCS.PHASECHK.TRANS64 P2, [R5+URZ+0x33430], R4 ;  /* 0x033430040500a5a7 */ /* 0x000ea4000804007f */
[----:B--2---:R-:W-:Y:S05]  /*36880*/  @!P2 BRA `(.L_x_2914) ;  /* 0xfffffffc00f0a947 */ /* 0x004fea000383ffff */
[----:B------:R-:W-:Y:S05]  /*36890*/  BRA `(.L_x_2913) ;  /* 0xfffffe6c005c7947 */ /* 0x000fea000383ffff */
.L_x_2918:
[----:B-1----:R1:W2:Y:S02]  /*368a0*/  SYNCS.PHASECHK.TRANS64.TRYWAIT P1, [R5+URZ+0x33450], R4 ;  /* 0x03345004050075a7 */ /* 0x0022a4000802017f */
[----:B--2---:R-:W-:Y:S05]  /*368b0*/  @!P1 NANOSLEEP.SYNCS 0x989680 ;  /* 0x009896800000995d */ /* 0x004fea0003900000 */
[----:B------:R-:W2:Y:S02]  /*368c0*/  @!P1 SYNCS.PHASECHK.TRANS64 P1, [R5+URZ+0x33450], R4 ;  /* 0x03345004050095a7 */ /* 0x000ea4000802007f */
[----:B--2---:R-:W-:Y:S05]  /*368d0*/  @!P1 BRA `(.L_x_2918) ;  /* 0xfffffffc00f09947 */ /* 0x004fea000383ffff */
[----:B------:R-:W-:Y:S05]  /*368e0*/  BRA `(.L_x_2915) ;  /* 0xfffffe7c00987947 */ /* 0x000fea000383ffff */
.L_x_2927:
[----:B-1----:R1:W2:Y:S02]  /*368f0*/  SYNCS.PHASECHK.TRANS64.TRYWAIT P1, [R4+URZ+0x33430], R5 ;  /* 0x03343005040075a7 */ /* 0x0022a4000802017f */
[----:B--2---:R-:W-:Y:S05]  /*36900*/  @!P1 NANOSLEEP.SYNCS 0x989680 ;  /* 0x009896800000995d */ /* 0x004fea0003900000 */
[----:B------:R-:W2:Y:S02]  /*36910*/  @!P1 SYNCS.PHASECHK.TRANS64 P1, [R4+URZ+0x33430], R5 ;  /* 0x03343005040095a7 */ /* 0x000ea4000802007f */
[----:B--2---:R-:W-:Y:S05]  /*36920*/  @!P1 BRA `(.L_x_2927) ;  /* 0xfffffffc00f09947 */ /* 0x004fea000383ffff */
[----:B------:R-:W-:Y:S05]  /*36930*/  BRA `(.L_x_2926) ;  /* 0xfffffeb800187947 */ /* 0x000fea000383ffff */
.L_x_2931:
[----:B-1----:R1:W2:Y:S02]  /*36940*/  SYNCS.PHASECHK.TRANS64.TRYWAIT P1, [R5+URZ+0x33450], R4 ;  /* 0x03345004050075a7 */ /* 0x0022a4000802017f */
[----:B--2---:R-:W-:Y:S05]  /*36950*/  @!P1 NANOSLEEP.SYNCS 0x989680 ;  /* 0x009896800000995d */ /* 0x004fea0003900000 */
[----:B------:R-:W2:Y:S02]  /*36960*/  @!P1 SYNCS.PHASECHK.TRANS64 P1, [R5+URZ+0x33450], R4 ;  /* 0x03345004050095a7 */ /* 0x000ea4000802007f */
[----:B--2---:R-:W-:Y:S05]  /*36970*/  @!P1 BRA `(.L_x_2931) ;  /* 0xfffffffc00f09947 */ /* 0x004fea000383ffff */
[----:B------:R-:W-:Y:S05]  /*36980*/  BRA `(.L_x_2928) ;  /* 0xfffffec800487947 */ /* 0x000fea000383ffff */
.L_x_2938:
[----:B-1----:R1:W2:Y:S02]  /*36990*/  SYNCS.PHASECHK.TRANS64.TRYWAIT P1, [R5+URZ+0x33450], R0 ;  /* 0x03345000050075a7 */ /* 0x0022a4000802017f */
[----:B--2---:R-:W-:Y:S05]  /*369a0*/  @!P1 NANOSLEEP.SYNCS 0x989680 ;  /* 0x009896800000995d */ /* 0x004fea0003900000 */
[----:B------:R-:W2:Y:S02]  /*369b0*/  @!P1 SYNCS.PHASECHK.TRANS64 P1, [R5+URZ+0x33450], R0 ;  /* 0x03345000050095a7 */ /* 0x000ea4000802007f */
[----:B--2---:R-:W-:Y:S05]  /*369c0*/  @!P1 BRA `(.L_x_2938) ;  /* 0xfffffffc00f09947 */ /* 0x004fea000383ffff */
[----:B------:R-:W-:Y:S05]  /*369d0*/  BRA `(.L_x_2937) ;  /* 0xfffffef400b87947 */ /* 0x000fea000383ffff */
.L_x_2942:
[----:B------:R-:W-:Y:S01]  /*369e0*/  SEL R119, R3, R127, P0 ;  /* 0x0000007f03777207 */ /* 0x000fe20000000000 */
[----:B------:R-:W-:Y:S01]  /*369f0*/  IMAD.MOV.U32 R15, RZ, RZ, -0x1 ;  /* 0xffffffffff0f7424 */ /* 0x000fe200078e00ff */
[----:B------:R-:W-:Y:S02]  /*36a00*/  SEL R147, R127, R3, P0 ;  /* 0x000000037f937207 */ /* 0x000fe40000000000 */
[----:B------:R-:W-:Y:S02]  /*36a10*/  SEL R3, R12, R134, P0 ;  /* 0x000000860c037207 */ /* 0x000fe40000000000 */
[----:B------:R-:W-:Y:S01]  /*36a20*/  SEL R134, R134, R12, P0 ;  /* 0x0000000c86867207 */ /* 0x000fe20000000000 */
[----:B-----5:R-:W-:Y:S01]  /*36a30*/  IMAD.MOV.U32 R12, RZ, RZ, R0 ;  /* 0x000000ffff0c7224 */ /* 0x020fe200078e0000 */
[----:B------:R-:W-:Y:S02]  /*36a40*/  SEL R26, R11, R125, P0 ;  /* 0x0000007d0b1a7207 */ /* 0x000fe40000000000 */
[----:B------:R-:W-:Y:S01]  /*36a50*/  SEL R27, R125, R11, P0 ;  /* 0x0000000b7d1b7207 */ /* 0x000fe20000000000 */
[----:B------:R-:W-:Y:S01]  /*36a60*/  IMAD.MOV.U32 R11, RZ, RZ, 0x1c1f ;  /* 0x00001c1fff0b7424 */ /* 0x000fe200078e00ff */
[----:B------:R-:W-:-:S02]  /*36a70*/  SEL R59, R60, R109, P0 ;  /* 0x0000006d3c3b7207 */ /* 0x000fc40000000000 */
[----:B------:R-:W-:-:S07]  /*36a80*/  SEL R60, R109, R60, P0 ;  /* 0x0000003c6d3c7207 */ /* 0x000fce0000000000 */
[----:B0-----:R-:W-:Y:S05]  /*36a90*/  WARPSYNC.COLLECTIVE R15, `(.L_x_3167) ;  /* 0x000000000f087348 */ /* 0x001fea0003c00000 */
[----:B------:R1:W2:Y:S02]  /*36aa0*/  SHFL.IDX P6, R14, R13, R12, R11 ;  /* 0x0000000c0d0e7389 */ /* 0x0002a400000c000b */
[----:B012---:R-:W-:Y:S01]  /*36ab0*/  ENDCOLLECTIVE ;  /* 0x000000000000791b */ /* 0x007fe20003800000 */
.L_x_3167:
        /* <DEDUP_REMOVED lines=9> */
[----:B------:R-:W-:Y:S02]  /*36b50*/  LOP3.LUT R121, R0, 0x2, RZ, 0x3c, !PT ;  /* 0x0000000200797812 */ /* 0x000fe400078e3cff */
        /* <DEDUP_REMOVED lines=8> */
.L_x_3168:
        /* <DEDUP_REMOVED lines=18> */
.L_x_3169:
        /* <DEDUP_REMOVED lines=18> */
.L_x_3170:
        /* <DEDUP_REMOVED lines=8> */
[----:B------:R-:W-:Y:S02]  /*36ea0*/  MOV R13, R143 ;  /* 0x0000008f000d7202 */ /* 0x000fe40000000f00 */
        /* <DEDUP_REMOVED lines=9> */
.L_x_3171:
        /* <DEDUP_REMOVED lines=18> */
.L_x_3172:
        /* <DEDUP_REMOVED lines=18> */
.L_x_3173:
        /* <DEDUP_REMOVED lines=11> */
[----:B------:R-:W-:Y:S01]  /*37230*/  MOV R128, RZ ;  /* 0x000000ff00807202 */ /* 0x000fe20000000f00 */
[----:B------:R-:W-:-:S07]  /*37240*/  IMAD.MOV.U32 R86, RZ, RZ, R14 ;  /* 0x000000ffff567224 */ /* 0x000fce00078e000e */
[----:B------:R-:W-:Y:S05]  /*37250*/  WARPSYNC.COLLECTIVE R15, `(.L_x_3174) ;  /* 0x000000000f087348 */ /* 0x000fea0003c00000 */
[----:B------:R0:W1:Y:S02]  /*37260*/  SHFL.IDX P6, R14, R13, R12, R11 ;  /* 0x0000000c0d0e7389 */ /* 0x00006400000c000b */
[----:B01----:R-:W-:Y:S01]  /*37270*/  ENDCOLLECTIVE ;  /* 0x000000000000791b */ /* 0x003fe20003800000 */
.L_x_3174:
        /* <DEDUP_REMOVED lines=8> */
.L_x_3175:
[----:B------:R-:W-:Y:S02]  /*37300*/  SEL R113, R115, R92, P0 ;  /* 0x0000005c73717207 */ /* 0x000fe40000000000 */
[----:B------:R-:W-:Y:S01]  /*37310*/  SEL R115, R92, R115, P0 ;  /* 0x000000735c737207 */ /* 0x000fe20000000000 */
[----:B------:R-:W-:Y:S01]  /*37320*/  IMAD.MOV.U32 R13, RZ, RZ, R119 ;  /* 0x000000ffff0d7224 */ /* 0x000fe200078e0077 */
[----:B------:R-:W-:-:S07]  /*37330*/  MOV R118, R14 ;  /* 0x0000000e00767202 */ /* 0x000fce0000000f00 */
[----:B------:R-:W-:Y:S05]  /*37340*/  WARPSYNC.COLLECTIVE R15, `(.L_x_3176) ;  /* 0x000000000f087348 */ /* 0x000fea0003c00000 */
[----:B------:R0:W1:Y:S02]  /*37350*/  SHFL.IDX P6, R14, R13, R12, R11 ;  /* 0x0000000c0d0e7389 */ /* 0x00006400000c000b */
[----:B01----:R-:W-:Y:S01]  /*37360*/  ENDCOLLECTIVE ;  /* 0x000000000000791b */ /* 0x003fe20003800000 */
.L_x_3176:
[----:B------:R-:W-:Y:S02]  /*37370*/  IMAD.MOV.U32 R13, RZ, RZ, R144 ;  /* 0x000000ffff0d7224 */ /* 0x000fe400078e0090 */
[----:B------:R-:W-:Y:S02]  /*37380*/  IMAD.MOV.U32 R12, RZ, RZ, R121 ;  /* 0x000000ffff0c7224 */ /* 0x000fe400078e0079 */
[----:B------:R-:W-:-:S07]  /*37390*/  IMAD.MOV.U32 R119, RZ, RZ, R14 ;  /* 0x000000ffff777224 */ /* 0x000fce00078e000e */
[----:B------:R-:W-:Y:S05]  /*373a0*/  WARPSYNC.COLLECTIVE R15, `(.L_x_3177) ;  /* 0x000000000f087348 */ /* 0x000fea0003c00000 */
[----:B------:R0:W1:Y:S02]  /*373b0*/  SHFL.IDX P6, R14, R13, R12, R11 ;  /* 0x0000000c0d0e7389 */ /* 0x00006400000c000b */
[----:B01----:R-:W-:Y:S01]  /*373c0*/  ENDCOLLECTIVE ;  /* 0x000000000000791b */ /* 0x003fe20003800000 */
.L_x_3177:
[----:B------:R-:W-:Y:S01]  /*373d0*/  MOV R13, R147 ;  /* 0x00000093000d7202 */ /* 0x000fe20000000f00 */
[----:B------:R-:W-:-:S07]  /*373e0*/  IMAD.MOV.U32 R84, RZ, RZ, R14 ;  /* 0x000000ffff547224 */ /* 0x000fce00078e000e */
[----:B------:R-:W-:Y:S05]  /*373f0*/  WARPSYNC.COLLECTIVE R15, `(.L_x_3178) ;  /* 0x000000000f087348 */ /* 0x000fea0003c00000 */
[----:B------:R0:W1:Y:S02]  /*37400*/  SHFL.IDX P6, R14, R13, R12, R11 ;  /* 0x0000000c0d0e7389 */ /* 0x00006400000c000b */
[----:B01----:R-:W-:Y:S01]  /*37410*/  ENDCOLLECTIVE ;  /* 0x000000000000791b */ /* 0x003fe20003800000 */
.L_x_3178:
        /* <DEDUP_REMOVED lines=8> */
.L_x_3179:
[----:B------:R-:W-:Y:S02]  /*374a0*/  SEL R117, R119, R88, P0 ;  /* 0x0000005877757207 */ /* 0x000fe40000000000 */
[----:B------:R-:W-:Y:S01]  /*374b0*/  SEL R119, R88, R119, P0 ;  /* 0x0000007758777207 */ /* 0x000fe20000000000 */
[----:B------:R-:W-:Y:S02]  /*374c0*/  IMAD.MOV.U32 R13, RZ, RZ, R123 ;  /* 0x000000ffff0d7224 */ /* 0x000fe400078e007b */
[----:B------:R-:W-:-:S07]  /*374d0*/  IMAD.MOV.U32 R122, RZ, RZ, R14 ;  /* 0x000000ffff7a7224 */ /* 0x000fce00078e000e */
[----:B------:R-:W-:Y:S05]  /*374e0*/  WARPSYNC.COLLECTIVE R15, `(.L_x_3180) ;  /* 0x000000000f087348 */ /* 0x000fea0003c00000 */
[----:B------:R0:W1:Y:S02]  /*374f0*/  SHFL.IDX P6, R14, R13, R12, R11 ;  /* 0x0000000c0d0e7389 */ /* 0x00006400000c000b */
[----:B01----:R-:W-:Y:S01]  /*37500*/  ENDCOLLECTIVE ;  /* 0x000000000000791b */ /* 0x003fe20003800000 */
.L_x_3180:
[----:B------:R-:W-:Y:S02]  /*37510*/  IMAD.MOV.U32 R13, RZ, RZ, R131 ;  /* 0x000000ffff0d7224 */ /* 0x000fe400078e0083 */
[----:B------:R-:W-:Y:S01]  /*37520*/  IMAD.MOV.U32 R12, RZ, RZ, R121 ;  /* 0x000000ffff0c7224 */ /* 0x000fe200078e0079 */
[----:B------:R-:W-:-:S07]  /*37530*/  MOV R123, R14 ;  /* 0x0000000e007b7202 */ /* 0x000fce0000000f00 */
[----:B------:R-:W-:Y:S05]  /*37540*/  WARPSYNC.COLLECTIVE R15, `(.L_x_3181) ;  /* 0x000000000f087348 */ /* 0x000fea0003c00000 */
[----:B------:R0:W1:Y:S02]  /*37550*/  SHFL.IDX P6, R14, R13, R12, R11 ;  /* 0x0000000c0d0e7389 */ /* 0x00006400000c000b */
[----:B01----:R-:W-:Y:S01]  /*37560*/  ENDCOLLECTIVE ;  /* 0x000000000000791b */ /* 0x003fe20003800000 */
.L_x_3181:
[----:B------:R-:W-:Y:S02]  /*37570*/  IMAD.MOV.U32 R13, RZ, RZ, R145 ;  /* 0x000000ffff0d7224 */ /* 0x000fe400078e0091 */
[----:B------:R-:W-:-:S07]  /*37580*/  IMAD.MOV.U32 R76, RZ, RZ, R14 ;  /* 0x000000ffff4c7224 */ /* 0x000fce00078e000e */
[----:B------:R-:W-:Y:S05]  /*37590*/  WARPSYNC.COLLECTIVE R15, `(.L_x_3182) ;  /* 0x000000000f087348 */ /* 0x000fea0003c00000 */
[----:B------:R0:W1:Y:S02]  /*375a0*/  SHFL.IDX P6, R14, R13, R12, R11 ;  /* 0x0000000c0d0e7389 */ /* 0x00006400000c000b */
[----:B01----:R-:W-:Y:S01]  /*375b0*/  ENDCOLLECTIVE ;  /* 0x000000000000791b */ /* 0x003fe20003800000 */
.L_x_3182:
[----:B------:R-:W-:Y:S02]  /*375c0*/  SEL R120, R122, R76, P0 ;  /* 0x0000004c7a787207 */ /* 0x000fe40000000000 */
[----:B------:R-:W-:Y:S02]  /*375d0*/  SEL R122, R76, R122, P0 ;  /* 0x0000007a4c7a7207 */ /* 0x000fe40000000000 */
[----:B------:R-:W-:Y:S01]  /*375e0*/  MOV R13, R124 ;  /* 0x0000007c000d7202 */ /* 0x000fe20000000f00 */
[----:B------:R-:W-:Y:S02]  /*375f0*/  IMAD.MOV.U32 R12, RZ, RZ, R0 ;  /* 0x000000ffff0c7224 */ /* 0x000fe400078e0000 */
[----:B------:R-:W-:-:S07]  /*37600*/  IMAD.MOV.U32 R82, RZ, RZ, R14 ;  /* 0x000000ffff527224 */ /* 0x000fce00078e000e */
[----:B------:R-:W-:Y:S05]  /*37610*/  WARPSYNC.COLLECTIVE R15, `(.L_x_3183) ;  /* 0x000000000f087348 */ /* 0x000fea0003c00000 */
[----:B------:R0:W1:Y:S02]  /*37620*/  SHFL.IDX P6, R14, R13, R12, R11 ;  /* 0x0000000c0d0e7389 */ /* 0x00006400000c000b */
[----:B01----:R-:W-:Y:S01]  /*37630*/  ENDCOLLECTIVE ;  /* 0x000000000000791b */ /* 0x003fe20003800000 */
.L_x_3183:
[----:B------:R-:W-:Y:S02]  /*37640*/  IMAD.MOV.U32 R13, RZ, RZ, R3 ;  /* 0x000000ffff0d7224 */ /* 0x000fe400078e0003 */
[----:B------:R-:W-:-:S07]  /*37650*/  IMAD.MOV.U32 R5, RZ, RZ, R14 ;  /* 0x000000ffff057224 */ /* 0x000fce00078e000e */
[----:B------:R-:W-:Y:S05]  /*37660*/  WARPSYNC.COLLECTIVE R15, `(.L_x_3184) ;  /* 0x000000000f087348 */ /* 0x000fea0003c00000 */
[----:B------:R0:W1:Y:S02]  /*37670*/  SHFL.IDX P6, R14, R13, R12, R11 ;  /* 0x0000000c0d0e7389 */ /* 0x00006400000c000b */
[----:B01----:R-:W-:Y:S01]  /*37680*/  ENDCOLLECTIVE ;  /* 0x000000000000791b */ /* 0x003fe20003800000 */
.L_x_3184:
[----:B------:R-:W-:Y:S01]  /*37690*/  IMAD.MOV.U32 R13, RZ, RZ, R6 ;  /* 0x000000ffff0d7224 */ /* 0x000fe200078e0006 */
[----:B------:R-:W-:Y:S01]  /*376a0*/  MOV R12, R121 ;  /* 0x00000079000c7202 */ /* 0x000fe20000000f00 */
[----:B------:R-:W-:-:S07]  /*376b0*/  IMAD.MOV.U32 R3, RZ, RZ, R14 ;  /* 0x000000ffff037224 */ /* 0x000fce00078e000e */
[----:B------:R-:W-:Y:S05]  /*376c0*/  WARPSYNC.COLLECTIVE R15, `(.L_x_3185) ;  /* 0x000000000f087348 */ /* 0x000fea0003c00000 */
[----:B------:R0:W1:Y:S02]  /*376d0*/  SHFL.IDX P6, R14, R13, R12, R11 ;  /* 0x0000000c0d0e7389 */ /* 0x00006400000c000b */
[----:B01----:R-:W-:Y:S01]  /*376e0*/  ENDCOLLECTIVE ;  /* 0x000000000000791b */ /* 0x003fe20003800000 */
.L_x_3185:
[----:B------:R-:W-:Y:S02]  /*376f0*/  IMAD.MOV.U32 R13, RZ, RZ, R134 ;  /* 0x000000ffff0d7224 */ /* 0x000fe400078e0086 */
[----:B------:R-:W-:-:S07]  /*37700*/  IMAD.MOV.U32 R6, RZ, RZ, R14 ;  /* 0x000000ffff067224 */ /* 0x000fce00078e000e */
[----:B------:R-:W-:Y:S05]  /*37710*/  WARPSYNC.COLLECTIVE R15, `(.L_x_3186) ;  /* 0x000000000f087348 */ /* 0x000fea0003c00000 */
[----:B------:R0:W1:Y:S02]  /*37720*/  SHFL.IDX P6, R14, R13, R12, R11 ;  /* 0x0000000c0d0e7389 */ /* 0x00006400000c000b */
[----:B01----:R-:W-:Y:S01]  /*37730*/  ENDCOLLECTIVE ;  /* 0x000000000000791b */ /* 0x003fe20003800000 */
.L_x_3186:
[----:B------:R-:W-:Y:S02]  /*37740*/  IMAD.MOV.U32 R13, RZ, RZ, R106 ;  /* 0x000000ffff0d7224 */ /* 0x000fe400078e006a */
[----:B------:R-:W-:Y:S02]  /*37750*/  IMAD.MOV.U32 R12, RZ, RZ, R0 ;  /* 0x000000ffff0c7224 */ /* 0x000fe400078e0000 */
[----:B------:R-:W-:-:S07]  /*37760*/  IMAD.MOV.U32 R4, RZ, RZ, R14 ;  /* 0x000000ffff047224 */ /* 0x000fce00078e000e */
[----:B------:R-:W-:Y:S05]  /*37770*/  WARPSYNC.COLLECTIVE R15, `(.L_x_3187) ;  /* 0x000000000f087348 */ /* 0x000fea0003c00000 */
[----:B------:R0:W1:Y:S02]  /*37780*/  SHFL.IDX P6, R14, R13, R12, R11 ;  /* 0x0000000c0d0e7389 */ /* 0x00006400000c000b */
[----:B01----:R-:W-:Y:S01]  /*37790*/  ENDCOLLECTIVE ;  /* 0x000000000000791b */ /* 0x003fe20003800000 */
.L_x_3187:
        /* <DEDUP_REMOVED lines=9> */
.L_x_3188:
[----:B------:R-:W-:Y:S02]  /*37830*/  IMAD.MOV.U32 R13, RZ, RZ, R10 ;  /* 0x000000ffff0d7224 */ /* 0x000fe400078e000a */
[----:B------:R-:W-:Y:S02]  /*37840*/  IMAD.MOV.U32 R12, RZ, RZ, R121 ;  /* 0x000000ffff0c7224 */ /* 0x000fe400078e0079 */
[----:B------:R-:W-:-:S07]  /*37850*/  IMAD.MOV.U32 R7, RZ, RZ, R14 ;  /* 0x000000ffff077224 */ /* 0x000fce00078e000e */
[----:B------:R-:W-:Y:S05]  /*37860*/  WARPSYNC.COLLECTIVE R15, `(.L_x_3189) ;  /* 0x000000000f087348 */ /* 0x000fea0003c00000 */
[----:B------:R0:W1:Y:S02]  /*37870*/  SHFL.IDX P6, R14, R13, R12, R11 ;  /* 0x0000000c0d0e7389 */ /* 0x00006400000c000b */
[----:B01----:R-:W-:Y:S01]  /*37880*/  ENDCOLLECTIVE ;  /* 0x000000000000791b */ /* 0x003fe20003800000 */
.L_x_3189:
[----:B------:R-:W-:Y:S01]  /*37890*/  MOV R13, R8 ;  /* 0x00000008000d7202 */ /* 0x000fe20000000f00 */
[----:B------:R-:W-:-:S07]  /*378a0*/  IMAD.MOV.U32 R10, RZ, RZ, R14 ;  /* 0x000000ffff0a7224 */ /* 0x000fce00078e000e */
[----:B------:R-:W-:Y:S05]  /*378b0*/  WARPSYNC.COLLECTIVE R15, `(.L_x_3190) ;  /* 0x000000000f087348 */ /* 0x000fea0003c00000 */
[----:B------:R0:W1:Y:S02]  /*378c0*/  SHFL.IDX P6, R14, R13, R12, R11 ;  /* 0x0000000c0d0e7389 */ /* 0x00006400000c000b */
[----:B01----:R-:W-:Y:S01]  /*378d0*/  ENDCOLLECTIVE ;  /* 0x000000000000791b */ /* 0x003fe20003800000 */
.L_x_3190:
[----:B------:R-:W-:Y:S02]  /*378e0*/  IMAD.MOV.U32 R13, RZ, RZ, R24 ;  /* 0x000000ffff0d7224 */ /* 0x000fe400078e0018 */
[----:B------:R-:W-:Y:S02]  /*378f0*/  IMAD.MOV.U32 R12, RZ, RZ, R0 ;  /* 0x000000ffff0c7224 */ /* 0x000fe400078e0000 */
[----:B------:R-:W-:-:S07]  /*37900*/  IMAD.MOV.U32 R8, RZ, RZ, R14 ;  /* 0x000000ffff087224 */ /* 0x000fce00078e000e */
[----:B------:R-:W-:Y:S05]  /*37910*/  WARPSYNC.COLLECTIVE R15, `(.L_x_3191) ;  /* 0x000000000f087348 */ /* 0x000fea0003c00000 */
[----:B------:R0:W1:Y:S02]  /*37920*/  SHFL.IDX P6, R14, R13, R12, R11 ;  /* 0x0000000c0d0e7389 */ /* 0x00006400000c000b */
[----:B01----:R-:W-:Y:S01]  /*37930*/  ENDCOLLECTIVE ;  /* 0x000000000000791b */ /* 0x003fe20003800000 */
.L_x_3191:
[----:B------:R-:W-:Y:S02]  /*37940*/  SEL R6, R7, R8, P0 ;  /* 0x0000000807067207 */ /* 0x000fe40000000000 */
[----:B------:R-:W-:Y:S02]  /*37950*/  SEL R7, R8, R7, P0 ;  /* 0x0000000708077207 */ /* 0x000fe40000000000 */
[----:B------:R-:W-:Y:S02]  /*37960*/  SEL R8, R9, R10, P0 ;  /* 0x0000000a09087207 */ /* 0x000fe40000000000 */
[----:B------:R-:W-:Y:S01]  /*37970*/  SEL R9, R10, R9, P0 ;  /* 0x000000090a097207 */ /* 0x000fe20000000000 */
[----:B------:R-:W-:Y:S02]  /*37980*/  IMAD.MOV.U32 R13, RZ, RZ, R20 ;  /* 0x000000ffff0d7224 */ /* 0x000fe400078e0014 */
[----:B------:R-:W-:-:S07]  /*37990*/  IMAD.MOV.U32 R24, RZ, RZ, R14 ;  /* 0x000000ffff187224 */ /* 0x000fce00078e000e */
[----:B------:R-:W-:Y:S05]  /*379a0*/  WARPSYNC.COLLECTIVE R15, `(.L_x_3192) ;  /* 0x000000000f087348 */ /* 0x000fea0003c00000 */
[----:B------:R0:W1:Y:S02]  /*379b0*/  SHFL.IDX P6, R14, R13, R12, R11 ;  /* 0x0000000c0d0e7389 */ /* 0x00006400000c000b */
[----:B01----:R-:W-:Y:S01]  /*379c0*/  ENDCOLLECTIVE ;  /* 0x000000000000791b */ /* 0x003fe20003800000 */
.L_x_3192:
[----:B------:R-:W-:Y:S02]  /*379d0*/  IMAD.MOV.U32 R13, RZ, RZ, R25 ;  /* 0x000000ffff0d7224 */ /* 0x000fe400078e0019 */
[----:B------:R-:W-:Y:S01]  /*379e0*/  IMAD.MOV.U32 R12, RZ, RZ, R121 ;  /* 0x000000ffff0c7224 */ /* 0x000fe200078e0079 */
[----:B------:R-:W-:-:S07]  /*379f0*/  MOV R20, R14 ;  /* 0x0000000e00147202 */ /* 0x000fce0000000f00 */
[----:B------:R-:W-:Y:S05]  /*37a00*/  WARPSYNC.COLLECTIVE R15, `(.L_x_3193) ;  /* 0x000000000f087348 */ /* 0x000fea0003c00000 */
[----:B------:R0:W1:Y:S02]  /*37a10*/  SHFL.IDX P6, R14, R13, R12, R11 ;  /* 0x0000000c0d0e7389 */ /* 0x00006400000c000b */
[----:B01----:R-:W-:Y:S01]  /*37a20*/  ENDCOLLECTIVE ;  /* 0x000000000000791b */ /* 0x003fe20003800000 */
.L_x_3193:
[----:B------:R-:W-:Y:S02]  /*37a30*/  IMAD.MOV.U32 R13, RZ, RZ, R21 ;  /* 0x000000ffff0d7224 */ /* 0x000fe400078e0015 */
[----:B------:R-:W-:-:S07]  /*37a40*/  IMAD.MOV.U32 R25, RZ, RZ, R14 ;  /* 0x000000ffff197224 */ /* 0x000fce00078e000e */
[----:B------:R-:W-:Y:S05]  /*37a50*/  WARPSYNC.COLLECTIVE R15, `(.L_x_3194) ;  /* 0x000000000f087348 */ /* 0x000fea0003c00000 */
[----:B------:R0:W1:Y:S02]  /*37a60*/  SHFL.IDX P6, R14, R13, R12, R11 ;  /* 0x0000000c0d0e7389 */ /* 0x00006400000c000b */
[----:B01----:R-:W-:Y:S01]  /*37a70*/  ENDCOLLECTIVE ;  /* 0x000000000000791b */ /* 0x003fe20003800000 */
.L_x_3194:
[----:B------:R-:W-:Y:S01]  /*37a80*/  MOV R13, R28 ;  /* 0x0000001c000d7202 */ /* 0x000fe20000000f00 */
[----:B------:R-:W-:Y:S02]  /*37a90*/  IMAD.MOV.U32 R12, RZ, RZ, R0 ;  /* 0x000000ffff0c7224 */ /* 0x000fe400078e0000 */
[----:B------:R-:W-:-:S07]  /*37aa0*/  IMAD.MOV.U32 R21, RZ, RZ, R14 ;  /* 0x000000ffff157224 */ /* 0x000fce00078e000e */
[----:B------:R-:W-:Y:S05]  /*37ab0*/  WARPSYNC.COLLECTIVE R15, `(.L_x_3195) ;  /* 0x000000000f087348 */ /* 0x000fea0003c00000 */
[----:B------:R0:W1:Y:S02]  /*37ac0*/  SHFL.IDX P6, R14, R13, R12, R11 ;  /* 0x0000000c0d0e7389 */ /* 0x00006400000c000b */
[----:B01----:R-:W-:Y:S01]  /*37ad0*/  ENDCOLLECTIVE ;  /* 0x000000000000791b */ /* 0x003fe20003800000 */
.L_x_3195:
        /* <DEDUP_REMOVED lines=9> */
.L_x_3196:
[----:B------:R-:W-:Y:S01]  /*37b70*/  IMAD.MOV.U32 R13, RZ, RZ, R32 ;  /* 0x000000ffff0d7224 */ /* 0x000fe200078e0020 */
[----:B------:R-:W-:Y:S01]  /*37b80*/  MOV R12, R121 ;  /* 0x00000079000c7202 */ /* 0x000fe20000000f00 */
[----:B------:R-:W-:-:S07]  /*37b90*/  IMAD.MOV.U32 R26, RZ, RZ, R14 ;  /* 0x000000ffff1a7224 */ /* 0x000fce00078e000e */
[----:B------:R-:W-:Y:S05]  /*37ba0*/  WARPSYNC.COLLECTIVE R15, `(.L_x_3197) ;  /* 0x000000000f087348 */ /* 0x000fea0003c00000 */
[----:B------:R0:W1:Y:S02]  /*37bb0*/  SHFL.IDX P6, R14, R13, R12, R11 ;  /* 0x0000000c0d0e7389 */ /* 0x00006400000c000b */
[----:B01----:R-:W-:Y:S01]  /*37bc0*/  ENDCOLLECTIVE ;  /* 0x000000000000791b */ /* 0x003fe20003800000 */
.L_x_3197:
[----:B------:R-:W-:Y:S02]  /*37bd0*/  IMAD.MOV.U32 R13, RZ, RZ, R27 ;  /* 0x000000ffff0d7224 */ /* 0x000fe400078e001b */
[----:B------:R-:W-:-:S07]  /*37be0*/  IMAD.MOV.U32 R32, RZ, RZ, R14 ;  /* 0x000000ffff207224 */ /* 0x000fce00078e000e */
[----:B------:R-:W-:Y:S05]  /*37bf0*/  WARPSYNC.COLLECTIVE R15, `(.L_x_3198) ;  /* 0x000000000f087348 */ /* 0x000fea0003c00000 */
[----:B------:R0:W1:Y:S02]  /*37c00*/  SHFL.IDX P6, R14, R13, R12, R11 ;  /* 0x0000000c0d0e7389 */ /* 0x00006400000c000b */
[----:B01----:R-:W-:Y:S01]  /*37c10*/  ENDCOLLECTIVE ;  /* 0x000000000000791b */ /* 0x003fe20003800000 */
.L_x_3198:
[----:B------:R-:W-:Y:S02]  /*37c20*/  IMAD.MOV.U32 R13, RZ, RZ, R35 ;  /* 0x000000ffff0d7224 */ /* 0x000fe400078e0023 */
[----:B------:R-:W-:Y:S02]  /*37c30*/  IMAD.MOV.U32 R12, RZ, RZ, R0 ;  /* 0x000000ffff0c7224 */ /* 0x000fe400078e0000 */
[----:B------:R-:W-:-:S07]  /*37c40*/  IMAD.MOV.U32 R27, RZ, RZ, R14 ;  /* 0x000000ffff1b7224 */ /* 0x000fce00078e000e */
[----:B------:R-:W-:Y:S05]  /*37c50*/  WARPSYNC.COLLECTIVE R15, `(.L_x_3199) ;  /* 0x000000000f087348 */ /* 0x000fea0003c00000 */
[----:B------:R0:W1:Y:S02]  /*37c60*/  SHFL.IDX P6, R14, R13, R12, R11 ;  /* 0x0000000c0d0e7389 */ /* 0x00006400000c000b */
[----:B01----:R-:W-:Y:S01]  /*37c70*/  ENDCOLLECTIVE ;  /* 0x000000000000791b */ /* 0x003fe20003800000 */
.L_x_3199:
        /* <DEDUP_REMOVED lines=9> */
.L_x_3200:
[----:B------:R-:W-:Y:S02]  /*37d10*/  IMAD.MOV.U32 R13, RZ, RZ, R52 ;  /* 0x000000ffff0d7224 */ /* 0x000fe400078e0034 */
[----:B------:R-:W-:Y:S02]  /*37d20*/  IMAD.MOV.U32 R12, RZ, RZ, R121 ;  /* 0x000000ffff0c7224 */ /* 0x000fe400078e0079 */
[----:B------:R-:W-:-:S07]  /*37d30*/  IMAD.MOV.U32 R33, RZ, RZ, R14 ;  /* 0x000000ffff217224 */ /* 0x000fce00078e000e */
[----:B------:R-:W-:Y:S05]  /*37d40*/  WARPSYNC.COLLECTIVE R15, `(.L_x_3201) ;  /* 0x000000000f087348 */ /* 0x000fea0003c00000 */
[----:B------:R0:W1:Y:S02]  /*37d50*/  SHFL.IDX P6, R14, R13, R12, R11 ;  /* 0x0000000c0d0e7389 */ /* 0x00006400000c000b */
[----:B01----:R-:W-:Y:S01]  /*37d60*/  ENDCOLLECTIVE ;  /* 0x000000000000791b */ /* 0x003fe20003800000 */
.L_x_3201:
[----:B------:R-:W-:Y:S01]  /*37d70*/  MOV R13, R34 ;  /* 0x00000022000d7202 */ /* 0x000fe20000000f00 */
[----:B------:R-:W-:-:S07]  /*37d80*/  IMAD.MOV.U32 R52, RZ, RZ, R14 ;  /* 0x000000ffff347224 */ /* 0x000fce00078e000e */
[----:B------:R-:W-:Y:S05]  /*37d90*/  WARPSYNC.COLLECTIVE R15, `(.L_x_3202) ;  /* 0x000000000f087348 */ /* 0x000fea0003c00000 */
[----:B------:R0:W1:Y:S02]  /*37da0*/  SHFL.IDX P6, R14, R13, R12, R11 ;  /* 0x0000000c0d0e7389 */ /* 0x00006400000c000b */
[----:B01----:R-:W-:Y:S01]  /*37db0*/  ENDCOLLECTIVE ;  /* 0x000000000000791b */ /* 0x003fe20003800000 */
.L_x_3202:
[----:B------:R-:W-:Y:S02]  /*37dc0*/  IMAD.MOV.U32 R13, RZ, RZ, R55 ;  /* 0x000000ffff0d7224 */ /* 0x000fe400078e0037 */
[----:B------:R-:W-:Y:S02]  /*37dd0*/  IMAD.MOV.U32 R12, RZ, RZ, R0 ;  /* 0x000000ffff0c7224 */ /* 0x000fe400078e0000 */
[----:B------:R-:W-:-:S07]  /*37de0*/  IMAD.MOV.U32 R34, RZ, RZ, R14 ;  /* 0x000000ffff227224 */ /* 0x000fce00078e000e */
[----:B------:R-:W-:Y:S05]  /*37df0*/  WARPSYNC.COLLECTIVE R15, `(.L_x_3203) ;  /* 0x000000000f087348 */ /* 0x000fea0003c00000 */
[----:B------:R0:W1:Y:S02]  /*37e00*/  SHFL.IDX P6, R14, R13, R12, R11 ;  /* 0x0000000c0d0e7389 */ /* 0x00006400000c000b */
[----:B01----:R-:W-:Y:S01]  /*37e10*/  ENDCOLLECTIVE ;  /* 0x000000000000791b */ /* 0x003fe20003800000 */
.L_x_3203:
        /* <DEDUP_REMOVED lines=9> */
.L_x_3204:
[----:B------:R-:W-:Y:S02]  /*37eb0*/  IMAD.MOV.U32 R13, RZ, RZ, R56 ;  /* 0x000000ffff0d7224 */ /* 0x000fe400078e0038 */
[----:B------:R-:W-:Y:S01]  /*37ec0*/  IMAD.MOV.U32 R12, RZ, RZ, R121 ;  /* 0x000000ffff0c7224 */ /* 0x000fe200078e0079 */
[----:B------:R-:W-:-:S07]  /*37ed0*/  MOV R53, R14 ;  /* 0x0000000e00357202 */ /* 0x000fce0000000f00 */
[----:B------:R-:W-:Y:S05]  /*37ee0*/  WARPSYNC.COLLECTIVE R15, `(.L_x_3205) ;  /* 0x000000000f087348 */ /* 0x000fea0003c00000 */
[----:B------:R0:W1:Y:S02]  /*37ef0*/  SHFL.IDX P6, R14, R13, R12, R11 ;  /* 0x0000000c0d0e7389 */ /* 0x00006400000c000b */
[----:B01----:R-:W-:Y:S01]  /*37f00*/  ENDCOLLECTIVE ;  /* 0x000000000000791b */ /* 0x003fe20003800000 */
.L_x_3205:
[----:B------:R-:W-:Y:S02]  /*37f10*/  IMAD.MOV.U32 R13, RZ, RZ, R54 ;  /* 0x000000ffff0d7224 */ /* 0x000fe400078e0036 */
[----:B------:R-:W-:-:S07]  /*37f20*/  IMAD.MOV.U32 R56, RZ, RZ, R14 ;  /* 0x000000ffff387224 */ /* 0x000fce00078e000e */
[----:B------:R-:W-:Y:S05]  /*37f30*/  WARPSYNC.COLLECTIVE R15, `(.L_x_3206) ;  /* 0x000000000f087348 */ /* 0x000fea0003c00000 */
[----:B------:R0:W1:Y:S02]  /*37f40*/  SHFL.IDX P6, R14, R13, R12, R11 ;  /* 0x0000000c0d0e7389 */ /* 0x00006400000c000b */
[----:B01----:R-:W-:Y:S01]  /*37f50*/  ENDCOLLECTIVE ;  /* 0x000000000000791b */ /* 0x003fe20003800000 */
.L_x_3206:
[----:B------:R-:W-:Y:S01]  /*37f60*/  MOV R13, R59 ;  /* 0x0000003b000d7202 */ /* 0x000fe20000000f00 */
[----:B------:R-:W-:Y:S02]  /*37f70*/  IMAD.MOV.U32 R12, RZ, RZ, R0 ;  /* 0x000000ffff0c7224 */ /* 0x000fe400078e0000 */
[----:B------:R-:W-:-:S07]  /*37f80*/  IMAD.MOV.U32 R54, RZ, RZ, R14 ;  /* 0x000000ffff367224 */ /* 0x000fce00078e000e */
[----:B------:R-:W-:Y:S05]  /*37f90*/  WARPSYNC.COLLECTIVE R15, `(.L_x_3207) ;  /* 0x000000000f087348 */ /* 0x000fea0003c00000 */
[----:B------:R0:W1:Y:S02]  /*37fa0*/  SHFL.IDX P6, R14, R13, R12, R11 ;  /* 0x0000000c0d0e7389 */ /* 0x00006400000c000b */
[----:B01----:R-:W-:Y:S01]  /*37fb0*/  ENDCOLLECTIVE ;  /* 0x000000000000791b */ /* 0x003fe20003800000 */
.L_x_3207:
        /* <DEDUP_REMOVED lines=9> */
.L_x_3208:
[----:B------:R-:W-:Y:S01]  /*38050*/  IMAD.MOV.U32 R13, RZ, RZ, R60 ;  /* 0x000000ffff0d7224 */ /* 0x000fe200078e003c */
[----:B------:R-:W-:Y:S01]  /*38060*/  MOV R12, R121 ;  /* 0x00000079000c7202 */ /* 0x000fe20000000f00 */
[----:B------:R-:W-:-:S07]  /*38070*/  IMAD.MOV.U32 R57, RZ, RZ, R14 ;  /* 0x000000ffff397224 */ /* 0x000fce00078e000e */
[----:B------:R-:W-:Y:S05]  /*38080*/  WARPSYNC.COLLECTIVE R15, `(.L_x_3209) ;  /* 0x000000000f087348 */ /* 0x000fea0003c00000 */
[----:B------:R0:W1:Y:S02]  /*38090*/  SHFL.IDX P6, R14, R13, R12, R11 ;  /* 0x0000000c0d0e7389 */ /* 0x00006400000c000b */
[----:B01----:R-:W-:Y:S01]  /*380a0*/  ENDCOLLECTIVE ;  /* 0x000000000000791b */ /* 0x003fe20003800000 */
.L_x_3209:
[----:B------:R-:W-:Y:S02]  /*380b0*/  IMAD.MOV.U32 R13, RZ, RZ, R58 ;  /* 0x000000ffff0d7224 */ /* 0x000fe400078e003a */
[----:B------:R-:W-:-:S07]  /*380c0*/  IMAD.MOV.U32 R60, RZ, RZ, R14 ;  /* 0x000000ffff3c7224 */ /* 0x000fce00078e000e */
[----:B------:R-:W-:Y:S05]  /*380d0*/  WARPSYNC.COLLECTIVE R15, `(.L_x_3210) ;  /* 0x000000000f087348 */ /* 0x000fea0003c00000 */
[----:B------:R0:W1:Y:S02]  /*380e0*/  SHFL.IDX P6, R14, R13, R12, R11 ;  /* 0x0000000c0d0e7389 */ /* 0x00006400000c000b */
[----:B01----:R-:W-:Y:S01]  /*380f0*/  ENDCOLLECTIVE ;  /* 0x000000000000791b */ /* 0x003fe20003800000 */
.L_x_3210:
[----:B------:R-:W-:Y:S02]  /*38100*/  IMAD.MOV.U32 R13, RZ, RZ, R63 ;  /* 0x000000ffff0d7224 */ /* 0x000fe400078e003f */
[----:B------:R-:W-:Y:S02]  /*38110*/  IMAD.MOV.U32 R12, RZ, RZ, R0 ;  /* 0x000000ffff0c7224 */ /* 0x000fe400078e0000 */
[----:B------:R-:W-:-:S07]  /*38120*/  IMAD.MOV.U32 R58, RZ, RZ, R14 ;  /* 0x000000ffff3a7224 */ /* 0x000fce00078e000e */
[----:B------:R-:W-:Y:S05]  /*38130*/  WARPSYNC.COLLECTIVE R15, `(.L_x_3211) ;  /* 0x000000000f087348 */ /* 0x000fea0003c00000 */
[----:B------:R0:W1:Y:S02]  /*38140*/  SHFL.IDX P6, R14, R13, R12, R11 ;  /* 0x0000000c0d0e7389 */ /* 0x00006400000c000b */
[----:B01----:R-:W-:Y:S01]  /*38150*/  ENDCOLLECTIVE ;  /* 0x000000000000791b */ /* 0x003fe20003800000 */
.L_x_3211:
        /* <DEDUP_REMOVED lines=9> */
.L_x_3212:
[----:B------:R-:W-:Y:S02]  /*381f0*/  IMAD.MOV.U32 R13, RZ, RZ, R64 ;  /* 0x000000ffff0d7224 */ /* 0x000fe400078e0040 */
[----:B------:R-:W-:Y:S02]  /*38200*/  IMAD.MOV.U32 R12, RZ, RZ, R121 ;  /* 0x000000ffff0c7224 */ /* 0x000fe400078e0079 */
[----:B------:R-:W-:-:S07]  /*38210*/  IMAD.MOV.U32 R61, RZ, RZ, R14 ;  /* 0x000000ffff3d7224 */ /* 0x000fce00078e000e */
[----:B------:R-:W-:Y:S05]  /*38220*/  WARPSYNC.COLLECTIVE R15, `(.L_x_3213) ;  /* 0x000000000f087348 */ /* 0x000fea0003c00000 */
[----:B------:R0:W1:Y:S02]  /*38230*/  SHFL.IDX P6, R14, R13, R12, R11 ;  /* 0x0000000c0d0e7389 */ /* 0x00006400000c000b */
[----:B01----:R-:W-:Y:S01]  /*38240*/  ENDCOLLECTIVE ;  /* 0x000000000000791b */ /* 0x003fe20003800000 */
.L_x_3213:
[----:B------:R-:W-:Y:S01]  /*38250*/  MOV R13, R62 ;  /* 0x0000003e000d7202 */ /* 0x000fe20000000f00 */
[----:B------:R-:W-:-:S07]  /*38260*/  IMAD.MOV.U32 R64, RZ, RZ, R14 ;  /* 0x000000ffff407224 */ /* 0x000fce00078e000e */
[----:B------:R-:W-:Y:S05]  /*38270*/  WARPSYNC.COLLECTIVE R15, `(.L_x_3214) ;  /* 0x000000000f087348 */ /* 0x000fea0003c00000 */
[----:B------:R0:W1:Y:S02]  /*38280*/  SHFL.IDX P6, R14, R13, R12, R11 ;  /* 0x0000000c0d0e7389 */ /* 0x00006400000c000b */
[----:B01----:R-:W-:Y:S01]  /*38290*/  ENDCOLLECTIVE ;  /* 0x000000000000791b */ /* 0x003fe20003800000 */
.L_x_3214:
[----:B------:R-:W-:Y:S02]  /*382a0*/  IMAD.MOV.U32 R13, RZ, RZ, R67 ;  /* 0x000000ffff0d7224 */ /* 0x000fe400078e0043 */
[----:B------:R-:W-:Y:S02]  /*382b0*/  IMAD.MOV.U32 R12, RZ, RZ, R0 ;  /* 0x000000ffff0c7224 */ /* 0x000fe400078e0000 */
[----:B------:R-:W-:-:S07]  /*382c0*/  IMAD.MOV.U32 R62, RZ, RZ, R14 ;  /* 0x000000ffff3e7224 */ /* 0x000fce00078e000e */
[----:B------:R-:W-:Y:S05]  /*382d0*/  WARPSYNC.COLLECTIVE R15, `(.L_x_3215) ;  /* 0x000000000f087348 */ /* 0x000fea0003c00000 */
[----:B------:R0:W1:Y:S02]  /*382e0*/  SHFL.IDX P6, R14, R13, R12, R11 ;  /* 0x0000000c0d0e7389 */ /* 0x00006400000c000b */
[----:B01----:R-:W-:Y:S01]  /*382f0*/  ENDCOLLECTIVE ;  /* 0x000000000000791b */ /* 0x003fe20003800000 */
.L_x_3215:
        /* <DEDUP_REMOVED lines=9> */
.L_x_3216:
[----:B------:R-:W-:Y:S02]  /*38390*/  IMAD.MOV.U32 R13, RZ, RZ, R68 ;  /* 0x000000ffff0d7224 */ /* 0x000fe400078e0044 */
[----:B------:R-:W-:Y:S01]  /*383a0*/  IMAD.MOV.U32 R12, RZ, RZ, R121 ;  /* 0x000000ffff0c7224 */ /* 0x000fe200078e0079 */
[----:B------:R-:W-:-:S07]  /*383b0*/  MOV R65, R14 ;  /* 0x0000000e00417202 */ /* 0x000fce0000000f00 */
[----:B------:R-:W-:Y:S05]  /*383c0*/  WARPSYNC.COLLECTIVE R15, `(.L_x_3217) ;  /* 0x000000000f087348 */ /* 0x000fea0003c00000 */
[----:B------:R0:W1:Y:S02]  /*383d0*/  SHFL.IDX P6, R14, R13, R12, R11 ;  /* 0x0000000c0d0e7389 */ /* 0x00006400000c000b */
[----:B01----:R-:W-:Y:S01]  /*383e0*/  ENDCOLLECTIVE ;  /* 0x000000000000791b */ /* 0x003fe20003800000 */
.L_x_3217:
[----:B------:R-:W-:Y:S02]  /*383f0*/  IMAD.MOV.U32 R13, RZ, RZ, R66 ;  /* 0x000000ffff0d7224 */ /* 0x000fe400078e0042 */
[----:B------:R-:W-:-:S07]  /*38400*/  IMAD.MOV.U32 R68, RZ, RZ, R14 ;  /* 0x000000ffff447224 */ /* 0x000fce00078e000e */
[----:B------:R-:W-:Y:S05]  /*38410*/  WARPSYNC.COLLECTIVE R15, `(.L_x_3218) ;  /* 0x000000000f087348 */ /* 0x000fea0003c00000 */
[----:B------:R0:W1:Y:S02]  /*38420*/  SHFL.IDX P6, R14, R13, R12, R11 ;  /* 0x0000000c0d0e7389 */ /* 0x00006400000c000b */
[----:B01----:R-:W-:Y:S01]  /*38430*/  ENDCOLLECTIVE ;  /* 0x000000000000791b */ /* 0x003fe20003800000 */
.L_x_3218:
[----:B------:R-:W-:Y:S01]  /*38440*/  MOV R13, R71 ;  /* 0x00000047000d7202 */ /* 0x000fe20000000f00 */
[----:B------:R-:W-:Y:S02]  /*38450*/  IMAD.MOV.U32 R12, RZ, RZ, R0 ;  /* 0x000000ffff0c7224 */ /* 0x000fe400078e0000 */
[----:B------:R-:W-:-:S07]  /*38460*/  IMAD.MOV.U32 R66, RZ, RZ, R14 ;  /* 0x000000ffff427224 */ /* 0x000fce00078e000e */
[----:B------:R-:W-:Y:S05]  /*38470*/  WARPSYNC.COLLECTIVE R15, `(.L_x_3219) ;  /* 0x000000000f087348 */ /* 0x000fea0003c00000 */
[----:B------:R0:W1:Y:S02]  /*38480*/  SHFL.IDX P6, R14, R13, R12, R11 ;  /* 0x0000000c0d0e7389 */ /* 0x00006400000c000b */
[----:B01----:R-:W-:Y:S01]  /*38490*/  ENDCOLLECTIVE ;  /* 0x000000000000791b */ /* 0x003fe20003800000 */
.L_x_3219:
        /* <DEDUP_REMOVED lines=9> */
.L_x_3220:
[----:B------:R-:W-:Y:S01]  /*38530*/  IMAD.MOV.U32 R13, RZ, RZ, R72 ;  /* 0x000000ffff0d7224 */ /* 0x000fe200078e0048 */
[----:B------:R-:W-:Y:S01]  /*38540*/  MOV R12, R121 ;  /* 0x00000079000c7202 */ /* 0x000fe20000000f00 */
[----:B------:R-:W-:-:S07]  /*38550*/  IMAD.MOV.U32 R69, RZ, RZ, R14 ;  /* 0x000000ffff457224 */ /* 0x000fce00078e000e */
[----:B------:R-:W-:Y:S05]  /*38560*/  WARPSYNC.COLLECTIVE R15, `(.L_x_3221) ;  /* 0x000000000f087348 */ /* 0x000fea0003c00000 */
[----:B------:R0:W1:Y:S02]  /*38570*/  SHFL.IDX P6, R14, R13, R12, R11 ;  /* 0x0000000c0d0e7389 */ /* 0x00006400000c000b */
[----:B01----:R-:W-:Y:S01]  /*38580*/  ENDCOLLECTIVE ;  /* 0x000000000000791b */ /* 0x003fe20003800000 */
.L_x_3221:
[----:B------:R-:W-:Y:S02]  /*38590*/  IMAD.MOV.U32 R13, RZ, RZ, R70 ;  /* 0x000000ffff0d7224 */ /* 0x000fe400078e0046 */
[----:B------:R-:W-:-:S07]  /*385a0*/  IMAD.MOV.U32 R72, RZ, RZ, R14 ;  /* 0x000000ffff487224 */ /* 0x000fce00078e000e */
[----:B------:R-:W-:Y:S05]  /*385b0*/  WARPSYNC.COLLECTIVE R15, `(.L_x_3222) ;  /* 0x000000000f087348 */ /* 0x000fea0003c00000 */
[----:B------:R0:W1:Y:S02]  /*385c0*/  SHFL.IDX P6, R14, R13, R12, R11 ;  /* 0x0000000c0d0e7389 */ /* 0x00006400000c000b */
[----:B01----:R-:W-:Y:S01]  /*385d0*/  ENDCOLLECTIVE ;  /* 0x000000000000791b */ /* 0x003fe20003800000 */
.L_x_3222:
[----:B------:R-:W-:Y:S02]  /*385e0*/  IMAD.MOV.U32 R13, RZ, RZ, R75 ;  /* 0x000000ffff0d7224 */ /* 0x000fe400078e004b */
[----:B------:R-:W-:Y:S02]  /*385f0*/  IMAD.MOV.U32 R12, RZ, RZ, R0 ;  /* 0x000000ffff0c7224 */ /* 0x000fe400078e0000 */
[----:B------:R-:W-:-:S07]  /*38600*/  IMAD.MOV.U32 R70, RZ, RZ, R14 ;  /* 0x000000ffff467224 */ /* 0x000fce00078e000e */
[----:B------:R-:W-:Y:S05]  /*38610*/  WARPSYNC.COLLECTIVE R15, `(.L_x_3223) ;  /* 0x000000000f087348 */ /* 0x000fea0003c00000 */
[----:B------:R0:W1:Y:S02]  /*38620*/  SHFL.IDX P6, R14, R13, R12, R11 ;  /* 0x0000000c0d0e7389 */ /* 0x00006400000c000b */
[----:B01----:R-:W-:Y:S01]  /*38630*/  ENDCOLLECTIVE ;  /* 0x000000000000791b */ /* 0x003fe20003800000 */
.L_x_3223:
        /* <DEDUP_REMOVED lines=9> */
.L_x_3224:
[----:B------:R-:W-:Y:S02]  /*386d0*/  IMAD.MOV.U32 R13, RZ, RZ, R50 ;  /* 0x000000ffff0d7224 */ /* 0x000fe400078e0032 */
[----:B------:R-:W-:Y:S02]  /*386e0*/  IMAD.MOV.U32 R12, RZ, RZ, R121 ;  /* 0x000000ffff0c7224 */ /* 0x000fe400078e0079 */
[----:B------:R-:W-:-:S07]  /*386f0*/  IMAD.MOV.U32 R73, RZ, RZ, R14 ;  /* 0x000000ffff497224 */ /* 0x000fce00078e000e */
[----:B------:R-:W-:Y:S05]  /*38700*/  WARPSYNC.COLLECTIVE R15, `(.L_x_3225) ;  /* 0x000000000f087348 */ /* 0x000fea0003c00000 */
[----:B------:R0:W1:Y:S02]  /*38710*/  SHFL.IDX P6, R14, R13, R12, R11 ;  /* 0x0000000c0d0e7389 */ /* 0x00006400000c000b */
[----:B01----:R-:W-:Y:S01]  /*38720*/  ENDCOLLECTIVE ;  /* 0x000000000000791b */ /* 0x003fe20003800000 */
.L_x_3225:
[----:B------:R-:W-:Y:S01]  /*38730*/  MOV R13, R74 ;  /* 0x0000004a000d7202 */ /* 0x000fe20000000f00 */
[----:B------:R-:W-:-:S07]  /*38740*/  IMAD.MOV.U32 R50, RZ, RZ, R14 ;  /* 0x000000ffff327224 */ /* 0x000fce00078e000e */
[----:B------:R-:W-:Y:S05]  /*38750*/  WARPSYNC.COLLECTIVE R15, `(.L_x_3226) ;  /* 0x000000000f087348 */ /* 0x000fea0003c00000 */
[----:B------:R0:W1:Y:S02]  /*38760*/  SHFL.IDX P6, R14, R13, R12, R11 ;  /* 0x0000000c0d0e7389 */ /* 0x00006400000c000b */
[----:B01----:R-:W-:Y:S01]  /*38770*/  ENDCOLLECTIVE ;  /* 0x000000000000791b */ /* 0x003fe20003800000 */
.L_x_3226:
[----:B------:R-:W-:Y:S02]  /*38780*/  IMAD.MOV.U32 R13, RZ, RZ, R79 ;  /* 0x000000ffff0d7224 */ /* 0x000fe400078e004f */
[----:B------:R-:W-:Y:S02]  /*38790*/  IMAD.MOV.U32 R12, RZ, RZ, R0 ;  /* 0x000000ffff0c7224 */ /* 0x000fe400078e0000 */
[----:B------:R-:W-:-:S07]  /*387a0*/  IMAD.MOV.U32 R74, RZ, RZ, R14 ;  /* 0x000000ffff4a7224 */ /* 0x000fce00078e000e */
[----:B------:R-:W-:Y:S05]  /*387b0*/  WARPSYNC.COLLECTIVE R15, `(.L_x_3227) ;  /* 0x000000000f087348 */ /* 0x000fea0003c00000 */
[----:B------:R0:W1:Y:S02]  /*387c0*/  SHFL.IDX P6, R14, R13, R12, R11 ;  /* 0x0000000c0d0e7389 */ /* 0x00006400000c000b */
[----:B01----:R-:W-:Y:S01]  /*387d0*/  ENDCOLLECTIVE ;  /* 0x000000000000791b */ /* 0x003fe20003800000 */
.L_x_3227:
        /* <DEDUP_REMOVED lines=9> */
.L_x_3228:
[----:B------:R-:W-:Y:S02]  /*38870*/  IMAD.MOV.U32 R13, RZ, RZ, R48 ;  /* 0x000000ffff0d7224 */ /* 0x000fe400078e0030 */
[----:B------:R-:W-:Y:S01]  /*38880*/  IMAD.MOV.U32 R12, RZ, RZ, R121 ;  /* 0x000000ffff0c7224 */ /* 0x000fe200078e0079 */
[----:B------:R-:W-:-:S07]  /*38890*/  MOV R77, R14 ;  /* 0x0000000e004d7202 */ /* 0x000fce0000000f00 */
[----:B------:R-:W-:Y:S05]  /*388a0*/  WARPSYNC.COLLECTIVE R15, `(.L_x_3229) ;  /* 0x000000000f087348 */ /* 0x000fea0003c00000 */
[----:B------:R0:W1:Y:S02]  /*388b0*/  SHFL.IDX P6, R14, R13, R12, R11 ;  /* 0x0000000c0d0e7389 */ /* 0x00006400000c000b */
[----:B01----:R-:W-:Y:S01]  /*388c0*/  ENDCOLLECTIVE ;  /* 0x000000000000791b */ /* 0x003fe20003800000 */
.L_x_3229:
[----:B------:R-:W-:Y:S02]  /*388d0*/  IMAD.MOV.U32 R13, RZ, RZ, R78 ;  /* 0x000000ffff0d7224 */ /* 0x000fe400078e004e */
[----:B------:R-:W-:-:S07]  /*388e0*/  IMAD.MOV.U32 R48, RZ, RZ, R14 ;  /* 0x000000ffff307224 */ /* 0x000fce00078e000e */
[----:B------:R-:W-:Y:S05]  /*388f0*/  WARPSYNC.COLLECTIVE R15, `(.L_x_3230) ;  /* 0x000000000f087348 */ /* 0x000fea0003c00000 */
[----:B------:R0:W1:Y:S02]  /*38900*/  SHFL.IDX P6, R14, R13, R12, R11 ;  /* 0x0000000c0d0e7389 */ /* 0x00006400000c000b */
[----:B01----:R-:W-:Y:S01]  /*38910*/  ENDCOLLECTIVE ;  /* 0x000000000000791b */ /* 0x003fe20003800000 */
.L_x_3230:
[----:B------:R-:W-:Y:S01]  /*38920*/  MOV R13, R85 ;  /* 0x00000055000d7202 */ /* 0x000fe20000000f00 */
[----:B------:R-:W-:Y:S02]  /*38930*/  IMAD.MOV.U32 R12, RZ, RZ, R0 ;  /* 0x000000ffff0c7224 */ /* 0x000fe400078e0000 */
[----:B------:R-:W-:-:S07]  /*38940*/  IMAD.MOV.U32 R78, RZ, RZ, R14 ;  /* 0x000000ffff4e7224 */ /* 0x000fce00078e000e */
[----:B------:R-:W-:Y:S05]  /*38950*/  WARPSYNC.COLLECTIVE R15, `(.L_x_3231) ;  /* 0x000000000f087348 */ /* 0x000fea0003c00000 */
[----:B------:R0:W1:Y:S02]  /*38960*/  SHFL.IDX P6, R14, R13, R12, R11 ;  /* 0x0000000c0d0e7389 */ /* 0x00006400000c000b */
[----:B01----:R-:W-:Y:S01]  /*38970*/  ENDCOLLECTIVE ;  /* 0x000000000000791b */ /* 0x003fe20003800000 */
.L_x_3231:
        /* <DEDUP_REMOVED lines=9> */
.L_x_3232:
[----:B------:R-:W-:Y:S01]  /*38a10*/  IMAD.MOV.U32 R13, RZ, RZ, R46 ;  /* 0x000000ffff0d7224 */ /* 0x000fe200078e002e */
[----:B------:R-:W-:Y:S01]  /*38a20*/  MOV R12, R121 ;  /* 0x00000079000c7202 */ /* 0x000fe20000000f00 */
[----:B------:R-:W-:-:S07]  /*38a30*/  IMAD.MOV.U32 R83, RZ, RZ, R14 ;  /* 0x000000ffff537224 */ /* 0x000fce00078e000e */
[----:B------:R-:W-:Y:S05]  /*38a40*/  WARPSYNC.COLLECTIVE R15, `(.L_x_3233) ;  /* 0x000000000f087348 */ /* 0x000fea0003c00000 */
[----:B------:R0:W1:Y:S02]  /*38a50*/  SHFL.IDX P6, R14, R13, R12, R11 ;  /* 0x0000000c0d0e7389 */ /* 0x00006400000c000b */
[----:B01----:R-:W-:Y:S01]  /*38a60*/  ENDCOLLECTIVE ;  /* 0x000000000000791b */ /* 0x003fe20003800000 */
.L_x_3233:
[----:B------:R-:W-:Y:S02]  /*38a70*/  IMAD.MOV.U32 R13, RZ, RZ, R51 ;  /* 0x000000ffff0d7224 */ /* 0x000fe400078e0033 */
[----:B------:R-:W-:-:S07]  /*38a80*/  IMAD.MOV.U32 R46, RZ, RZ, R14 ;  /* 0x000000ffff2e7224 */ /* 0x000fce00078e000e */
[----:B------:R-:W-:Y:S05]  /*38a90*/  WARPSYNC.COLLECTIVE R15, `(.L_x_3234) ;  /* 0x000000000f087348 */ /* 0x000fea0003c00000 */
[----:B------:R0:W1:Y:S02]  /*38aa0*/  SHFL.IDX P6, R14, R13, R12, R11 ;  /* 0x0000000c0d0e7389 */ /* 0x00006400000c000b */
[----:B01----:R-:W-:Y:S01]  /*38ab0*/  ENDCOLLECTIVE ;  /* 0x000000000000791b */ /* 0x003fe20003800000 */
.L_x_3234:
        /* <DEDUP_REMOVED lines=8> */
.L_x_3235:
[----:B------:R-:W-:Y:S01]  /*38b40*/  IMAD.MOV.U32 R13, RZ, RZ, R87 ;  /* 0x000000ffff0d7224 */ /* 0x000fe200078e0057 */
[----:B------:R-:W-:-:S07]  /*38b50*/  MOV R89, R14 ;  /* 0x0000000e00597202 */ /* 0x000fce0000000f00 */
[----:B------:R-:W-:Y:S05]  /*38b60*/  WARPSYNC.COLLECTIVE R15, `(.L_x_3236) ;  /* 0x000000000f087348 */ /* 0x000fea0003c00000 */
[----:B------:R0:W1:Y:S02]  /*38b70*/  SHFL.IDX P6, R14, R13, R12, R11 ;  /* 0x0000000c0d0e7389 */ /* 0x00006400000c000b */
[----:B01----:R-:W-:Y:S01]  /*38b80*/  ENDCOLLECTIVE ;  /* 0x000000000000791b */ /* 0x003fe20003800000 */
.L_x_3236:
[----:B------:R-:W-:Y:S02]  /*38b90*/  IMAD.MOV.U32 R13, RZ, RZ, R44 ;  /* 0x000000ffff0d7224 */ /* 0x000fe400078e002c */
[----:B------:R-:W-:Y:S02]  /*38ba0*/  IMAD.MOV.U32 R12, RZ, RZ, R121 ;  /* 0x000000ffff0c7224 */ /* 0x000fe400078e0079 */
[----:B------:R-:W-:-:S07]  /*38bb0*/  IMAD.MOV.U32 R87, RZ, RZ, R14 ;  /* 0x000000ffff577224 */ /* 0x000fce00078e000e */
[----:B------:R-:W-:Y:S05]  /*38bc0*/  WARPSYNC.COLLECTIVE R15, `(.L_x_3237) ;  /* 0x000000000f087348 */ /* 0x000fea0003c00000 */
[----:B------:R0:W1:Y:S02]  /*38bd0*/  SHFL.IDX P6, R14, R13, R12, R11 ;  /* 0x0000000c0d0e7389 */ /* 0x00006400000c000b */
[----:B01----:R-:W-:Y:S01]  /*38be0*/  ENDCOLLECTIVE ;  /* 0x000000000000791b */ /* 0x003fe20003800000 */
.L_x_3237:
[----:B------:R-:W-:Y:S01]  /*38bf0*/  MOV R13, R49 ;  /* 0x00000031000d7202 */ /* 0x000fe20000000f00 */
[----:B------:R-:W-:-:S07]  /*38c00*/  IMAD.MOV.U32 R44, RZ, RZ, R14 ;  /* 0x000000ffff2c7224 */ /* 0x000fce00078e000e */
[----:B------:R-:W-:Y:S05]  /*38c10*/  WARPSYNC.COLLECTIVE R15, `(.L_x_3238) ;  /* 0x000000000f087348 */ /* 0x000fea0003c00000 */
[----:B------:R0:W1:Y:S02]  /*38c20*/  SHFL.IDX P6, R14, R13, R12, R11 ;  /* 0x0000000c0d0e7389 */ /* 0x00006400000c000b */
[----:B01----:R-:W-:Y:S01]  /*38c30*/  ENDCOLLECTIVE ;  /* 0x000000000000791b */ /* 0x003fe20003800000 */
.L_x_3238:
        /* <DEDUP_REMOVED lines=8> */
.L_x_3239:
[----:B------:R-:W-:Y:S02]  /*38cc0*/  SEL R86, R87, R49, P0 ;  /* 0x0000003157567207 */ /* 0x000fe40000000000 */
[----:B------:R-:W-:Y:S01]  /*38cd0*/  SEL R87, R49, R87, P0 ;  /* 0x0000005731577207 */ /* 0x000fe20000000000 */
[----:B------:R-:W-:Y:S02]  /*38ce0*/  IMAD.MOV.U32 R13, RZ, RZ, R91 ;  /* 0x000000ffff0d7224 */ /* 0x000fe400078e005b */
[----:B------:R-:W-:-:S07]  /*38cf0*/  IMAD.MOV.U32 R93, RZ, RZ, R14 ;  /* 0x000000ffff5d7224 */ /* 0x000fce00078e000e */
[----:B------:R-:W-:Y:S05]  /*38d00*/  WARPSYNC.COLLECTIVE R15, `(.L_x_3240) ;  /* 0x000000000f087348 */ /* 0x000fea0003c00000 */
[----:B------:R0:W1:Y:S02]  /*38d10*/  SHFL.IDX P6, R14, R13, R12, R11 ;  /* 0x0000000c0d0e7389 */ /* 0x00006400000c000b */
[----:B01----:R-:W-:Y:S01]  /*38d20*/  ENDCOLLECTIVE ;  /* 0x000000000000791b */ /* 0x003fe20003800000 */
.L_x_3240:
[----:B------:R-:W-:Y:S02]  /*38d30*/  IMAD.MOV.U32 R13, RZ, RZ, R42 ;  /* 0x000000ffff0d7224 */ /* 0x000fe400078e002a */
[----:B------:R-:W-:Y:S01]  /*38d40*/  IMAD.MOV.U32 R12, RZ, RZ, R121 ;  /* 0x000000ffff0c7224 */ /* 0x000fe200078e0079 */
[----:B------:R-:W-:-:S07]  /*38d50*/  MOV R91, R14 ;  /* 0x0000000e005b7202 */ /* 0x000fce0000000f00 */
[----:B------:R-:W-:Y:S05]  /*38d60*/  WARPSYNC.COLLECTIVE R15, `(.L_x_3241) ;  /* 0x000000000f087348 */ /* 0x000fea0003c00000 */
[----:B------:R0:W1:Y:S02]  /*38d70*/  SHFL.IDX P6, R14, R13, R12, R11 ;  /* 0x0000000c0d0e7389 */ /* 0x00006400000c000b */
[----:B01----:R-:W-:Y:S01]  /*38d80*/  ENDCOLLECTIVE ;  /* 0x000000000000791b */ /* 0x003fe20003800000 */
.L_x_3241:
[----:B------:R-:W-:Y:S02]  /*38d90*/  IMAD.MOV.U32 R13, RZ, RZ, R47 ;  /* 0x000000ffff0d7224 */ /* 0x000fe400078e002f */
[----:B------:R-:W-:-:S07]  /*38da0*/  IMAD.MOV.U32 R42, RZ, RZ, R14 ;  /* 0x000000ffff2a7224 */ /* 0x000fce00078e000e */
[----:B------:R-:W-:Y:S05]  /*38db0*/  WARPSYNC.COLLECTIVE R15, `(.L_x_3242) ;  /* 0x000000000f087348 */ /* 0x000fea0003c00000 */
[----:B------:R0:W1:Y:S02]  /*38dc0*/  SHFL.IDX P6, R14, R13, R12, R11 ;  /* 0x0000000c0d0e7389 */ /* 0x00006400000c000b */
[----:B01----:R-:W-:Y:S01]  /*38dd0*/  ENDCOLLECTIVE ;  /* 0x000000000000791b */ /* 0x003fe20003800000 */
.L_x_3242:
        /* <DEDUP_REMOVED lines=8> */
.L_x_3243:
[----:B------:R-:W-:Y:S02]  /*38e60*/  IMAD.MOV.U32 R13, RZ, RZ, R95 ;  /* 0x000000ffff0d7224 */ /* 0x000fe400078e005f */
[----:B------:R-:W-:-:S07]  /*38e70*/  IMAD.MOV.U32 R97, RZ, RZ, R14 ;  /* 0x000000ffff617224 */ /* 0x000fce00078e000e */
[----:B------:R-:W-:Y:S05]  /*38e80*/  WARPSYNC.COLLECTIVE R15, `(.L_x_3244) ;  /* 0x000000000f087348 */ /* 0x000fea0003c00000 */
[----:B------:R0:W1:Y:S02]  /*38e90*/  SHFL.IDX P6, R14, R13, R12, R11 ;  /* 0x0000000c0d0e7389 */ /* 0x00006400000c000b */
[----:B01----:R-:W-:Y:S01]  /*38ea0*/  ENDCOLLECTIVE ;  /* 0x000000000000791b */ /* 0x003fe20003800000 */
.L_x_3244:
[----:B------:R-:W-:Y:S01]  /*38eb0*/  IMAD.MOV.U32 R13, RZ, RZ, R40 ;  /* 0x000000ffff0d7224 */ /* 0x000fe200078e0028 */
[----:B------:R-:W-:Y:S01]  /*38ec0*/  MOV R12, R121 ;  /* 0x00000079000c7202 */ /* 0x000fe20000000f00 */
[----:B------:R-:W-:-:S07]  /*38ed0*/  IMAD.MOV.U32 R95, RZ, RZ, R14 ;  /* 0x000000ffff5f7224 */ /* 0x000fce00078e000e */
[----:B------:R-:W-:Y:S05]  /*38ee0*/  WARPSYNC.COLLECTIVE R15, `(.L_x_3245) ;  /* 0x000000000f087348 */ /* 0x000fea0003c00000 */
[----:B------:R0:W1:Y:S02]  /*38ef0*/  SHFL.IDX P6, R14, R13, R12, R11 ;  /* 0x0000000c0d0e7389 */ /* 0x00006400000c000b */
[----:B01----:R-:W-:Y:S01]  /*38f00*/  ENDCOLLECTIVE ;  /* 0x000000000000791b */ /* 0x003fe20003800000 */
.L_x_3245:
[----:B------:R-:W-:Y:S02]  /*38f10*/  IMAD.MOV.U32 R13, RZ, RZ, R45 ;  /* 0x000000ffff0d7224 */ /* 0x000fe400078e002d */
[----:B------:R-:W-:-:S07]  /*38f20*/  IMAD.MOV.U32 R40, RZ, RZ, R14 ;  /* 0x000000ffff287224 */ /* 0x000fce00078e000e */
[----:B------:R-:W-:Y:S05]  /*38f30*/  WARPSYNC.COLLECTIVE R15, `(.L_x_3246) ;  /* 0x000000000f087348 */ /* 0x000fea0003c00000 */
[----:B------:R0:W1:Y:S02]  /*38f40*/  SHFL.IDX P6, R14, R13, R12, R11 ;  /* 0x0000000c0d0e7389 */ /* 0x00006400000c000b */
[----:B01----:R-:W-:Y:S01]  /*38f50*/  ENDCOLLECTIVE ;  /* 0x000000000000791b */ /* 0x003fe20003800000 */
.L_x_3246:
        /* <DEDUP_REMOVED lines=8> */
.L_x_3247:
[----:B------:R-:W-:Y:S02]  /*38fe0*/  SEL R94, R95, R45, P0 ;  /* 0x0000002d5f5e7207 */ /* 0x000fe40000000000 */
[----:B------:R-:W-:Y:S01]  /*38ff0*/  SEL R95, R45, R95, P0 ;  /* 0x0000005f2d5f7207 */ /* 0x000fe20000000000 */
[----:B------:R-:W-:Y:S01]  /*39000*/  IMAD.MOV.U32 R13, RZ, RZ, R99 ;  /* 0x000000ffff0d7224 */ /* 0x000fe200078e0063 */
[----:B------:R-:W-:-:S07]  /*39010*/  MOV R101, R14 ;  /* 0x0000000e00657202 */ /* 0x000fce0000000f00 */
[----:B------:R-:W-:Y:S05]  /*39020*/  WARPSYNC.COLLECTIVE R15, `(.L_x_3248) ;  /* 0x000000000f087348 */ /* 0x000fea0003c00000 */
[----:B------:R0:W1:Y:S02]  /*39030*/  SHFL.IDX P6, R14, R13, R12, R11 ;  /* 0x0000000c0d0e7389 */ /* 0x00006400000c000b */
[----:B01----:R-:W-:Y:S01]  /*39040*/  ENDCOLLECTIVE ;  /* 0x000000000000791b */ /* 0x003fe20003800000 */
.L_x_3248:
[----:B------:R-:W-:Y:S02]  /*39050*/  IMAD.MOV.U32 R13, RZ, RZ, R38 ;  /* 0x000000ffff0d7224 */ /* 0x000fe400078e0026 */
[----:B------:R-:W-:Y:S02]  /*39060*/  IMAD.MOV.U32 R12, RZ, RZ, R121 ;  /* 0x000000ffff0c7224 */ /* 0x000fe400078e0079 */
[----:B------:R-:W-:-:S07]  /*39070*/  IMAD.MOV.U32 R99, RZ, RZ, R14 ;  /* 0x000000ffff637224 */ /* 0x000fce00078e000e */
[----:B------:R-:W-:Y:S05]  /*39080*/  WARPSYNC.COLLECTIVE R15, `(.L_x_3249) ;  /* 0x000000000f087348 */ /* 0x000fea0003c00000 */
[----:B------:R0:W1:Y:S02]  /*39090*/  SHFL.IDX P6, R14, R13, R12, R11 ;  /* 0x0000000c0d0e7389 */ /* 0x00006400000c000b */
[----:B01----:R-:W-:Y:S01]  /*390a0*/  ENDCOLLECTIVE ;  /* 0x000000000000791b */ /* 0x003fe20003800000 */
.L_x_3249:
[----:B------:R-:W-:Y:S01]  /*390b0*/  MOV R13, R43 ;  /* 0x0000002b000d7202 */ /* 0x000fe20000000f00 */
[----:B------:R-:W-:-:S07]  /*390c0*/  IMAD.MOV.U32 R38, RZ, RZ, R14 ;  /* 0x000000ffff267224 */ /* 0x000fce00078e000e */
[----:B------:R-:W-:Y:S05]  /*390d0*/  WARPSYNC.COLLECTIVE R15, `(.L_x_3250) ;  /* 0x000000000f087348 */ /* 0x000fea0003c00000 */
[----:B------:R0:W1:Y:S02]  /*390e0*/  SHFL.IDX P6, R14, R13, R12, R11 ;  /* 0x0000000c0d0e7389 */ /* 0x00006400000c000b */
[----:B01----:R-:W-:Y:S01]  /*390f0*/  ENDCOLLECTIVE ;  /* 0x000000000000791b */ /* 0x003fe20003800000 */
.L_x_3250:
        /* <DEDUP_REMOVED lines=8> */
.L_x_3251:
[----:B------:R-:W-:Y:S02]  /*39180*/  SEL R98, R99, R43, P0 ;  /* 0x0000002b63627207 */ /* 0x000fe40000000000 */
[----:B------:R-:W-:Y:S01]  /*39190*/  SEL R99, R43, R99, P0 ;  /* 0x000000632b637207 */ /* 0x000fe20000000000 */
[----:B------:R-:W-:Y:S02]  /*391a0*/  IMAD.MOV.U32 R13, RZ, RZ, R103 ;  /* 0x000000ffff0d7224 */ /* 0x000fe400078e0067 */
[----:B------:R-:W-:-:S07]  /*391b0*/  IMAD.MOV.U32 R105, RZ, RZ, R14 ;  /* 0x000000ffff697224 */ /* 0x000fce00078e000e */
[----:B------:R-:W-:Y:S05]  /*391c0*/  WARPSYNC.COLLECTIVE R15, `(.L_x_3252) ;  /* 0x000000000f087348 */ /* 0x000fea0003c00000 */
[----:B------:R0:W1:Y:S02]  /*391d0*/  SHFL.IDX P6, R14, R13, R12, R11 ;  /* 0x0000000c0d0e7389 */ /* 0x00006400000c000b */
[----:B01----:R-:W-:Y:S01]  /*391e0*/  ENDCOLLECTIVE ;  /* 0x000000000000791b */ /* 0x003fe20003800000 */
.L_x_3252:
[----:B------:R-:W-:Y:S02]  /*391f0*/  IMAD.MOV.U32 R13, RZ, RZ, R37 ;  /* 0x000000ffff0d7224 */ /* 0x000fe400078e0025 */
[----:B------:R-:W-:Y:S01]  /*39200*/  IMAD.MOV.U32 R12, RZ, RZ, R121 ;  /* 0x000000ffff0c7224 */ /* 0x000fe200078e0079 */
[----:B------:R-:W-:-:S07]  /*39210*/  MOV R103, R14 ;  /* 0x0000000e00677202 */ /* 0x000fce0000000f00 */
[----:B------:R-:W-:Y:S05]  /*39220*/  WARPSYNC.COLLECTIVE R15, `(.L_x_3253) ;  /* 0x000000000f087348 */ /* 0x000fea0003c00000 */
[----:B------:R0:W1:Y:S02]  /*39230*/  SHFL.IDX P6, R14, R13, R12, R11 ;  /* 0x0000000c0d0e7389 */ /* 0x00006400000c000b */
[----:B01----:R-:W-:Y:S01]  /*39240*/  ENDCOLLECTIVE ;  /* 0x000000000000791b */ /* 0x003fe20003800000 */
.L_x_3253:
[----:B------:R-:W-:Y:S02]  /*39250*/  IMAD.MOV.U32 R13, RZ, RZ, R41 ;  /* 0x000000ffff0d7224 */ /* 0x000fe400078e0029 */
[----:B------:R-:W-:-:S07]  /*39260*/  IMAD.MOV.U32 R37, RZ, RZ, R14 ;  /* 0x000000ffff257224 */ /* 0x000fce00078e000e */
[----:B------:R-:W-:Y:S05]  /*39270*/  WARPSYNC.COLLECTIVE R15, `(.L_x_3254) ;  /* 0x000000000f087348 */ /* 0x000fea0003c00000 */
[----:B------:R0:W1:Y:S02]  /*39280*/  SHFL.IDX P6, R14, R13, R12, R11 ;  /* 0x0000000c0d0e7389 */ /* 0x00006400000c000b */
[----:B01----:R-:W-:Y:S01]  /*39290*/  ENDCOLLECTIVE ;  /* 0x000000000000791b */ /* 0x003fe20003800000 */
.L_x_3254:
        /* <DEDUP_REMOVED lines=8> */
.L_x_3255:
[----:B------:R-:W-:Y:S02]  /*39320*/  SEL R102, R103, R41, P0 ;  /* 0x0000002967667207 */ /* 0x000fe40000000000 */
[----:B------:R-:W-:Y:S01]  /*39330*/  SEL R103, R41, R103, P0 ;  /* 0x0000006729677207 */ /* 0x000fe20000000000 */
[----:B------:R-:W-:Y:S02]  /*39340*/  IMAD.MOV.U32 R13, RZ, RZ, R107 ;  /* 0x000000ffff0d7224 */ /* 0x000fe400078e006b */
[----:B------:R-:W-:-:S07]  /*39350*/  IMAD.MOV.U32 R109, RZ, RZ, R14 ;  /* 0x000000ffff6d7224 */ /* 0x000fce00078e000e */
[----:B------:R-:W-:Y:S05]  /*39360*/  WARPSYNC.COLLECTIVE R15, `(.L_x_3256) ;  /* 0x000000000f087348 */ /* 0x000fea0003c00000 */
[----:B------:R0:W1:Y:S02]  /*39370*/  SHFL.IDX P6, R14, R13, R12, R11 ;  /* 0x0000000c0d0e7389 */ /* 0x00006400000c000b */
[----:B01----:R-:W-:Y:S01]  /*39380*/  ENDCOLLECTIVE ;  /* 0x000000000000791b */ /* 0x003fe20003800000 */
.L_x_3256:
[----:B------:R-:W-:Y:S01]  /*39390*/  MOV R13, R36 ;  /* 0x00000024000d7202 */ /* 0x000fe20000000f00 */
[----:B------:R-:W-:Y:S02]  /*393a0*/  IMAD.MOV.U32 R12, RZ, RZ, R121 ;  /* 0x000000ffff0c7224 */ /* 0x000fe400078e0079 */
[----:B------:R-:W-:-:S07]  /*393b0*/  IMAD.MOV.U32 R107, RZ, RZ, R14 ;  /* 0x000000ffff6b7224 */ /* 0x000fce00078e000e */
[----:B------:R-:W-:Y:S05]  /*393c0*/  WARPSYNC.COLLECTIVE R15, `(.L_x_3257) ;  /* 0x000000000f087348 */ /* 0x000fea0003c00000 */
[----:B------:R0:W1:Y:S02]  /*393d0*/  SHFL.IDX P6, R14, R13, R12, R11 ;  /* 0x0000000c0d0e7389 */ /* 0x00006400000c000b */
[----:B01----:R-:W-:Y:S01]  /*393e0*/  ENDCOLLECTIVE ;  /* 0x000000000000791b */ /* 0x003fe20003800000 */
.L_x_3257:
[----:B------:R-:W-:Y:S02]  /*393f0*/  IMAD.MOV.U32 R13, RZ, RZ, R39 ;  /* 0x000000ffff0d7224 */ /* 0x000fe400078e0027 */
[----:B------:R-:W-:-:S07]  /*39400*/  IMAD.MOV.U32 R36, RZ, RZ, R14 ;  /* 0x000000ffff247224 */ /* 0x000fce00078e000e */
[----:B------:R-:W-:Y:S05]  /*39410*/  WARPSYNC.COLLECTIVE R15, `(.L_x_3258) ;  /* 0x000000000f087348 */ /* 0x000fea0003c00000 */
[----:B------:R0:W1:Y:S02]  /*39420*/  SHFL.IDX P6, R14, R13, R12, R11 ;  /* 0x0000000c0d0e7389 */ /* 0x00006400000c000b */
[----:B01----:R-:W-:Y:S01]  /*39430*/  ENDCOLLECTIVE ;  /* 0x000000000000791b */ /* 0x003fe20003800000 */
.L_x_3258:
[----:B------:R-:W-:Y:S02]  /*39440*/  SEL R108, R109, R36, P0 ;  /* 0x000000246d6c7207 */ /* 0x000fe40000000000 */
[----:B------:R-:W-:Y:S02]  /*39450*/  SEL R109, R36, R109, P0 ;  /* 0x0000006d246d7207 */ /* 0x000fe40000000000 */
[----:B------:R-:W-:Y:S01]  /*39460*/  MOV R13, R125 ;  /* 0x0000007d000d7202 */ /* 0x000fe20000000f00 */
        /* <DEDUP_REMOVED lines=10> */
.L_x_3259:
        /* <DEDUP_REMOVED lines=8> */
.L_x_3260:
[----:B------:R-:W-:Y:S01]  /*39590*/  MOV R13, R126 ;  /* 0x0000007e000d7202 */ /* 0x000fe20000000f00 */
        /* <DEDUP_REMOVED lines=9> */
.L_x_3261:
[----:B------:R-:W-:Y:S02]  /*39630*/  IMAD.MOV.U32 R13, RZ, RZ, R154 ;  /* 0x000000ffff0d7224 */ /* 0x000fe400078e009a */
[----:B------:R-:W-:-:S07]  /*39640*/  IMAD.MOV.U32 R126, RZ, RZ, R14 ;  /* 0x000000ffff7e7224 */ /* 0x000fce00078e000e */
[----:B------:R-:W-:Y:S05]  /*39650*/  WARPSYNC.COLLECTIVE R15, `(.L_x_3262) ;  /* 0x000000000f087348 */ /* 0x000fea0003c00000 */
[----:B------:R0:W1:Y:S02]  /*39660*/  SHFL.IDX P6, R14, R13, R12, R11 ;  /* 0x0000000c0d0e7389 */ /* 0x00006400000c000b */
[----:B01----:R-:W-:Y:S01]  /*39670*/  ENDCOLLECTIVE ;  /* 0x000000000000791b */ /* 0x003fe20003800000 */
.L_x_3262:
[----:B------:R-:W-:Y:S01]  /*39680*/  IMAD.MOV.U32 R11, RZ, RZ, R14 ;  /* 0x000000ffff0b7224 */ /* 0x000fe200078e000e */
[----:B------:R-:W-:Y:S06]  /*39690*/  BRA `(.L_x_3263) ;  /* 0xfffffeec00987947 */ /* 0x000fec000383ffff */
.L_x_2945:
[----:B------:R-:W-:Y:S02]  /*396a0*/  IMAD.MOV.U32 R13, RZ, RZ, R128 ;  /* 0x000000ffff0d7224 */ /* 0x000fe400078e0080 */
[----:B------:R-:W-:Y:S02]  /*396b0*/  IMAD.MOV.U32 R12, RZ, RZ, RZ ;  /* 0x000000ffff0c7224 */ /* 0x000fe400078e00ff */
[----:B------:R-:W-:Y:S02]  /*396c0*/  IMAD.MOV.U32 R11, RZ, RZ, 0x181f ;  /* 0x0000181fff0b7424 */ /* 0x000fe400078e00ff */
[----:B------:R-:W-:-:S07]  /*396d0*/  IMAD.MOV.U32 R15, RZ, RZ, -0x1 ;  /* 0xffffffffff0f7424 */ /* 0x000fce00078e00ff */
[----:B-----5:R-:W-:Y:S05]  /*396e0*/  WARPSYNC.COLLECTIVE R15, `(.L_x_3264) ;  /* 0x000000000f087348 */ /* 0x020fea0003c00000 */
[----:B------:R0:W1:Y:S02]  /*396f0*/  SHFL.IDX P6, R14, R13, R12, R11 ;  /* 0x0000000c0d0e7389 */ /* 0x00006400000c000b */
[----:B01---5:R-:W-:Y:S01]  /*39700*/  ENDCOLLECTIVE ;  /* 0x000000000000791b */ /* 0x023fe20003800000 */
.L_x_3264:
[----:B------:R-:W-:Y:S01]  /*39710*/  IMAD.MOV.U32 R13, RZ, RZ, R20 ;  /* 0x000000ffff0d7224 */ /* 0x000fe200078e0014 */
[----:B------:R-:W-:-:S07]  /*39720*/  MOV R0, R14 ;  /* 0x0000000e00007202 */ /* 0x000fce0000000f00 */
[----:B------:R-:W-:Y:S05]  /*39730*/  WARPSYNC.COLLECTIVE R15, `(.L_x_3265) ;  /* 0x000000000f087348 */ /* 0x000fea0003c00000 */
[----:B------:R0:W1:Y:S02]  /*39740*/  SHFL.IDX P6, R14, R13, R12, R11 ;  /* 0x0000000c0d0e7389 */ /* 0x00006400000c000b */
[----:B01----:R-:W-:Y:S01]  /*39750*/  ENDCOLLECTIVE ;  /* 0x000000000000791b */ /* 0x003fe20003800000 */
.L_x_3265:
[----:B------:R-:W-:Y:S05]  /*39760*/  BRA `(.L_x_3266) ;  /* 0xfffffefc00e47947 */ /* 0x000fea000383ffff */
.L_x_2948:
[----:B------:R-:W-:Y:S01]  /*39770*/  BSSY B1, `(.L_x_3267) ;  /* 0x0000008000017945 */ /* 0x000fe20003800000 */
[----:B------:R-:W-:Y:S01]  /*39780*/  IMAD.MOV.U32 R13, RZ, RZ, R128 ;  /* 0x000000ffff0d7224 */ /* 0x000fe200078e0080 */
[----:B------:R-:W-:Y:S01]  /*39790*/  MOV R15, 0xffffffff ;  /* 0xffffffff000f7802 */ /* 0x000fe20000000f00 */
[----:B------:R-:W-:Y:S02]  /*397a0*/  IMAD.MOV.U32 R12, RZ, RZ, 0x1 ;  /* 0x00000001ff0c7424 */ /* 0x000fe400078e00ff */
[----:B------:R-:W-:-:S07]  /*397b0*/  IMAD.MOV.U32 R11, RZ, RZ, 0x181f ;  /* 0x0000181fff0b7424 */ /* 0x000fce00078e00ff */
[----:B012---:R-:W-:Y:S05]  /*397c0*/  WARPSYNC.COLLECTIVE R15, `(.L_x_3268) ;  /* 0x000000000f087348 */ /* 0x007fea0003c00000 */
[----:B--2---:R2:W3:Y:S02]  /*397d0*/  SHFL.IDX P6, R14, R13, R12, R11 ;  /* 0x0000000c0d0e7389 */ /* 0x0044e400000c000b */
[----:B0123--:R-:W-:Y:S01]  /*397e0*/  ENDCOLLECTIVE ;  /* 0x000000000000791b */ /* 0x00ffe20003800000 */
.L_x_3268:
[----:B------:R-:W-:Y:S05]  /*397f0*/  BSYNC B1 ;  /* 0x0000000000017941 */ /* 0x000fea0003800000 */
.L_x_3267:
        /* <DEDUP_REMOVED lines=8> */
.L_x_3269:
[----:B------:R-:W-:Y:S05]  /*39880*/  BRA `(.L_x_3270) ;  /* 0xffffff00000c7947 */ /* 0x000fea000383ffff */
.L_x_2951:
[----:B------:R-:W-:Y:S01]  /*39890*/  BSSY B1, `(.L_x_3271) ;  /* 0x0000008000017945 */ /* 0x000fe20003800000 */
[----:B------:R-:W-:Y:S02]  /*398a0*/  IMAD.MOV.U32 R13, RZ, RZ, R128 ;  /* 0x000000ffff0d7224 */ /* 0x000fe400078e0080 */
[----:B------:R-:W-:Y:S02]  /*398b0*/  IMAD.MOV.U32 R12, RZ, RZ, 0x2 ;  /* 0x00000002ff0c7424 */ /* 0x000fe400078e00ff */
[----:B------:R-:W-:Y:S02]  /*398c0*/  IMAD.MOV.U32 R11, RZ, RZ, 0x181f ;  /* 0x0000181fff0b7424 */ /* 0x000fe400078e00ff */
[----:B----4-:R-:W-:-:S07]  /*398d0*/  IMAD.MOV.U32 R15, RZ, RZ, -0x1 ;  /* 0xffffffffff0f7424 */ /* 0x010fce00078e00ff */
[----:B0123--:R-:W-:Y:S05]  /*398e0*/  WARPSYNC.COLLECTIVE R15, `(.L_x_3272) ;  /* 0x000000000f087348 */ /* 0x00ffea0003c00000 */
[----:B--2---:R2:W4:Y:S02]  /*398f0*/  SHFL.IDX P6, R14, R13, R12, R11 ;  /* 0x0000000c0d0e7389 */ /* 0x00452400000c000b */
[----:B01234-:R-:W-:Y:S01]  /*39900*/  ENDCOLLECTIVE ;  /* 0x000000000000791b */ /* 0x01ffe20003800000 */
.L_x_3272:
[----:B------:R-:W-:Y:S05]  /*39910*/  BSYNC B1 ;  /* 0x0000000000017941 */ /* 0x000fea0003800000 */
.L_x_3271:
        /* <DEDUP_REMOVED lines=8> */
.L_x_3273:
[----:B------:R-:W-:Y:S05]  /*399a0*/  BRA `(.L_x_3274) ;  /* 0xffffff00001c7947 */ /* 0x000fea000383ffff */
.L_x_2954:
[----:B------:R-:W-:Y:S01]  /*399b0*/  BSSY B1, `(.L_x_3275) ;  /* 0x0000008000017945 */ /* 0x000fe20003800000 */
[----:B------:R-:W-:Y:S01]  /*399c0*/  MOV R13, R128 ;  /* 0x00000080000d7202 */ /* 0x000fe20000000f00 */
[----:B------:R-:W-:Y:S02]  /*399d0*/  IMAD.MOV.U32 R12, RZ, RZ, 0x3 ;  /* 0x00000003ff0c7424 */ /* 0x000fe400078e00ff */
[----:B------:R-:W-:Y:S02]  /*399e0*/  IMAD.MOV.U32 R11, RZ, RZ, 0x181f ;  /* 0x0000181fff0b7424 */ /* 0x000fe400078e00ff */
[----:B----4-:R-:W-:-:S07]  /*399f0*/  IMAD.MOV.U32 R15, RZ, RZ, -0x1 ;  /* 0xffffffffff0f7424 */ /* 0x010fce00078e00ff */
[----:B0123--:R-:W-:Y:S05]  /*39a00*/  WARPSYNC.COLLECTIVE R15, `(.L_x_3276) ;  /* 0x000000000f087348 */ /* 0x00ffea0003c00000 */
[----:B--2---:R2:W4:Y:S02]  /*39a10*/  SHFL.IDX P6, R14, R13, R12, R11 ;  /* 0x0000000c0d0e7389 */ /* 0x00452400000c000b */
[----:B01234-:R-:W-:Y:S01]  /*39a20*/  ENDCOLLECTIVE ;  /* 0x000000000000791b */ /* 0x01ffe20003800000 */
.L_x_3276:
[----:B------:R-:W-:Y:S05]  /*39a30*/  BSYNC B1 ;  /* 0x0000000000017941 */ /* 0x000fea0003800000 */
.L_x_3275:
        /* <DEDUP_REMOVED lines=8> */
.L_x_3277:
[----:B------:R-:W-:Y:S05]  /*39ac0*/  BRA `(.L_x_3278) ;  /* 0xffffff00002c7947 */ /* 0x000fea000383ffff */
.L_x_2956:
[----:B------:R-:W-:Y:S01]  /*39ad0*/  IMAD.MOV.U32 R13, RZ, RZ, R41 ;  /* 0x000000ffff0d7224 */ /* 0x000fe200078e0029 */
[----:B------:R-:W-:Y:S01]  /*39ae0*/  MOV R12, RZ ;  /* 0x000000ff000c7202 */ /* 0x000fe20000000f00 */
[----:B------:R-:W-:Y:S02]  /*39af0*/  IMAD.MOV.U32 R11, RZ, RZ, 0x1c1f ;  /* 0x00001c1fff0b7424 */ /* 0x000fe400078e00ff */
[----:B------:R-:W-:-:S07]  /*39b00*/  IMAD.MOV.U32 R15, RZ, RZ, -0x1 ;  /* 0xffffffffff0f7424 */ /* 0x000fce00078e00ff */
[----:B------:R-:W-:Y:S05]  /*39b10*/  WARPSYNC.COLLECTIVE R15, `(.L_x_3279) ;  /* 0x000000000f087348 */ /* 0x000fea0003c00000 */
[----:B------:R0:W1:Y:S02]  /*39b20*/  SHFL.IDX P6, R14, R13, R12, R11 ;  /* 0x0000000c0d0e7389 */ /* 0x00006400000c000b */
[----:B01----:R-:W-:Y:S01]  /*39b30*/  ENDCOLLECTIVE ;  /* 0x000000000000791b */ /* 0x003fe20003800000 */
.L_x_3279:
[----:B------:R-:W-:Y:S02]  /*39b40*/  IMAD.MOV.U32 R13, RZ, RZ, R40 ;  /* 0x000000ffff0d7224 */ /* 0x000fe400078e0028 */
[----:B------:R-:W-:-:S07]  /*39b50*/  IMAD.MOV.U32 R42, RZ, RZ, R14 ;  /* 0x000000ffff2a7224 */ /* 0x000fce00078e000e */
[----:B------:R-:W-:Y:S05]  /*39b60*/  WARPSYNC.COLLECTIVE R15, `(.L_x_3280) ;  /* 0x000000000f087348 */ /* 0x000fea0003c00000 */
[----:B------:R0:W1:Y:S02]  /*39b70*/  SHFL.IDX P6, R14, R13, R12, R11 ;  /* 0x0000000c0d0e7389 */ /* 0x00006400000c000b */
[----:B01----:R-:W-:Y:S01]  /*39b80*/  ENDCOLLECTIVE ;  /* 0x000000000000791b */ /* 0x003fe20003800000 */
.L_x_3280:
[----:B------:R-:W-:Y:S01]  /*39b90*/  MOV R43, R14 ;  /* 0x0000000e002b7202 */ /* 0x000fe20000000f00 */
[----:B------:R-:W-:Y:S06]  /*39ba0*/  BRA `(.L_x_3281) ;  /* 0xffffff0000f47947 */ /* 0x000fec000383ffff */
.L_x_2959:
[----:B------:R-:W-:Y:S01]  /*39bb0*/  BSSY B1, `(.L_x_3282) ;  /* 0x0000008000017945 */ /* 0x000fe20003800000 */
[----:B------:R-:W-:Y:S02]  /*39bc0*/  IMAD.MOV.U32 R13, RZ, RZ, R41 ;  /* 0x000000ffff0d7224 */ /* 0x000fe400078e0029 */
[----:B------:R-:W-:Y:S02]  /*39bd0*/  IMAD.MOV.U32 R12, RZ, RZ, 0x1 ;  /* 0x00000001ff0c7424 */ /* 0x000fe400078e00ff */
[----:B------:R-:W-:Y:S02]  /*39be0*/  IMAD.MOV.U32 R11, RZ, RZ, 0x1c1f ;  /* 0x00001c1fff0b7424 */ /* 0x000fe400078e00ff */
[----:B------:R-:W-:-:S07]  /*39bf0*/  IMAD.MOV.U32 R15, RZ, RZ, -0x1 ;  /* 0xffffffffff0f7424 */ /* 0x000fce00078e00ff */
[----:B0123--:R-:W-:Y:S05]  /*39c00*/  WARPSYNC.COLLECTIVE R15, `(.L_x_3283) ;  /* 0x000000000f087348 */ /* 0x00ffea0003c00000 */
[----:B------:R4:W0:Y:S02]  /*39c10*/  SHFL.IDX P6, R14, R13, R12, R11 ;  /* 0x0000000c0d0e7389 */ /* 0x00082400000c000b */
[----:B01234-:R-:W-:Y:S01]  /*39c20*/  ENDCOLLECTIVE ;  /* 0x000000000000791b */ /* 0x01ffe20003800000 */
.L_x_3283:
[----:B------:R-:W-:Y:S05]  /*39c30*/  BSYNC B1 ;  /* 0x0000000000017941 */ /* 0x000fea0003800000 */
.L_x_3282:
        /* <DEDUP_REMOVED lines=8> */
.L_x_3284:
[----:B------:R-:W-:Y:S05]  /*39cc0*/  BRA `(.L_x_3285) ;  /* 0xffffff0c00dc7947 */ /* 0x000fea000383ffff */
.L_x_2963:
[----:B------:R-:W-:Y:S01]  /*39cd0*/  MOV R13, R3 ;  /* 0x00000003000d7202 */ /* 0x000fe20000000f00 */
[----:B------:R-:W-:Y:S02]  /*39ce0*/  IMAD.MOV.U32 R12, RZ, RZ, RZ ;  /* 0x000000ffff0c7224 */ /* 0x000fe400078e00ff */
[----:B------:R-:W-:Y:S02]  /*39cf0*/  IMAD.MOV.U32 R11, RZ, RZ, 0x181f ;  /* 0x0000181fff0b7424 */ /* 0x000fe400078e00ff */
[----:B------:R-:W-:-:S07]  /*39d00*/  IMAD.MOV.U32 R15, RZ, RZ, -0x1 ;  /* 0xffffffffff0f7424 */ /* 0x000fce00078e00ff */
[----:B0-----:R-:W-:Y:S05]  /*39d10*/  WARPSYNC.COLLECTIVE R15, `(.L_x_3286) ;  /* 0x000000000f087348 */ /* 0x001fea0003c00000 */
[----:B------:R1:W2:Y:S02]  /*39d20*/  SHFL.IDX P6, R14, R13, R12, R11 ;  /* 0x0000000c0d0e7389 */ /* 0x0002a400000c000b */
[----:B012---:R-:W-:Y:S01]  /*39d30*/  ENDCOLLECTIVE ;  /* 0x000000000000791b */ /* 0x007fe20003800000 */
.L_x_3286:
[----:B------:R-:W-:Y:S01]  /*39d40*/  MOV R13, R2 ;  /* 0x00000002000d7202 */ /* 0x000fe20000000f00 */
[----:B------:R-:W-:-:S07]  /*39d50*/  IMAD.MOV.U32 R0, RZ, RZ, R14 ;  /* 0x000000ffff007224 */ /* 0x000fce00078e000e */
[----:B------:R-:W-:Y:S05]  /*39d60*/  WARPSYNC.COLLECTIVE R15, `(.L_x_3287) ;  /* 0x000000000f087348 */ /* 0x000fea0003c00000 */
[----:B------:R0:W1:Y:S02]  /*39d70*/  SHFL.IDX P6, R14, R13, R12, R11 ;  /* 0x0000000c0d0e7389 */ /* 0x00006400000c000b */
[----:B01----:R-:W-:Y:S01]  /*39d80*/  ENDCOLLECTIVE ;  /* 0x000000000000791b */ /* 0x003fe20003800000 */
.L_x_3287:
[----:B------:R-:W-:Y:S05]  /*39d90*/  BRA `(.L_x_3288) ;  /* 0xffffff24009c7947 */ /* 0x000fea000383ffff */
.L_x_2966:
        /* <DEDUP_REMOVED lines=8> */
.L_x_3290:
[----:B------:R-:W-:Y:S05]  /*39e20*/  BSYNC B1 ;  /* 0x0000000000017941 */ /* 0x000fea0003800000 */
.L_x_3289:
        /* <DEDUP_REMOVED lines=8> */
.L_x_3291:
[----:B------:R-:W-:Y:S05]  /*39eb0*/  BRA `(.L_x_3292) ;  /* 0xffffff2400b07947 */ /* 0x000fea000383ffff */
.L_x_2969:
[----:B------:R-:W-:Y:S01]  /*39ec0*/  BSSY B1, `(.L_x_3293) ;  /* 0x0000008000017945 */ /* 0x000fe20003800000 */
[----:B----4-:R-:W-:Y:S01]  /*39ed0*/  MOV R13, R3 ;  /* 0x00000003000d7202 */ /* 0x010fe20000000f00 */
[----:B------:R-:W-:Y:S02]  /*39ee0*/  IMAD.MOV.U32 R12, RZ, RZ, 0x2 ;  /* 0x00000002ff0c7424 */ /* 0x000fe400078e00ff */
[----:B------:R-:W-:Y:S02]  /*39ef0*/  IMAD.MOV.U32 R11, RZ, RZ, 0x181f ;  /* 0x0000181fff0b7424 */ /* 0x000fe400078e00ff */
[----:B------:R-:W-:-:S07]  /*39f00*/  IMAD.MOV.U32 R15, RZ, RZ, -0x1 ;  /* 0xffffffffff0f7424 */ /* 0x000fce00078e00ff */
[----:B0123--:R-:W-:Y:S05]  /*39f10*/  WARPSYNC.COLLECTIVE R15, `(.L_x_3294) ;  /* 0x000000000f087348 */ /* 0x00ffea0003c00000 */
[----:B---3--:R3:W4:Y:S02]  /*39f20*/  SHFL.IDX P6, R14, R13, R12, R11 ;  /* 0x0000000c0d0e7389 */ /* 0x00872400000c000b */
[----:B01234-:R-:W-:Y:S01]  /*39f30*/  ENDCOLLECTIVE ;  /* 0x000000000000791b */ /* 0x01ffe20003800000 */
.L_x_3294:
[----:B------:R-:W-:Y:S05]  /*39f40*/  BSYNC B1 ;  /* 0x0000000000017941 */ /* 0x000fea0003800000 */
.L_x_3293:
        /* <DEDUP_REMOVED lines=8> */
.L_x_3295:
[----:B------:R-:W-:Y:S05]  /*39fd0*/  BRA `(.L_x_3296) ;  /* 0xffffff2400c07947 */ /* 0x000fea000383ffff */
.L_x_2972:
[----:B------:R-:W-:Y:S01]  /*39fe0*/  BSSY B1, `(.L_x_3297) ;  /* 0x0000008000017945 */ /* 0x000fe20003800000 */
[----:B0-----:R-:W-:Y:S01]  /*39ff0*/  IMAD.MOV.U32 R13, RZ, RZ, R3 ;  /* 0x000000ffff0d7224 */ /* 0x001fe200078e0003 */
[----:B------:R-:W-:Y:S01]  /*3a000*/  MOV R12, 0x3 ;  /* 0x00000003000c7802 */ /* 0x000fe20000000f00 */
[----:B------:R-:W-:Y:S02]  /*3a010*/  IMAD.MOV.U32 R11, RZ, RZ, 0x181f ;  /* 0x0000181fff0b7424 */ /* 0x000fe400078e00ff */
[----:B------:R-:W-:-:S07]  /*3a020*/  IMAD.MOV.U32 R15, RZ, RZ, -0x1 ;  /* 0xffffffffff0f7424 */ /* 0x000fce00078e00ff */
[----:B-1234-:R-:W-:Y:S05]  /*3a030*/  WARPSYNC.COLLECTIVE R15, `(.L_x_3298) ;  /* 0x000000000f087348 */ /* 0x01efea0003c00000 */
[----:B----4-:R0:W4:Y:S02]  /*3a040*/  SHFL.IDX P6, R14, R13, R12, R11 ;  /* 0x0000000c0d0e7389 */ /* 0x01012400000c000b */
[----:B01234-:R-:W-:Y:S01]  /*3a050*/  ENDCOLLECTIVE ;  /* 0x000000000000791b */ /* 0x01ffe20003800000 */
.L_x_3298:
[----:B------:R-:W-:Y:S05]  /*3a060*/  BSYNC B1 ;  /* 0x0000000000017941 */ /* 0x000fea0003800000 */
.L_x_3297:
        /* <DEDUP_REMOVED lines=8> */
.L_x_3299:
[----:B------:R-:W-:Y:S05]  /*3a0f0*/  BRA `(.L_x_3300) ;  /* 0xffffff2400d07947 */ /* 0x000fea000383ffff */
.L_x_2990:
[----:B------:R-:W0:Y:S01]  /*3a100*/  S2R R11, SR_TID.X ;  /* 0x00000000000b7919 */ /* 0x000e220000002100 */
[----:B------:R-:W-:Y:S01]  /*3a110*/  BSSY B1, `(.L_x_3301) ;  /* 0x000000a000017945 */ /* 0x000fe20003800000 */
[----:B------:R-:W-:Y:S02]  /*3a120*/  IMAD.MOV.U32 R12, RZ, RZ, RZ ;  /* 0x000000ffff0c7224 */ /* 0x000fe400078e00ff */
[----:B------:R-:W-:Y:S01]  /*3a130*/  IMAD.MOV.U32 R15, RZ, RZ, -0x1 ;  /* 0xffffffffff0f7424 */ /* 0x000fe200078e00ff */
[----:B0-----:R-:W-:-:S04]  /*3a140*/  SHF.R.U32.HI R11, RZ, 0x5, R11 ;  /* 0x00000005ff0b7819 */ /* 0x001fc8000001160b */
[----:B------:R-:W-:-:S05]  /*3a150*/  LOP3.LUT R11, R11, 0x3, RZ, 0xc0, !PT ;  /* 0x000000030b0b7812 */ /* 0x000fca00078ec0ff */
[----:B------:R-:W-:Y:S01]  /*3a160*/  IMAD.MOV.U32 R13, RZ, RZ, R11 ;  /* 0x000000ffff0d7224 */ /* 0x000fe200078e000b */
[----:B------:R-:W-:-:S07]  /*3a170*/  MOV R11, 0x1f ;  /* 0x0000001f000b7802 */ /* 0x000fce0000000f00 */
[----:B------:R-:W-:Y:S05]  /*3a180*/  WARPSYNC.COLLECTIVE R15, `(.L_x_3302) ;  /* 0x000000000f087348 */ /* 0x000fea0003c00000 */
[----:B------:R0:W1:Y:S02]  /*3a190*/  SHFL.IDX P6, R14, R13, R12, R11 ;  /* 0x0000000c0d0e7389 */ /* 0x00006400000c000b */
[----:B01----:R-:W-:Y:S01]  /*3a1a0*/  ENDCOLLECTIVE ;  /* 0x000000000000791b */ /* 0x003fe20003800000 */
.L_x_3302:
[----:B------:R-:W-:Y:S05]  /*3a1b0*/  BSYNC B1 ;  /* 0x0000000000017941 */ /* 0x000fea0003800000 */
.L_x_3301:
[----:B------:R-:W-:Y:S05]  /*3a1c0*/  BRA `(.L_x_3303) ;  /* 0xffffff4400247947 */ /* 0x000fea000383ffff */
.L_x_2992:
[----:B------:R-:W-:Y:S01]  /*3a1d0*/  BSSY B1, `(.L_x_3304) ;  /* 0x0000006000017945 */ /* 0x000fe20003800000 */
[----:B------:R-:W-:-:S07]  /*3a1e0*/  IMAD.MOV.U32 R15, RZ, RZ, -0x1 ;  /* 0xffffffffff0f7424 */ /* 0x000fce00078e00ff */
[----:B0-----:R-:W-:Y:S05]  /*3a1f0*/  WARPSYNC.COLLECTIVE R15, `(.L_x_3305) ;  /* 0x000000000f0c7348 */ /* 0x001fea0003c00000 */
[----:B------:R-:W-:Y:S02]  /*3a200*/  ELECT P6, UR62, PT ;  /* 0x00000000003e782f */ /* 0x000fe400038c0000 */
[----:B------:R-:W-:Y:S01]  /*3a210*/  MOV R14, UR62 ;  /* 0x0000003e000e7c02 */ /* 0x000fe20008000f00 */
[----:B0-----:R-:W-:Y:S10]  /*3a220*/  ENDCOLLECTIVE ;  /* 0x000000000000791b */ /* 0x001ff40003800000 */
.L_x_3305:
[----:B------:R-:W-:Y:S05]  /*3a230*/  BSYNC B1 ;  /* 0x0000000000017941 */ /* 0x000fea0003800000 */
.L_x_3304:
[----:B------:R-:W-:Y:S05]  /*3a240*/  BRA `(.L_x_2991) ;  /* 0xffffff44001c7947 */ /* 0x000fea000383ffff */
.L_x_2994:
[----:B0-----:R0:W1:Y:S02]  /*3a250*/  SYNCS.PHASECHK.TRANS64.TRYWAIT P0, [R22+URZ+0x33420], R8 ;  /* 0x03342008160075a7 */ /* 0x001064000800017f */
[----:B-1----:R-:W-:Y:S05]  /*3a260*/  @!P0 NANOSLEEP.SYNCS 0x989680 ;  /* 0x009896800000895d */ /* 0x002fea0003900000 */
[----:B------:R-:W1:Y:S02]  /*3a270*/  @!P0 SYNCS.PHASECHK.TRANS64 P0, [R22+URZ+0x33420], R8 ;  /* 0x03342008160085a7 */ /* 0x000e64000800007f */
[----:B-1----:R-:W-:Y:S05]  /*3a280*/  @!P0 BRA `(.L_x_2994) ;  /* 0xfffffffc00f08947 */ /* 0x002fea000383ffff */
[----:B------:R-:W-:Y:S05]  /*3a290*/  BRA `(.L_x_3306) ;  /* 0xffffff44002c7947 */ /* 0x000fea000383ffff */
.L_x_2998:
[----:B-1----:R1:W2:Y:S02]  /*3a2a0*/  SYNCS.PHASECHK.TRANS64.TRYWAIT P0, [R12+URZ+0x334a0], R11 ;  /* 0x0334a00b0c0075a7 */ /* 0x0022a4000800017f */
[----:B--2---:R-:W-:Y:S05]  /*3a2b0*/  @!P0 NANOSLEEP.SYNCS 0x989680 ;  /* 0x009896800000895d */ /* 0x004fea0003900000 */
[----:B------:R-:W2:Y:S02]  /*3a2c0*/  @!P0 SYNCS.PHASECHK.TRANS64 P0, [R12+URZ+0x334a0], R11 ;  /* 0x0334a00b0c0085a7 */ /* 0x000ea4000800007f */
[----:B--2---:R-:W-:Y:S05]  /*3a2d0*/  @!P0 BRA `(.L_x_2998) ;  /* 0xfffffffc00f08947 */ /* 0x004fea000383ffff */
[----:B------:R-:W-:Y:S05]  /*3a2e0*/  BRA `(.L_x_3307) ;  /* 0xffffff4400447947 */ /* 0x000fea000383ffff */
.L_x_3005:
[----:B0-----:R0:W2:Y:S02]  /*3a2f0*/  SYNCS.PHASECHK.TRANS64.TRYWAIT P0, [R12+URZ+0x334c0], R11 ;  /* 0x0334c00b0c0075a7 */ /* 0x0010a4000800017f */
[----:B--2---:R-:W-:Y:S05]  /*3a300*/  @!P0 NANOSLEEP.SYNCS 0x989680 ;  /* 0x009896800000895d */ /* 0x004fea0003900000 */
[----:B------:R-:W2:Y:S02]  /*3a310*/  @!P0 SYNCS.PHASECHK.TRANS64 P0, [R12+URZ+0x334c0], R11 ;  /* 0x0334c00b0c0085a7 */ /* 0x000ea4000800007f */
[----:B--2---:R-:W-:Y:S05]  /*3a320*/  @!P0 BRA `(.L_x_3005) ;  /* 0xfffffffc00f08947 */ /* 0x004fea000383ffff */
[----:B------:R-:W-:Y:S05]  /*3a330*/  BRA `(.L_x_3308) ;  /* 0xffffff4800407947 */ /* 0x000fea000383ffff */
.L_x_3014:
[----:B-1----:R1:W2:Y:S02]  /*3a340*/  SYNCS.PHASECHK.TRANS64.TRYWAIT P1, [R11+URZ+0x334a0], R10 ;  /* 0x0334a00a0b0075a7 */ /* 0x0022a4000802017f */
[----:B--2---:R-:W-:Y:S05]  /*3a350*/  @!P1 NANOSLEEP.SYNCS 0x989680 ;  /* 0x009896800000995d */ /* 0x004fea0003900000 */
[----:B------:R-:W2:Y:S02]  /*3a360*/  @!P1 SYNCS.PHASECHK.TRANS64 P1, [R11+URZ+0x334a0], R10 ;  /* 0x0334a00a0b0095a7 */ /* 0x000ea4000802007f */
[----:B--2---:R-:W-:Y:S05]  /*3a370*/  @!P1 BRA `(.L_x_3014) ;  /* 0xfffffffc00f09947 */ /* 0x004fea000383ffff */
[----:B------:R-:W-:Y:S05]  /*3a380*/  BRA `(.L_x_3309) ;  /* 0xffffff4c00747947 */ /* 0x000fea000383ffff */
.L_x_3021:
[----:B0-----:R0:W2:Y:S02]  /*3a390*/  SYNCS.PHASECHK.TRANS64.TRYWAIT P1, [R11+URZ+0x334c0], R10 ;  /* 0x0334c00a0b0075a7 */ /* 0x0010a4000802017f */
[----:B--2---:R-:W-:Y:S05]  /*3a3a0*/  @!P1 NANOSLEEP.SYNCS 0x989680 ;  /* 0x009896800000995d */ /* 0x004fea0003900000 */
[----:B------:R-:W2:Y:S02]  /*3a3b0*/  @!P1 SYNCS.PHASECHK.TRANS64 P1, [R11+URZ+0x334c0], R10 ;  /* 0x0334c00a0b0095a7 */ /* 0x000ea4000802007f */
[----:B--2---:R-:W-:Y:S05]  /*3a3c0*/  @!P1 BRA `(.L_x_3021) ;  /* 0xfffffffc00f09947 */ /* 0x004fea000383ffff */
[----:B------:R-:W-:Y:S05]  /*3a3d0*/  BRA `(.L_x_3310) ;  /* 0xffffff50006c7947 */ /* 0x000fea000383ffff */
.L_x_3040:
[----:B------:R-:W0:Y:S01]  /*3a3e0*/  S2R R20, SR_TID.X ;  /* 0x0000000000147919 */ /* 0x000e220000002100 */
[----:B------:R-:W-:Y:S01]  /*3a3f0*/  BSSY B0, `(.L_x_3311) ;  /* 0x0000009000007945 */ /* 0x000fe20003800000 */
[----:B------:R-:W-:Y:S01]  /*3a400*/  IMAD.MOV.U32 R12, RZ, RZ, RZ ;  /* 0x000000ffff0c7224 */ /* 0x000fe200078e00ff */
[----:B------:R-:W-:Y:S01]  /*3a410*/  MOV R15, 0xffffffff ;  /* 0xffffffff000f7802 */ /* 0x000fe20000000f00 */
[----:B-1----:R-:W-:Y:S01]  /*3a420*/  IMAD.MOV.U32 R11, RZ, RZ, 0x1f ;  /* 0x0000001fff0b7424 */ /* 0x002fe200078e00ff */
[----:B0-----:R-:W-:-:S04]  /*3a430*/  SHF.R.U32.HI R13, RZ, 0x5, R20 ;  /* 0x00000005ff0d7819 */ /* 0x001fc80000011614 */
[----:B------:R-:W-:-:S07]  /*3a440*/  LOP3.LUT R13, R13, 0x3, RZ, 0xc0, !PT ;  /* 0x000000030d0d7812 */ /* 0x000fce00078ec0ff */
[----:B-----5:R-:W-:Y:S05]  /*3a450*/  WARPSYNC.COLLECTIVE R15, `(.L_x_3312) ;  /* 0x000000000f087348 */ /* 0x020fea0003c00000 */
[----:B------:R0:W1:Y:S02]  /*3a460*/  SHFL.IDX P6, R14, R13, R12, R11 ;  /* 0x0000000c0d0e7389 */ /* 0x00006400000c000b */
[----:B01---5:R-:W-:Y:S01]  /*3a470*/  ENDCOLLECTIVE ;  /* 0x000000000000791b */ /* 0x023fe20003800000 */
.L_x_3312:
[----:B------:R-:W-:Y:S05]  /*3a480*/  BSYNC B0 ;  /* 0x0000000000007941 */ /* 0x000fea0003800000 */
.L_x_3311:
[----:B------:R-:W-:Y:S05]  /*3a490*/  BRA `(.L_x_3313) ;  /* 0xffffff6400307947 */ /* 0x000fea000383ffff */
.L_x_3043:
[----:B0-----:R-:W2:Y:S02]  /*3a4a0*/  LDL R2, [R1+0x28] ;  /* 0x0000280001027983 */ /* 0x001ea40000100800 */
[----:B--2---:R0:W1:Y:S02]  /*3a4b0*/  SYNCS.PHASECHK.TRANS64.TRYWAIT P0, [R0+URZ+0x33480], R2 ;  /* 0x03348002000075a7 */ /* 0x004064000800017f */
[----:B-1----:R-:W-:Y:S05]  /*3a4c0*/  @!P0 NANOSLEEP.SYNCS 0x989680 ;  /* 0x009896800000895d */ /* 0x002fea0003900000 */
[----:B------:R-:W1:Y:S02]  /*3a4d0*/  @!P0 SYNCS.PHASECHK.TRANS64 P0, [R0+URZ+0x33480], R2 ;  /* 0x03348002000085a7 */ /* 0x000e64000800007f */
[----:B-1----:R-:W-:Y:S05]  /*3a4e0*/  @!P0 BRA `(.L_x_3043) ;  /* 0xfffffffc00ec8947 */ /* 0x002fea000383ffff */
[----:B------:R-:W-:Y:S05]  /*3a4f0*/  BRA `(.L_x_3314) ;  /* 0xffffff6400407947 */ /* 0x000fea000383ffff */
.L_x_3044:
[----:B------:R-:W-:Y:S01]  /*3a500*/  BSSY B0, `(.L_x_3315) ;  /* 0x0000008000007945 */ /* 0x000fe20003800000 */
[----:B------:R-:W-:Y:S02]  /*3a510*/  IMAD.MOV.U32 R13, RZ, RZ, R20 ;  /* 0x000000ffff0d7224 */ /* 0x000fe400078e0014 */
[----:B0-----:R-:W-:Y:S02]  /*3a520*/  IMAD.MOV.U32 R12, RZ, RZ, RZ ;  /* 0x000000ffff0c7224 */ /* 0x001fe400078e00ff */
[----:B------:R-:W-:Y:S02]  /*3a530*/  IMAD.MOV.U32 R11, RZ, RZ, 0x1c1f ;  /* 0x00001c1fff0b7424 */ /* 0x000fe400078e00ff */
[----:B------:R-:W-:-:S07]  /*3a540*/  IMAD.MOV.U32 R15, RZ, RZ, -0x1 ;  /* 0xffffffffff0f7424 */ /* 0x000fce00078e00ff */
[----:B------:R-:W-:Y:S05]  /*3a550*/  WARPSYNC.COLLECTIVE R15, `(.L_x_3316) ;  /* 0x000000000f087348 */ /* 0x000fea0003c00000 */
[----:B------:R0:W1:Y:S02]  /*3a560*/  SHFL.IDX P6, R14, R13, R12, R11 ;  /* 0x0000000c0d0e7389 */ /* 0x00006400000c000b */
[----:B01----:R-:W-:Y:S01]  /*3a570*/  ENDCOLLECTIVE ;  /* 0x000000000000791b */ /* 0x003fe20003800000 */
.L_x_3316:
[----:B------:R-:W-:Y:S05]  /*3a580*/  BSYNC B0 ;  /* 0x0000000000007941 */ /* 0x000fea0003800000 */
.L_x_3315:
[----:B------:R-:W-:Y:S01]  /*3a590*/  IMAD.MOV.U32 R13, RZ, RZ, R10 ;  /* 0x000000ffff0d7224 */ /* 0x000fe200078e000a */
[----:B------:R-:W-:Y:S01]  /*3a5a0*/  MOV R3, R14 ;  /* 0x0000000e00037202 */ /* 0x000fe20000000f00 */
[----:B------:R-:W-:Y:S02]  /*3a5b0*/  IMAD.MOV.U32 R12, RZ, RZ, RZ ;  /* 0x000000ffff0c7224 */ /* 0x000fe400078e00ff */
[----:B------:R-:W-:Y:S02]  /*3a5c0*/  IMAD.MOV.U32 R11, RZ, RZ, 0x1c1f ;  /* 0x00001c1fff0b7424 */ /* 0x000fe400078e00ff */
[----:B------:R-:W-:Y:S02]  /*3a5d0*/  IMAD.MOV.U32 R15, RZ, RZ, -0x1 ;  /* 0xffffffffff0f7424 */ /* 0x000fe400078e00ff */
[----:B------:R-:W-:-:S07]  /*3a5e0*/  IMAD.IADD R4, R22, 0x1, R4 ;  /* 0x0000000116047824 */ /* 0x000fce00078e0204 */
[----:B------:R-:W-:Y:S05]  /*3a5f0*/  WARPSYNC.COLLECTIVE R15, `(.L_x_3317) ;  /* 0x000000000f087348 */ /* 0x000fea0003c00000 */
[----:B------:R0:W1:Y:S02]  /*3a600*/  SHFL.IDX P6, R14, R13, R12, R11 ;  /* 0x0000000c0d0e7389 */ /* 0x00006400000c000b */
[----:B01----:R-:W-:Y:S01]  /*3a610*/  ENDCOLLECTIVE ;  /* 0x000000000000791b */ /* 0x003fe20003800000 */
.L_x_3317:
[----:B------:R-:W0:Y:S01]  /*3a620*/  LDC R11, c[0x0][0x2f4] ;  /* 0x0000bd00ff0b7b82 */ /* 0x000e220000000800 */
[C---:B------:R-:W-:Y:S01]  /*3a630*/  LOP3.LUT R12, R36.reuse, 0x40, RZ, 0xfc, !PT ;  /* 0x00000040240c7812 */ /* 0x040fe200078efcff */
[----:B------:R-:W-:Y:S01]  /*3a640*/  IMAD.MOV.U32 R13, RZ, RZ, R20 ;  /* 0x000000ffff0d7224 */ /* 0x000fe200078e0014 */
[----:B------:R-:W-:Y:S02]  /*3a650*/  LOP3.LUT R15, R36, 0x80, RZ, 0xfc, !PT ;  /* 0x00000080240f7812 */ /* 0x000fe400078efcff */
[----:B------:R-:W-:-:S04]  /*3a660*/  MOV R2, R14 ;  /* 0x0000000e00027202 */ /* 0x000fc80000000f00 */
        /* <DEDUP_REMOVED lines=12> */
[----:B------:R-:W-:Y:S01]  /*3a730*/  IMAD.MOV.U32 R15, RZ, RZ, -0x1 ;  /* 0xffffffffff0f7424 */ /* 0x000fe200078e00ff */
[----:B------:R-:W-:Y:S01]  /*3a740*/  MOV R11, 0x1c1f ;  /* 0x00001c1f000b7802 */ /* 0x000fe20000000f00 */
[----:B------:R0:W-:Y:S01]  /*3a750*/  LDGSTS.E.BYPASS.LTC128B.128 [R4+0x11a00], desc[UR54][R2.64+0x40], !P1 ;  /* 0x11a0004002047fae */ /* 0x0001e2000c901d76 */
[----:B------:R-:W-:-:S13]  /*3a760*/  ISETP.LT.OR P1, PT, R9, 0x1, P0 ;  /* 0x000000010900780c */ /* 0x000fda0000721670 */
[----:B0-----:R-:W-:Y:S05]  /*3a770*/  WARPSYNC.COLLECTIVE R15, `(.L_x_3318) ;  /* 0x000000000f087348 */ /* 0x001fea0003c00000 */
[----:B------:R1:W2:Y:S02]  /*3a780*/  SHFL.IDX P6, R14, R13, R12, R11 ;  /* 0x0000000c0d0e7389 */ /* 0x0002a400000c000b */
[----:B012---:R-:W-:Y:S01]  /*3a790*/  ENDCOLLECTIVE ;  /* 0x000000000000791b */ /* 0x007fe20003800000 */
.L_x_3318:
        /* <DEDUP_REMOVED lines=9> */
.L_x_3319:
[----:B------:R-:W-:Y:S02]  /*3a830*/  IMAD.MOV.U32 R13, RZ, RZ, R20 ;  /* 0x000000ffff0d7224 */ /* 0x000fe400078e0014 */
[----:B------:R-:W-:Y:S02]  /*3a840*/  IMAD.MOV.U32 R12, RZ, RZ, 0x2 ;  /* 0x00000002ff0c7424 */ /* 0x000fe400078e00ff */
[----:B------:R-:W-:-:S07]  /*3a850*/  IMAD.MOV.U32 R2, RZ, RZ, R14 ;  /* 0x000000ffff027224 */ /* 0x000fce00078e000e */
[----:B------:R-:W-:Y:S05]  /*3a860*/  WARPSYNC.COLLECTIVE R15, `(.L_x_3320) ;  /* 0x000000000f087348 */ /* 0x000fea0003c00000 */
[----:B------:R0:W1:Y:S02]  /*3a870*/  SHFL.IDX P6, R14, R13, R12, R11 ;  /* 0x0000000c0d0e7389 */ /* 0x00006400000c000b */
[----:B01----:R-:W-:Y:S01]  /*3a880*/  ENDCOLLECTIVE ;  /* 0x000000000000791b */ /* 0x003fe20003800000 */
.L_x_3320:
[----:B------:R-:W-:-:S04]  /*3a890*/  IADD3 R2, P1, R36, R2, RZ ;  /* 0x0000000224027210 */ /* 0x000fc80007f3e0ff */
[----:B------:R-:W-:Y:S02]  /*3a8a0*/  IADD3.X R3, RZ, R3, RZ, P1, !PT ;  /* 0x00000003ff037210 */ /* 0x000fe40000ffe4ff */
        /* <DEDUP_REMOVED lines=14> */
.L_x_3321:
[----:B------:R-:W-:Y:S02]  /*3a990*/  IMAD.MOV.U32 R13, RZ, RZ, R20 ;  /* 0x000000ffff0d7224 */ /* 0x000fe400078e0014 */
[----:B------:R-:W-:Y:S01]  /*3a9a0*/  IMAD.MOV.U32 R12, RZ, RZ, 0x3 ;  /* 0x00000003ff0c7424 */ /* 0x000fe200078e00ff */
[----:B------:R-:W-:-:S07]  /*3a9b0*/  MOV R2, R14 ;  /* 0x0000000e00027202 */ /* 0x000fce0000000f00 */
[----:B------:R-:W-:Y:S05]  /*3a9c0*/  WARPSYNC.COLLECTIVE R15, `(.L_x_3322) ;  /* 0x000000000f087348 */ /* 0x000fea0003c00000 */
[----:B------:R0:W1:Y:S02]  /*3a9d0*/  SHFL.IDX P6, R14, R13, R12, R11 ;  /* 0x0000000c0d0e7389 */ /* 0x00006400000c000b */
[----:B01----:R-:W-:Y:S01]  /*3a9e0*/  ENDCOLLECTIVE ;  /* 0x000000000000791b */ /* 0x003fe20003800000 */
.L_x_3322:
[----:B------:R-:W-:-:S05]  /*3a9f0*/  IADD3 R2, P1, R36, R2, RZ ;  /* 0x0000000224027210 */ /* 0x000fca0007f3e0ff */
[----:B------:R-:W-:Y:S01]  /*3aa00*/  IMAD.X R3, RZ, RZ, R3, P1 ;  /* 0x000000ffff037224 */ /* 0x000fe200008e0603 */
[C---:B------:R-:W-:Y:S02]  /*3aa10*/  ISETP.LT.OR P1, PT, R9.reuse, 0x41, P3 ;  /* 0x000000410900780c */ /* 0x040fe40001f21670 */
[----:B------:R-:W-:Y:S02]  /*3aa20*/  MOV R13, R10 ;  /* 0x0000000a000d7202 */ /* 0x000fe40000000f00 */
[----:B------:R0:W5:Y:S09]  /*3aa30*/  LDL.LU R10, [R1+0xc] ;  /* 0x00000c00010a7983 */ /* 0x0001720000300800 */
        /* <DEDUP_REMOVED lines=9> */
.L_x_3323:
[----:B------:R-:W-:Y:S01]  /*3aad0*/  @!PT LDS RZ, [RZ] ;  /* 0x00000000fffff984 */ /* 0x000fe20000000800 */
[----:B------:R-:W-:Y:S01]  /*3aae0*/  @!PT LDS RZ, [RZ] ;  /* 0x00000000fffff984 */ /* 0x000fe20000000800 */
[----:B------:R-:W-:Y:S01]  /*3aaf0*/  @!PT LDS RZ, [RZ] ;  /* 0x00000000fffff984 */ /* 0x000fe20000000800 */
[----:B------:R-:W-:Y:S01]  /*3ab00*/  LDGSTS.E.BYPASS.LTC128B.128 [R4+0x12a00], desc[UR54][R2.64+0x40], !P1 ;  /* 0x12a0004002047fae */ /* 0x000fe2000c901d76 */
[----:B------:R-:W-:-:S13]  /*3ab10*/  ISETP.LT.OR P1, PT, R9, 0x41, P0 ;  /* 0x000000410900780c */ /* 0x000fda0000721670 */
[----:B------:R0:W-:Y:S02]  /*3ab20*/  LDGSTS.E.BYPASS.LTC128B.128 [R4+0x15200], desc[UR54][R2.64+0x80], !P1 ;  /* 0x1520008002047fae */ /* 0x0001e4000c901d76 */
[----:B0-----:R-:W-:-:S05]  /*3ab30*/  IMAD.MOV.U32 R2, RZ, RZ, R14 ;  /* 0x000000ffff027224 */ /* 0x001fca00078e000e */
[----:B------:R-:W-:-:S05]  /*3ab40*/  IADD3 R2, P1, R36, R2, RZ ;  /* 0x0000000224027210 */ /* 0x000fca0007f3e0ff */
[----:B------:R-:W-:Y:S01]  /*3ab50*/  IMAD.X R3, RZ, RZ, R20, P1 ;  /* 0x000000ffff037224 */ /* 0x000fe200008e0614 */
[----:B------:R-:W-:Y:S01]  /*3ab60*/  ISETP.LT.OR P1, PT, R9, 0x61, P3 ;  /* 0x000000610900780c */ /* 0x000fe20001f21670 */
[----:B------:R-:W-:Y:S02]  /*3ab70*/  IMAD.MOV.U32 R13, RZ, RZ, R21 ;  /* 0x000000ffff0d7224 */ /* 0x000fe400078e0015 */
[----:B------:R-:W-:-:S10]  /*3ab80*/  IMAD.MOV.U32 R12, RZ, RZ, RZ ;  /* 0x000000ffff0c7224 */ /* 0x000fd400078e00ff */
[----:B------:R-:W-:Y:S05]  /*3ab90*/  WARPSYNC.COLLECTIVE R15, `(.L_x_3324) ;  /* 0x000000000f087348 */ /* 0x000fea0003c00000 */
[----:B------:R0:W1:Y:S02]  /*3aba0*/  SHFL.IDX P6, R14, R13, R12, R11 ;  /* 0x0000000c0d0e7389 */ /* 0x00006400000c000b */
[----:B01----:R-:W-:Y:S01]  /*3abb0*/  ENDCOLLECTIVE ;  /* 0x000000000000791b */ /* 0x003fe20003800000 */
.L_x_3324:
        /* <DEDUP_REMOVED lines=9> */
[----:B0-----:R-:W-:-:S07]  /*3ac50*/  MOV R3, R14 ;  /* 0x0000000e00037202 */ /* 0x001fce0000000f00 */
[----:B------:R-:W-:Y:S05]  /*3ac60*/  WARPSYNC.COLLECTIVE R15, `(.L_x_3325) ;  /* 0x000000000f087348 */ /* 0x000fea0003c00000 */
[----:B------:R0:W1:Y:S02]  /*3ac70*/  SHFL.IDX P6, R14, R13, R12, R11 ;  /* 0x0000000c0d0e7389 */ /* 0x00006400000c000b */
[----:B01----:R-:W-:Y:S01]  /*3ac80*/  ENDCOLLECTIVE ;  /* 0x000000000000791b */ /* 0x003fe20003800000 */
.L_x_3325:
[C---:B------:R-:W-:Y:S01]  /*3ac90*/  ISETP.GE.AND P6, PT, R9.reuse, 0x81, PT ;  /* 0x000000810900780c */ /* 0x040fe20003fc6270 */
[----:B------:R-:W-:Y:S01]  /*3aca0*/  IMAD.MOV.U32 R2, RZ, RZ, R14 ;  /* 0x000000ffff027224 */ /* 0x000fe200078e000e */
[C---:B------:R-:W-:Y:S02]  /*3acb0*/  ISETP.GE.AND P5, PT, R9.reuse, 0x21, PT ;  /* 0x000000210900780c */ /* 0x040fe40003fa6270 */
[C---:B------:R-:W-:Y:S02]  /*3acc0*/  ISETP.GE.AND P4, PT, R9.reuse, 0x41, PT ;  /* 0x000000410900780c */ /* 0x040fe40003f86270 */
[----:B------:R-:W-:Y:S02]  /*3acd0*/  ISETP.GE.AND P1, PT, R9, 0x61, PT ;  /* 0x000000610900780c */ /* 0x000fe40003f26270 */
[----:B------:R-:W-:-:S05]  /*3ace0*/  LOP3.LUT R10, R10, 0xffffffbf, RZ, 0xc0, !PT ;  /* 0xffffffbf0a0a7812 */ /* 0x000fca00078ec0ff */
[----:B------:R-:W-:-:S05]  /*3acf0*/  @P6 LOP3.LUT R10, R10, 0x40, RZ, 0xfc, !PT ;  /* 0x000000400a0a6812 */ /* 0x000fca00078efcff */
[----:B------:R0:W-:Y:S01]  /*3ad00*/  STL [R1+0xc], R10 ;  /* 0x00000c0a01007387 */ /* 0x0001e20000100800 */
[----:B------:R-:W-:Y:S05]  /*3ad10*/  BRA `(.L_x_3326) ;  /* 0xffffff6000dc7947 */ /* 0x000fea000383ffff */
.L_x_3049:
[----:B---3--:R-:W3:Y:S02]  /*3ad20*/  LDL R2, [R1+0x28] ;  /* 0x0000280001027983 */ /* 0x008ee40000100800 */
[----:B---3--:R3:W4:Y:S02]  /*3ad30*/  SYNCS.PHASECHK.TRANS64.TRYWAIT P0, [R0+URZ+0x33440], R2 ;  /* 0x03344002000075a7 */ /* 0x008724000800017f */
[----:B----4-:R-:W-:Y:S05]  /*3ad40*/  @!P0 NANOSLEEP.SYNCS 0x989680 ;  /* 0x009896800000895d */ /* 0x010fea0003900000 */
[----:B------:R-:W4:Y:S02]  /*3ad50*/  @!P0 SYNCS.PHASECHK.TRANS64 P0, [R0+URZ+0x33440], R2 ;  /* 0x03344002000085a7 */ /* 0x000f24000800007f */
[----:B----4-:R-:W-:Y:S05]  /*3ad60*/  @!P0 BRA `(.L_x_3049) ;  /* 0xfffffffc00ec8947 */ /* 0x010fea000383ffff */
[----:B------:R-:W-:Y:S05]  /*3ad70*/  BRA `(.L_x_3327) ;  /* 0xffffff6400407947 */ /* 0x000fea000383ffff */
.L_x_3050:
[----:B------:R-:W-:Y:S01]  /*3ad80*/  BSSY B0, `(.L_x_3328) ;  /* 0x0000008000007945 */ /* 0x000fe20003800000 */
[----:B------:R-:W-:Y:S01]  /*3ad90*/  IMAD.MOV.U32 R13, RZ, RZ, R6 ;  /* 0x000000ffff0d7224 */ /* 0x000fe200078e0006 */
[----:B------:R-:W-:Y:S01]  /*3ada0*/  MOV R11, 0x1c1f ;  /* 0x00001c1f000b7802 */ /* 0x000fe20000000f00 */
[----:B------:R-:W-:Y:S02]  /*3adb0*/  IMAD.MOV.U32 R12, RZ, RZ, RZ ;  /* 0x000000ffff0c7224 */ /* 0x000fe400078e00ff */
[----:B------:R-:W-:-:S07]  /*3adc0*/  IMAD.MOV.U32 R15, RZ, RZ, -0x1 ;  /* 0xffffffffff0f7424 */ /* 0x000fce00078e00ff */
[----:B--2--5:R-:W-:Y:S05]  /*3add0*/  WARPSYNC.COLLECTIVE R15, `(.L_x_3329) ;  /* 0x000000000f087348 */ /* 0x024fea0003c00000 */
[----:B------:R0:W1:Y:S02]  /*3ade0*/  SHFL.IDX P6, R14, R13, R12, R11 ;  /* 0x0000000c0d0e7389 */ /* 0x00006400000c000b */
[----:B012--5:R-:W-:Y:S01]  /*3adf0*/  ENDCOLLECTIVE ;  /* 0x000000000000791b */ /* 0x027fe20003800000 */
.L_x_3329:
[----:B------:R-:W-:Y:S05]  /*3ae00*/  BSYNC B0 ;  /* 0x0000000000007941 */ /* 0x000fea0003800000 */
.L_x_3328:
[----:B------:R-:W-:Y:S01]  /*3ae10*/  IMAD.MOV.U32 R13, RZ, RZ, R5 ;  /* 0x000000ffff0d7224 */ /* 0x000fe200078e0005 */
[----:B------:R-:W-:Y:S01]  /*3ae20*/  MOV R11, 0x1c1f ;  /* 0x00001c1f000b7802 */ /* 0x000fe20000000f00 */
[----:B------:R-:W-:Y:S01]  /*3ae30*/  IMAD.MOV.U32 R12, RZ, RZ, RZ ;  /* 0x000000ffff0c7224 */ /* 0x000fe200078e00ff */
[----:B------:R-:W0:Y:S01]  /*3ae40*/  LDC R21, c[0x0][0x2f4] ;  /* 0x0000bd00ff157b82 */ /* 0x000e220000000800 */
[----:B------:R-:W-:Y:S01]  /*3ae50*/  IMAD.MOV.U32 R15, RZ, RZ, -0x1 ;  /* 0xffffffffff0f7424 */ /* 0x000fe200078e00ff */
[C---:B------:R-:W-:Y:S01]  /*3ae60*/  LOP3.LUT R25, R36.reuse, 0x40, RZ, 0xfc, !PT ;  /* 0x0000004024197812 */ /* 0x040fe200078efcff */
[----:B------:R-:W-:Y:S01]  /*3ae70*/  IMAD.MOV.U32 R2, RZ, RZ, R14 ;  /* 0x000000ffff027224 */ /* 0x000fe200078e000e */
[----:B------:R-:W-:-:S07]  /*3ae80*/  LOP3.LUT R24, R36, 0x80, RZ, 0xfc, !PT ;  /* 0x0000008024187812 */ /* 0x000fce00078efcff */
[----:B0-----:R-:W-:Y:S05]  /*3ae90*/  WARPSYNC.COLLECTIVE R15, `(.L_x_3330) ;  /* 0x000000000f087348 */ /* 0x001fea0003c00000 */
[----:B------:R1:W2:Y:S02]  /*3aea0*/  SHFL.IDX P6, R14, R13, R12, R11 ;  /* 0x0000000c0d0e7389 */ /* 0x0002a400000c000b */
[----:B012---:R-:W-:Y:S01]  /*3aeb0*/  ENDCOLLECTIVE ;  /* 0x000000000000791b */ /* 0x007fe20003800000 */
.L_x_3330:
[----:B------:R-:W-:Y:S01]  /*3aec0*/  IMAD.MOV.U32 R13, RZ, RZ, R6 ;  /* 0x000000ffff0d7224 */ /* 0x000fe200078e0006 */
[----:B------:R-:W-:Y:S02]  /*3aed0*/  MOV R12, 0x1 ;  /* 0x00000001000c7802 */ /* 0x000fe40000000f00 */
[-C--:B------:R-:W-:Y:S02]  /*3aee0*/  ISETP.GE.AND P3, PT, R25, R21.reuse, PT ;  /* 0x000000151900720c */ /* 0x080fe40003f66270 */
[----:B------:R-:W-:Y:S02]  /*3aef0*/  ISETP.GE.AND P2, PT, R24, R21, PT ;  /* 0x000000151800720c */ /* 0x000fe40003f46270 */
        /* <DEDUP_REMOVED lines=17> */
.L_x_3331:
[----:B------:R-:W-:Y:S02]  /*3b010*/  IMAD.MOV.U32 R13, RZ, RZ, R5 ;  /* 0x000000ffff0d7224 */ /* 0x000fe400078e0005 */
[----:B------:R-:W-:-:S07]  /*3b020*/  IMAD.MOV.U32 R2, RZ, RZ, R14 ;  /* 0x000000ffff027224 */ /* 0x000fce00078e000e */
[----:B------:R-:W-:Y:S05]  /*3b030*/  WARPSYNC.COLLECTIVE R15, `(.L_x_3332) ;  /* 0x000000000f087348 */ /* 0x000fea0003c00000 */
[----:B------:R0:W1:Y:S02]  /*3b040*/  SHFL.IDX P6, R14, R13, R12, R11 ;  /* 0x0000000c0d0e7389 */ /* 0x00006400000c000b */
[----:B01----:R-:W-:Y:S01]  /*3b050*/  ENDCOLLECTIVE ;  /* 0x000000000000791b */ /* 0x003fe20003800000 */
.L_x_3332:
[----:B------:R-:W-:Y:S01]  /*3b060*/  MOV R13, R6 ;  /* 0x00000006000d7202 */ /* 0x000fe20000000f00 */
        /* <DEDUP_REMOVED lines=15> */
.L_x_3333:
        /* <DEDUP_REMOVED lines=11> */
.L_x_3334:
[----:B------:R-:W-:Y:S02]  /*3b210*/  IMAD.MOV.U32 R13, RZ, RZ, R6 ;  /* 0x000000ffff0d7224 */ /* 0x000fe400078e0006 */
[----:B------:R-:W-:Y:S02]  /*3b220*/  IMAD.MOV.U32 R12, RZ, RZ, 0x3 ;  /* 0x00000003ff0c7424 */ /* 0x000fe400078e00ff */
[----:B------:R-:W-:-:S07]  /*3b230*/  IMAD.MOV.U32 R3, RZ, RZ, R14 ;  /* 0x000000ffff037224 */ /* 0x000fce00078e000e */
[----:B------:R-:W-:Y:S05]  /*3b240*/  WARPSYNC.COLLECTIVE R15, `(.L_x_3335) ;  /* 0x000000000f087348 */ /* 0x000fea0003c00000 */
[----:B------:R0:W1:Y:S02]  /*3b250*/  SHFL.IDX P6, R14, R13, R12, R11 ;  /* 0x0000000c0d0e7389 */ /* 0x00006400000c000b */
[----:B01----:R-:W-:Y:S01]  /*3b260*/  ENDCOLLECTIVE ;  /* 0x000000000000791b */ /* 0x003fe20003800000 */
.L_x_3335:
[----:B------:R-:W-:-:S04]  /*3b270*/  @P4 IADD3 R3, P0, R36, R3, RZ ;  /* 0x0000000324034210 */ /* 0x000fc80007f1e0ff */
[----:B------:R-:W-:-:S04]  /*3b280*/  @P4 IADD3.X R2, RZ, R2, RZ, P0, !PT ;  /* 0x00000002ff024210 */ /* 0x000fc800007fe4ff */
[----:B------:R-:W-:Y:S01]  /*3b290*/  @P4 LOP3.LUT R3, R3, R2, RZ, 0x3c, !PT ;  /* 0x0000000203034212 */ /* 0x000fe200078e3cff */
[----:B------:R-:W-:-:S03]  /*3b2a0*/  IMAD.MOV.U32 R13, RZ, RZ, R5 ;  /* 0x000000ffff0d7224 */ /* 0x000fc600078e0005 */
[----:B------:R-:W-:-:S04]  /*3b2b0*/  @P4 LOP3.LUT R2, R3, R2, RZ, 0x3c, !PT ;  /* 0x0000000203024212 */ /* 0x000fc800078e3cff */
[----:B------:R-:W-:Y:S01]  /*3b2c0*/  @P4 LOP3.LUT R3, R3, R2, RZ, 0x3c, !PT ;  /* 0x0000000203034212 */ /* 0x000fe200078e3cff */
[----:B------:R-:W-:-:S04]  /*3b2d0*/  IMAD.MOV.U32 R6, RZ, RZ, R14 ;  /* 0x000000ffff067224 */ /* 0x000fc800078e000e */
[----:B------:R-:W-:Y:S01]  /*3b2e0*/  @!PT LDS RZ, [RZ] ;  /* 0x00000000fffff984 */ /* 0x000fe20000000800 */
[----:B------:R-:W-:Y:S01]  /*3b2f0*/  @!PT LDS RZ, [RZ] ;  /* 0x00000000fffff984 */ /* 0x000fe20000000800 */
[----:B------:R-:W-:Y:S01]  /*3b300*/  @!PT LDS RZ, [RZ] ;  /* 0x00000000fffff984 */ /* 0x000fe20000000800 */
[----:B------:R0:W-:Y:S03]  /*3b310*/  @P4 LDGSTS.E.BYPASS.LTC128B.128 [R4+0x25200], desc[UR54][R2.64], !P5 ;  /* 0x2520000002044fae */ /* 0x0001e6000e901d76 */
[----:B0-----:R-:W-:Y:S05]  /*3b320*/  WARPSYNC.COLLECTIVE R15, `(.L_x_3336) ;  /* 0x000000000f087348 */ /* 0x001fea0003c00000 */
[----:B------:R1:W2:Y:S02]  /*3b330*/  SHFL.IDX P6, R14, R13, R12, R11 ;  /* 0x0000000c0d0e7389 */ /* 0x0002a400000c000b */
[----:B012---:R-:W-:Y:S01]  /*3b340*/  ENDCOLLECTIVE ;  /* 0x000000000000791b */ /* 0x007fe20003800000 */
.L_x_3336:
[----:B------:R-:W-:Y:S01]  /*3b350*/  @!PT LDS RZ, [RZ] ;  /* 0x00000000fffff984 */ /* 0x000fe20000000800 */
[----:B------:R-:W-:Y:S01]  /*3b360*/  @!PT LDS RZ, [RZ] ;  /* 0x00000000fffff984 */ /* 0x000fe20000000800 */
[----:B------:R-:W-:Y:S01]  /*3b370*/  @!PT LDS RZ, [RZ] ;  /* 0x00000000fffff984 */ /* 0x000fe20000000800 */
[----:B------:R0:W-:Y:S04]  /*3b380*/  @P4 LDGSTS.E.BYPASS.LTC128B.128 [R4+0x27a00], desc[UR54][R2.64+0x40], !P3 ;  /* 0x27a0004002044fae */ /* 0x0001e8000d901d76 */
[----:B------:R0:W-:Y:S01]  /*3b390*/  @P4 LDGSTS.E.BYPASS.LTC128B.128 [R4+0x2a200], desc[UR54][R2.64+0x80], !P2 ;  /* 0x2a20008002044fae */ /* 0x0001e2000d101d76 */
[----:B------:R-:W-:Y:S02]  /*3b3a0*/  IMAD.MOV.U32 R13, RZ, RZ, R7 ;  /* 0x000000ffff0d7224 */ /* 0x000fe400078e0007 */
[----:B------:R-:W-:Y:S01]  /*3b3b0*/  IMAD.MOV.U32 R12, RZ, RZ, RZ ;  /* 0x000000ffff0c7224 */ /* 0x000fe200078e00ff */
[----:B------:R-:W-:-:S07]  /*3b3c0*/  MOV R5, R14 ;  /* 0x0000000e00057202 */ /* 0x000fce0000000f00 */
[----:B0-----:R-:W-:Y:S05]  /*3b3d0*/  WARPSYNC.COLLECTIVE R15, `(.L_x_3337) ;  /* 0x000000000f087348 */ /* 0x001fea0003c00000 */
[----:B------:R1:W2:Y:S02]  /*3b3e0*/  SHFL.IDX P6, R14, R13, R12, R11 ;  /* 0x0000000c0d0e7389 */ /* 0x0002a400000c000b */
[----:B012---:R-:W-:Y:S01]  /*3b3f0*/  ENDCOLLECTIVE ;  /* 0x000000000000791b */ /* 0x007fe20003800000 */
.L_x_3337:
[----:B------:R-:W-:-:S05]  /*3b400*/  @P1 IADD3 R2, P0, R36, R5, RZ ;  /* 0x0000000524021210 */ /* 0x000fca0007f1e0ff */
[----:B------:R-:W-:-:S05]  /*3b410*/  @P1 IMAD.X R3, RZ, RZ, R6, P0 ;  /* 0x000000ffff031224 */ /* 0x000fca00000e0606 */
[----:B------:R-:W-:Y:S01]  /*3b420*/  @!PT LDS RZ, [RZ] ;  /* 0x00000000fffff984 */ /* 0x000fe20000000800 */
[----:B------:R-:W-:Y:S01]  /*3b430*/  @!PT LDS RZ, [RZ] ;  /* 0x00000000fffff984 */ /* 0x000fe20000000800 */
[----:B------:R-:W-:Y:S01]  /*3b440*/  @!PT LDS RZ, [RZ] ;  /* 0x00000000fffff984 */ /* 0x000fe20000000800 */
[----:B------:R0:W-:Y:S01]  /*3b450*/  @P1 LDGSTS.E.BYPASS.LTC128B.128 [R4+0x25a00], desc[UR54][R2.64], !P5 ;  /* 0x25a0000002041fae */ /* 0x0001e2000e901d76 */
[----:B------:R-:W-:-:S03]  /*3b460*/  MOV R13, R8 ;  /* 0x00000008000d7202 */ /* 0x000fc60000000f00 */
[----:B------:R0:W-:Y:S04]  /*3b470*/  @P1 LDGSTS.E.BYPASS.LTC128B.128 [R4+0x28200], desc[UR54][R2.64+0x40], !P3 ;  /* 0x2820004002041fae */ /* 0x0001e8000d901d76 */
[----:B------:R0:W-:Y:S01]  /*3b480*/  @P1 LDGSTS.E.BYPASS.LTC128B.128 [R4+0x2aa00], desc[UR54][R2.64+0x80], !P2 ;  /* 0x2aa0008002041fae */ /* 0x0001e2000d101d76 */
[----:B------:R-:W-:-:S07]  /*3b490*/  IMAD.MOV.U32 R7, RZ, RZ, R14 ;  /* 0x000000ffff077224 */ /* 0x000fce00078e000e */
[----:B0-----:R-:W-:Y:S05]  /*3b4a0*/  WARPSYNC.COLLECTIVE R15, `(.L_x_3338) ;  /* 0x000000000f087348 */ /* 0x001fea0003c00000 */
[----:B------:R1:W2:Y:S02]  /*3b4b0*/  SHFL.IDX P6, R14, R13, R12, R11 ;  /* 0x0000000c0d0e7389 */ /* 0x0002a400000c000b */
[----:B012---:R-:W-:Y:S01]  /*3b4c0*/  ENDCOLLECTIVE ;  /* 0x000000000000791b */ /* 0x007fe20003800000 */
.L_x_3338:
[----:B------:R-:W-:Y:S01]  /*3b4d0*/  IMAD.MOV.U32 R2, RZ, RZ, R14 ;  /* 0x000000ffff027224 */ /* 0x000fe200078e000e */
[----:B------:R-:W-:Y:S06]  /*3b4e0*/  BRA `(.L_x_3339) ;  /* 0xffffff6000b07947 */ /* 0x000fec000383ffff */
.L_x_3057:
[----:B------:R-:W-:Y:S01]  /*3b4f0*/  IMAD.MOV.U32 R13, RZ, RZ, R4 ;  /* 0x000000ffff0d7224 */ /* 0x000fe200078e0004 */
[----:B------:R-:W-:Y:S01]  /*3b500*/  MOV R15, 0xffffffff ;  /* 0xffffffff000f7802 */ /* 0x000fe20000000f00 */
[----:B------:R-:W-:Y:S02]  /*3b510*/  IMAD.MOV.U32 R12, RZ, RZ, RZ ;  /* 0x000000ffff0c7224 */ /* 0x000fe400078e00ff */
[----:B------:R-:W-:Y:S02]  /*3b520*/  IMAD.MOV.U32 R11, RZ, RZ, 0x1c1f ;  /* 0x00001c1fff0b7424 */ /* 0x000fe400078e00ff */
[----:B------:R-:W-:Y:S02]  /*3b530*/  IMAD R30, R30, R7, RZ ;  /* 0x000000071e1e7224 */ /* 0x000fe400078e02ff */
[----:B------:R-:W-:-:S07]  /*3b540*/  IMAD R17, R17, 0x80, R9 ;  /* 0x0000008011117824 */ /* 0x000fce00078e0209 */
[----:B-----5:R-:W-:Y:S05]  /*3b550*/  WARPSYNC.COLLECTIVE R15, `(.L_x_3340) ;  /* 0x000000000f087348 */ /* 0x020fea0003c00000 */
[----:B------:R0:W1:Y:S02]  /*3b560*/  SHFL.IDX P6, R14, R13, R12, R11 ;  /* 0x0000000c0d0e7389 */ /* 0x00006400000c000b */
[----:B01---5:R-:W-:Y:S01]  /*3b570*/  ENDCOLLECTIVE ;  /* 0x000000000000791b */ /* 0x023fe20003800000 */
.L_x_3340:
[----:B------:R-:W-:Y:S01]  /*3b580*/  ISETP.GE.AND P1, PT, R17, R30, PT ;  /* 0x0000001e1100720c */ /* 0x000fe20003f26270 */
[----:B------:R-:W-:Y:S02]  /*3b590*/  IMAD.MOV.U32 R13, RZ, RZ, R0 ;  /* 0x000000ffff0d7224 */ /* 0x000fe400078e0000 */
[----:B------:R-:W-:-:S10]  /*3b5a0*/  IMAD.MOV.U32 R2, RZ, RZ, R14 ;  /* 0x000000ffff027224 */ /* 0x000fd400078e000e */
[----:B------:R-:W-:Y:S05]  /*3b5b0*/  WARPSYNC.COLLECTIVE R15, `(.L_x_3341) ;  /* 0x000000000f087348 */ /* 0x000fea0003c00000 */
[----:B------:R0:W1:Y:S02]  /*3b5c0*/  SHFL.IDX P6, R14, R13, R12, R11 ;  /* 0x0000000c0d0e7389 */ /* 0x00006400000c000b */
[----:B01----:R-:W-:Y:S01]  /*3b5d0*/  ENDCOLLECTIVE ;  /* 0x000000000000791b */ /* 0x003fe20003800000 */
.L_x_3341:
[----:B------:R-:W-:Y:S02]  /*3b5e0*/  IMAD.MOV.U32 R13, RZ, RZ, R4 ;  /* 0x000000ffff0d7224 */ /* 0x000fe400078e0004 */
[----:B------:R-:W-:Y:S02]  /*3b5f0*/  IMAD.MOV.U32 R12, RZ, RZ, 0x1 ;  /* 0x00000001ff0c7424 */ /* 0x000fe400078e00ff */
[----:B------:R-:W-:-:S07]  /*3b600*/  IMAD.MOV.U32 R3, RZ, RZ, R14 ;  /* 0x000000ffff037224 */ /* 0x000fce00078e000e */
[----:B------:R-:W-:Y:S05]  /*3b610*/  WARPSYNC.COLLECTIVE R15, `(.L_x_3342) ;  /* 0x000000000f087348 */ /* 0x000fea0003c00000 */
[----:B------:R0:W1:Y:S02]  /*3b620*/  SHFL.IDX P6, R14, R13, R12, R11 ;  /* 0x0000000c0d0e7389 */ /* 0x00006400000c000b */
[----:B01----:R-:W-:Y:S01]  /*3b630*/  ENDCOLLECTIVE ;  /* 0x000000000000791b */ /* 0x003fe20003800000 */
.L_x_3342:
[----:B------:R-:W-:-:S04]  /*3b640*/  @!P1 IADD3 R5, P4, R36, R3, RZ ;  /* 0x0000000324059210 */ /* 0x000fc80007f9e0ff */
[----:B------:R-:W-:Y:S01]  /*3b650*/  @!P1 IADD3.X R3, RZ, R2, RZ, P4, !PT ;  /* 0x00000002ff039210 */ /* 0x000fe200027fe4ff */
[----:B------:R-:W-:Y:S02]  /*3b660*/  @!P1 IMAD.MOV.U32 R2, RZ, RZ, R5 ;  /* 0x000000ffff029224 */ /* 0x000fe400078e0005 */
[----:B------:R-:W-:-:S03]  /*3b670*/  VIADD R5, R17, 0x20 ;  /* 0x0000002011057836 */ /* 0x000fc60000000000 */
[----:B------:R-:W-:Y:S01]  /*3b680*/  @!PT LDS RZ, [RZ] ;  /* 0x00000000fffff984 */ /* 0x000fe20000000800 */
[----:B------:R-:W-:Y:S01]  /*3b690*/  @!PT LDS RZ, [RZ] ;  /* 0x00000000fffff984 */ /* 0x000fe20000000800 */
[----:B------:R-:W-:Y:S01]  /*3b6a0*/  @!PT LDS RZ, [RZ] ;  /* 0x00000000fffff984 */ /* 0x000fe20000000800 */
[----:B------:R-:W-:Y:S01]  /*3b6b0*/  @!P1 LDGSTS.E.BYPASS.LTC128B.128 [R8+0x1e200], desc[UR54][R2.64], !P3 ;  /* 0x1e20000002089fae */ /* 0x000fe2000d901d76 */
[----:B------:R-:W-:-:S03]  /*3b6c0*/  IMAD.MOV.U32 R13, RZ, RZ, R0 ;  /* 0x000000ffff0d7224 */ /* 0x000fc600078e0000 */
[----:B------:R-:W-:Y:S04]  /*3b6d0*/  @!P1 LDGSTS.E.BYPASS.LTC128B.128 [R8+0x20200], desc[UR54][R2.64+0x40], !P2 ;  /* 0x2020004002089fae */ /* 0x000fe8000d101d76 */
[----:B------:R0:W-:Y:S01]  /*3b6e0*/  @!P1 LDGSTS.E.BYPASS.LTC128B.128 [R8+0x22200], desc[UR54][R2.64+0x80], !P0 ;  /* 0x2220008002089fae */ /* 0x0001e2000c101d76 */
[----:B------:R-:W-:Y:S02]  /*3b6f0*/  ISETP.GE.AND P1, PT, R5, R30, PT ;  /* 0x0000001e0500720c */ /* 0x000fe40003f26270 */
[----:B0-----:R-:W-:-:S11]  /*3b700*/  MOV R2, R14 ;  /* 0x0000000e00027202 */ /* 0x001fd60000000f00 */
[----:B------:R-:W-:Y:S05]  /*3b710*/  WARPSYNC.COLLECTIVE R15, `(.L_x_3343) ;  /* 0x000000000f087348 */ /* 0x000fea0003c00000 */
[----:B------:R0:W1:Y:S02]  /*3b720*/  SHFL.IDX P6, R14, R13, R12, R11 ;  /* 0x0000000c0d0e7389 */ /* 0x00006400000c000b */
[----:B01----:R-:W-:Y:S01]  /*3b730*/  ENDCOLLECTIVE ;  /* 0x000000000000791b */ /* 0x003fe20003800000 */
.L_x_3343:
[----:B------:R-:W-:Y:S02]  /*3b740*/  IMAD.MOV.U32 R13, RZ, RZ, R4 ;  /* 0x000000ffff0d7224 */ /* 0x000fe400078e0004 */
[----:B------:R-:W-:Y:S01]  /*3b750*/  IMAD.MOV.U32 R12, RZ, RZ, 0x2 ;  /* 0x00000002ff0c7424 */ /* 0x000fe200078e00ff */
[----:B------:R-:W-:-:S13]  /*3b760*/  @!P1 IADD3 R5, P4, R36, R14, RZ ;  /* 0x0000000e24059210 */ /* 0x000fda0007f9e0ff */
[----:B------:R-:W-:Y:S05]  /*3b770*/  WARPSYNC.COLLECTIVE R15, `(.L_x_3344) ;  /* 0x000000000f087348 */ /* 0x000fea0003c00000 */
[----:B------:R0:W1:Y:S02]  /*3b780*/  SHFL.IDX P6, R14, R13, R12, R11 ;  /* 0x0000000c0d0e7389 */ /* 0x00006400000c000b */
[----:B01----:R-:W-:Y:S01]  /*3b790*/  ENDCOLLECTIVE ;  /* 0x000000000000791b */ /* 0x003fe20003800000 */
.L_x_3344:
[----:B------:R-:W-:Y:S02]  /*3b7a0*/  @!P1 IMAD.X R6, RZ, RZ, R2, P4 ;  /* 0x000000ffff069224 */ /* 0x000fe400020e0602 */
[----:B------:R-:W-:Y:S01]  /*3b7b0*/  @!P1 IMAD.MOV.U32 R2, RZ, RZ, R5 ;  /* 0x000000ffff029224 */ /* 0x000fe200078e0005 */
[----:B------:R-:W-:Y:S01]  /*3b7c0*/  IADD3 R5, R17, 0x40, RZ ;  /* 0x0000004011057810 */ /* 0x000fe20007ffe0ff */
        /* <DEDUP_REMOVED lines=13> */
.L_x_3345:
[----:B------:R-:W-:Y:S02]  /*3b8a0*/  IMAD.MOV.U32 R13, RZ, RZ, R4 ;  /* 0x000000ffff0d7224 */ /* 0x000fe400078e0004 */
[----:B------:R-:W-:Y:S01]  /*3b8b0*/  IMAD.MOV.U32 R12, RZ, RZ, 0x3 ;  /* 0x00000003ff0c7424 */ /* 0x000fe200078e00ff */
[----:B------:R-:W-:-:S13]  /*3b8c0*/  @!P1 IADD3 R5, P4, R36, R14, RZ ;  /* 0x0000000e24059210 */ /* 0x000fda0007f9e0ff */
[----:B------:R-:W-:Y:S05]  /*3b8d0*/  WARPSYNC.COLLECTIVE R15, `(.L_x_3346) ;  /* 0x000000000f087348 */ /* 0x000fea0003c00000 */
[----:B------:R0:W1:Y:S02]  /*3b8e0*/  SHFL.IDX P6, R14, R13, R12, R11 ;  /* 0x0000000c0d0e7389 */ /* 0x00006400000c000b */
[----:B01----:R-:W-:Y:S01]  /*3b8f0*/  ENDCOLLECTIVE ;  /* 0x000000000000791b */ /* 0x003fe20003800000 */
.L_x_3346:
[----:B------:R-:W-:Y:S01]  /*3b900*/  @!P1 IADD3.X R6, RZ, R2, RZ, P4, !PT ;  /* 0x00000002ff069210 */ /* 0x000fe200027fe4ff */
[----:B------:R-:W-:-:S04]  /*3b910*/  @!P1 IMAD.MOV.U32 R2, RZ, RZ, R5 ;  /* 0x000000ffff029224 */ /* 0x000fc800078e0005 */
        /* <DEDUP_REMOVED lines=8> */
[----:B------:R-:W-:-:S07]  /*3b9a0*/  MOV R4, R14 ;  /* 0x0000000e00047202 */ /* 0x000fce0000000f00 */
[----:B0-----:R-:W-:Y:S05]  /*3b9b0*/  WARPSYNC.COLLECTIVE R15, `(.L_x_3347) ;  /* 0x000000000f087348 */ /* 0x001fea0003c00000 */
[----:B------:R1:W2:Y:S02]  /*3b9c0*/  SHFL.IDX P6, R14, R13, R12, R11 ;  /* 0x0000000c0d0e7389 */ /* 0x0002a400000c000b */
[----:B012---:R-:W-:Y:S01]  /*3b9d0*/  ENDCOLLECTIVE ;  /* 0x000000000000791b */ /* 0x007fe20003800000 */
.L_x_3347:
[----:B------:R-:W-:Y:S05]  /*3b9e0*/  BRA `(.L_x_3348) ;  /* 0xffffff6400d47947 */ /* 0x000fea000383ffff */
.L_x_3062:
[----:B0-----:R0:W1:Y:S02]  /*3b9f0*/  SYNCS.PHASECHK.TRANS64.TRYWAIT P0, [R22+URZ+0x33420], R3 ;  /* 0x03342003160075a7 */ /* 0x001064000800017f */
[----:B-1----:R-:W-:Y:S05]  /*3ba00*/  @!P0 NANOSLEEP.SYNCS 0x989680 ;  /* 0x009896800000895d */ /* 0x002fea0003900000 */
[----:B------:R-:W1:Y:S02]  /*3ba10*/  @!P0 SYNCS.PHASECHK.TRANS64 P0, [R22+URZ+0x33420], R3 ;  /* 0x03342003160085a7 */ /* 0x000e64000800007f */
[----:B-1----:R-:W-:Y:S05]  /*3ba20*/  @!P0 BRA `(.L_x_3062) ;  /* 0xfffffffc00f08947 */ /* 0x002fea000383ffff */
[----:B------:R-:W-:Y:S05]  /*3ba30*/  BRA `(.L_x_3349) ;  /* 0xffffff6800487947 */ /* 0x000fea000383ffff */
.L_x_3066:
[----:B0-----:R0:W1:Y:S02]  /*3ba40*/  SYNCS.PHASECHK.TRANS64.TRYWAIT P0, [R4+URZ+0x33480], R28 ;  /* 0x0334801c040075a7 */ /* 0x001064000800017f */
[----:B-1----:R-:W-:Y:S05]  /*3ba50*/  @!P0 NANOSLEEP.SYNCS 0x989680 ;  /* 0x009896800000895d */ /* 0x002fea0003900000 */
[----:B------:R-:W1:Y:S02]  /*3ba60*/  @!P0 SYNCS.PHASECHK.TRANS64 P0, [R4+URZ+0x33480], R28 ;  /* 0x0334801c040085a7 */ /* 0x000e64000800007f */
[----:B-1----:R-:W-:Y:S05]  /*3ba70*/  @!P0 BRA `(.L_x_3066) ;  /* 0xfffffffc00f08947 */ /* 0x002fea000383ffff */
[----:B------:R-:W-:Y:S05]  /*3ba80*/  BRA `(.L_x_3350) ;  /* 0xffffff6c00687947 */ /* 0x000fea000383ffff */
.L_x_3067:
[----:B------:R-:W-:Y:S01]  /*3ba90*/  BSSY B0, `(.L_x_3351) ;  /* 0x0000008000007945 */ /* 0x000fe20003800000 */
[----:B------:R-:W-:Y:S01]  /*3baa0*/  IMAD.MOV.U32 R13, RZ, RZ, R21 ;  /* 0x000000ffff0d7224 */ /* 0x000fe200078e0015 */
[----:B------:R-:W-:Y:S01]  /*3bab0*/  MOV R15, 0xffffffff ;  /* 0xffffffff000f7802 */ /* 0x000fe20000000f00 */
[----:B------:R-:W-:Y:S02]  /*3bac0*/  IMAD.MOV.U32 R12, RZ, RZ, RZ ;  /* 0x000000ffff0c7224 */ /* 0x000fe400078e00ff */
[----:B------:R-:W-:-:S07]  /*3bad0*/  IMAD.MOV.U32 R11, RZ, RZ, 0x1c1f ;  /* 0x00001c1fff0b7424 */ /* 0x000fce00078e00ff */
[----:B0-----:R-:W-:Y:S05]  /*3bae0*/  WARPSYNC.COLLECTIVE R15, `(.L_x_3352) ;  /* 0x000000000f087348 */ /* 0x001fea0003c00000 */
[----:B------:R1:W2:Y:S02]  /*3baf0*/  SHFL.IDX P6, R14, R13, R12, R11 ;  /* 0x0000000c0d0e7389 */ /* 0x0002a400000c000b */
[----:B012---:R-:W-:Y:S01]  /*3bb00*/  ENDCOLLECTIVE ;  /* 0x000000000000791b */ /* 0x007fe20003800000 */
.L_x_3352:
[----:B------:R-:W-:Y:S05]  /*3bb10*/  BSYNC B0 ;  /* 0x0000000000007941 */ /* 0x000fea0003800000 */
.L_x_3351:
        /* <DEDUP_REMOVED lines=8> */
.L_x_3353:
[----:B------:R-:W-:Y:S01]  /*3bba0*/  IMAD.MOV.U32 R13, RZ, RZ, R21 ;  /* 0x000000ffff0d7224 */ /* 0x000fe200078e0015 */
[----:B------:R-:W-:Y:S01]  /*3bbb0*/  MOV R12, 0x1 ;  /* 0x00000001000c7802 */ /* 0x000fe20000000f00 */
[----:B------:R-:W-:-:S07]  /*3bbc0*/  IMAD.MOV.U32 R2, RZ, RZ, R14 ;  /* 0x000000ffff027224 */ /* 0x000fce00078e000e */
[----:B------:R-:W-:Y:S05]  /*3bbd0*/  WARPSYNC.COLLECTIVE R15, `(.L_x_3354) ;  /* 0x000000000f087348 */ /* 0x000fea0003c00000 */
[----:B------:R0:W1:Y:S02]  /*3bbe0*/  SHFL.IDX P6, R14, R13, R12, R11 ;  /* 0x0000000c0d0e7389 */ /* 0x00006400000c000b */
[----:B01----:R-:W-:Y:S01]  /*3bbf0*/  ENDCOLLECTIVE ;  /* 0x000000000000791b */ /* 0x003fe20003800000 */
.L_x_3354:
        /* <DEDUP_REMOVED lines=14> */
.L_x_3355:
[----:B------:R-:W-:Y:S01]  /*3bce0*/  MOV R13, R21 ;  /* 0x00000015000d7202 */ /* 0x000fe20000000f00 */
[----:B------:R-:W-:Y:S02]  /*3bcf0*/  IMAD.MOV.U32 R12, RZ, RZ, 0x2 ;  /* 0x00000002ff0c7424 */ /* 0x000fe400078e00ff */
[----:B------:R-:W-:-:S07]  /*3bd00*/  IMAD.MOV.U32 R2, RZ, RZ, R14 ;  /* 0x000000ffff027224 */ /* 0x000fce00078e000e */
[----:B------:R-:W-:Y:S05]  /*3bd10*/  WARPSYNC.COLLECTIVE R15, `(.L_x_3356) ;  /* 0x000000000f087348 */ /* 0x000fea0003c00000 */
[----:B------:R0:W1:Y:S02]  /*3bd20*/  SHFL.IDX P6, R14, R13, R12, R11 ;  /* 0x0000000c0d0e7389 */ /* 0x00006400000c000b */
[----:B01----:R-:W-:Y:S01]  /*3bd30*/  ENDCOLLECTIVE ;  /* 0x000000000000791b */ /* 0x003fe20003800000 */
.L_x_3356:
        /* <DEDUP_REMOVED lines=13> */
.L_x_3357:
[----:B------:R-:W-:Y:S02]  /*3be10*/  IMAD.MOV.U32 R13, RZ, RZ, R21 ;  /* 0x000000ffff0d7224 */ /* 0x000fe400078e0015 */
[----:B------:R-:W-:Y:S02]  /*3be20*/  IMAD.MOV.U32 R12, RZ, RZ, 0x3 ;  /* 0x00000003ff0c7424 */ /* 0x000fe400078e00ff */
[----:B------:R-:W-:-:S07]  /*3be30*/  IMAD.MOV.U32 R2, RZ, RZ, R14 ;  /* 0x000000ffff027224 */ /* 0x000fce00078e000e */
[----:B------:R-:W-:Y:S05]  /*3be40*/  WARPSYNC.COLLECTIVE R15, `(.L_x_3358) ;  /* 0x000000000f087348 */ /* 0x000fea0003c00000 */
[----:B------:R0:W1:Y:S02]  /*3be50*/  SHFL.IDX P6, R14, R13, R12, R11 ;  /* 0x0000000c0d0e7389 */ /* 0x00006400000c000b */
[----:B01----:R-:W-:Y:S01]  /*3be60*/  ENDCOLLECTIVE ;  /* 0x000000000000791b */ /* 0x003fe20003800000 */
.L_x_3358:
        /* <DEDUP_REMOVED lines=13> */
.L_x_3359:
[----:B------:R-:W-:Y:S02]  /*3bf40*/  IMAD.MOV.U32 R13, RZ, RZ, R23 ;  /* 0x000000ffff0d7224 */ /* 0x000fe400078e0017 */
[----:B------:R-:W-:Y:S01]  /*3bf50*/  IMAD.MOV.U32 R12, RZ, RZ, RZ ;  /* 0x000000ffff0c7224 */ /* 0x000fe200078e00ff */
[----:B------:R-:W-:-:S07]  /*3bf60*/  MOV R2, R14 ;  /* 0x0000000e00027202 */ /* 0x000fce0000000f00 */
[----:B------:R-:W-:Y:S05]  /*3bf70*/  WARPSYNC.COLLECTIVE R15, `(.L_x_3360) ;  /* 0x000000000f087348 */ /* 0x000fea0003c00000 */
[----:B------:R0:W1:Y:S02]  /*3bf80*/  SHFL.IDX P6, R14, R13, R12, R11 ;  /* 0x0000000c0d0e7389 */ /* 0x00006400000c000b */
[----:B01----:R-:W-:Y:S01]  /*3bf90*/  ENDCOLLECTIVE ;  /* 0x000000000000791b */ /* 0x003fe20003800000 */
.L_x_3360:
        /* <DEDUP_REMOVED lines=13> */
.L_x_3361:
[----:B------:R-:W-:Y:S01]  /*3c070*/  IMAD.MOV.U32 R2, RZ, RZ, R14 ;  /* 0x000000ffff027224 */ /* 0x000fe200078e000e */
[----:B------:R-:W-:Y:S06]  /*3c080*/  BRA `(.L_x_3362) ;  /* 0xffffff6c00087947 */ /* 0x000fec000383ffff */
.L_x_3072:
[----:B---3--:R3:W4:Y:S02]  /*3c090*/  SYNCS.PHASECHK.TRANS64.TRYWAIT P0, [R4+URZ+0x33440], R28 ;  /* 0x0334401c040075a7 */ /* 0x008724000800017f */
[----:B----4-:R-:W-:Y:S05]  /*3c0a0*/  @!P0 NANOSLEEP.SYNCS 0x989680 ;  /* 0x009896800000895d */ /* 0x010fea0003900000 */
[----:B------:R-:W4:Y:S02]  /*3c0b0*/  @!P0 SYNCS.PHASECHK.TRANS64 P0, [R4+URZ+0x33440], R28 ;  /* 0x0334401c040085a7 */ /* 0x000f24000800007f */
[----:B----4-:R-:W-:Y:S05]  /*3c0c0*/  @!P0 BRA `(.L_x_3072) ;  /* 0xfffffffc00f08947 */ /* 0x010fea000383ffff */
[----:B------:R-:W-:Y:S05]  /*3c0d0*/  BRA `(.L_x_3363) ;  /* 0xffffff6c00607947 */ /* 0x000fea000383ffff */
.L_x_3073:
[----:B------:R-:W-:Y:S01]  /*3c0e0*/  BSSY B0, `(.L_x_3364) ;  /* 0x0000008000007945 */ /* 0x000fe20003800000 */
[----:B------:R-:W-:Y:S01]  /*3c0f0*/  IMAD.MOV.U32 R13, RZ, RZ, R8 ;  /* 0x000000ffff0d7224 */ /* 0x000fe200078e0008 */
[----:B------:R-:W-:Y:S01]  /*3c100*/  MOV R15, 0xffffffff ;  /* 0xffffffff000f7802 */ /* 0x000fe20000000f00 */
[----:B------:R-:W-:Y:S02]  /*3c110*/  IMAD.MOV.U32 R12, RZ, RZ, RZ ;  /* 0x000000ffff0c7224 */ /* 0x000fe400078e00ff */
[----:B------:R-:W-:-:S07]  /*3c120*/  IMAD.MOV.U32 R11, RZ, RZ, 0x1c1f ;  /* 0x00001c1fff0b7424 */ /* 0x000fce00078e00ff */
[----:B0-23--:R-:W-:Y:S05]  /*3c130*/  WARPSYNC.COLLECTIVE R15, `(.L_x_3365) ;  /* 0x000000000f087348 */ /* 0x00dfea0003c00000 */
[----:B------:R1:W4:Y:S02]  /*3c140*/  SHFL.IDX P6, R14, R13, R12, R11 ;  /* 0x0000000c0d0e7389 */ /* 0x00032400000c000b */
[----:B01234-:R-:W-:Y:S01]  /*3c150*/  ENDCOLLECTIVE ;  /* 0x000000000000791b */ /* 0x01ffe20003800000 */
.L_x_3365:
[----:B------:R-:W-:Y:S05]  /*3c160*/  BSYNC B0 ;  /* 0x0000000000007941 */ /* 0x000fea0003800000 */
.L_x_3364:
        /* <DEDUP_REMOVED lines=8> */
.L_x_3366:
[----:B------:R-:W-:Y:S02]  /*3c1f0*/  IMAD.MOV.U32 R13, RZ, RZ, R8 ;  /* 0x000000ffff0d7224 */ /* 0x000fe400078e0008 */
[----:B------:R-:W-:Y:S02]  /*3c200*/  IMAD.MOV.U32 R12, RZ, RZ, 0x1 ;  /* 0x00000001ff0c7424 */ /* 0x000fe400078e00ff */
[----:B------:R-:W-:-:S07]  /*3c210*/  IMAD.MOV.U32 R2, RZ, RZ, R14 ;  /* 0x000000ffff027224 */ /* 0x000fce00078e000e */
[----:B------:R-:W-:Y:S05]  /*3c220*/  WARPSYNC.COLLECTIVE R15, `(.L_x_3367) ;  /* 0x000000000f087348 */ /* 0x000fea0003c00000 */
[----:B------:R0:W1:Y:S02]  /*3c230*/  SHFL.IDX P6, R14, R13, R12, R11 ;  /* 0x0000000c0d0e7389 */ /* 0x00006400000c000b */
[----:B01----:R-:W-:Y:S01]  /*3c240*/  ENDCOLLECTIVE ;  /* 0x000000000000791b */ /* 0x003fe20003800000 */
.L_x_3367:
        /* <DEDUP_REMOVED lines=9> */
[----:B0-----:R-:W-:-:S07]  /*3c2e0*/  MOV R3, R14 ;  /* 0x0000000e00037202 */ /* 0x001fce0000000f00 */
[----:B------:R-:W-:Y:S05]  /*3c2f0*/  WARPSYNC.COLLECTIVE R15, `(.L_x_3368) ;  /* 0x000000000f087348 */ /* 0x000fea0003c00000 */
[----:B------:R0:W1:Y:S02]  /*3c300*/  SHFL.IDX P6, R14, R13, R12, R11 ;  /* 0x0000000c0d0e7389 */ /* 0x00006400000c000b */
[----:B01----:R-:W-:Y:S01]  /*3c310*/  ENDCOLLECTIVE ;  /* 0x000000000000791b */ /* 0x003fe20003800000 */
.L_x_3368:
[----:B------:R-:W-:Y:S01]  /*3c320*/  IMAD.MOV.U32 R13, RZ, RZ, R8 ;  /* 0x000000ffff0d7224 */ /* 0x000fe200078e0008 */
[----:B------:R-:W-:Y:S01]  /*3c330*/  MOV R12, 0x2 ;  /* 0x00000002000c7802 */ /* 0x000fe20000000f00 */
[----:B------:R-:W-:-:S07]  /*3c340*/  IMAD.MOV.U32 R2, RZ, RZ, R14 ;  /* 0x000000ffff027224 */ /* 0x000fce00078e000e */
[----:B------:R-:W-:Y:S05]  /*3c350*/  WARPSYNC.COLLECTIVE R15, `(.L_x_3369) ;  /* 0x000000000f087348 */ /* 0x000fea0003c00000 */
[----:B------:R0:W1:Y:S02]  /*3c360*/  SHFL.IDX P6, R14, R13, R12, R11 ;  /* 0x0000000c0d0e7389 */ /* 0x00006400000c000b */
[----:B01----:R-:W-:Y:S01]  /*3c370*/  ENDCOLLECTIVE ;  /* 0x000000000000791b */ /* 0x003fe20003800000 */
.L_x_3369:
        /* <DEDUP_REMOVED lines=13> */
.L_x_3370:
[----:B------:R-:W-:Y:S01]  /*3c450*/  MOV R13, R8 ;  /* 0x00000008000d7202 */ /* 0x000fe20000000f00 */
[----:B------:R-:W-:Y:S02]  /*3c460*/  IMAD.MOV.U32 R12, RZ, RZ, 0x3 ;  /* 0x00000003ff0c7424 */ /* 0x000fe400078e00ff */
[----:B------:R-:W-:-:S07]  /*3c470*/  IMAD.MOV.U32 R2, RZ, RZ, R14 ;  /* 0x000000ffff027224 */ /* 0x000fce00078e000e */
[----:B------:R-:W-:Y:S05]  /*3c480*/  WARPSYNC.COLLECTIVE R15, `(.L_x_3371) ;  /* 0x000000000f087348 */ /* 0x000fea0003c00000 */
[----:B------:R0:W1:Y:S02]  /*3c490*/  SHFL.IDX P6, R14, R13, R12, R11 ;  /* 0x0000000c0d0e7389 */ /* 0x00006400000c000b */
[----:B01----:R-:W-:Y:S01]  /*3c4a0*/  ENDCOLLECTIVE ;  /* 0x000000000000791b */ /* 0x003fe20003800000 */
.L_x_3371:
        /* <DEDUP_REMOVED lines=13> */
.L_x_3372:
[----:B------:R-:W-:Y:S02]  /*3c580*/  IMAD.MOV.U32 R13, RZ, RZ, R7 ;  /* 0x000000ffff0d7224 */ /* 0x000fe400078e0007 */
[----:B------:R-:W-:Y:S02]  /*3c590*/  IMAD.MOV.U32 R12, RZ, RZ, RZ ;  /* 0x000000ffff0c7224 */ /* 0x000fe400078e00ff */
[----:B------:R-:W-:-:S07]  /*3c5a0*/  IMAD.MOV.U32 R2, RZ, RZ, R14 ;  /* 0x000000ffff027224 */ /* 0x000fce00078e000e */
[----:B------:R-:W-:Y:S05]  /*3c5b0*/  WARPSYNC.COLLECTIVE R15, `(.L_x_3373) ;  /* 0x000000000f087348 */ /* 0x000fea0003c00000 */
[----:B------:R0:W1:Y:S02]  /*3c5c0*/  SHFL.IDX P6, R14, R13, R12, R11 ;  /* 0x0000000c0d0e7389 */ /* 0x00006400000c000b */
[----:B01----:R-:W-:Y:S01]  /*3c5d0*/  ENDCOLLECTIVE ;  /* 0x000000000000791b */ /* 0x003fe20003800000 */
.L_x_3373:
        /* <DEDUP_REMOVED lines=13> */
.L_x_3374:
[----:B------:R-:W-:Y:S05]  /*3c6b0*/  BRA `(.L_x_3375) ;  /* 0xffffff6800f47947 */ /* 0x000fea000383ffff */
.L_x_3078:
[----:B-1----:R1:W4:Y:S02]  /*3c6c0*/  SYNCS.PHASECHK.TRANS64.TRYWAIT P2, [R0+URZ+0x33470], R3 ;  /* 0x03347003000075a7 */ /* 0x002324000804017f */
[----:B----4-:R-:W-:Y:S05]  /*3c6d0*/  @!P2 NANOSLEEP.SYNCS 0x989680 ;  /* 0x009896800000a95d */ /* 0x010fea0003900000 */
[----:B------:R-:W4:Y:S02]  /*3c6e0*/  @!P2 SYNCS.PHASECHK.TRANS64 P2, [R0+URZ+0x33470], R3 ;  /* 0x033470030000a5a7 */ /* 0x000f24000804007f */
[----:B----4-:R-:W-:Y:S05]  /*3c6f0*/  @!P2 BRA `(.L_x_3078) ;  /* 0xfffffffc00f0a947 */ /* 0x010fea000383ffff */
[----:B------:R-:W-:Y:S05]  /*3c700*/  BRA `(.L_x_3376) ;  /* 0xffffff6c00607947 */ /* 0x000fea000383ffff */
.L_x_3080:
[----:B-1----:R1:W4:Y:S02]  /*3c710*/  SYNCS.PHASECHK.TRANS64.TRYWAIT P2, [R0+URZ+0x33460], R5 ;  /* 0x03346005000075a7 */ /* 0x002324000804017f */
[----:B----4-:R-:W-:Y:S05]  /*3c720*/  @!P2 NANOSLEEP.SYNCS 0x989680 ;  /* 0x009896800000a95d */ /* 0x010fea0003900000 */
[----:B------:R-:W4:Y:S02]  /*3c730*/  @!P2 SYNCS.PHASECHK.TRANS64 P2, [R0+URZ+0x33460], R5 ;  /* 0x033460050000a5a7 */ /* 0x000f24000804007f */
[----:B----4-:R-:W-:Y:S05]  /*3c740*/  @!P2 BRA `(.L_x_3080) ;  /* 0xfffffffc00f0a947 */ /* 0x010fea000383ffff */
[----:B------:R-:W-:Y:S05]  /*3c750*/  BRA `(.L_x_3377) ;  /* 0xffffff6c00707947 */ /* 0x000fea000383ffff */
.L_x_3088:
[----:B0-----:R0:W1:Y:S02]  /*3c760*/  SYNCS.PHASECHK.TRANS64.TRYWAIT P1, [R3+URZ+0x33470], R0 ;  /* 0x03347000030075a7 */ /* 0x001064000802017f */
[----:B-1----:R-:W-:Y:S05]  /*3c770*/  @!P1 NANOSLEEP.SYNCS 0x989680 ;  /* 0x009896800000995d */ /* 0x002fea0003900000 */
[----:B------:R-:W1:Y:S02]  /*3c780*/  @!P1 SYNCS.PHASECHK.TRANS64 P1, [R3+URZ+0x33470], R0 ;  /* 0x03347000030095a7 */ /* 0x000e64000802007f */
[----:B-1----:R-:W-:Y:S05]  /*3c790*/  @!P1 BRA `(.L_x_3088) ;  /* 0xfffffffc00f09947 */ /* 0x002fea000383ffff */
[----:B------:R-:W-:Y:S05]  /*3c7a0*/  BRA `(.L_x_3378) ;  /* 0xffffff7400a47947 */ /* 0x000fea000383ffff */
.L_x_3090:
[----:B0-----:R0:W1:Y:S02]  /*3c7b0*/  SYNCS.PHASECHK.TRANS64.TRYWAIT P1, [R3+URZ+0x33460], R0 ;  /* 0x03346000030075a7 */ /* 0x001064000802017f */
[----:B-1----:R-:W-:Y:S05]  /*3c7c0*/  @!P1 NANOSLEEP.SYNCS 0x989680 ;  /* 0x009896800000995d */ /* 0x002fea0003900000 */
[----:B------:R-:W1:Y:S02]  /*3c7d0*/  @!P1 SYNCS.PHASECHK.TRANS64 P1, [R3+URZ+0x33460], R0 ;  /* 0x03346000030095a7 */ /* 0x000e64000802007f */
[----:B-1----:R-:W-:Y:S05]  /*3c7e0*/  @!P1 BRA `(.L_x_3090) ;  /* 0xfffffffc00f09947 */ /* 0x002fea000383ffff */
[----:B------:R-:W-:Y:S05]  /*3c7f0*/  BRA `(.L_x_3379) ;  /* 0xffffff7400b07947 */ /* 0x000fea000383ffff */
.L_x_3095:
[----:B------:R-:W-:Y:S01]  /*3c800*/  BSSY B0, `(.L_x_3380) ;  /* 0x0000008000007945 */ /* 0x000fe20003800000 */
[----:B------:R-:W-:Y:S01]  /*3c810*/  MOV R13, R16 ;  /* 0x00000010000d7202 */ /* 0x000fe20000000f00 */
[----:B------:R-:W-:Y:S02]  /*3c820*/  IMAD.MOV.U32 R12, RZ, RZ, RZ ;  /* 0x000000ffff0c7224 */ /* 0x000fe400078e00ff */
[----:B------:R-:W-:Y:S02]  /*3c830*/  IMAD.MOV.U32 R11, RZ, RZ, 0x1f ;  /* 0x0000001fff0b7424 */ /* 0x000fe400078e00ff */
[----:B------:R-:W-:-:S07]  /*3c840*/  IMAD.MOV.U32 R15, RZ, RZ, -0x1 ;  /* 0xffffffffff0f7424 */ /* 0x000fce00078e00ff */
[----:B-1----:R-:W-:Y:S05]  /*3c850*/  WARPSYNC.COLLECTIVE R15, `(.L_x_3381) ;  /* 0x000000000f087348 */ /* 0x002fea0003c00000 */
[----:B------:R0:W2:Y:S02]  /*3c860*/  SHFL.IDX P6, R14, R13, R12, R11 ;  /* 0x0000000c0d0e7389 */ /* 0x0000a400000c000b */
[----:B012---:R-:W-:Y:S01]  /*3c870*/  ENDCOLLECTIVE ;  /* 0x000000000000791b */ /* 0x007fe20003800000 */
.L_x_3381:
[----:B------:R-:W-:Y:S05]  /*3c880*/  BSYNC B0 ;  /* 0x0000000000007941 */ /* 0x000fea0003800000 */
.L_x_3380:
[----:B------:R-:W-:Y:S01]  /*3c890*/  MOV R13, R16 ;  /* 0x00000010000d7202 */ /* 0x000fe20000000f00 */
[----:B------:R-:W-:Y:S01]  /*3c8a0*/  IMAD.MOV.U32 R12, RZ, RZ, 0x1 ;  /* 0x00000001ff0c7424 */ /* 0x000fe200078e00ff */
[----:B------:R-:W-:Y:S01]  /*3c8b0*/  IADD3 R9, R19, R8, RZ ;  /* 0x0000000813097210 */ /* 0x000fe20007ffe0ff */
[----:B------:R-:W-:Y:S02]  /*3c8c0*/  IMAD.MOV.U32 R11, RZ, RZ, 0x1f ;  /* 0x0000001fff0b7424 */ /* 0x000fe400078e00ff */
[----:B------:R-:W-:Y:S02]  /*3c8d0*/  IMAD.MOV.U32 R15, RZ, RZ, -0x1 ;  /* 0xffffffffff0f7424 */ /* 0x000fe400078e00ff */
[----:B------:R-:W-:-:S07]  /*3c8e0*/  IMAD.MOV.U32 R0, RZ, RZ, R14 ;  /* 0x000000ffff007224 */ /* 0x000fce00078e000e */
[----:B------:R-:W-:Y:S05]  /*3c8f0*/  WARPSYNC.COLLECTIVE R15, `(.L_x_3382) ;  /* 0x000000000f087348 */ /* 0x000fea0003c00000 */
[----:B------:R0:W1:Y:S02]  /*3c900*/  SHFL.IDX P6, R14, R13, R12, R11 ;  /* 0x0000000c0d0e7389 */ /* 0x00006400000c000b */
[----:B01----:R-:W-:Y:S01]  /*3c910*/  ENDCOLLECTIVE ;  /* 0x000000000000791b */ /* 0x003fe20003800000 */
.L_x_3382:
        /* <DEDUP_REMOVED lines=23> */
.L_x_3383:
[----:B------:R-:W-:Y:S01]  /*3ca90*/  IMAD.MOV.U32 R12, RZ, RZ, 0x2 ;  /* 0x00000002ff0c7424 */ /* 0x000fe200078e00ff */
[----:B------:R-:W-:-:S04]  /*3caa0*/  SEL R4, R14, RZ, P1 ;  /* 0x000000ff0e047207 */ /* 0x000fc80000800000 */
[----:B------:R-:W-:-:S05]  /*3cab0*/  IADD3 R4, R13, R4, RZ ;  /* 0x000000040d047210 */ /* 0x000fca0007ffe0ff */
[----:B------:R-:W-:-:S07]  /*3cac0*/  IMAD.MOV.U32 R13, RZ, RZ, R4 ;  /* 0x000000ffff0d7224 */ /* 0x000fce00078e0004 */
[----:B------:R-:W-:Y:S05]  /*3cad0*/  WARPSYNC.COLLECTIVE R15, `(.L_x_3384) ;  /* 0x000000000f087348 */ /* 0x000fea0003c00000 */
[----:B------:R0:W1:Y:S02]  /*3cae0*/  SHFL.UP P6, R14, R13, R12, R11 ;  /* 0x0400000c0d0e7389 */ /* 0x00006400000c000b */
[----:B01----:R-:W-:Y:S01]  /*3caf0*/  ENDCOLLECTIVE ;  /* 0x000000000000791b */ /* 0x003fe20003800000 */
.L_x_3384:
[----:B------:R-:W-:Y:S02]  /*3cb00*/  MOV R12, 0x4 ;  /* 0x00000004000c7802 */ /* 0x000fe40000000f00 */
[----:B------:R-:W-:-:S05]  /*3cb10*/  SEL R3, R14, RZ, P2 ;  /* 0x000000ff0e037207 */ /* 0x000fca0001000000 */
[----:B------:R-:W-:-:S04]  /*3cb20*/  IMAD.IADD R2, R4, 0x1, R3 ;  /* 0x0000000104027824 */ /* 0x000fc800078e0203 */
[----:B------:R-:W-:-:S07]  /*3cb30*/  IMAD.MOV.U32 R13, RZ, RZ, R2 ;  /* 0x000000ffff0d7224 */ /* 0x000fce00078e0002 */
[----:B------:R-:W-:Y:S05]  /*3cb40*/  WARPSYNC.COLLECTIVE R15, `(.L_x_3385) ;  /* 0x000000000f087348 */ /* 0x000fea0003c00000 */
[----:B------:R0:W1:Y:S02]  /*3cb50*/  SHFL.UP P6, R14, R13, R12, R11 ;  /* 0x0400000c0d0e7389 */ /* 0x00006400000c000b */
[----:B01----:R-:W-:Y:S01]  /*3cb60*/  ENDCOLLECTIVE ;  /* 0x000000000000791b */ /* 0x003fe20003800000 */
.L_x_3385:
[----:B------:R-:W-:Y:S01]  /*3cb70*/  IMAD.MOV.U32 R12, RZ, RZ, 0x8 ;  /* 0x00000008ff0c7424 */ /* 0x000fe200078e00ff */
[----:B------:R-:W-:-:S05]  /*3cb80*/  SEL R3, R14, RZ, P3 ;  /* 0x000000ff0e037207 */ /* 0x000fca0001800000 */
[----:B------:R-:W-:-:S04]  /*3cb90*/  IMAD.IADD R3, R2, 0x1, R3 ;  /* 0x0000000102037824 */ /* 0x000fc800078e0203 */
[----:B------:R-:W-:-:S07]  /*3cba0*/  IMAD.MOV.U32 R13, RZ, RZ, R3 ;  /* 0x000000ffff0d7224 */ /* 0x000fce00078e0003 */
[----:B------:R-:W-:Y:S05]  /*3cbb0*/  WARPSYNC.COLLECTIVE R15, `(.L_x_3386) ;  /* 0x000000000f087348 */ /* 0x000fea0003c00000 */
[----:B------:R0:W1:Y:S02]  /*3cbc0*/  SHFL.UP P6, R14, R13, R12, R11 ;  /* 0x0400000c0d0e7389 */ /* 0x00006400000c000b */
[----:B01----:R-:W-:Y:S01]  /*3cbd0*/  ENDCOLLECTIVE ;  /* 0x000000000000791b */ /* 0x003fe20003800000 */
.L_x_3386:
[----:B------:R-:W-:Y:S01]  /*3cbe0*/  IMAD.MOV.U32 R12, RZ, RZ, 0x10 ;  /* 0x00000010ff0c7424 */ /* 0x000fe200078e00ff */
[----:B------:R-:W-:-:S05]  /*3cbf0*/  SEL R4, R14, RZ, P4 ;  /* 0x000000ff0e047207 */ /* 0x000fca0002000000 */
[----:B------:R-:W-:-:S05]  /*3cc00*/  IMAD.IADD R4, R3, 0x1, R4 ;  /* 0x0000000103047824 */ /* 0x000fca00078e0204 */
[----:B------:R-:W-:-:S07]  /*3cc10*/  MOV R13, R4 ;  /* 0x00000004000d7202 */ /* 0x000fce0000000f00 */
[----:B------:R-:W-:Y:S05]  /*3cc20*/  WARPSYNC.COLLECTIVE R15, `(.L_x_3387) ;  /* 0x000000000f087348 */ /* 0x000fea0003c00000 */
[----:B------:R0:W1:Y:S02]  /*3cc30*/  SHFL.UP P6, R14, R13, R12, R11 ;  /* 0x0400000c0d0e7389 */ /* 0x00006400000c000b */
[----:B01----:R-:W-:Y:S01]  /*3cc40*/  ENDCOLLECTIVE ;  /* 0x000000000000791b */ /* 0x003fe20003800000 */
.L_x_3387:
        /* <DEDUP_REMOVED lines=8> */
.L_x_3388:
[----:B------:R-:W-:Y:S05]  /*3ccd0*/  BRA `(.L_x_3389) ;  /* 0xffffff7c003c7947 */ /* 0x000fea000383ffff */
.L_x_3098:
[----:B------:R-:W-:Y:S01]  /*3cce0*/  BSSY B0, `(.L_x_3390) ;  /* 0x0000007000007945 */ /* 0x000fe20003800000 */
[----:B------:R-:W-:Y:S02]  /*3ccf0*/  IMAD.MOV.U32 R12, RZ, RZ, 0x1 ;  /* 0x00000001ff0c7424 */ /* 0x000fe400078e00ff */
[----:B------:R-:W-:Y:S02]  /*3cd00*/  IMAD.MOV.U32 R11, RZ, RZ, RZ ;  /* 0x000000ffff0b7224 */ /* 0x000fe400078e00ff */
[----:B------:R-:W-:-:S07]  /*3cd10*/  IMAD.MOV.U32 R15, RZ, RZ, -0x1 ;  /* 0xffffffffff0f7424 */ /* 0x000fce00078e00ff */
[----:B------:R-:W-:Y:S05]  /*3cd20*/  WARPSYNC.COLLECTIVE R15, `(.L_x_3391) ;  /* 0x000000000f087348 */ /* 0x000fea0003c00000 */
[----:B------:R0:W1:Y:S02]  /*3cd30*/  SHFL.UP P6, R14, R13, R12, R11 ;  /* 0x0400000c0d0e7389 */ /* 0x00006400000c000b */
[----:B01----:R-:W-:Y:S01]  /*3cd40*/  ENDCOLLECTIVE ;  /* 0x000000000000791b */ /* 0x003fe20003800000 */
.L_x_3391:
[----:B------:R-:W-:Y:S05]  /*3cd50*/  BSYNC B0 ;  /* 0x0000000000007941 */ /* 0x000fea0003800000 */
.L_x_3390:
        /* <DEDUP_REMOVED lines=8> */
.L_x_3392:
[----:B------:R-:W-:Y:S02]  /*3cde0*/  MOV R12, 0x4 ;  /* 0x00000004000c7802 */ /* 0x000fe40000000f00 */
[----:B------:R-:W-:-:S05]  /*3cdf0*/  SEL R2, R14, RZ, P2 ;  /* 0x000000ff0e027207 */ /* 0x000fca0001000000 */
[----:B------:R-:W-:-:S04]  /*3ce00*/  IMAD.IADD R2, R13, 0x1, R2 ;  /* 0x000000010d027824 */ /* 0x000fc800078e0202 */
[----:B------:R-:W-:-:S07]  /*3ce10*/  IMAD.MOV.U32 R13, RZ, RZ, R2 ;  /* 0x000000ffff0d7224 */ /* 0x000fce00078e0002 */
[----:B------:R-:W-:Y:S05]  /*3ce20*/  WARPSYNC.COLLECTIVE R15, `(.L_x_3393) ;  /* 0x000000000f087348 */ /* 0x000fea0003c00000 */
[----:B------:R0:W1:Y:S02]  /*3ce30*/  SHFL.UP P6, R14, R13, R12, R11 ;  /* 0x0400000c0d0e7389 */ /* 0x00006400000c000b */
[----:B01----:R-:W-:Y:S01]  /*3ce40*/  ENDCOLLECTIVE ;  /* 0x000000000000791b */ /* 0x003fe20003800000 */
.L_x_3393:
[----:B------:R-:W-:Y:S01]  /*3ce50*/  IMAD.MOV.U32 R12, RZ, RZ, 0x8 ;  /* 0x00000008ff0c7424 */ /* 0x000fe200078e00ff */
[----:B------:R-:W-:-:S05]  /*3ce60*/  SEL R3, R14, RZ, P3 ;  /* 0x000000ff0e037207 */ /* 0x000fca0001800000 */
[----:B------:R-:W-:-:S04]  /*3ce70*/  IMAD.IADD R3, R2, 0x1, R3 ;  /* 0x0000000102037824 */ /* 0x000fc800078e0203 */
[----:B------:R-:W-:-:S07]  /*3ce80*/  IMAD.MOV.U32 R13, RZ, RZ, R3 ;  /* 0x000000ffff0d7224 */ /* 0x000fce00078e0003 */
[----:B------:R-:W-:Y:S05]  /*3ce90*/  WARPSYNC.COLLECTIVE R15, `(.L_x_3394) ;  /* 0x000000000f087348 */ /* 0x000fea0003c00000 */
[----:B------:R0:W1:Y:S02]  /*3cea0*/  SHFL.UP P6, R14, R13, R12, R11 ;  /* 0x0400000c0d0e7389 */ /* 0x00006400000c000b */
[----:B01----:R-:W-:Y:S01]  /*3ceb0*/  ENDCOLLECTIVE ;  /* 0x000000000000791b */ /* 0x003fe20003800000 */
.L_x_3394:
[----:B------:R-:W-:Y:S01]  /*3cec0*/  IMAD.MOV.U32 R12, RZ, RZ, 0x10 ;  /* 0x00000010ff0c7424 */ /* 0x000fe200078e00ff */
[----:B------:R-:W-:-:S05]  /*3ced0*/  SEL R4, R14, RZ, P4 ;  /* 0x000000ff0e047207 */ /* 0x000fca0002000000 */
[----:B------:R-:W-:-:S05]  /*3cee0*/  IMAD.IADD R4, R3, 0x1, R4 ;  /* 0x0000000103047824 */ /* 0x000fca00078e0204 */
[----:B------:R-:W-:-:S07]  /*3cef0*/  MOV R13, R4 ;  /* 0x00000004000d7202 */ /* 0x000fce0000000f00 */
[----:B------:R-:W-:Y:S05]  /*3cf00*/  WARPSYNC.COLLECTIVE R15, `(.L_x_3395) ;  /* 0x000000000f087348 */ /* 0x000fea0003c00000 */
[----:B------:R0:W1:Y:S02]  /*3cf10*/  SHFL.UP P6, R14, R13, R12, R11 ;  /* 0x0400000c0d0e7389 */ /* 0x00006400000c000b */
[----:B01----:R-:W-:Y:S01]  /*3cf20*/  ENDCOLLECTIVE ;  /* 0x000000000000791b */ /* 0x003fe20003800000 */
.L_x_3395:
        /* <DEDUP_REMOVED lines=8> */
.L_x_3396:
[----:B------:R-:W-:Y:S05]  /*3cfb0*/  BRA `(.L_x_3397) ;  /* 0xffffff7c00287947 */ /* 0x000fea000383ffff */
.L_x_3100:
[----:B------:R-:W-:Y:S01]  /*3cfc0*/  BSSY B0, `(.L_x_3398) ;  /* 0x0000006000007945 */ /* 0x000fe20003800000 */
[----:B------:R-:W-:Y:S01]  /*3cfd0*/  PLOP3.LUT P6, PT, P6, PT, PT, 0x8, 0x0 ;  /* 0x000000000000781c */ /* 0x000fe200037ce170 */
[----:B------:R-:W-:-:S12]  /*3cfe0*/  IMAD.MOV.U32 R15, RZ, RZ, -0x1 ;  /* 0xffffffffff0f7424 */ /* 0x000fd800078e00ff */
[----:B0-----:R-:W-:Y:S05]  /*3cff0*/  WARPSYNC.COLLECTIVE R15, `(.L_x_3399) ;  /* 0x000000000f087348 */ /* 0x001fea0003c00000 */
[----:B------:R-:W-:Y:S01]  /*3d000*/  VOTE.ANY R14, PT, P6 ;  /* 0x00000000000e7806 */ /* 0x000fe200030e0100 */
[----:B0-----:R-:W-:Y:S06]  /*3d010*/  ENDCOLLECTIVE ;  /* 0x000000000000791b */ /* 0x001fec0003800000 */
.L_x_3399:
[----:B------:R-:W-:Y:S05]  /*3d020*/  BSYNC B0 ;  /* 0x0000000000007941 */ /* 0x000fea0003800000 */
.L_x_3398:
[----:B------:R-:W-:Y:S01]  /*3d030*/  IMAD.MOV.U32 R2, RZ, RZ, R14 ;  /* 0x000000ffff027224 */ /* 0x000fe200078e000e */
[----:B------:R-:W-:Y:S01]  /*3d040*/  MOV R15, 0xffffffff ;  /* 0xffffffff000f7802 */ /* 0x000fe20000000f00 */
[----:B------:R-:W-:Y:S02]  /*3d050*/  IMAD.MOV.U32 R13, RZ, RZ, R17 ;  /* 0x000000ffff0d7224 */ /* 0x000fe400078e0011 */
[----:B------:R0:W1:Y:S01]  /*3d060*/  POPC R12, R2 ;  /* 0x00000002000c7309 */ /* 0x0000620000000000 */
[----:B------:R-:W-:-:S07]  /*3d070*/  IMAD.MOV.U32 R11, RZ, RZ, 0x1f ;  /* 0x0000001fff0b7424 */ /* 0x000fce00078e00ff */
[----:B01----:R-:W-:Y:S05]  /*3d080*/  WARPSYNC.COLLECTIVE R15, `(.L_x_3400) ;  /* 0x000000000f087348 */ /* 0x003fea0003c00000 */
[----:B-1----:R1:W2:Y:S02]  /*3d090*/  SHFL.IDX P6, R14, R13, R12, R11 ;  /* 0x0000000c0d0e7389 */ /* 0x0022a400000c000b */
[----:B012---:R-:W-:Y:S01]  /*3d0a0*/  ENDCOLLECTIVE ;  /* 0x000000000000791b */ /* 0x007fe20003800000 */
.L_x_3400:
[----:B------:R-:W-:Y:S02]  /*3d0b0*/  IMAD.IADD R19, R12, 0x1, R19 ;  /* 0x000000010c137824 */ /* 0x000fe400078e0213 */
[----:B------:R-:W-:Y:S02]  /*3d0c0*/  IMAD.MOV.U32 R13, RZ, RZ, R5 ;  /* 0x000000ffff0d7224 */ /* 0x000fe400078e0005 */
[----:B------:R-:W-:-:S07]  /*3d0d0*/  IMAD.MOV.U32 R17, RZ, RZ, R14 ;  /* 0x000000ffff117224 */ /* 0x000fce00078e000e */
[----:B------:R-:W-:Y:S05]  /*3d0e0*/  WARPSYNC.COLLECTIVE R15, `(.L_x_3401) ;  /* 0x000000000f087348 */ /* 0x000fea0003c00000 */
[----:B------:R0:W1:Y:S02]  /*3d0f0*/  SHFL.IDX P6, R14, R13, R12, R11 ;  /* 0x0000000c0d0e7389 */ /* 0x00006400000c000b */
[----:B01----:R-:W-:Y:S01]  /*3d100*/  ENDCOLLECTIVE ;  /* 0x000000000000791b */ /* 0x003fe20003800000 */
.L_x_3401:
[----:B------:R-:W-:Y:S01]  /*3d110*/  IMAD.MOV.U32 R5, RZ, RZ, R14 ;  /* 0x000000ffff057224 */ /* 0x000fe200078e000e */
[----:B------:R-:W-:Y:S06]  /*3d120*/  BRA `(.L_x_3402) ;  /* 0xffffff7c000c7947 */ /* 0x000fec000383ffff */
.L_x_3102:
[----:B------:R-:W-:Y:S01]  /*3d130*/  BSSY B0, `(.L_x_3403) ;  /* 0x0000007000007945 */ /* 0x000fe20003800000 */
[----:B------:R-:W-:Y:S01]  /*3d140*/  MOV R13, R3 ;  /* 0x00000003000d7202 */ /* 0x000fe20000000f00 */
[----:B------:R-:W-:Y:S02]  /*3d150*/  IMAD.MOV.U32 R11, RZ, RZ, 0x1f ;  /* 0x0000001fff0b7424 */ /* 0x000fe400078e00ff */
[----:B------:R-:W-:-:S07]  /*3d160*/  IMAD.MOV.U32 R15, RZ, RZ, -0x1 ;  /* 0xffffffffff0f7424 */ /* 0x000fce00078e00ff */
[----:B0-23--:R-:W-:Y:S05]  /*3d170*/  WARPSYNC.COLLECTIVE R15, `(.L_x_3404) ;  /* 0x000000000f087348 */ /* 0x00dfea0003c00000 */
[----:B------:R1:W4:Y:S02]  /*3d180*/  SHFL.IDX P6, R14, R13, R12, R11 ;  /* 0x0000000c0d0e7389 */ /* 0x00032400000c000b */
[----:B01234-:R-:W-:Y:S01]  /*3d190*/  ENDCOLLECTIVE ;  /* 0x000000000000791b */ /* 0x01ffe20003800000 */
.L_x_3404:
[----:B------:R-:W-:Y:S05]  /*3d1a0*/  BSYNC B0 ;  /* 0x0000000000007941 */ /* 0x000fea0003800000 */
.L_x_3403:
[----:B------:R-:W-:Y:S01]  /*3d1b0*/  IMAD.MOV.U32 R16, RZ, RZ, R14 ;  /* 0x000000ffff107224 */ /* 0x000fe200078e000e */
[----:B------:R-:W-:Y:S06]  /*3d1c0*/  BRA `(.L_x_3101) ;  /* 0xffffff7800fc7947 */ /* 0x000fec000383ffff */
.L_x_3108:
[----:B0-----:R0:W1:Y:S02]  /*3d1d0*/  SYNCS.PHASECHK.TRANS64.TRYWAIT P0, [R5+URZ+0x33420], R0 ;  /* 0x03342000050075a7 */ /* 0x001064000800017f */
[----:B-1----:R-:W-:Y:S05]  /*3d1e0*/  @!P0 NANOSLEEP.SYNCS 0x989680 ;  /* 0x009896800000895d */ /* 0x002fea0003900000 */
[----:B------:R-:W1:Y:S02]  /*3d1f0*/  @!P0 SYNCS.PHASECHK.TRANS64 P0, [R5+URZ+0x33420], R0 ;  /* 0x03342000050085a7 */ /* 0x000e64000800007f */
[----:B-1----:R-:W-:Y:S05]  /*3d200*/  @!P0 BRA `(.L_x_3108) ;  /* 0xfffffffc00f08947 */ /* 0x002fea000383ffff */
[----:B------:R-:W-:Y:S05]  /*3d210*/  BRA `(.L_x_3405) ;  /* 0xffffff84005c7947 */ /* 0x000fea000383ffff */
.L_x_3109:
[----:B------:R-:W1:Y:S01]  /*3d220*/  S2R R2, SR_TID.X ;  /* 0x0000000000027919 */ /* 0x000e620000002100 */
[----:B------:R-:W-:Y:S01]  /*3d230*/  BSSY B0, `(.L_x_3406) ;  /* 0x000000a000007945 */ /* 0x000fe20003800000 */
[----:B------:R-:W-:Y:S01]  /*3d240*/  MOV R12, RZ ;  /* 0x000000ff000c7202 */ /* 0x000fe20000000f00 */
        /* <DEDUP_REMOVED lines=8> */
.L_x_3407:
[----:B------:R-:W-:Y:S05]  /*3d2d0*/  BSYNC B0 ;  /* 0x0000000000007941 */ /* 0x000fea0003800000 */
.L_x_3406:
[----:B------:R-:W-:Y:S05]  /*3d2e0*/  BRA `(.L_x_3408) ;  /* 0xffffff8400447947 */ /* 0x000fea000383ffff */
.L_x_3110:
[----:B------:R-:W-:Y:S01]  /*3d2f0*/  BSSY B0, `(.L_x_3409) ;  /* 0x0000006000007945 */ /* 0x000fe20003800000 */
[----:B------:R-:W-:-:S07]  /*3d300*/  IMAD.MOV.U32 R15, RZ, RZ, -0x1 ;  /* 0xffffffffff0f7424 */ /* 0x000fce00078e00ff */
[----:B0-----:R-:W-:Y:S05]  /*3d310*/  WARPSYNC.COLLECTIVE R15, `(.L_x_3410) ;  /* 0x000000000f0c7348 */ /* 0x001fea0003c00000 */
[----:B------:R-:W-:Y:S02]  /*3d320*/  ELECT P6, UR62, PT ;  /* 0x00000000003e782f */ /* 0x000fe400038c0000 */
[----:B------:R-:W-:Y:S01]  /*3d330*/  MOV R14, UR62 ;  /* 0x0000003e000e7c02 */ /* 0x000fe20008000f00 */
[----:B0-----:R-:W-:Y:S10]  /*3d340*/  ENDCOLLECTIVE ;  /* 0x000000000000791b */ /* 0x001ff40003800000 */
.L_x_3410:
[----:B------:R-:W-:Y:S05]  /*3d350*/  BSYNC B0 ;  /* 0x0000000000007941 */ /* 0x000fea0003800000 */
.L_x_3409:
[----:B------:R-:W-:Y:S05]  /*3d360*/  BRA `(.L_x_3411) ;  /* 0xffffff8400387947 */ /* 0x000fea000383ffff */
.L_x_3112:
[----:B0-----:R0:W1:Y:S02]  /*3d370*/  SYNCS.PHASECHK.TRANS64.TRYWAIT P1, [R3+URZ+0x33440], R2 ;  /* 0x03344002030075a7 */ /* 0x001064000802017f */
[----:B-1----:R-:W-:Y:S05]  /*3d380*/  @!P1 NANOSLEEP.SYNCS 0x989680 ;  /* 0x009896800000995d */ /* 0x002fea0003900000 */
[----:B------:R-:W1:Y:S02]  /*3d390*/  @!P1 SYNCS.PHASECHK.TRANS64 P1, [R3+URZ+0x33440], R2 ;  /* 0x03344002030095a7 */ /* 0x000e64000802007f */
[----:B-1----:R-:W-:Y:S05]  /*3d3a0*/  @!P1 BRA `(.L_x_3112) ;  /* 0xfffffffc00f09947 */ /* 0x002fea000383ffff */
[----:B------:R-:W-:Y:S05]  /*3d3b0*/  BRA `(.L_x_3412) ;  /* 0xffffff8400587947 */ /* 0x000fea000383ffff */
.L_x_3114:
[----:B-1----:R1:W2:Y:S02]  /*3d3c0*/  SYNCS.PHASECHK.TRANS64.TRYWAIT P1, [R29+URZ+0x33440], R0 ;  /* 0x033440001d0075a7 */ /* 0x0022a4000802017f */
[----:B--2---:R-:W-:Y:S05]  /*3d3d0*/  @!P1 NANOSLEEP.SYNCS 0x989680 ;  /* 0x009896800000995d */ /* 0x004fea0003900000 */
[----:B------:R-:W2:Y:S02]  /*3d3e0*/  @!P1 SYNCS.PHASECHK.TRANS64 P1, [R29+URZ+0x33440], R0 ;  /* 0x033440001d0095a7 */ /* 0x000ea4000802007f */
[----:B--2---:R-:W-:Y:S05]  /*3d3f0*/  @!P1 BRA `(.L_x_3114) ;  /* 0xfffffffc00f09947 */ /* 0x004fea000383ffff */
[----:B------:R-:W-:Y:S05]  /*3d400*/  BRA `(.L_x_3413) ;  /* 0xffffff8400647947 */ /* 0x000fea000383ffff */
.L_x_3116:
[----:B--2---:R2:W3:Y:S02]  /*3d410*/  SYNCS.PHASECHK.TRANS64.TRYWAIT P1, [R3+URZ+0x33460], R2 ;  /* 0x03346002030075a7 */ /* 0x0044e4000802017f */
[----:B---3--:R-:W-:Y:S05]  /*3d420*/  @!P1 NANOSLEEP.SYNCS 0x989680 ;  /* 0x009896800000995d */ /* 0x008fea0003900000 */
[----:B------:R-:W3:Y:S02]  /*3d430*/  @!P1 SYNCS.PHASECHK.TRANS64 P1, [R3+URZ+0x33460], R2 ;  /* 0x03346002030095a7 */ /* 0x000ee4000802007f */
[----:B---3--:R-:W-:Y:S05]  /*3d440*/  @!P1 BRA `(.L_x_3116) ;  /* 0xfffffffc00f09947 */ /* 0x008fea000383ffff */
[----:B------:R-:W-:Y:S05]  /*3d450*/  BRA `(.L_x_3414) ;  /* 0xffffff8400607947 */ /* 0x000fea000383ffff */
.L_x_3118:
[----:B---3--:R3:W4:Y:S02]  /*3d460*/  SYNCS.PHASECHK.TRANS64.TRYWAIT P1, [R29+URZ+0x33460], R0 ;  /* 0x033460001d0075a7 */ /* 0x008724000802017f */
[----:B----4-:R-:W-:Y:S05]  /*3d470*/  @!P1 NANOSLEEP.SYNCS 0x989680 ;  /* 0x009896800000995d */ /* 0x010fea0003900000 */
[----:B------:R-:W4:Y:S02]  /*3d480*/  @!P1 SYNCS.PHASECHK.TRANS64 P1, [R29+URZ+0x33460], R0 ;  /* 0x033460001d0095a7 */ /* 0x000f24000802007f */
[----:B----4-:R-:W-:Y:S05]  /*3d490*/  @!P1 BRA `(.L_x_3118) ;  /* 0xfffffffc00f09947 */ /* 0x010fea000383ffff */
[----:B------:R-:W-:Y:S05]  /*3d4a0*/  BRA `(.L_x_3415) ;  /* 0xffffff84005c7947 */ /* 0x000fea000383ffff */
.L_x_3120:
[----:B----4-:R4:W0:Y:S02]  /*3d4b0*/  SYNCS.PHASECHK.TRANS64.TRYWAIT P1, [R3+URZ+0x33480], R2 ;  /* 0x03348002030075a7 */ /* 0x010824000802017f */
[----:B0-----:R-:W-:Y:S05]  /*3d4c0*/  @!P1 NANOSLEEP.SYNCS 0x989680 ;  /* 0x009896800000995d */ /* 0x001fea0003900000 */
[----:B------:R-:W0:Y:S02]  /*3d4d0*/  @!P1 SYNCS.PHASECHK.TRANS64 P1, [R3+URZ+0x33480], R2 ;  /* 0x03348002030095a7 */ /* 0x000e24000802007f */
[----:B0-----:R-:W-:Y:S05]  /*3d4e0*/  @!P1 BRA `(.L_x_3120) ;  /* 0xfffffffc00f09947 */ /* 0x001fea000383ffff */
[----:B------:R-:W-:Y:S05]  /*3d4f0*/  BRA `(.L_x_3416) ;  /* 0xffffff8400587947 */ /* 0x000fea000383ffff */
.L_x_3417:
        /* <DEDUP_REMOVED lines=16> */
.L_x_3426:


//--------------------- .nv.global.init           --------------------------
	.section	.nv.global.init,"aw",@progbits
	.align	4
.nv.global.init:
	.type		_ZZN5flash28permute_output_fp8_VcolmajorIN4cute6TensorINS1_11ArrayEngineIfLm96EEENS1_6LayoutINS1_5tupleIJNS6_IJNS1_1CILi2EEES8_NS7_ILi24EEEEEENS7_ILi1EEESB_EEENS6_IJNS6_IJSB_S8_NS7_ILi4EEEEEENS7_ILi0EEESF_EEEEEEEEEvRT_E9upper_map,@object
	.size		_ZZN5flash28permute_output_fp8_VcolmajorIN4cute6TensorINS1_11ArrayEngineIfLm96EEENS1_6LayoutINS1_5tupleIJNS6_IJNS1_1CILi2EEES8_NS7_ILi24EEEEEENS7_ILi1EEESB_EEENS6_IJNS6_IJSB_S8_NS7_ILi4EEEEEENS7_ILi0EEESF_EEEEEEEEEvRT_E9upper_map,($str$23 - _ZZN5flash28permute_output_fp8_VcolmajorIN4cute6TensorINS1_11ArrayEngineIfLm96EEENS1_6LayoutINS1_5tupleIJNS6_IJNS1_1CILi2EEES8_NS7_ILi24EEEEEENS7_ILi1EEESB_EEENS6_IJNS6_IJSB_S8_NS7_ILi4EEEEEENS7_ILi0EEESF_EEEEEEEEEvRT_E9upper_map)
_ZZN5flash28permute_output_fp8_VcolmajorIN4cute6TensorINS1_11ArrayEngineIfLm96EEENS1_6LayoutINS1_5tupleIJNS6_IJNS1_1CILi2EEES8_NS7_ILi24EEEEEENS7_ILi1EEESB_EEENS6_IJNS6_IJSB_S8_NS7_ILi4EEEEEENS7_ILi0EEESF_EEEEEEEEEvRT_E9upper_map:
        /*0000*/ 	.byte	0x00, 0x00, 0x00, 0x00, 0x02, 0x00, 0x00, 0x00, 0x03, 0x00, 0x00, 0x00, 0x01, 0x00, 0x00, 0x00
	.type		$str$23,@object
	.size		$str$23,($str$24 - $str$23)
$str$23:
        /*0010*/ 	.byte	0x28, 0x61, 0x64, 0x64, 0x72, 0x65, 0x73, 0x73, 0x20, 0x26, 0x20, 0x6d, 0x61, 0x73, 0x6b, 0x29
        /*0020*/ 	.byte	0x20, 0x3d, 0x3d, 0x20, 0x30, 0x00
	.type		$str$24,@object
	.size		$str$24,(__unnamed_5 - $str$24)
$str$24:
        /*0026*/ 	.byte	0x2f, 0x74, 0x6d, 0x70, 0x2f, 0x6f, 0x73, 0x73, 0x5f, 0x6b, 0x65, 0x72, 0x6e, 0x65, 0x6c, 0x73
        /*0036*/ 	.byte	0x5f, 0x73, 0x72, 0x63, 0x2f, 0x66, 0x6c, 0x61, 0x73, 0x68, 0x5f, 0x61, 0x74, 0x74, 0x65, 0x6e
        /*0046*/ 	.byte	0x74, 0x69, 0x6f, 0x6e, 0x2f, 0x63, 0x73, 0x72, 0x63, 0x2f, 0x63, 0x75, 0x74, 0x6c, 0x61, 0x73
        /*0056*/ 	.byte	0x73, 0x2f, 0x69, 0x6e, 0x63, 0x6c, 0x75, 0x64, 0x65, 0x2f, 0x63, 0x75, 0x74, 0x65, 0x2f, 0x70
        /*0066*/ 	.byte	0x6f, 0x69, 0x6e, 0x74, 0x65, 0x72, 0x5f, 0x66, 0x6c, 0x61, 0x67, 0x67, 0x65, 0x64, 0x2e, 0x68
        /*0076*/ 	.byte	0x70, 0x70, 0x00
	.type		__unnamed_5,@object
	.size		__unnamed_5,(__unnamed_6 - __unnamed_5)
__unnamed_5:
        /* <DEDUP_REMOVED lines=24> */
        /*01f9*/ 	.byte	0x3e, 0x3e, 0x20, 0x26, 0x5d, 0x00
	.type		__unnamed_6,@object
	.size		__unnamed_6,(__unnamed_11 - __unnamed_6)
__unnamed_6:
        /* <DEDUP_REMOVED lines=25> */
	.type		__unnamed_11,@object
	.size		__unnamed_11,(__unnamed_8 - __unnamed_11)
__unnamed_11:
        /* <DEDUP_REMOVED lines=25> */
	.type		__unnamed_8,@object
	.size		__unnamed_8,(__unnamed_10 - __unnamed_8)
__unnamed_8:
        /* <DEDUP_REMOVED lines=29> */
        /*06db*/ 	.byte	0x5d, 0x00
	.type		__unnamed_10,@object
	.size		__unnamed_10,(__unnamed_3 - __unnamed_10)
__unnamed_10:
        /* <DEDUP_REMOVED lines=30> */
	.type		__unnamed_3,@object
	.size		__unnamed_3,(__unnamed_9 - __unnamed_3)
__unnamed_3:
        /* <DEDUP_REMOVED lines=30> */
	.type		__unnamed_9,@object
	.size		__unnamed_9,(__unnamed_2 - __unnamed_9)
__unnamed_9:
        /* <DEDUP_REMOVED lines=30> */
	.type		__unnamed_2,@object
	.size		__unnamed_2,(__unnamed_4 - __unnamed_2)
__unnamed_2:
        /* <DEDUP_REMOVED lines=29> */
        /*0e23*/ 	.byte	0x3e, 0x5d, 0x00
	.type		__unnamed_4,@object
	.size		__unnamed_4,(__unnamed_7 - __unnamed_4)
__unnamed_4:
        /* <DEDUP_REMOVED lines=30> */
	.type		__unnamed_7,@object
	.size		__unnamed_7,(__unnamed_1 - __unnamed_7)
__unnamed_7:
        /* <DEDUP_REMOVED lines=30> */
	.type		__unnamed_1,@object
	.size		__unnamed_1,(.L_0 - __unnamed_1)
__unnamed_1:
        /* <DEDUP_REMOVED lines=29> */
        /*139d*/ 	.byte	0x3e, 0x20, 0x26, 0x5d, 0x00
.L_0:


//--------------------- .nv.shared._ZN7cutlass13device_kernelIN5flash11enable_sm90INS1_16FlashAttnFwdSm90INS1_25CollectiveMainloopFwdSm90ILi2EN4cute5tupleIJNS5_1CILi1EEES8_S8_EEENS6_IJNS7_ILi128EEENS7_ILi160EEENS7_ILi192EEEEEELi192ENS_12float_e4m3_tEfNS_4arch4Sm90ELb0ELb0ELb1ELb0ELb1ELb0ELb0ELb1ELb1ELb1ELb1ELb0EEENS1_21CollectiveEpilogueFwdINS6_IJSA_SC_SB_EEES9_NS_10bfloat16_tESG_Li256ELb0ELb1ELb1ELb1EEENS1_19SingleTileSchedulerILb0ELb1ELb1ELi128EEEEEEEEEvNT_6ParamsE --------------------------
	.section	.nv.shared._ZN7cutlass13device_kernelIN5flash11enable_sm90INS1_16FlashAttnFwdSm90INS1_25CollectiveMainloopFwdSm90ILi2EN4cute5tupleIJNS5_1CILi1EEES8_S8_EEENS6_IJNS7_ILi128EEENS7_ILi160EEENS7_ILi192EEEEEELi192ENS_12float_e4m3_tEfNS_4arch4Sm90ELb0ELb0ELb1ELb0ELb1ELb0ELb0ELb1ELb1ELb1ELb1ELb0EEENS1_21CollectiveEpilogueFwdINS6_IJSA_SC_SB_EEES9_NS_10bfloat16_tESG_Li256ELb0ELb1ELb1ELb1EEENS1_19SingleTileSchedulerILb0ELb1ELb1ELi128EEEEEEEEEvNT_6ParamsE,"aw",@nobits
	.sectionflags	@""
	.align	16
	.zero		1024


//--------------------- .nv.shared.reserved.0     --------------------------
	.section	.nv.shared.reserved.0,"aw",@nobits
	.weak		__nv_reservedSMEM_offset_0_alias
	.size		__nv_reservedSMEM_offset_0_alias, 0, 0
	.other		__nv_reservedSMEM_offset_0_alias,@"STO_CUDA_RESERVED_SHARED STV_DEFAULT"
__nv_reservedSMEM_offset_0_alias:
	.zero		0


//--------------------- .nv.global                --------------------------
	.section	.nv.global,"aw",@nobits
.nv.global:
	.type		_ZN86_INTERNAL_76c29d26_50_flash_fwd_hdim192_e4m3_paged_split_softcap_sm90_cu_0106449f_34894cute1_E,@object
	.size		_ZN86_INTERNAL_76c29d26_50_flash_fwd_hdim192_e4m3_paged_split_softcap_sm90_cu_0106449f_34894cute1_E,(_ZN86_INTERNAL_76c29d26_50_flash_fwd_hdim192_e4m3_paged_split_softcap_sm90_cu_0106449f_34894cuda3std3__45__cpo6cbeginE - _ZN86_INTERNAL_76c29d26_50_flash_fwd_hdim192_e4m3_paged_split_softcap_sm90_cu_0106449f_34894cute1_E)
_ZN86_INTERNAL_76c29d26_50_flash_fwd_hdim192_e4m3_paged_split_softcap_sm90_cu_0106449f_34894cute1_E:
	.zero		1
	.type		_ZN86_INTERNAL_76c29d26_50_flash_fwd_hdim192_e4m3_paged_split_softcap_sm90_cu_0106449f_34894cuda3std3__45__cpo6cbeginE,@object
	.size		_ZN86_INTERNAL_76c29d26_50_flash_fwd_hdim192_e4m3_paged_split_softcap_sm90_cu_0106449f_34894cuda3std3__45__cpo6cbeginE,(_ZN86_INTERNAL_76c29d26_50_flash_fwd_hdim192_e4m3_paged_split_softcap_sm90_cu_0106449f_34894cuda3std3__48in_placeE - _ZN86_INTERNAL_76c29d26_50_flash_fwd_hdim192_e4m3_paged_split_softcap_sm90_cu_0106449f_34894cuda3std3__45__cpo6cbeginE)
_ZN86_INTERNAL_76c29d26_50_flash_fwd_hdim192_e4m3_paged_split_softcap_sm90_cu_0106449f_34894cuda3std3__45__cpo6cbeginE:
	.zero		1
	.type		_ZN86_INTERNAL_76c29d26_50_flash_fwd_hdim192_e4m3_paged_split_softcap_sm90_cu_0106449f_34894cuda3std3__48in_placeE,@object
	.size		_ZN86_INTERNAL_76c29d26_50_flash_fwd_hdim192_e4m3_paged_split_softcap_sm90_cu_0106449f_34894cuda3std3__48in_placeE,(_ZN86_INTERNAL_76c29d26_50_flash_fwd_hdim192_e4m3_paged_split_softcap_sm90_cu_0106449f_34894cuda3std6ranges3__45__cpo9iter_moveE - _ZN86_INTERNAL_76c29d26_50_flash_fwd_hdim192_e4m3_paged_split_softcap_sm90_cu_0106449f_34894cuda3std3__48in_placeE)
_ZN86_INTERNAL_76c29d26_50_flash_fwd_hdim192_e4m3_paged_split_softcap_sm90_cu_0106449f_34894cuda3std3__48in_placeE:
	.zero		1
	.type		_ZN86_INTERNAL_76c29d26_50_flash_fwd_hdim192_e4m3_paged_split_softcap_sm90_cu_0106449f_34894cuda3std6ranges3__45__cpo9iter_moveE,@object
	.size		_ZN86_INTERNAL_76c29d26_50_flash_fwd_hdim192_e4m3_paged_split_softcap_sm90_cu_0106449f_34894cuda3std6ranges3__45__cpo9iter_moveE,(_ZN86_INTERNAL_76c29d26_50_flash_fwd_hdim192_e4m3_paged_split_softcap_sm90_cu_0106449f_34894cuda3std3__45__cpo5beginE - _ZN86_INTERNAL_76c29d26_50_flash_fwd_hdim192_e4m3_paged_split_softcap_sm90_cu_0106449f_34894cuda3std6ranges3__45__cpo9iter_moveE)
_ZN86_INTERNAL_76c29d26_50_flash_fwd_hdim192_e4m3_paged_split_softcap_sm90_cu_0106449f_34894cuda3std6ranges3__45__cpo9iter_moveE:
	.zero		1
	.type		_ZN86_INTERNAL_76c29d26_50_flash_fwd_hdim192_e4m3_paged_split_softcap_sm90_cu_0106449f_34894cuda3std3__45__cpo5beginE,@object
	.size		_ZN86_INTERNAL_76c29d26_50_flash_fwd_hdim192_e4m3_paged_split_softcap_sm90_cu_0106449f_34894cuda3std3__45__cpo5beginE,(_ZN86_INTERNAL_76c29d26_50_flash_fwd_hdim192_e4m3_paged_split_softcap_sm90_cu_0106449f_34894cuda3std3__488_GLOBAL__N__76c29d26_50_flash_fwd_hdim192_e4m3_paged_split_softcap_sm90_cu_0106449f_34896ignoreE - _ZN86_INTERNAL_76c29d26_50_flash_fwd_hdim192_e4m3_paged_split_softcap_sm90_cu_0106449f_34894cuda3std3__45__cpo5beginE)
_ZN86_INTERNAL_76c29d26_50_flash_fwd_hdim192_e4m3_paged_split_softcap_sm90_cu_0106449f_34894cuda3std3__45__cpo5beginE:
	.zero		1
	.type		_ZN86_INTERNAL_76c29d26_50_flash_fwd_hdim192_e4m3_paged_split_softcap_sm90_cu_0106449f_34894cuda3std3__488_GLOBAL__N__76c29d26_50_flash_fwd_hdim192_e4m3_paged_split_softcap_sm90_cu_0106449f_34896ignoreE,@object
	.size		_ZN86_INTERNAL_76c29d26_50_flash_fwd_hdim192_e4m3_paged_split_softcap_sm90_cu_0106449f_34894cuda3std3__488_GLOBAL__N__76c29d26_50_flash_fwd_hdim192_e4m3_paged_split_softcap_sm90_cu_0106449f_34896ignoreE,(_ZN86_INTERNAL_76c29d26_50_flash_fwd_hdim192_e4m3_paged_split_softcap_sm90_cu_0106449f_34894cute7productE - _ZN86_INTERNAL_76c29d26_50_flash_fwd_hdim192_e4m3_paged_split_softcap_sm90_cu_0106449f_34894cuda3std3__488_GLOBAL__N__76c29d26_50_flash_fwd_hdim192_e4m3_paged_split_softcap_sm90_cu_0106449f_34896ignoreE)
_ZN86_INTERNAL_76c29d26_50_flash_fwd_hdim192_e4m3_paged_split_softcap_sm90_cu_0106449f_34894cuda3std3__488_GLOBAL__N__76c29d26_50_flash_fwd_hdim192_e4m3_paged_split_softcap_sm90_cu_0106449f_34896ignoreE:
	.zero		1
	.type		_ZN86_INTERNAL_76c29d26_50_flash_fwd_hdim192_e4m3_paged_split_softcap_sm90_cu_0106449f_34894cute7productE,@object
	.size		_ZN86_INTERNAL_76c29d26_50_flash_fwd_hdim192_e4m3_paged_split_softcap_sm90_cu_0106449f_34894cute7productE,(_ZN86_INTERNAL_76c29d26_50_flash_fwd_hdim192_e4m3_paged_split_softcap_sm90_cu_0106449f_34894cuda3std3__45__cpo3endE - _ZN86_INTERNAL_76c29d26_50_flash_fwd_hdim192_e4m3_paged_split_softcap_sm90_cu_0106449f_34894cute7productE)
_ZN86_INTERNAL_76c29d26_50_flash_fwd_hdim192_e4m3_paged_split_softcap_sm90_cu_0106449f_34894cute7productE:
	.zero		1
	.type		_ZN86_INTERNAL_76c29d26_50_flash_fwd_hdim192_e4m3_paged_split_softcap_sm90_cu_0106449f_34894cuda3std3__45__cpo3endE,@object
	.size		_ZN86_INTERNAL_76c29d26_50_flash_fwd_hdim192_e4m3_paged_split_softcap_sm90_cu_0106449f_34894cuda3std3__45__cpo3endE,(_ZN86_INTERNAL_76c29d26_50_flash_fwd_hdim192_e4m3_paged_split_softcap_sm90_cu_0106449f_34894cuda3std3__419piecewise_constructE - _ZN86_INTERNAL_76c29d26_50_flash_fwd_hdim192_e4m3_paged_split_softcap_sm90_cu_0106449f_34894cuda3std3__45__cpo3endE)
_ZN86_INTERNAL_76c29d26_50_flash_fwd_hdim192_e4m3_paged_split_softcap_sm90_cu_0106449f_34894cuda3std3__45__cpo3endE:
	.zero		1
	.type		_ZN86_INTERNAL_76c29d26_50_flash_fwd_hdim192_e4m3_paged_split_softcap_sm90_cu_0106449f_34894cuda3std3__419piecewise_constructE,@object
	.size		_ZN86_INTERNAL_76c29d26_50_flash_fwd_hdim192_e4m3_paged_split_softcap_sm90_cu_0106449f_34894cuda3std3__419piecewise_constructE,(_ZN86_INTERNAL_76c29d26_50_flash_fwd_hdim192_e4m3_paged_split_softcap_sm90_cu_0106449f_34894cuda3std3__45__cpo4cendE - _ZN86_INTERNAL_76c29d26_50_flash_fwd_hdim192_e4m3_paged_split_softcap_sm90_cu_0106449f_34894cuda3std3__419piecewise_constructE)
_ZN86_INTERNAL_76c29d26_50_flash_fwd_hdim192_e4m3_paged_split_softcap_sm90_cu_0106449f_34894cuda3std3__419piecewise_constructE:
	.zero		1
	.type		_ZN86_INTERNAL_76c29d26_50_flash_fwd_hdim192_e4m3_paged_split_softcap_sm90_cu_0106449f_34894cuda3std3__45__cpo4cendE,@object
	.size		_ZN86_INTERNAL_76c29d26_50_flash_fwd_hdim192_e4m3_paged_split_softcap_sm90_cu_0106449f_34894cuda3std3__45__cpo4cendE,(_ZN86_INTERNAL_76c29d26_50_flash_fwd_hdim192_e4m3_paged_split_softcap_sm90_cu_0106449f_34894cuda3std6ranges3__45__cpo4swapE - _ZN86_INTERNAL_76c29d26_50_flash_fwd_hdim192_e4m3_paged_split_softcap_sm90_cu_0106449f_34894cuda3std3__45__cpo4cendE)
_ZN86_INTERNAL_76c29d26_50_flash_fwd_hdim192_e4m3_paged_split_softcap_sm90_cu_0106449f_34894cuda3std3__45__cpo4cendE:
	.zero		1
	.type		_ZN86_INTERNAL_76c29d26_50_flash_fwd_hdim192_e4m3_paged_split_softcap_sm90_cu_0106449f_34894cuda3std6ranges3__45__cpo4swapE,@object
	.size		_ZN86_INTERNAL_76c29d26_50_flash_fwd_hdim192_e4m3_paged_split_softcap_sm90_cu_0106449f_34894cuda3std6ranges3__45__cpo4swapE,(.L_19 - _ZN86_INTERNAL_76c29d26_50_flash_fwd_hdim192_e4m3_paged_split_softcap_sm90_cu_0106449f_34894cuda3std6ranges3__45__cpo4swapE)
_ZN86_INTERNAL_76c29d26_50_flash_fwd_hdim192_e4m3_paged_split_softcap_sm90_cu_0106449f_34894cuda3std6ranges3__45__cpo4swapE:
	.zero		1
.L_19:


//--------------------- .nv.shared._ZN7cutlass13device_kernelIN5flash11enable_sm90INS1_16FlashAttnFwdSm90INS1_25CollectiveMainloopFwdSm90ILi2EN4cute5tupleIJNS5_1CILi1EEES8_S8_EEENS6_IJNS7_ILi128EEENS7_ILi160EEENS7_ILi192EEEEEELi192ENS_12float_e4m3_tEfNS_4arch4Sm90ELb0ELb0ELb1ELb1ELb1ELb0ELb0ELb1ELb1ELb1ELb1ELb0EEENS1_21CollectiveEpilogueFwdINS6_IJSA_SC_SB_EEES9_NS_10bfloat16_tESG_Li256ELb1ELb1ELb1ELb1EEENS1_36VarlenDynamicPersistentTileSchedulerILi128ELi160ELi256ELi128ELb1ELb1ELb1ELb0ELb1ELb1EEEEEEEEEvNT_6ParamsE --------------------------
	.section	.nv.shared._ZN7cutlass13device_kernelIN5flash11enable_sm90INS1_16FlashAttnFwdSm90INS1_25CollectiveMainloopFwdSm90ILi2EN4cute5tupleIJNS5_1CILi1EEES8_S8_EEENS6_IJNS7_ILi128EEENS7_ILi160EEENS7_ILi192EEEEEELi192ENS_12float_e4m3_tEfNS_4arch4Sm90ELb0ELb0ELb1ELb1ELb1ELb0ELb0ELb1ELb1ELb1ELb1ELb0EEENS1_21CollectiveEpilogueFwdINS6_IJSA_SC_SB_EEES9_NS_10bfloat16_tESG_Li256ELb1ELb1ELb1ELb1EEENS1_36VarlenDynamicPersistentTileSchedulerILi128ELi160ELi256ELi128ELb1ELb1ELb1ELb0ELb1ELb1EEEEEEEEEvNT_6ParamsE,"aw",@nobits
	.sectionflags	@""
	.align	16
	.zero		1024


//--------------------- .nv.shared._ZN7cutlass13device_kernelIN5flash11enable_sm90INS1_16FlashAttnFwdSm90INS1_25CollectiveMainloopFwdSm90ILi2EN4cute5tupleIJNS5_1CILi1EEES8_S8_EEENS6_IJNS7_ILi128EEENS7_ILi160EEENS7_ILi192EEEEEELi192ENS_12float_e4m3_tEfNS_4arch4Sm90ELb0ELb0ELb1ELb1ELb1ELb1ELb0ELb1ELb1ELb1ELb1ELb0EEENS1_21CollectiveEpilogueFwdINS6_IJSA_SC_SB_EEES9_NS_10bfloat16_tESG_Li256ELb1ELb1ELb1ELb1EEENS1_36VarlenDynamicPersistentTileSchedulerILi128ELi160ELi256ELi128ELb1ELb1ELb1ELb0ELb1ELb1EEEEEEEEEvNT_6ParamsE --------------------------
	.section	.nv.shared._ZN7cutlass13device_kernelIN5flash11enable_sm90INS1_16FlashAttnFwdSm90INS1_25CollectiveMainloopFwdSm90ILi2EN4cute5tupleIJNS5_1CILi1EEES8_S8_EEENS6_IJNS7_ILi128EEENS7_ILi160EEENS7_ILi192EEEEEELi192ENS_12float_e4m3_tEfNS_4arch4Sm90ELb0ELb0ELb1ELb1ELb1ELb1ELb0ELb1ELb1ELb1ELb1ELb0EEENS1_21CollectiveEpilogueFwdINS6_IJSA_SC_SB_EEES9_NS_10bfloat16_tESG_Li256ELb1ELb1ELb1ELb1EEENS1_36VarlenDynamicPersistentTileSchedulerILi128ELi160ELi256ELi128ELb1ELb1ELb1ELb0ELb1ELb1EEEEEEEEEvNT_6ParamsE,"aw",@nobits
	.sectionflags	@""
	.align	16
	.zero		1024


//--------------------- .nv.shared._ZN7cutlass13device_kernelIN5flash11enable_sm90INS1_16FlashAttnFwdSm90INS1_25CollectiveMainloopFwdSm90ILi2EN4cute5tupleIJNS5_1CILi1EEES8_S8_EEENS6_IJNS7_ILi128EEESA_NS7_ILi192EEEEEELi192ENS_12float_e4m3_tEfNS_4arch4Sm90ELb0ELb1ELb1ELb0ELb1ELb0ELb0ELb1ELb1ELb1ELb1ELb0EEENS1_21CollectiveEpilogueFwdINS6_IJSA_SB_SA_EEES9_NS_10bfloat16_tESF_Li256ELb0ELb1ELb1ELb1EEENS1_19SingleTileSchedulerILb0ELb1ELb1ELi128EEEEEEEEEvNT_6ParamsE --------------------------
	.section	.nv.shared._ZN7cutlass13device_kernelIN5flash11enable_sm90INS1_16FlashAttnFwdSm90INS1_25CollectiveMainloopFwdSm90ILi2EN4cute5tupleIJNS5_1CILi1EEES8_S8_EEENS6_IJNS7_ILi128EEESA_NS7_ILi192EEEEEELi192ENS_12float_e4m3_tEfNS_4arch4Sm90ELb0ELb1ELb1ELb0ELb1ELb0ELb0ELb1ELb1ELb1ELb1ELb0EEENS1_21CollectiveEpilogueFwdINS6_IJSA_SB_SA_EEES9_NS_10bfloat16_tESF_Li256ELb0ELb1ELb1ELb1EEENS1_19SingleTileSchedulerILb0ELb1ELb1ELi128EEEEEEEEEvNT_6ParamsE,"aw",@nobits
	.sectionflags	@""
	.align	16
	.zero		1024


//--------------------- .nv.shared._ZN7cutlass13device_kernelIN5flash11enable_sm90INS1_16FlashAttnFwdSm90INS1_25CollectiveMainloopFwdSm90ILi2EN4cute5tupleIJNS5_1CILi1EEES8_S8_EEENS6_IJNS7_ILi128EEESA_NS7_ILi192EEEEEELi192ENS_12float_e4m3_tEfNS_4arch4Sm90ELb0ELb1ELb1ELb1ELb1ELb0ELb0ELb1ELb1ELb1ELb1ELb0EEENS1_21CollectiveEpilogueFwdINS6_IJSA_SB_SA_EEES9_NS_10bfloat16_tESF_Li256ELb1ELb1ELb1ELb1EEENS1_36VarlenDynamicPersistentTileSchedulerILi128ELi128ELi256ELi128ELb1ELb1ELb1ELb1ELb0ELb1EEEEEEEEEvNT_6ParamsE --------------------------
	.section	.nv.shared._ZN7cutlass13device_kernelIN5flash11enable_sm90INS1_16FlashAttnFwdSm90INS1_25CollectiveMainloopFwdSm90ILi2EN4cute5tupleIJNS5_1CILi1EEES8_S8_EEENS6_IJNS7_ILi128EEESA_NS7_ILi192EEEEEELi192ENS_12float_e4m3_tEfNS_4arch4Sm90ELb0ELb1ELb1ELb1ELb1ELb0ELb0ELb1ELb1ELb1ELb1ELb0EEENS1_21CollectiveEpilogueFwdINS6_IJSA_SB_SA_EEES9_NS_10bfloat16_tESF_Li256ELb1ELb1ELb1ELb1EEENS1_36VarlenDynamicPersistentTileSchedulerILi128ELi128ELi256ELi128ELb1ELb1ELb1ELb1ELb0ELb1EEEEEEEEEvNT_6ParamsE,"aw",@nobits
	.sectionflags	@""
	.align	16
	.zero		1024


//--------------------- .nv.shared._ZN7cutlass13device_kernelIN5flash11enable_sm90INS1_16FlashAttnFwdSm90INS1_25CollectiveMainloopFwdSm90ILi2EN4cute5tupleIJNS5_1CILi1EEES8_S8_EEENS6_IJNS7_ILi128EEESA_NS7_ILi192EEEEEELi192ENS_12float_e4m3_tEfNS_4arch4Sm90ELb0ELb1ELb1ELb1ELb1ELb1ELb0ELb1ELb1ELb1ELb1ELb0EEENS1_21CollectiveEpilogueFwdINS6_IJSA_SB_SA_EEES9_NS_10bfloat16_tESF_Li256ELb1ELb1ELb1ELb1EEENS1_36VarlenDynamicPersistentTileSchedulerILi128ELi128ELi256ELi128ELb1ELb1ELb1ELb1ELb0ELb1EEEEEEEEEvNT_6ParamsE --------------------------
	.section	.nv.shared._ZN7cutlass13device_kernelIN5flash11enable_sm90INS1_16FlashAttnFwdSm90INS1_25CollectiveMainloopFwdSm90ILi2EN4cute5tupleIJNS5_1CILi1EEES8_S8_EEENS6_IJNS7_ILi128EEESA_NS7_ILi192EEEEEELi192ENS_12float_e4m3_tEfNS_4arch4Sm90ELb0ELb1ELb1ELb1ELb1ELb1ELb0ELb1ELb1ELb1ELb1ELb0EEENS1_21CollectiveEpilogueFwdINS6_IJSA_SB_SA_EEES9_NS_10bfloat16_tESF_Li256ELb1ELb1ELb1ELb1EEENS1_36VarlenDynamicPersistentTileSchedulerILi128ELi128ELi256ELi128ELb1ELb1ELb1ELb1ELb0ELb1EEEEEEEEEvNT_6ParamsE,"aw",@nobits
	.sectionflags	@""
	.align	16
	.zero		1024


//--------------------- .nv.shared._ZN7cutlass13device_kernelIN5flash11enable_sm90INS1_16FlashAttnFwdSm90INS1_25CollectiveMainloopFwdSm90ILi2EN4cute5tupleIJNS5_1CILi1EEES8_S8_EEENS6_IJNS7_ILi128EEENS7_ILi160EEENS7_ILi192EEEEEELi192ENS_12float_e4m3_tEfNS_4arch4Sm90ELb1ELb0ELb1ELb0ELb1ELb0ELb0ELb1ELb1ELb1ELb1ELb0EEENS1_21CollectiveEpilogueFwdINS6_IJSA_SC_SB_EEES9_NS_10bfloat16_tESG_Li256ELb0ELb1ELb1ELb1EEENS1_19SingleTileSchedulerILb0ELb1ELb1ELi128EEEEEEEEEvNT_6ParamsE --------------------------
	.section	.nv.shared._ZN7cutlass13device_kernelIN5flash11enable_sm90INS1_16FlashAttnFwdSm90INS1_25CollectiveMainloopFwdSm90ILi2EN4cute5tupleIJNS5_1CILi1EEES8_S8_EEENS6_IJNS7_ILi128EEENS7_ILi160EEENS7_ILi192EEEEEELi192ENS_12float_e4m3_tEfNS_4arch4Sm90ELb1ELb0ELb1ELb0ELb1ELb0ELb0ELb1ELb1ELb1ELb1ELb0EEENS1_21CollectiveEpilogueFwdINS6_IJSA_SC_SB_EEES9_NS_10bfloat16_tESG_Li256ELb0ELb1ELb1ELb1EEENS1_19SingleTileSchedulerILb0ELb1ELb1ELi128EEEEEEEEEvNT_6ParamsE,"aw",@nobits
	.sectionflags	@""
	.align	16
	.zero		1024


//--------------------- .nv.shared._ZN7cutlass13device_kernelIN5flash11enable_sm90INS1_16FlashAttnFwdSm90INS1_25CollectiveMainloopFwdSm90ILi2EN4cute5tupleIJNS5_1CILi1EEES8_S8_EEENS6_IJNS7_ILi128EEENS7_ILi160EEENS7_ILi192EEEEEELi192ENS_12float_e4m3_tEfNS_4arch4Sm90ELb1ELb0ELb1ELb1ELb1ELb0ELb0ELb1ELb1ELb1ELb1ELb0EEENS1_21CollectiveEpilogueFwdINS6_IJSA_SC_SB_EEES9_NS_10bfloat16_tESG_Li256ELb1ELb1ELb1ELb1EEENS1_36VarlenDynamicPersistentTileSchedulerILi128ELi160ELi256ELi128ELb1ELb1ELb1ELb1ELb1ELb1EEEEEEEEEvNT_6ParamsE --------------------------
	.section	.nv.shared._ZN7cutlass13device_kernelIN5flash11enable_sm90INS1_16FlashAttnFwdSm90INS1_25CollectiveMainloopFwdSm90ILi2EN4cute5tupleIJNS5_1CILi1EEES8_S8_EEENS6_IJNS7_ILi128EEENS7_ILi160EEENS7_ILi192EEEEEELi192ENS_12float_e4m3_tEfNS_4arch4Sm90ELb1ELb0ELb1ELb1ELb1ELb0ELb0ELb1ELb1ELb1ELb1ELb0EEENS1_21CollectiveEpilogueFwdINS6_IJSA_SC_SB_EEES9_NS_10bfloat16_tESG_Li256ELb1ELb1ELb1ELb1EEENS1_36VarlenDynamicPersistentTileSchedulerILi128ELi160ELi256ELi128ELb1ELb1ELb1ELb1ELb1ELb1EEEEEEEEEvNT_6ParamsE,"aw",@nobits
	.sectionflags	@""
	.align	16
	.zero		1024


//--------------------- .nv.shared._ZN7cutlass13device_kernelIN5flash11enable_sm90INS1_16FlashAttnFwdSm90INS1_25CollectiveMainloopFwdSm90ILi2EN4cute5tupleIJNS5_1CILi1EEES8_S8_EEENS6_IJNS7_ILi128EEENS7_ILi160EEENS7_ILi192EEEEEELi192ENS_12float_e4m3_tEfNS_4arch4Sm90ELb1ELb0ELb1ELb1ELb1ELb1ELb0ELb1ELb1ELb1ELb1ELb0EEENS1_21CollectiveEpilogueFwdINS6_IJSA_SC_SB_EEES9_NS_10bfloat16_tESG_Li256ELb1ELb1ELb1ELb1EEENS1_36VarlenDynamicPersistentTileSchedulerILi128ELi160ELi256ELi128ELb1ELb1ELb1ELb1ELb1ELb1EEEEEEEEEvNT_6ParamsE --------------------------
	.section	.nv.shared._ZN7cutlass13device_kernelIN5flash11enable_sm90INS1_16FlashAttnFwdSm90INS1_25CollectiveMainloopFwdSm90ILi2EN4cute5tupleIJNS5_1CILi1EEES8_S8_EEENS6_IJNS7_ILi128EEENS7_ILi160EEENS7_ILi192EEEEEELi192ENS_12float_e4m3_tEfNS_4arch4Sm90ELb1ELb0ELb1ELb1ELb1ELb1ELb0ELb1ELb1ELb1ELb1ELb0EEENS1_21CollectiveEpilogueFwdINS6_IJSA_SC_SB_EEES9_NS_10bfloat16_tESG_Li256ELb1ELb1ELb1ELb1EEENS1_36VarlenDynamicPersistentTileSchedulerILi128ELi160ELi256ELi128ELb1ELb1ELb1ELb1ELb1ELb1EEEEEEEEEvNT_6ParamsE,"aw",@nobits
	.sectionflags	@""
	.align	16
	.zero		1024


//--------------------- .nv.constant0._ZN7cutlass13device_kernelIN5flash11enable_sm90INS1_16FlashAttnFwdSm90INS1_25CollectiveMainloopFwdSm90ILi2EN4cute5tupleIJNS5_1CILi1EEES8_S8_EEENS6_IJNS7_ILi128EEENS7_ILi160EEENS7_ILi192EEEEEELi192ENS_12float_e4m3_tEfNS_4arch4Sm90ELb0ELb0ELb1ELb0ELb1ELb0ELb0ELb1ELb1ELb1ELb1ELb0EEENS1_21CollectiveEpilogueFwdINS6_IJSA_SC_SB_EEES9_NS_10bfloat16_tESG_Li256ELb0ELb1ELb1ELb1EEENS1_19SingleTileSchedulerILb0ELb1ELb1ELi128EEEEEEEEEvNT_6ParamsE --------------------------
	.section	.nv.constant0._ZN7cutlass13device_kernelIN5flash11enable_sm90INS1_16FlashAttnFwdSm90INS1_25CollectiveMainloopFwdSm90ILi2EN4cute5tupleIJNS5_1CILi1EEES8_S8_EEENS6_IJNS7_ILi128EEENS7_ILi160EEENS7_ILi192EEEEEELi192ENS_12float_e4m3_tEfNS_4arch4Sm90ELb0ELb0ELb1ELb0ELb1ELb0ELb0ELb1ELb1ELb1ELb1ELb0EEENS1_21CollectiveEpilogueFwdINS6_IJSA_SC_SB_EEES9_NS_10bfloat16_tESG_Li256ELb0ELb1ELb1ELb1EEENS1_19SingleTileSchedulerILb0ELb1ELb1ELi128EEEEEEEEEvNT_6ParamsE,"a",@progbits
	.sectionflags	@""
	.align	4
.nv.constant0._ZN7cutlass13device_kernelIN5flash11enable_sm90INS1_16FlashAttnFwdSm90INS1_25CollectiveMainloopFwdSm90ILi2EN4cute5tupleIJNS5_1CILi1EEES8_S8_EEENS6_IJNS7_ILi128EEENS7_ILi160EEENS7_ILi192EEEEEELi192ENS_12float_e4m3_tEfNS_4arch4Sm90ELb0ELb0ELb1ELb0ELb1ELb0ELb0ELb1ELb1ELb1ELb1ELb0EEENS1_21CollectiveEpilogueFwdINS6_IJSA_SC_SB_EEES9_NS_10bfloat16_tESG_Li256ELb0ELb1ELb1ELb1EEENS1_19SingleTileSchedulerILb0ELb1ELb1ELi128EEEEEEEEEvNT_6ParamsE:
	.zero		3200


//--------------------- .nv.constant0._ZN7cutlass13device_kernelIN5flash11enable_sm90INS1_16FlashAttnFwdSm90INS1_25CollectiveMainloopFwdSm90ILi2EN4cute5tupleIJNS5_1CILi1EEES8_S8_EEENS6_IJNS7_ILi128EEENS7_ILi160EEENS7_ILi192EEEEEELi192ENS_12float_e4m3_tEfNS_4arch4Sm90ELb0ELb0ELb1ELb1ELb1ELb0ELb0ELb1ELb1ELb1ELb1ELb0EEENS1_21CollectiveEpilogueFwdINS6_IJSA_SC_SB_EEES9_NS_10bfloat16_tESG_Li256ELb1ELb1ELb1ELb1EEENS1_36VarlenDynamicPersistentTileSchedulerILi128ELi160ELi256ELi128ELb1ELb1ELb1ELb0ELb1ELb1EEEEEEEEEvNT_6ParamsE --------------------------
	.section	.nv.constant0._ZN7cutlass13device_kernelIN5flash11enable_sm90INS1_16FlashAttnFwdSm90INS1_25CollectiveMainloopFwdSm90ILi2EN4cute5tupleIJNS5_1CILi1EEES8_S8_EEENS6_IJNS7_ILi128EEENS7_ILi160EEENS7_ILi192EEEEEELi192ENS_12float_e4m3_tEfNS_4arch4Sm90ELb0ELb0ELb1ELb1ELb1ELb0ELb0ELb1ELb1ELb1ELb1ELb0EEENS1_21CollectiveEpilogueFwdINS6_IJSA_SC_SB_EEES9_NS_10bfloat16_tESG_Li256ELb1ELb1ELb1ELb1EEENS1_36VarlenDynamicPersistentTileSchedulerILi128ELi160ELi256ELi128ELb1ELb1ELb1ELb0ELb1ELb1EEEEEEEEEvNT_6ParamsE,"a",@progbits
	.sectionflags	@""
	.align	4
.nv.constant0._ZN7cutlass13device_kernelIN5flash11enable_sm90INS1_16FlashAttnFwdSm90INS1_25CollectiveMainloopFwdSm90ILi2EN4cute5tupleIJNS5_1CILi1EEES8_S8_EEENS6_IJNS7_ILi128EEENS7_ILi160EEENS7_ILi192EEEEEELi192ENS_12float_e4m3_tEfNS_4arch4Sm90ELb0ELb0ELb1ELb1ELb1ELb0ELb0ELb1ELb1ELb1ELb1ELb0EEENS1_21CollectiveEpilogueFwdINS6_IJSA_SC_SB_EEES9_NS_10bfloat16_tESG_Li256ELb1ELb1ELb1ELb1EEENS1_36VarlenDynamicPersistentTileSchedulerILi128ELi160ELi256ELi128ELb1ELb1ELb1ELb0ELb1ELb1EEEEEEEEEvNT_6ParamsE:
	.zero		3328


//--------------------- .nv.constant0._ZN7cutlass13device_kernelIN5flash11enable_sm90INS1_16FlashAttnFwdSm90INS1_25CollectiveMainloopFwdSm90ILi2EN4cute5tupleIJNS5_1CILi1EEES8_S8_EEENS6_IJNS7_ILi128EEENS7_ILi160EEENS7_ILi192EEEEEELi192ENS_12float_e4m3_tEfNS_4arch4Sm90ELb0ELb0ELb1ELb1ELb1ELb1ELb0ELb1ELb1ELb1ELb1ELb0EEENS1_21CollectiveEpilogueFwdINS6_IJSA_SC_SB_EEES9_NS_10bfloat16_tESG_Li256ELb1ELb1ELb1ELb1EEENS1_36VarlenDynamicPersistentTileSchedulerILi128ELi160ELi256ELi128ELb1ELb1ELb1ELb0ELb1ELb1EEEEEEEEEvNT_6ParamsE --------------------------
	.section	.nv.constant0._ZN7cutlass13device_kernelIN5flash11enable_sm90INS1_16FlashAttnFwdSm90INS1_25CollectiveMainloopFwdSm90ILi2EN4cute5tupleIJNS5_1CILi1EEES8_S8_EEENS6_IJNS7_ILi128EEENS7_ILi160EEENS7_ILi192EEEEEELi192ENS_12float_e4m3_tEfNS_4arch4Sm90ELb0ELb0ELb1ELb1ELb1ELb1ELb0ELb1ELb1ELb1ELb1ELb0EEENS1_21CollectiveEpilogueFwdINS6_IJSA_SC_SB_EEES9_NS_10bfloat16_tESG_Li256ELb1ELb1ELb1ELb1EEENS1_36VarlenDynamicPersistentTileSchedulerILi128ELi160ELi256ELi128ELb1ELb1ELb1ELb0ELb1ELb1EEEEEEEEEvNT_6ParamsE,"a",@progbits
	.sectionflags	@""
	.align	4
.nv.constant0._ZN7cutlass13device_kernelIN5flash11enable_sm90INS1_16FlashAttnFwdSm90INS1_25CollectiveMainloopFwdSm90ILi2EN4cute5tupleIJNS5_1CILi1EEES8_S8_EEENS6_IJNS7_ILi128EEENS7_ILi160EEENS7_ILi192EEEEEELi192ENS_12float_e4m3_tEfNS_4arch4Sm90ELb0ELb0ELb1ELb1ELb1ELb1ELb0ELb1ELb1ELb1ELb1ELb0EEENS1_21CollectiveEpilogueFwdINS6_IJSA_SC_SB_EEES9_NS_10bfloat16_tESG_Li256ELb1ELb1ELb1ELb1EEENS1_36VarlenDynamicPersistentTileSchedulerILi128ELi160ELi256ELi128ELb1ELb1ELb1ELb0ELb1ELb1EEEEEEEEEvNT_6ParamsE:
	.zero		3328


//--------------------- .nv.constant0._ZN7cutlass13device_kernelIN5flash11enable_sm90INS1_16FlashAttnFwdSm90INS1_25CollectiveMainloopFwdSm90ILi2EN4cute5tupleIJNS5_1CILi1EEES8_S8_EEENS6_IJNS7_ILi128EEESA_NS7_ILi192EEEEEELi192ENS_12float_e4m3_tEfNS_4arch4Sm90ELb0ELb1ELb1ELb0ELb1ELb0ELb0ELb1ELb1ELb1ELb1ELb0EEENS1_21CollectiveEpilogueFwdINS6_IJSA_SB_SA_EEES9_NS_10bfloat16_tESF_Li256ELb0ELb1ELb1ELb1EEENS1_19SingleTileSchedulerILb0ELb1ELb1ELi128EEEEEEEEEvNT_6ParamsE --------------------------
	.section	.nv.constant0._ZN7cutlass13device_kernelIN5flash11enable_sm90INS1_16FlashAttnFwdSm90INS1_25CollectiveMainloopFwdSm90ILi2EN4cute5tupleIJNS5_1CILi1EEES8_S8_EEENS6_IJNS7_ILi128EEESA_NS7_ILi192EEEEEELi192ENS_12float_e4m3_tEfNS_4arch4Sm90ELb0ELb1ELb1ELb0ELb1ELb0ELb0ELb1ELb1ELb1ELb1ELb0EEENS1_21CollectiveEpilogueFwdINS6_IJSA_SB_SA_EEES9_NS_10bfloat16_tESF_Li256ELb0ELb1ELb1ELb1EEENS1_19SingleTileSchedulerILb0ELb1ELb1ELi128EEEEEEEEEvNT_6ParamsE,"a",@progbits
	.sectionflags	@""
	.align	4
.nv.constant0._ZN7cutlass13device_kernelIN5flash11enable_sm90INS1_16FlashAttnFwdSm90INS1_25CollectiveMainloopFwdSm90ILi2EN4cute5tupleIJNS5_1CILi1EEES8_S8_EEENS6_IJNS7_ILi128EEESA_NS7_ILi192EEEEEELi192ENS_12float_e4m3_tEfNS_4arch4Sm90ELb0ELb1ELb1ELb0ELb1ELb0ELb0ELb1ELb1ELb1ELb1ELb0EEENS1_21CollectiveEpilogueFwdINS6_IJSA_SB_SA_EEES9_NS_10bfloat16_tESF_Li256ELb0ELb1ELb1ELb1EEENS1_19SingleTileSchedulerILb0ELb1ELb1ELi128EEEEEEEEEvNT_6ParamsE:
	.zero		3200


//--------------------- .nv.constant0._ZN7cutlass13device_kernelIN5flash11enable_sm90INS1_16FlashAttnFwdSm90INS1_25CollectiveMainloopFwdSm90ILi2EN4cute5tupleIJNS5_1CILi1EEES8_S8_EEENS6_IJNS7_ILi128EEESA_NS7_ILi192EEEEEELi192ENS_12float_e4m3_tEfNS_4arch4Sm90ELb0ELb1ELb1ELb1ELb1ELb0ELb0ELb1ELb1ELb1ELb1ELb0EEENS1_21CollectiveEpilogueFwdINS6_IJSA_SB_SA_EEES9_NS_10bfloat16_tESF_Li256ELb1ELb1ELb1ELb1EEENS1_36VarlenDynamicPersistentTileSchedulerILi128ELi128ELi256ELi128ELb1ELb1ELb1ELb1ELb0ELb1EEEEEEEEEvNT_6ParamsE --------------------------
	.section	.nv.constant0._ZN7cutlass13device_kernelIN5flash11enable_sm90INS1_16FlashAttnFwdSm90INS1_25CollectiveMainloopFwdSm90ILi2EN4cute5tupleIJNS5_1CILi1EEES8_S8_EEENS6_IJNS7_ILi128EEESA_NS7_ILi192EEEEEELi192ENS_12float_e4m3_tEfNS_4arch4Sm90ELb0ELb1ELb1ELb1ELb1ELb0ELb0ELb1ELb1ELb1ELb1ELb0EEENS1_21CollectiveEpilogueFwdINS6_IJSA_SB_SA_EEES9_NS_10bfloat16_tESF_Li256ELb1ELb1ELb1ELb1EEENS1_36VarlenDynamicPersistentTileSchedulerILi128ELi128ELi256ELi128ELb1ELb1ELb1ELb1ELb0ELb1EEEEEEEEEvNT_6ParamsE,"a",@progbits
	.sectionflags	@""
	.align	4
.nv.constant0._ZN7cutlass13device_kernelIN5flash11enable_sm90INS1_16FlashAttnFwdSm90INS1_25CollectiveMainloopFwdSm90ILi2EN4cute5tupleIJNS5_1CILi1EEES8_S8_EEENS6_IJNS7_ILi128EEESA_NS7_ILi192EEEEEELi192ENS_12float_e4m3_tEfNS_4arch4Sm90ELb0ELb1ELb1ELb1ELb1ELb0ELb0ELb1ELb1ELb1ELb1ELb0EEENS1_21CollectiveEpilogueFwdINS6_IJSA_SB_SA_EEES9_NS_10bfloat16_tESF_Li256ELb1ELb1ELb1ELb1EEENS1_36VarlenDynamicPersistentTileSchedulerILi128ELi128ELi256ELi128ELb1ELb1ELb1ELb1ELb0ELb1EEEEEEEEEvNT_6ParamsE:
	.zero		3328


//--------------------- .nv.constant0._ZN7cutlass13device_kernelIN5flash11enable_sm90INS1_16FlashAttnFwdSm90INS1_25CollectiveMainloopFwdSm90ILi2EN4cute5tupleIJNS5_1CILi1EEES8_S8_EEENS6_IJNS7_ILi128EEESA_NS7_ILi192EEEEEELi192ENS_12float_e4m3_tEfNS_4arch4Sm90ELb0ELb1ELb1ELb1ELb1ELb1ELb0ELb1ELb1ELb1ELb1ELb0EEENS1_21CollectiveEpilogueFwdINS6_IJSA_SB_SA_EEES9_NS_10bfloat16_tESF_Li256ELb1ELb1ELb1ELb1EEENS1_36VarlenDynamicPersistentTileSchedulerILi128ELi128ELi256ELi128ELb1ELb1ELb1ELb1ELb0ELb1EEEEEEEEEvNT_6ParamsE --------------------------
	.section	.nv.constant0._ZN7cutlass13device_kernelIN5flash11enable_sm90INS1_16FlashAttnFwdSm90INS1_25CollectiveMainloopFwdSm90ILi2EN4cute5tupleIJNS5_1CILi1EEES8_S8_EEENS6_IJNS7_ILi128EEESA_NS7_ILi192EEEEEELi192ENS_12float_e4m3_tEfNS_4arch4Sm90ELb0ELb1ELb1ELb1ELb1ELb1ELb0ELb1ELb1ELb1ELb1ELb0EEENS1_21CollectiveEpilogueFwdINS6_IJSA_SB_SA_EEES9_NS_10bfloat16_tESF_Li256ELb1ELb1ELb1ELb1EEENS1_36VarlenDynamicPersistentTileSchedulerILi128ELi128ELi256ELi128ELb1ELb1ELb1ELb1ELb0ELb1EEEEEEEEEvNT_6ParamsE,"a",@progbits
	.sectionflags	@""
	.align	4
.nv.constant0._ZN7cutlass13device_kernelIN5flash11enable_sm90INS1_16FlashAttnFwdSm90INS1_25CollectiveMainloopFwdSm90ILi2EN4cute5tupleIJNS5_1CILi1EEES8_S8_EEENS6_IJNS7_ILi128EEESA_NS7_ILi192EEEEEELi192ENS_12float_e4m3_tEfNS_4arch4Sm90ELb0ELb1ELb1ELb1ELb1ELb1ELb0ELb1ELb1ELb1ELb1ELb0EEENS1_21CollectiveEpilogueFwdINS6_IJSA_SB_SA_EEES9_NS_10bfloat16_tESF_Li256ELb1ELb1ELb1ELb1EEENS1_36VarlenDynamicPersistentTileSchedulerILi128ELi128ELi256ELi128ELb1ELb1ELb1ELb1ELb0ELb1EEEEEEEEEvNT_6ParamsE:
	.zero		3328


//--------------------- .nv.constant0._ZN7cutlass13device_kernelIN5flash11enable_sm90INS1_16FlashAttnFwdSm90INS1_25CollectiveMainloopFwdSm90ILi2EN4cute5tupleIJNS5_1CILi1EEES8_S8_EEENS6_IJNS7_ILi128EEENS7_ILi160EEENS7_ILi192EEEEEELi192ENS_12float_e4m3_tEfNS_4arch4Sm90ELb1ELb0ELb1ELb0ELb1ELb0ELb0ELb1ELb1ELb1ELb1ELb0EEENS1_21CollectiveEpilogueFwdINS6_IJSA_SC_SB_EEES9_NS_10bfloat16_tESG_Li256ELb0ELb1ELb1ELb1EEENS1_19SingleTileSchedulerILb0ELb1ELb1ELi128EEEEEEEEEvNT_6ParamsE --------------------------
	.section	.nv.constant0._ZN7cutlass13device_kernelIN5flash11enable_sm90INS1_16FlashAttnFwdSm90INS1_25CollectiveMainloopFwdSm90ILi2EN4cute5tupleIJNS5_1CILi1EEES8_S8_EEENS6_IJNS7_ILi128EEENS7_ILi160EEENS7_ILi192EEEEEELi192ENS_12float_e4m3_tEfNS_4arch4Sm90ELb1ELb0ELb1ELb0ELb1ELb0ELb0ELb1ELb1ELb1ELb1ELb0EEENS1_21CollectiveEpilogueFwdINS6_IJSA_SC_SB_EEES9_NS_10bfloat16_tESG_Li256ELb0ELb1ELb1ELb1EEENS1_19SingleTileSchedulerILb0ELb1ELb1ELi128EEEEEEEEEvNT_6ParamsE,"a",@progbits
	.sectionflags	@""
	.align	4
.nv.constant0._ZN7cutlass13device_kernelIN5flash11enable_sm90INS1_16FlashAttnFwdSm90INS1_25CollectiveMainloopFwdSm90ILi2EN4cute5tupleIJNS5_1CILi1EEES8_S8_EEENS6_IJNS7_ILi128EEENS7_ILi160EEENS7_ILi192EEEEEELi192ENS_12float_e4m3_tEfNS_4arch4Sm90ELb1ELb0ELb1ELb0ELb1ELb0ELb0ELb1ELb1ELb1ELb1ELb0EEENS1_21CollectiveEpilogueFwdINS6_IJSA_SC_SB_EEES9_NS_10bfloat16_tESG_Li256ELb0ELb1ELb1ELb1EEENS1_19SingleTileSchedulerILb0ELb1ELb1ELi128EEEEEEEEEvNT_6ParamsE:
	.zero		3200


//--------------------- .nv.constant0._ZN7cutlass13device_kernelIN5flash11enable_sm90INS1_16FlashAttnFwdSm90INS1_25CollectiveMainloopFwdSm90ILi2EN4cute5tupleIJNS5_1CILi1EEES8_S8_EEENS6_IJNS7_ILi128EEENS7_ILi160EEENS7_ILi192EEEEEELi192ENS_12float_e4m3_tEfNS_4arch4Sm90ELb1ELb0ELb1ELb1ELb1ELb0ELb0ELb1ELb1ELb1ELb1ELb0EEENS1_21CollectiveEpilogueFwdINS6_IJSA_SC_SB_EEES9_NS_10bfloat16_tESG_Li256ELb1ELb1ELb1ELb1EEENS1_36VarlenDynamicPersistentTileSchedulerILi128ELi160ELi256ELi128ELb1ELb1ELb1ELb1ELb1ELb1EEEEEEEEEvNT_6ParamsE --------------------------
	.section	.nv.constant0._ZN7cutlass13device_kernelIN5flash11enable_sm90INS1_16FlashAttnFwdSm90INS1_25CollectiveMainloopFwdSm90ILi2EN4cute5tupleIJNS5_1CILi1EEES8_S8_EEENS6_IJNS7_ILi128EEENS7_ILi160EEENS7_ILi192EEEEEELi192ENS_12float_e4m3_tEfNS_4arch4Sm90ELb1ELb0ELb1ELb1ELb1ELb0ELb0ELb1ELb1ELb1ELb1ELb0EEENS1_21CollectiveEpilogueFwdINS6_IJSA_SC_SB_EEES9_NS_10bfloat16_tESG_Li256ELb1ELb1ELb1ELb1EEENS1_36VarlenDynamicPersistentTileSchedulerILi128ELi160ELi256ELi128ELb1ELb1ELb1ELb1ELb1ELb1EEEEEEEEEvNT_6ParamsE,"a",@progbits
	.sectionflags	@""
	.align	4
.nv.constant0._ZN7cutlass13device_kernelIN5flash11enable_sm90INS1_16FlashAttnFwdSm90INS1_25CollectiveMainloopFwdSm90ILi2EN4cute5tupleIJNS5_1CILi1EEES8_S8_EEENS6_IJNS7_ILi128EEENS7_ILi160EEENS7_ILi192EEEEEELi192ENS_12float_e4m3_tEfNS_4arch4Sm90ELb1ELb0ELb1ELb1ELb1ELb0ELb0ELb1ELb1ELb1ELb1ELb0EEENS1_21CollectiveEpilogueFwdINS6_IJSA_SC_SB_EEES9_NS_10bfloat16_tESG_Li256ELb1ELb1ELb1ELb1EEENS1_36VarlenDynamicPersistentTileSchedulerILi128ELi160ELi256ELi128ELb1ELb1ELb1ELb1ELb1ELb1EEEEEEEEEvNT_6ParamsE:
	.zero		3328


//--------------------- .nv.constant0._ZN7cutlass13device_kernelIN5flash11enable_sm90INS1_16FlashAttnFwdSm90INS1_25CollectiveMainloopFwdSm90ILi2EN4cute5tupleIJNS5_1CILi1EEES8_S8_EEENS6_IJNS7_ILi128EEENS7_ILi160EEENS7_ILi192EEEEEELi192ENS_12float_e4m3_tEfNS_4arch4Sm90ELb1ELb0ELb1ELb1ELb1ELb1ELb0ELb1ELb1ELb1ELb1ELb0EEENS1_21CollectiveEpilogueFwdINS6_IJSA_SC_SB_EEES9_NS_10bfloat16_tESG_Li256ELb1ELb1ELb1ELb1EEENS1_36VarlenDynamicPersistentTileSchedulerILi128ELi160ELi256ELi128ELb1ELb1ELb1ELb1ELb1ELb1EEEEEEEEEvNT_6ParamsE --------------------------
	.section	.nv.constant0._ZN7cutlass13device_kernelIN5flash11enable_sm90INS1_16FlashAttnFwdSm90INS1_25CollectiveMainloopFwdSm90ILi2EN4cute5tupleIJNS5_1CILi1EEES8_S8_EEENS6_IJNS7_ILi128EEENS7_ILi160EEENS7_ILi192EEEEEELi192ENS_12float_e4m3_tEfNS_4arch4Sm90ELb1ELb0ELb1ELb1ELb1ELb1ELb0ELb1ELb1ELb1ELb1ELb0EEENS1_21CollectiveEpilogueFwdINS6_IJSA_SC_SB_EEES9_NS_10bfloat16_tESG_Li256ELb1ELb1ELb1ELb1EEENS1_36VarlenDynamicPersistentTileSchedulerILi128ELi160ELi256ELi128ELb1ELb1ELb1ELb1ELb1ELb1EEEEEEEEEvNT_6ParamsE,"a",@progbits
	.sectionflags	@""
	.align	4
.nv.constant0._ZN7cutlass13device_kernelIN5flash11enable_sm90INS1_16FlashAttnFwdSm90INS1_25CollectiveMainloopFwdSm90ILi2EN4cute5tupleIJNS5_1CILi1EEES8_S8_EEENS6_IJNS7_ILi128EEENS7_ILi160EEENS7_ILi192EEEEEELi192ENS_12float_e4m3_tEfNS_4arch4Sm90ELb1ELb0ELb1ELb1ELb1ELb1ELb0ELb1ELb1ELb1ELb1ELb0EEENS1_21CollectiveEpilogueFwdINS6_IJSA_SC_SB_EEES9_NS_10bfloat16_tESG_Li256ELb1ELb1ELb1ELb1EEENS1_36VarlenDynamicPersistentTileSchedulerILi128ELi160ELi256ELi128ELb1ELb1ELb1ELb1ELb1ELb1EEEEEEEEEvNT_6ParamsE:
	.zero		3328


//--------------------- SYMBOLS --------------------------

	.type		.nv.reservedSmem.offset0,@object
	.size		.nv.reservedSmem.offset0,0x4
	.type		__assertfail,@function
